	.target	sm_90a

	.elftype	@"ET_EXEC"


//--------------------- .note.nv.tkinfo           --------------------------
	.section	.note.nv.tkinfo,"",@"SHT_NOTE"
	.sectionflags	@"SHF_NOTE_NV_TKINFO"
	.tkinfo
        /*0018*/ 	.word	0x00000002
        /*0030*/ 	.string	""
        /*0030*/ 	.string	"ptxas"
        /*0030*/ 	.string	"Cuda compilation tools, release 13.0, V13.0.88"
        /*0030*/ 	.string	"Build cuda_13.0.r13.0/compiler.36424714_0"
        /*0030*/ 	.string	"-arch sm_90a -m 64 "



//--------------------- .note.nv.cuinfo           --------------------------
	.section	.note.nv.cuinfo,"",@"SHT_NOTE"
	.sectionflags	@"SHF_NOTE_NV_CUINFO"
        /*0018*/ 	.short	0x0002
        /*001a*/ 	.short	0x005a
        /*001c*/ 	.short	0x0082
	.zero		2


//--------------------- .nv.info                  --------------------------
	.section	.nv.info,"",@"SHT_CUDA_INFO"
	.align	4


	//----- nvinfo : EIATTR_REGCOUNT
	.align		4
        /*0000*/ 	.byte	0x04, 0x2f
        /*0002*/ 	.short	(.L_21 - .L_20)
	.align		4
.L_20:
        /*0004*/ 	.word	index@(_ZN7cutlass13device_kernelIN5flash11enable_sm90INS1_16FlashAttnFwdSm90INS1_25CollectiveMainloopFwdSm90ILi2EN4cute5tupleIJNS5_1CILi1EEES8_S8_EEENS6_IJNS7_ILi192EEENS7_ILi128EEENS7_ILi96EEEEEELi96ENS_12float_e4m3_tEfNS_4arch4Sm90ELb1ELb0ELb1ELb1ELb1ELb1ELb0ELb1ELb1ELb1ELb0ELb0EEENS1_21CollectiveEpilogueFwdINS6_IJSA_SC_SB_EEES9_NS_10bfloat16_tESG_Li384ELb1ELb1ELb0ELb1EEENS1_36VarlenDynamicPersistentTileSchedulerILi192ELi128ELi384ELi128ELb0ELb1ELb1ELb1ELb1ELb1EEEEEEEEEvNT_6ParamsE)
        /*0008*/ 	.word	0x00000080


	//----- nvinfo : EIATTR_FRAME_SIZE
	.align		4
.L_21:
        /*000c*/ 	.byte	0x04, 0x11
        /*000e*/ 	.short	(.L_23 - .L_22)
	.align		4
.L_22:
        /*0010*/ 	.word	index@(_ZN7cutlass13device_kernelIN5flash11enable_sm90INS1_16FlashAttnFwdSm90INS1_25CollectiveMainloopFwdSm90ILi2EN4cute5tupleIJNS5_1CILi1EEES8_S8_EEENS6_IJNS7_ILi192EEENS7_ILi128EEENS7_ILi96EEEEEELi96ENS_12float_e4m3_tEfNS_4arch4Sm90ELb1ELb0ELb1ELb1ELb1ELb1ELb0ELb1ELb1ELb1ELb0ELb0EEENS1_21CollectiveEpilogueFwdINS6_IJSA_SC_SB_EEES9_NS_10bfloat16_tESG_Li384ELb1ELb1ELb0ELb1EEENS1_36VarlenDynamicPersistentTileSchedulerILi192ELi128ELi384ELi128ELb0ELb1ELb1ELb1ELb1ELb1EEEEEEEEEvNT_6ParamsE)
        /*0014*/ 	.word	0x00000088


	//----- nvinfo : EIATTR_REGCOUNT
	.align		4
.L_23:
        /*0018*/ 	.byte	0x04, 0x2f
        /*001a*/ 	.short	(.L_25 - .L_24)
	.align		4
.L_24:
        /*001c*/ 	.word	index@(_ZN7cutlass13device_kernelIN5flash11enable_sm90INS1_16FlashAttnFwdSm90INS1_25CollectiveMainloopFwdSm90ILi2EN4cute5tupleIJNS5_1CILi1EEES8_S8_EEENS6_IJNS7_ILi192EEENS7_ILi128EEENS7_ILi96EEEEEELi96ENS_12float_e4m3_tEfNS_4arch4Sm90ELb1ELb0ELb1ELb1ELb1ELb0ELb0ELb1ELb1ELb1ELb0ELb0EEENS1_21CollectiveEpilogueFwdINS6_IJSA_SC_SB_EEES9_NS_10bfloat16_tESG_Li384ELb1ELb1ELb0ELb1EEENS1_36VarlenDynamicPersistentTileSchedulerILi192ELi128ELi384ELi128ELb0ELb1ELb1ELb1ELb1ELb1EEEEEEEEEvNT_6ParamsE)
        /*0020*/ 	.word	0x00000080


	//----- nvinfo : EIATTR_FRAME_SIZE
	.align		4
.L_25:
        /*0024*/ 	.byte	0x04, 0x11
        /*0026*/ 	.short	(.L_27 - .L_26)
	.align		4
.L_26:
        /*0028*/ 	.word	index@(_ZN7cutlass13device_kernelIN5flash11enable_sm90INS1_16FlashAttnFwdSm90INS1_25CollectiveMainloopFwdSm90ILi2EN4cute5tupleIJNS5_1CILi1EEES8_S8_EEENS6_IJNS7_ILi192EEENS7_ILi128EEENS7_ILi96EEEEEELi96ENS_12float_e4m3_tEfNS_4arch4Sm90ELb1ELb0ELb1ELb1ELb1ELb0ELb0ELb1ELb1ELb1ELb0ELb0EEENS1_21CollectiveEpilogueFwdINS6_IJSA_SC_SB_EEES9_NS_10bfloat16_tESG_Li384ELb1ELb1ELb0ELb1EEENS1_36VarlenDynamicPersistentTileSchedulerILi192ELi128ELi384ELi128ELb0ELb1ELb1ELb1ELb1ELb1EEEEEEEEEvNT_6ParamsE)
        /*002c*/ 	.word	0x00000020


	//----- nvinfo : EIATTR_REGCOUNT
	.align		4
.L_27:
        /*0030*/ 	.byte	0x04, 0x2f
        /*0032*/ 	.short	(.L_29 - .L_28)
	.align		4
.L_28:
        /*0034*/ 	.word	index@(_ZN7cutlass13device_kernelIN5flash11enable_sm90INS1_16FlashAttnFwdSm90INS1_25CollectiveMainloopFwdSm90ILi2EN4cute5tupleIJNS5_1CILi1EEES8_S8_EEENS6_IJNS7_ILi192EEENS7_ILi128EEENS7_ILi96EEEEEELi96ENS_12float_e4m3_tEfNS_4arch4Sm90ELb1ELb0ELb1ELb0ELb1ELb0ELb0ELb1ELb1ELb1ELb0ELb0EEENS1_21CollectiveEpilogueFwdINS6_IJSA_SC_SB_EEES9_NS_10bfloat16_tESG_Li384ELb0ELb1ELb0ELb1EEENS1_30DynamicPersistentTileSchedulerILi384ELi128ELb0ELb1ELb1EEEEEEEEEvNT_6ParamsE)
        /*0038*/ 	.word	0x00000080


	//----- nvinfo : EIATTR_FRAME_SIZE
	.align		4
.L_29:
        /*003c*/ 	.byte	0x04, 0x11
        /*003e*/ 	.short	(.L_31 - .L_30)
	.align		4
.L_30:
        /*0040*/ 	.word	index@(_ZN7cutlass13device_kernelIN5flash11enable_sm90INS1_16FlashAttnFwdSm90INS1_25CollectiveMainloopFwdSm90ILi2EN4cute5tupleIJNS5_1CILi1EEES8_S8_EEENS6_IJNS7_ILi192EEENS7_ILi128EEENS7_ILi96EEEEEELi96ENS_12float_e4m3_tEfNS_4arch4Sm90ELb1ELb0ELb1ELb0ELb1ELb0ELb0ELb1ELb1ELb1ELb0ELb0EEENS1_21CollectiveEpilogueFwdINS6_IJSA_SC_SB_EEES9_NS_10bfloat16_tESG_Li384ELb0ELb1ELb0ELb1EEENS1_30DynamicPersistentTileSchedulerILi384ELi128ELb0ELb1ELb1EEEEEEEEEvNT_6ParamsE)
        /*0044*/ 	.word	0x00000018


	//----- nvinfo : EIATTR_REGCOUNT
	.align		4
.L_31:
        /*0048*/ 	.byte	0x04, 0x2f
        /*004a*/ 	.short	(.L_33 - .L_32)
	.align		4
.L_32:
        /*004c*/ 	.word	index@(_ZN7cutlass13device_kernelIN5flash11enable_sm90INS1_16FlashAttnFwdSm90INS1_25CollectiveMainloopFwdSm90ILi2EN4cute5tupleIJNS5_1CILi1EEES8_S8_EEENS6_IJNS7_ILi192EEENS7_ILi128EEENS7_ILi96EEEEEELi96ENS_12float_e4m3_tEfNS_4arch4Sm90ELb0ELb1ELb1ELb1ELb1ELb1ELb0ELb1ELb1ELb1ELb0ELb0EEENS1_21CollectiveEpilogueFwdINS6_IJSA_SC_SB_EEES9_NS_10bfloat16_tESG_Li384ELb1ELb1ELb0ELb1EEENS1_36VarlenDynamicPersistentTileSchedulerILi192ELi128ELi384ELi128ELb0ELb1ELb1ELb1ELb0ELb1EEEEEEEEEvNT_6ParamsE)
        /*0050*/ 	.word	0x00000080


	//----- nvinfo : EIATTR_FRAME_SIZE
	.align		4
.L_33:
        /*0054*/ 	.byte	0x04, 0x11
        /*0056*/ 	.short	(.L_35 - .L_34)
	.align		4
.L_34:
        /*0058*/ 	.word	index@(_ZN7cutlass13device_kernelIN5flash11enable_sm90INS1_16FlashAttnFwdSm90INS1_25CollectiveMainloopFwdSm90ILi2EN4cute5tupleIJNS5_1CILi1EEES8_S8_EEENS6_IJNS7_ILi192EEENS7_ILi128EEENS7_ILi96EEEEEELi96ENS_12float_e4m3_tEfNS_4arch4Sm90ELb0ELb1ELb1ELb1ELb1ELb1ELb0ELb1ELb1ELb1ELb0ELb0EEENS1_21CollectiveEpilogueFwdINS6_IJSA_SC_SB_EEES9_NS_10bfloat16_tESG_Li384ELb1ELb1ELb0ELb1EEENS1_36VarlenDynamicPersistentTileSchedulerILi192ELi128ELi384ELi128ELb0ELb1ELb1ELb1ELb0ELb1EEEEEEEEEvNT_6ParamsE)
        /*005c*/ 	.word	0x00000090


	//----- nvinfo : EIATTR_REGCOUNT
	.align		4
.L_35:
        /*0060*/ 	.byte	0x04, 0x2f
        /*0062*/ 	.short	(.L_37 - .L_36)
	.align		4
.L_36:
        /*0064*/ 	.word	index@(_ZN7cutlass13device_kernelIN5flash11enable_sm90INS1_16FlashAttnFwdSm90INS1_25CollectiveMainloopFwdSm90ILi2EN4cute5tupleIJNS5_1CILi1EEES8_S8_EEENS6_IJNS7_ILi192EEENS7_ILi128EEENS7_ILi96EEEEEELi96ENS_12float_e4m3_tEfNS_4arch4Sm90ELb0ELb1ELb1ELb1ELb1ELb0ELb0ELb1ELb1ELb1ELb0ELb0EEENS1_21CollectiveEpilogueFwdINS6_IJSA_SC_SB_EEES9_NS_10bfloat16_tESG_Li384ELb1ELb1ELb0ELb1EEENS1_36VarlenDynamicPersistentTileSchedulerILi192ELi128ELi384ELi128ELb0ELb1ELb1ELb1ELb0ELb1EEEEEEEEEvNT_6ParamsE)
        /*0068*/ 	.word	0x00000080


	//----- nvinfo : EIATTR_FRAME_SIZE
	.align		4
.L_37:
        /*006c*/ 	.byte	0x04, 0x11
        /*006e*/ 	.short	(.L_39 - .L_38)
	.align		4
.L_38:
        /*0070*/ 	.word	index@(_ZN7cutlass13device_kernelIN5flash11enable_sm90INS1_16FlashAttnFwdSm90INS1_25CollectiveMainloopFwdSm90ILi2EN4cute5tupleIJNS5_1CILi1EEES8_S8_EEENS6_IJNS7_ILi192EEENS7_ILi128EEENS7_ILi96EEEEEELi96ENS_12float_e4m3_tEfNS_4arch4Sm90ELb0ELb1ELb1ELb1ELb1ELb0ELb0ELb1ELb1ELb1ELb0ELb0EEENS1_21CollectiveEpilogueFwdINS6_IJSA_SC_SB_EEES9_NS_10bfloat16_tESG_Li384ELb1ELb1ELb0ELb1EEENS1_36VarlenDynamicPersistentTileSchedulerILi192ELi128ELi384ELi128ELb0ELb1ELb1ELb1ELb0ELb1EEEEEEEEEvNT_6ParamsE)
        /*0074*/ 	.word	0x00000028


	//----- nvinfo : EIATTR_REGCOUNT
	.align		4
.L_39:
        /*0078*/ 	.byte	0x04, 0x2f
        /*007a*/ 	.short	(.L_41 - .L_40)
	.align		4
.L_40:
        /*007c*/ 	.word	index@(_ZN7cutlass13device_kernelIN5flash11enable_sm90INS1_16FlashAttnFwdSm90INS1_25CollectiveMainloopFwdSm90ILi2EN4cute5tupleIJNS5_1CILi1EEES8_S8_EEENS6_IJNS7_ILi192EEENS7_ILi128EEENS7_ILi96EEEEEELi96ENS_12float_e4m3_tEfNS_4arch4Sm90ELb0ELb1ELb1ELb0ELb1ELb0ELb0ELb1ELb1ELb1ELb0ELb0EEENS1_21CollectiveEpilogueFwdINS6_IJSA_SC_SB_EEES9_NS_10bfloat16_tESG_Li384ELb0ELb1ELb0ELb1EEENS1_30DynamicPersistentTileSchedulerILi384ELi128ELb0ELb1ELb1EEEEEEEEEvNT_6ParamsE)
        /*0080*/ 	.word	0x00000080


	//----- nvinfo : EIATTR_FRAME_SIZE
	.align		4
.L_41:
        /*0084*/ 	.byte	0x04, 0x11
        /*0086*/ 	.short	(.L_43 - .L_42)
	.align		4
.L_42:
        /*0088*/ 	.word	index@(_ZN7cutlass13device_kernelIN5flash11enable_sm90INS1_16FlashAttnFwdSm90INS1_25CollectiveMainloopFwdSm90ILi2EN4cute5tupleIJNS5_1CILi1EEES8_S8_EEENS6_IJNS7_ILi192EEENS7_ILi128EEENS7_ILi96EEEEEELi96ENS_12float_e4m3_tEfNS_4arch4Sm90ELb0ELb1ELb1ELb0ELb1ELb0ELb0ELb1ELb1ELb1ELb0ELb0EEENS1_21CollectiveEpilogueFwdINS6_IJSA_SC_SB_EEES9_NS_10bfloat16_tESG_Li384ELb0ELb1ELb0ELb1EEENS1_30DynamicPersistentTileSchedulerILi384ELi128ELb0ELb1ELb1EEEEEEEEEvNT_6ParamsE)
        /*008c*/ 	.word	0x00000018


	//----- nvinfo : EIATTR_REGCOUNT
	.align		4
.L_43:
        /*0090*/ 	.byte	0x04, 0x2f
        /*0092*/ 	.short	(.L_45 - .L_44)
	.align		4
.L_44:
        /*0094*/ 	.word	index@(_ZN7cutlass13device_kernelIN5flash11enable_sm90INS1_16FlashAttnFwdSm90INS1_25CollectiveMainloopFwdSm90ILi2EN4cute5tupleIJNS5_1CILi1EEES8_S8_EEENS6_IJNS7_ILi192EEENS7_ILi128EEENS7_ILi96EEEEEELi96ENS_12float_e4m3_tEfNS_4arch4Sm90ELb0ELb0ELb1ELb1ELb1ELb1ELb0ELb1ELb1ELb1ELb0ELb0EEENS1_21CollectiveEpilogueFwdINS6_IJSA_SC_SB_EEES9_NS_10bfloat16_tESG_Li384ELb1ELb1ELb0ELb1EEENS1_36VarlenDynamicPersistentTileSchedulerILi192ELi128ELi384ELi128ELb0ELb1ELb1ELb0ELb1ELb1EEEEEEEEEvNT_6ParamsE)
        /*0098*/ 	.word	0x00000080


	//----- nvinfo : EIATTR_FRAME_SIZE
	.align		4
.L_45:
        /*009c*/ 	.byte	0x04, 0x11
        /*009e*/ 	.short	(.L_47 - .L_46)
	.align		4
.L_46:
        /*00a0*/ 	.word	index@(_ZN7cutlass13device_kernelIN5flash11enable_sm90INS1_16FlashAttnFwdSm90INS1_25CollectiveMainloopFwdSm90ILi2EN4cute5tupleIJNS5_1CILi1EEES8_S8_EEENS6_IJNS7_ILi192EEENS7_ILi128EEENS7_ILi96EEEEEELi96ENS_12float_e4m3_tEfNS_4arch4Sm90ELb0ELb0ELb1ELb1ELb1ELb1ELb0ELb1ELb1ELb1ELb0ELb0EEENS1_21CollectiveEpilogueFwdINS6_IJSA_SC_SB_EEES9_NS_10bfloat16_tESG_Li384ELb1ELb1ELb0ELb1EEENS1_36VarlenDynamicPersistentTileSchedulerILi192ELi128ELi384ELi128ELb0ELb1ELb1ELb0ELb1ELb1EEEEEEEEEvNT_6ParamsE)
        /*00a4*/ 	.word	0x00000080


	//----- nvinfo : EIATTR_REGCOUNT
	.align		4
.L_47:
        /*00a8*/ 	.byte	0x04, 0x2f
        /*00aa*/ 	.short	(.L_49 - .L_48)
	.align		4
.L_48:
        /*00ac*/ 	.word	index@(_ZN7cutlass13device_kernelIN5flash11enable_sm90INS1_16FlashAttnFwdSm90INS1_25CollectiveMainloopFwdSm90ILi2EN4cute5tupleIJNS5_1CILi1EEES8_S8_EEENS6_IJNS7_ILi192EEENS7_ILi128EEENS7_ILi96EEEEEELi96ENS_12float_e4m3_tEfNS_4arch4Sm90ELb0ELb0ELb1ELb1ELb1ELb0ELb0ELb1ELb1ELb1ELb0ELb0EEENS1_21CollectiveEpilogueFwdINS6_IJSA_SC_SB_EEES9_NS_10bfloat16_tESG_Li384ELb1ELb1ELb0ELb1EEENS1_36VarlenDynamicPersistentTileSchedulerILi192ELi128ELi384ELi128ELb0ELb1ELb1ELb0ELb1ELb1EEEEEEEEEvNT_6ParamsE)
        /*00b0*/ 	.word	0x00000080


	//----- nvinfo : EIATTR_FRAME_SIZE
	.align		4
.L_49:
        /*00b4*/ 	.byte	0x04, 0x11
        /*00b6*/ 	.short	(.L_51 - .L_50)
	.align		4
.L_50:
        /*00b8*/ 	.word	index@(_ZN7cutlass13device_kernelIN5flash11enable_sm90INS1_16FlashAttnFwdSm90INS1_25CollectiveMainloopFwdSm90ILi2EN4cute5tupleIJNS5_1CILi1EEES8_S8_EEENS6_IJNS7_ILi192EEENS7_ILi128EEENS7_ILi96EEEEEELi96ENS_12float_e4m3_tEfNS_4arch4Sm90ELb0ELb0ELb1ELb1ELb1ELb0ELb0ELb1ELb1ELb1ELb0ELb0EEENS1_21CollectiveEpilogueFwdINS6_IJSA_SC_SB_EEES9_NS_10bfloat16_tESG_Li384ELb1ELb1ELb0ELb1EEENS1_36VarlenDynamicPersistentTileSchedulerILi192ELi128ELi384ELi128ELb0ELb1ELb1ELb0ELb1ELb1EEEEEEEEEvNT_6ParamsE)
        /*00bc*/ 	.word	0x00000020


	//----- nvinfo : EIATTR_REGCOUNT
	.align		4
.L_51:
        /*00c0*/ 	.byte	0x04, 0x2f
        /*00c2*/ 	.short	(.L_53 - .L_52)
	.align		4
.L_52:
        /*00c4*/ 	.word	index@(_ZN7cutlass13device_kernelIN5flash11enable_sm90INS1_16FlashAttnFwdSm90INS1_25CollectiveMainloopFwdSm90ILi2EN4cute5tupleIJNS5_1CILi1EEES8_S8_EEENS6_IJNS7_ILi192EEENS7_ILi128EEENS7_ILi96EEEEEELi96ENS_12float_e4m3_tEfNS_4arch4Sm90ELb0ELb0ELb1ELb0ELb1ELb0ELb0ELb1ELb1ELb1ELb0ELb0EEENS1_21CollectiveEpilogueFwdINS6_IJSA_SC_SB_EEES9_NS_10bfloat16_tESG_Li384ELb0ELb1ELb0ELb1EEENS1_29StaticPersistentTileSchedulerILb0EEEEEEEEEvNT_6ParamsE)
        /*00c8*/ 	.word	0x00000080


	//----- nvinfo : EIATTR_FRAME_SIZE
	.align		4
.L_53:
        /*00cc*/ 	.byte	0x04, 0x11
        /*00ce*/ 	.short	(.L_55 - .L_54)
	.align		4
.L_54:
        /*00d0*/ 	.word	index@(_ZN7cutlass13device_kernelIN5flash11enable_sm90INS1_16FlashAttnFwdSm90INS1_25CollectiveMainloopFwdSm90ILi2EN4cute5tupleIJNS5_1CILi1EEES8_S8_EEENS6_IJNS7_ILi192EEENS7_ILi128EEENS7_ILi96EEEEEELi96ENS_12float_e4m3_tEfNS_4arch4Sm90ELb0ELb0ELb1ELb0ELb1ELb0ELb0ELb1ELb1ELb1ELb0ELb0EEENS1_21CollectiveEpilogueFwdINS6_IJSA_SC_SB_EEES9_NS_10bfloat16_tESG_Li384ELb0ELb1ELb0ELb1EEENS1_29StaticPersistentTileSchedulerILb0EEEEEEEEEvNT_6ParamsE)
        /*00d4*/ 	.word	0x00000010


	//----- nvinfo : EIATTR_MIN_STACK_SIZE
	.align		4
.L_55:
        /*00d8*/ 	.byte	0x04, 0x12
        /*00da*/ 	.short	(.L_57 - .L_56)
	.align		4
.L_56:
        /*00dc*/ 	.word	index@(_ZN7cutlass13device_kernelIN5flash11enable_sm90INS1_16FlashAttnFwdSm90INS1_25CollectiveMainloopFwdSm90ILi2EN4cute5tupleIJNS5_1CILi1EEES8_S8_EEENS6_IJNS7_ILi192EEENS7_ILi128EEENS7_ILi96EEEEEELi96ENS_12float_e4m3_tEfNS_4arch4Sm90ELb0ELb0ELb1ELb0ELb1ELb0ELb0ELb1ELb1ELb1ELb0ELb0EEENS1_21CollectiveEpilogueFwdINS6_IJSA_SC_SB_EEES9_NS_10bfloat16_tESG_Li384ELb0ELb1ELb0ELb1EEENS1_29StaticPersistentTileSchedulerILb0EEEEEEEEEvNT_6ParamsE)
        /*00e0*/ 	.word	0x00000010


	//----- nvinfo : EIATTR_MIN_STACK_SIZE
	.align		4
.L_57:
        /*00e4*/ 	.byte	0x04, 0x12
        /*00e6*/ 	.short	(.L_59 - .L_58)
	.align		4
.L_58:
        /*00e8*/ 	.word	index@(_ZN7cutlass13device_kernelIN5flash11enable_sm90INS1_16FlashAttnFwdSm90INS1_25CollectiveMainloopFwdSm90ILi2EN4cute5tupleIJNS5_1CILi1EEES8_S8_EEENS6_IJNS7_ILi192EEENS7_ILi128EEENS7_ILi96EEEEEELi96ENS_12float_e4m3_tEfNS_4arch4Sm90ELb0ELb0ELb1ELb1ELb1ELb0ELb0ELb1ELb1ELb1ELb0ELb0EEENS1_21CollectiveEpilogueFwdINS6_IJSA_SC_SB_EEES9_NS_10bfloat16_tESG_Li384ELb1ELb1ELb0ELb1EEENS1_36VarlenDynamicPersistentTileSchedulerILi192ELi128ELi384ELi128ELb0ELb1ELb1ELb0ELb1ELb1EEEEEEEEEvNT_6ParamsE)
        /*00ec*/ 	.word	0x00000020


	//----- nvinfo : EIATTR_MIN_STACK_SIZE
	.align		4
.L_59:
        /*00f0*/ 	.byte	0x04, 0x12
        /*00f2*/ 	.short	(.L_61 - .L_60)
	.align		4
.L_60:
        /*00f4*/ 	.word	index@(_ZN7cutlass13device_kernelIN5flash11enable_sm90INS1_16FlashAttnFwdSm90INS1_25CollectiveMainloopFwdSm90ILi2EN4cute5tupleIJNS5_1CILi1EEES8_S8_EEENS6_IJNS7_ILi192EEENS7_ILi128EEENS7_ILi96EEEEEELi96ENS_12float_e4m3_tEfNS_4arch4Sm90ELb0ELb0ELb1ELb1ELb1ELb1ELb0ELb1ELb1ELb1ELb0ELb0EEENS1_21CollectiveEpilogueFwdINS6_IJSA_SC_SB_EEES9_NS_10bfloat16_tESG_Li384ELb1ELb1ELb0ELb1EEENS1_36VarlenDynamicPersistentTileSchedulerILi192ELi128ELi384ELi128ELb0ELb1ELb1ELb0ELb1ELb1EEEEEEEEEvNT_6ParamsE)
        /*00f8*/ 	.word	0x00000080


	//----- nvinfo : EIATTR_MIN_STACK_SIZE
	.align		4
.L_61:
        /*00fc*/ 	.byte	0x04, 0x12
        /*00fe*/ 	.short	(.L_63 - .L_62)
	.align		4
.L_62:
        /*0100*/ 	.word	index@(_ZN7cutlass13device_kernelIN5flash11enable_sm90INS1_16FlashAttnFwdSm90INS1_25CollectiveMainloopFwdSm90ILi2EN4cute5tupleIJNS5_1CILi1EEES8_S8_EEENS6_IJNS7_ILi192EEENS7_ILi128EEENS7_ILi96EEEEEELi96ENS_12float_e4m3_tEfNS_4arch4Sm90ELb0ELb1ELb1ELb0ELb1ELb0ELb0ELb1ELb1ELb1ELb0ELb0EEENS1_21CollectiveEpilogueFwdINS6_IJSA_SC_SB_EEES9_NS_10bfloat16_tESG_Li384ELb0ELb1ELb0ELb1EEENS1_30DynamicPersistentTileSchedulerILi384ELi128ELb0ELb1ELb1EEEEEEEEEvNT_6ParamsE)
        /*0104*/ 	.word	0x00000018


	//----- nvinfo : EIATTR_MIN_STACK_SIZE
	.align		4
.L_63:
        /*0108*/ 	.byte	0x04, 0x12
        /*010a*/ 	.short	(.L_65 - .L_64)
	.align		4
.L_64:
        /*010c*/ 	.word	index@(_ZN7cutlass13device_kernelIN5flash11enable_sm90INS1_16FlashAttnFwdSm90INS1_25CollectiveMainloopFwdSm90ILi2EN4cute5tupleIJNS5_1CILi1EEES8_S8_EEENS6_IJNS7_ILi192EEENS7_ILi128EEENS7_ILi96EEEEEELi96ENS_12float_e4m3_tEfNS_4arch4Sm90ELb0ELb1ELb1ELb1ELb1ELb0ELb0ELb1ELb1ELb1ELb0ELb0EEENS1_21CollectiveEpilogueFwdINS6_IJSA_SC_SB_EEES9_NS_10bfloat16_tESG_Li384ELb1ELb1ELb0ELb1EEENS1_36VarlenDynamicPersistentTileSchedulerILi192ELi128ELi384ELi128ELb0ELb1ELb1ELb1ELb0ELb1EEEEEEEEEvNT_6ParamsE)
        /*0110*/ 	.word	0x00000028


	//----- nvinfo : EIATTR_MIN_STACK_SIZE
	.align		4
.L_65:
        /*0114*/ 	.byte	0x04, 0x12
        /*0116*/ 	.short	(.L_67 - .L_66)
	.align		4
.L_66:
        /*0118*/ 	.word	index@(_ZN7cutlass13device_kernelIN5flash11enable_sm90INS1_16FlashAttnFwdSm90INS1_25CollectiveMainloopFwdSm90ILi2EN4cute5tupleIJNS5_1CILi1EEES8_S8_EEENS6_IJNS7_ILi192EEENS7_ILi128EEENS7_ILi96EEEEEELi96ENS_12float_e4m3_tEfNS_4arch4Sm90ELb0ELb1ELb1ELb1ELb1ELb1ELb0ELb1ELb1ELb1ELb0ELb0EEENS1_21CollectiveEpilogueFwdINS6_IJSA_SC_SB_EEES9_NS_10bfloat16_tESG_Li384ELb1ELb1ELb0ELb1EEENS1_36VarlenDynamicPersistentTileSchedulerILi192ELi128ELi384ELi128ELb0ELb1ELb1ELb1ELb0ELb1EEEEEEEEEvNT_6ParamsE)
        /*011c*/ 	.word	0x00000090


	//----- nvinfo : EIATTR_MIN_STACK_SIZE
	.align		4
.L_67:
        /*0120*/ 	.byte	0x04, 0x12
        /*0122*/ 	.short	(.L_69 - .L_68)
	.align		4
.L_68:
        /*0124*/ 	.word	index@(_ZN7cutlass13device_kernelIN5flash11enable_sm90INS1_16FlashAttnFwdSm90INS1_25CollectiveMainloopFwdSm90ILi2EN4cute5tupleIJNS5_1CILi1EEES8_S8_EEENS6_IJNS7_ILi192EEENS7_ILi128EEENS7_ILi96EEEEEELi96ENS_12float_e4m3_tEfNS_4arch4Sm90ELb1ELb0ELb1ELb0ELb1ELb0ELb0ELb1ELb1ELb1ELb0ELb0EEENS1_21CollectiveEpilogueFwdINS6_IJSA_SC_SB_EEES9_NS_10bfloat16_tESG_Li384ELb0ELb1ELb0ELb1EEENS1_30DynamicPersistentTileSchedulerILi384ELi128ELb0ELb1ELb1EEEEEEEEEvNT_6ParamsE)
        /*0128*/ 	.word	0x00000018


	//----- nvinfo : EIATTR_MIN_STACK_SIZE
	.align		4
.L_69:
        /*012c*/ 	.byte	0x04, 0x12
        /*012e*/ 	.short	(.L_71 - .L_70)
	.align		4
.L_70:
        /*0130*/ 	.word	index@(_ZN7cutlass13device_kernelIN5flash11enable_sm90INS1_16FlashAttnFwdSm90INS1_25CollectiveMainloopFwdSm90ILi2EN4cute5tupleIJNS5_1CILi1EEES8_S8_EEENS6_IJNS7_ILi192EEENS7_ILi128EEENS7_ILi96EEEEEELi96ENS_12float_e4m3_tEfNS_4arch4Sm90ELb1ELb0ELb1ELb1ELb1ELb0ELb0ELb1ELb1ELb1ELb0ELb0EEENS1_21CollectiveEpilogueFwdINS6_IJSA_SC_SB_EEES9_NS_10bfloat16_tESG_Li384ELb1ELb1ELb0ELb1EEENS1_36VarlenDynamicPersistentTileSchedulerILi192ELi128ELi384ELi128ELb0ELb1ELb1ELb1ELb1ELb1EEEEEEEEEvNT_6ParamsE)
        /*0134*/ 	.word	0x00000020


	//----- nvinfo : EIATTR_MIN_STACK_SIZE
	.align		4
.L_71:
        /*0138*/ 	.byte	0x04, 0x12
        /*013a*/ 	.short	(.L_73 - .L_72)
	.align		4
.L_72:
        /*013c*/ 	.word	index@(_ZN7cutlass13device_kernelIN5flash11enable_sm90INS1_16FlashAttnFwdSm90INS1_25CollectiveMainloopFwdSm90ILi2EN4cute5tupleIJNS5_1CILi1EEES8_S8_EEENS6_IJNS7_ILi192EEENS7_ILi128EEENS7_ILi96EEEEEELi96ENS_12float_e4m3_tEfNS_4arch4Sm90ELb1ELb0ELb1ELb1ELb1ELb1ELb0ELb1ELb1ELb1ELb0ELb0EEENS1_21CollectiveEpilogueFwdINS6_IJSA_SC_SB_EEES9_NS_10bfloat16_tESG_Li384ELb1ELb1ELb0ELb1EEENS1_36VarlenDynamicPersistentTileSchedulerILi192ELi128ELi384ELi128ELb0ELb1ELb1ELb1ELb1ELb1EEEEEEEEEvNT_6ParamsE)
        /*0140*/ 	.word	0x00000088
.L_73:


//--------------------- .nv.compat                --------------------------
	.section	.nv.compat,"",@"SHT_CUDA_COMPAT_INFO"
	.align	4
        /*0000*/ 	.byte	0x02, 0x09, 0x01, 0x00, 0x02, 0x02, 0x04, 0x00, 0x02, 0x05, 0x05, 0x00, 0x03, 0x07, 0x01, 0x01
        /*0010*/ 	.byte	0x02, 0x03, 0x01, 0x00, 0x02, 0x06, 0x01, 0x00, 0x04, 0x0b, 0x08, 0x00, 0x00, 0x00, 0x00, 0x00
        /*0020*/ 	.byte	0x00, 0x00, 0x00, 0x00


//--------------------- .nv.info._ZN7cutlass13device_kernelIN5flash11enable_sm90INS1_16FlashAttnFwdSm90INS1_25CollectiveMainloopFwdSm90ILi2EN4cute5tupleIJNS5_1CILi1EEES8_S8_EEENS6_IJNS7_ILi192EEENS7_ILi128EEENS7_ILi96EEEEEELi96ENS_12float_e4m3_tEfNS_4arch4Sm90ELb0ELb0ELb1ELb0ELb1ELb0ELb0ELb1ELb1ELb1ELb0ELb0EEENS1_21CollectiveEpilogueFwdINS6_IJSA_SC_SB_EEES9_NS_10bfloat16_tESG_Li384ELb0ELb1ELb0ELb1EEENS1_29StaticPersistentTileSchedulerILb0EEEEEEEEEvNT_6ParamsE --------------------------
	.section	.nv.info._ZN7cutlass13device_kernelIN5flash11enable_sm90INS1_16FlashAttnFwdSm90INS1_25CollectiveMainloopFwdSm90ILi2EN4cute5tupleIJNS5_1CILi1EEES8_S8_EEENS6_IJNS7_ILi192EEENS7_ILi128EEENS7_ILi96EEEEEELi96ENS_12float_e4m3_tEfNS_4arch4Sm90ELb0ELb0ELb1ELb0ELb1ELb0ELb0ELb1ELb1ELb1ELb0ELb0EEENS1_21CollectiveEpilogueFwdINS6_IJSA_SC_SB_EEES9_NS_10bfloat16_tESG_Li384ELb0ELb1ELb0ELb1EEENS1_29StaticPersistentTileSchedulerILb0EEEEEEEEEvNT_6ParamsE,"",@"SHT_CUDA_INFO"
	.sectionflags	@""
	.align	4


	//----- nvinfo : EIATTR_CUDA_API_VERSION
	.align		4
        /*0000*/ 	.byte	0x04, 0x37
        /*0002*/ 	.short	(.L_75 - .L_74)
.L_74:
        /*0004*/ 	.word	0x00000082


	//----- nvinfo : EIATTR_KPARAM_INFO
	.align		4
.L_75:
        /*0008*/ 	.byte	0x04, 0x17
        /*000a*/ 	.short	(.L_77 - .L_76)
.L_76:
        /*000c*/ 	.word	0x00000000
        /*0010*/ 	.short	0x0000
        /*0012*/ 	.short	0x0070
        /*0014*/ 	.byte	0x00, 0xf0, 0x01, 0x28


	//----- nvinfo : EIATTR_SPARSE_MMA_MASK
	.align		4
.L_77:
        /*0018*/ 	.byte	0x03, 0x50
        /*001a*/ 	.short	0x0000


	//----- nvinfo : EIATTR_MAXREG_COUNT
	.align		4
        /*001c*/ 	.byte	0x03, 0x1b
        /*001e*/ 	.short	0x0080


	//----- nvinfo : EIATTR_NUM_BARRIERS
	.align		4
        /*0020*/ 	.byte	0x02, 0x4c
        /*0022*/ 	.byte	0x09
	.zero		1


	//----- nvinfo : EIATTR_EXTERNS
	.align		4
        /*0024*/ 	.byte	0x04, 0x0f
        /*0026*/ 	.short	(.L_79 - .L_78)


	//   ....[0]....
	.align		4
.L_78:
        /*0028*/ 	.word	index@(__assertfail)


	//----- nvinfo : EIATTR_ANNOTATIONS
	.align		4
.L_79:
        /*002c*/ 	.byte	0x04, 0x55
        /*002e*/ 	.short	(.L_81 - .L_80)


	//   ....[0]....
.L_80:
        /*0030*/ 	.word	0x00000001
        /*0034*/ 	.byte	0xb0, 0x82, 0x00, 0x00, 0x01, 0x00, 0x00, 0x00, 0x60, 0x83, 0x00, 0x00, 0x01, 0x00, 0x00, 0x00
        /*0044*/ 	.byte	0x10, 0x84, 0x00, 0x00, 0x01, 0x00, 0x00, 0x00, 0x70, 0x84, 0x00, 0x00, 0x01, 0x00, 0x00, 0x00
        /*0054*/ 	.byte	0xe0, 0x8d, 0x00, 0x00, 0x01, 0x00, 0x00, 0x00, 0xd0, 0x94, 0x00, 0x00, 0x01, 0x00, 0x00, 0x00
        /*0064*/ 	.byte	0xe0, 0xad, 0x00, 0x00, 0x01, 0x00, 0x00, 0x00, 0xf0, 0xad, 0x00, 0x00, 0x01, 0x00, 0x00, 0x00
        /*0074*/ 	.byte	0x10, 0xb3, 0x00, 0x00, 0x01, 0x00, 0x00, 0x00, 0x20, 0xb3, 0x00, 0x00


	//----- nvinfo : EIATTR_MERCURY_ISA_VERSION
	.align		4
.L_81:
        /*0080*/ 	.byte	0x03, 0x5f
        /*0082*/ 	.short	0x0101


	//----- nvinfo : EIATTR_INT_WARP_WIDE_INSTR_OFFSETS
	.align		4
        /*0084*/ 	.byte	0x04, 0x31
        /*0086*/ 	.short	(.L_83 - .L_82)


	//   ....[0]....
.L_82:
        /*0088*/ 	.word	0x000000c0


	//   ....[1]....
        /*008c*/ 	.word	0x000000d0


	//   ....[2]....
        /*0090*/ 	.word	0x00000170


	//----- nvinfo : EIATTR_COOP_GROUP_MASK_REGIDS
	.align		4
.L_83:
        /*0094*/ 	.byte	0x04, 0x29
        /*0096*/ 	.short	(.L_85 - .L_84)


	//   ....[0]....
.L_84:
        /*0098*/ 	.word	0xffffffff


	//   ....[1]....
        /*009c*/ 	.word	0xffffffff


	//   ....[2]....
        /*00a0*/ 	.word	0xffffffff


	//   ....[3]....
        /*00a4*/ 	.word	0xffffffff


	//   ....[4]....
        /*00a8*/ 	.word	0xffffffff


	//   ....[5]....
        /*00ac*/ 	.word	0xffffffff


	//   ....[6]....
        /*00b0*/ 	.word	0xffffffff


	//   ....[7]....
        /*00b4*/ 	.word	0xffffffff


	//   ....[8]....
        /*00b8*/ 	.word	0xffffffff


	//   ....[9]....
        /*00bc*/ 	.word	0xffffffff


	//   ....[10]....
        /*00c0*/ 	.word	0xffffffff


	//   ....[11]....
        /*00c4*/ 	.word	0xffffffff


	//   ....[12]....
        /*00c8*/ 	.word	0xffffffff


	//   ....[13]....
        /*00cc*/ 	.word	0xffffffff


	//   ....[14]....
        /*00d0*/ 	.word	0xffffffff


	//   ....[15]....
        /*00d4*/ 	.word	0xffffffff


	//   ....[16]....
        /*00d8*/ 	.word	0xffffffff


	//   ....[17]....
        /*00dc*/ 	.word	0xffffffff


	//   ....[18]....
        /*00e0*/ 	.word	0xffffffff


	//   ....[19]....
        /*00e4*/ 	.word	0xffffffff


	//   ....[20]....
        /*00e8*/ 	.word	0xffffffff


	//   ....[21]....
        /*00ec*/ 	.word	0xffffffff


	//   ....[22]....
        /*00f0*/ 	.word	0xffffffff


	//   ....[23]....
        /*00f4*/ 	.word	0xffffffff


	//   ....[24]....
        /*00f8*/ 	.word	0xffffffff


	//   ....[25]....
        /*00fc*/ 	.word	0xffffffff


	//   ....[26]....
        /*0100*/ 	.word	0xffffffff


	//   ....[27]....
        /*0104*/ 	.word	0xffffffff


	//   ....[28]....
        /*0108*/ 	.word	0xffffffff


	//   ....[29]....
        /*010c*/ 	.word	0xffffffff


	//   ....[30]....
        /*0110*/ 	.word	0xffffffff


	//   ....[31]....
        /*0114*/ 	.word	0xffffffff


	//   ....[32]....
        /*0118*/ 	.word	0xffffffff


	//   ....[33]....
        /*011c*/ 	.word	0xffffffff


	//   ....[34]....
        /*0120*/ 	.word	0xffffffff


	//   ....[35]....
        /*0124*/ 	.word	0xffffffff


	//   ....[36]....
        /*0128*/ 	.word	0xffffffff


	//   ....[37]....
        /*012c*/ 	.word	0xffffffff


	//   ....[38]....
        /*0130*/ 	.word	0xffffffff


	//   ....[39]....
        /*0134*/ 	.word	0xffffffff


	//   ....[40]....
        /*0138*/ 	.word	0xffffffff


	//   ....[41]....
        /*013c*/ 	.word	0xffffffff


	//   ....[42]....
        /*0140*/ 	.word	0xffffffff


	//   ....[43]....
        /*0144*/ 	.word	0xffffffff


	//   ....[44]....
        /*0148*/ 	.word	0xffffffff


	//   ....[45]....
        /*014c*/ 	.word	0xffffffff


	//   ....[46]....
        /*0150*/ 	.word	0xffffffff


	//   ....[47]....
        /*0154*/ 	.word	0xffffffff


	//   ....[48]....
        /*0158*/ 	.word	0xffffffff


	//   ....[49]....
        /*015c*/ 	.word	0xffffffff


	//   ....[50]....
        /*0160*/ 	.word	0xffffffff


	//   ....[51]....
        /*0164*/ 	.word	0xffffffff


	//   ....[52]....
        /*0168*/ 	.word	0xffffffff


	//   ....[53]....
        /*016c*/ 	.word	0xffffffff


	//   ....[54]....
        /*0170*/ 	.word	0xffffffff


	//   ....[55]....
        /*0174*/ 	.word	0xffffffff


	//   ....[56]....
        /*0178*/ 	.word	0xffffffff


	//   ....[57]....
        /*017c*/ 	.word	0xffffffff


	//   ....[58]....
        /*0180*/ 	.word	0xffffffff


	//   ....[59]....
        /*0184*/ 	.word	0xffffffff


	//   ....[60]....
        /*0188*/ 	.word	0xffffffff


	//   ....[61]....
        /*018c*/ 	.word	0xffffffff


	//   ....[62]....
        /*0190*/ 	.word	0xffffffff


	//   ....[63]....
        /*0194*/ 	.word	0xffffffff


	//   ....[64]....
        /*0198*/ 	.word	0xffffffff


	//   ....[65]....
        /*019c*/ 	.word	0xffffffff


	//   ....[66]....
        /*01a0*/ 	.word	0xffffffff


	//   ....[67]....
        /*01a4*/ 	.word	0xffffffff


	//   ....[68]....
        /*01a8*/ 	.word	0xffffffff


	//   ....[69]....
        /*01ac*/ 	.word	0xffffffff


	//   ....[70]....
        /*01b0*/ 	.word	0xffffffff


	//   ....[71]....
        /*01b4*/ 	.word	0xffffffff


	//   ....[72]....
        /*01b8*/ 	.word	0xffffffff


	//   ....[73]....
        /*01bc*/ 	.word	0xffffffff


	//   ....[74]....
        /*01c0*/ 	.word	0x0500000f


	//   ....[75]....
        /*01c4*/ 	.word	0x0500000f


	//   ....[76]....
        /*01c8*/ 	.word	0x0500000f


	//   ....[77]....
        /*01cc*/ 	.word	0x0500000f


	//   ....[78]....
        /*01d0*/ 	.word	0x0500000f


	//   ....[79]....
        /*01d4*/ 	.word	0x0500000f


	//   ....[80]....
        /*01d8*/ 	.word	0x0500000f


	//   ....[81]....
        /*01dc*/ 	.word	0x0500000f


	//   ....[82]....
        /*01e0*/ 	.word	0x0500000f


	//   ....[83]....
        /*01e4*/ 	.word	0x0500000f


	//   ....[84]....
        /*01e8*/ 	.word	0x0500000f


	//   ....[85]....
        /*01ec*/ 	.word	0x0500000f


	//   ....[86]....
        /*01f0*/ 	.word	0x0500000f


	//   ....[87]....
        /*01f4*/ 	.word	0x0500000f


	//   ....[88]....
        /*01f8*/ 	.word	0x0500000f


	//   ....[89]....
        /*01fc*/ 	.word	0x0500000f


	//   ....[90]....
        /*0200*/ 	.word	0x0500000f


	//   ....[91]....
        /*0204*/ 	.word	0x0500000f


	//   ....[92]....
        /*0208*/ 	.word	0x0500000f


	//   ....[93]....
        /*020c*/ 	.word	0x0500000f


	//   ....[94]....
        /*0210*/ 	.word	0x0500000f


	//   ....[95]....
        /*0214*/ 	.word	0x0500000f


	//   ....[96]....
        /*0218*/ 	.word	0x0500000f


	//----- nvinfo : EIATTR_COOP_GROUP_INSTR_OFFSETS
	.align		4
.L_85:
        /*021c*/ 	.byte	0x04, 0x28
        /*021e*/ 	.short	(.L_87 - .L_86)


	//   ....[0]....
.L_86:
        /*0220*/ 	.word	0x00000070


	//   ....[1]....
        /*0224*/ 	.word	0x000000b0


	//   ....[2]....
        /*0228*/ 	.word	0x000002d0


	//   ....[3]....
        /*022c*/ 	.word	0x00000430


	//   ....[4]....
        /*0230*/ 	.word	0x00000550


	//   ....[5]....
        /*0234*/ 	.word	0x000006b0


	//   ....[6]....
        /*0238*/ 	.word	0x00000ca0


	//   ....[7]....
        /*023c*/ 	.word	0x00002950


	//   ....[8]....
        /*0240*/ 	.word	0x000029a0


	//   ....[9]....
        /*0244*/ 	.word	0x00002f40


	//   ....[10]....
        /*0248*/ 	.word	0x00002ff0


	//   ....[11]....
        /*024c*/ 	.word	0x00004d70


	//   ....[12]....
        /*0250*/ 	.word	0x00004da0


	//   ....[13]....
        /*0254*/ 	.word	0x00004dc0


	//   ....[14]....
        /*0258*/ 	.word	0x00004de0


	//   ....[15]....
        /*025c*/ 	.word	0x00006400


	//   ....[16]....
        /*0260*/ 	.word	0x00006410


	//   ....[17]....
        /*0264*/ 	.word	0x00006490


	//   ....[18]....
        /*0268*/ 	.word	0x000064a0


	//   ....[19]....
        /*026c*/ 	.word	0x00007430


	//   ....[20]....
        /*0270*/ 	.word	0x00007440


	//   ....[21]....
        /*0274*/ 	.word	0x00007450


	//   ....[22]....
        /*0278*/ 	.word	0x00007460


	//   ....[23]....
        /*027c*/ 	.word	0x00007470


	//   ....[24]....
        /*0280*/ 	.word	0x00007480


	//   ....[25]....
        /*0284*/ 	.word	0x00007490


	//   ....[26]....
        /*0288*/ 	.word	0x000074a0


	//   ....[27]....
        /*028c*/ 	.word	0x000074c0


	//   ....[28]....
        /*0290*/ 	.word	0x000074d0


	//   ....[29]....
        /*0294*/ 	.word	0x000074e0


	//   ....[30]....
        /*0298*/ 	.word	0x00007500


	//   ....[31]....
        /*029c*/ 	.word	0x00007510


	//   ....[32]....
        /*02a0*/ 	.word	0x00007520


	//   ....[33]....
        /*02a4*/ 	.word	0x00007530


	//   ....[34]....
        /*02a8*/ 	.word	0x00007540


	//   ....[35]....
        /*02ac*/ 	.word	0x00007550


	//   ....[36]....
        /*02b0*/ 	.word	0x00007560


	//   ....[37]....
        /*02b4*/ 	.word	0x00007570


	//   ....[38]....
        /*02b8*/ 	.word	0x00007580


	//   ....[39]....
        /*02bc*/ 	.word	0x00007590


	//   ....[40]....
        /*02c0*/ 	.word	0x000075c0


	//   ....[41]....
        /*02c4*/ 	.word	0x000075f0


	//   ....[42]....
        /*02c8*/ 	.word	0x00007600


	//   ....[43]....
        /*02cc*/ 	.word	0x00007730


	//   ....[44]....
        /*02d0*/ 	.word	0x00007760


	//   ....[45]....
        /*02d4*/ 	.word	0x00007790


	//   ....[46]....
        /*02d8*/ 	.word	0x000077c0


	//   ....[47]....
        /*02dc*/ 	.word	0x00007c50


	//   ....[48]....
        /*02e0*/ 	.word	0x00007c90


	//   ....[49]....
        /*02e4*/ 	.word	0x00007da0


	//   ....[50]....
        /*02e8*/ 	.word	0x00007de0


	//   ....[51]....
        /*02ec*/ 	.word	0x00009210


	//   ....[52]....
        /*02f0*/ 	.word	0x00009240


	//   ....[53]....
        /*02f4*/ 	.word	0x00009260


	//   ....[54]....
        /*02f8*/ 	.word	0x000092d0


	//   ....[55]....
        /*02fc*/ 	.word	0x00009670


	//   ....[56]....
        /*0300*/ 	.word	0x00009690


	//   ....[57]....
        /*0304*/ 	.word	0x000096a0


	//   ....[58]....
        /*0308*/ 	.word	0x000096e0


	//   ....[59]....
        /*030c*/ 	.word	0x00009ec0


	//   ....[60]....
        /*0310*/ 	.word	0x00009ee0


	//   ....[61]....
        /*0314*/ 	.word	0x00009f00


	//   ....[62]....
        /*0318*/ 	.word	0x00009f10


	//   ....[63]....
        /*031c*/ 	.word	0x00009f20


	//   ....[64]....
        /*0320*/ 	.word	0x00009fe0


	//   ....[65]....
        /*0324*/ 	.word	0x0000a690


	//   ....[66]....
        /*0328*/ 	.word	0x0000a6b0


	//   ....[67]....
        /*032c*/ 	.word	0x0000a6d0


	//   ....[68]....
        /*0330*/ 	.word	0x0000a730


	//   ....[69]....
        /*0334*/ 	.word	0x0000aac0


	//   ....[70]....
        /*0338*/ 	.word	0x0000aad0


	//   ....[71]....
        /*033c*/ 	.word	0x0000aae0


	//   ....[72]....
        /*0340*/ 	.word	0x0000ab40


	//   ....[73]....
        /*0344*/ 	.word	0x0000b830


	//   ....[74]....
        /*0348*/ 	.word	0x0000bd60


	//   ....[75]....
        /*034c*/ 	.word	0x0000be40


	//   ....[76]....
        /*0350*/ 	.word	0x0000bf00


	//   ....[77]....
        /*0354*/ 	.word	0x0000bf60


	//   ....[78]....
        /*0358*/ 	.word	0x0000c040


	//   ....[79]....
        /*035c*/ 	.word	0x0000c130


	//   ....[80]....
        /*0360*/ 	.word	0x0000c1d0


	//   ....[81]....
        /*0364*/ 	.word	0x0000c250


	//   ....[82]....
        /*0368*/ 	.word	0x0000c300


	//   ....[83]....
        /*036c*/ 	.word	0x0000c390


	//   ....[84]....
        /*0370*/ 	.word	0x0000c3f0


	//   ....[85]....
        /*0374*/ 	.word	0x0000c450


	//   ....[86]....
        /*0378*/ 	.word	0x0000c530


	//   ....[87]....
        /*037c*/ 	.word	0x0000c5c0


	//   ....[88]....
        /*0380*/ 	.word	0x0000c690


	//   ....[89]....
        /*0384*/ 	.word	0x0000c7d0


	//   ....[90]....
        /*0388*/ 	.word	0x0000c880


	//   ....[91]....
        /*038c*/ 	.word	0x0000c930


	//   ....[92]....
        /*0390*/ 	.word	0x0000c9e0


	//   ....[93]....
        /*0394*/ 	.word	0x0000cad0


	//   ....[94]....
        /*0398*/ 	.word	0x0000cb60


	//   ....[95]....
        /*039c*/ 	.word	0x0000cbc0


	//   ....[96]....
        /*03a0*/ 	.word	0x0000cc90


	//----- nvinfo : EIATTR_REG_RECONFIG
	.align		4
.L_87:
        /*03a4*/ 	.byte	0x01, 0x54
	.zero		2


	//----- nvinfo : EIATTR_SYSCALL_OFFSETS
	.align		4
        /*03a8*/ 	.byte	0x04, 0x46
        /*03aa*/ 	.short	(.L_89 - .L_88)


	//   ....[0]....
.L_88:
        /*03ac*/ 	.word	0x00001000


	//   ....[1]....
        /*03b0*/ 	.word	0x00008940


	//   ....[2]....
        /*03b4*/ 	.word	0x00008aa0


	//   ....[3]....
        /*03b8*/ 	.word	0x00008be0


	//   ....[4]....
        /*03bc*/ 	.word	0x00008d00


	//   ....[5]....
        /*03c0*/ 	.word	0x000099e0


	//----- nvinfo : EIATTR_MBARRIER_INSTR_OFFSETS
	.align		4
.L_89:
        /*03c4*/ 	.byte	0x04, 0x39
        /*03c6*/ 	.short	(.L_91 - .L_90)


	//   ....[0]....
.L_90:
        /*03c8*/ 	.word	0x00000180
        /*03cc*/ 	.word	0x000000ff
        /*03d0*/ 	.word	0x00019c00
        /*03d4*/ 	.short	0x0100
        /*03d6*/ 	.byte	0x08
	.zero		1


	//   ....[1]....
        /*03d8*/ 	.word	0x00000190
        /*03dc*/ 	.word	0x000000ff
        /*03e0*/ 	.word	0x00019c20
        /*03e4*/ 	.short	0x0100
        /*03e6*/ 	.byte	0x08
	.zero		1


	//   ....[2]....
        /*03e8*/ 	.word	0x00000280
        /*03ec*/ 	.word	0x000000ff
        /*03f0*/ 	.word	0x00019c30
        /*03f4*/ 	.short	0x0100
        /*03f6*/ 	.byte	0x08
	.zero		1


	//   ....[3]....
        /*03f8*/ 	.word	0x00000290
        /*03fc*/ 	.word	0x000000ff
        /*0400*/ 	.word	0x00019c40
        /*0404*/ 	.short	0x0100
        /*0406*/ 	.byte	0x08
	.zero		1


	//   ....[4]....
        /*0408*/ 	.word	0x000002a0
        /*040c*/ 	.word	0x000000ff
        /*0410*/ 	.word	0x00019c38
        /*0414*/ 	.short	0x0100
        /*0416*/ 	.byte	0x08
	.zero		1


	//   ....[5]....
        /*0418*/ 	.word	0x000002b0
        /*041c*/ 	.word	0x000000ff
        /*0420*/ 	.word	0x00019c48
        /*0424*/ 	.short	0x0100
        /*0426*/ 	.byte	0x08
	.zero		1


	//   ....[6]....
        /*0428*/ 	.word	0x000003e0
        /*042c*/ 	.word	0x000000ff
        /*0430*/ 	.word	0x00019c50
        /*0434*/ 	.short	0x0100
        /*0436*/ 	.byte	0x08
	.zero		1


	//   ....[7]....
        /*0438*/ 	.word	0x000003f0
        /*043c*/ 	.word	0x000000ff
        /*0440*/ 	.word	0x00019c60
        /*0444*/ 	.short	0x0100
        /*0446*/ 	.byte	0x08
	.zero		1


	//   ....[8]....
        /*0448*/ 	.word	0x00000400
        /*044c*/ 	.word	0x000000ff
        /*0450*/ 	.word	0x00019c58
        /*0454*/ 	.short	0x0100
        /*0456*/ 	.byte	0x08
	.zero		1


	//   ....[9]....
        /*0458*/ 	.word	0x00000410
        /*045c*/ 	.word	0x000000ff
        /*0460*/ 	.word	0x00019c68
        /*0464*/ 	.short	0x0100
        /*0466*/ 	.byte	0x08
	.zero		1


	//   ....[10]....
        /*0468*/ 	.word	0x00000500
        /*046c*/ 	.word	0x000000ff
        /*0470*/ 	.word	0x00019c70
        /*0474*/ 	.short	0x0100
        /*0476*/ 	.byte	0x06
	.zero		1


	//   ....[11]....
        /*0478*/ 	.word	0x00000510
        /*047c*/ 	.word	0x000000ff
        /*0480*/ 	.word	0x00019c80
        /*0484*/ 	.short	0x0100
        /*0486*/ 	.byte	0x06
	.zero		1


	//   ....[12]....
        /*0488*/ 	.word	0x00000520
        /*048c*/ 	.word	0x000000ff
        /*0490*/ 	.word	0x00019c78
        /*0494*/ 	.short	0x0100
        /*0496*/ 	.byte	0x06
	.zero		1


	//   ....[13]....
        /*0498*/ 	.word	0x00000530
        /*049c*/ 	.word	0x000000ff
        /*04a0*/ 	.word	0x00019c88
        /*04a4*/ 	.short	0x0100
        /*04a6*/ 	.byte	0x06
	.zero		1


	//   ....[14]....
        /*04a8*/ 	.word	0x00000660
        /*04ac*/ 	.word	0x000000ff
        /*04b0*/ 	.word	0x00019c90
        /*04b4*/ 	.short	0x0100
        /*04b6*/ 	.byte	0x08
	.zero		1


	//   ....[15]....
        /*04b8*/ 	.word	0x00000670
        /*04bc*/ 	.word	0x000000ff
        /*04c0*/ 	.word	0x00019ca0
        /*04c4*/ 	.short	0x0100
        /*04c6*/ 	.byte	0x08
	.zero		1


	//   ....[16]....
        /*04c8*/ 	.word	0x00000680
        /*04cc*/ 	.word	0x000000ff
        /*04d0*/ 	.word	0x00019c98
        /*04d4*/ 	.short	0x0100
        /*04d6*/ 	.byte	0x08
	.zero		1


	//   ....[17]....
        /*04d8*/ 	.word	0x00000690
        /*04dc*/ 	.word	0x000000ff
        /*04e0*/ 	.word	0x00019ca8
        /*04e4*/ 	.short	0x0100
        /*04e6*/ 	.byte	0x08
	.zero		1


	//   ....[18]....
        /*04e8*/ 	.word	0x000007e0
        /*04ec*/ 	.word	0x000000ff
        /*04f0*/ 	.word	0x00019cb0
        /*04f4*/ 	.short	0x0100
        /*04f6*/ 	.byte	0x08
	.zero		1


	//   ....[19]....
        /*04f8*/ 	.word	0x000007f0
        /*04fc*/ 	.word	0x000000ff
        /*0500*/ 	.word	0x00019cc0
        /*0504*/ 	.short	0x0100
        /*0506*/ 	.byte	0x08
	.zero		1


	//   ....[20]....
        /*0508*/ 	.word	0x00000800
        /*050c*/ 	.word	0x000000ff
        /*0510*/ 	.word	0x00019cb8
        /*0514*/ 	.short	0x0100
        /*0516*/ 	.byte	0x08
	.zero		1


	//   ....[21]....
        /*0518*/ 	.word	0x00000810
        /*051c*/ 	.word	0x000000ff
        /*0520*/ 	.word	0x00019cc8
        /*0524*/ 	.short	0x0100
        /*0526*/ 	.byte	0x08
	.zero		1


	//   ....[22]....
        /*0528*/ 	.word	0x00001390
        /*052c*/ 	.word	0x000000ff
        /*0530*/ 	.word	0x00019c00
        /*0534*/ 	.short	0x010a
        /*0536*/ 	.byte	0x32
	.zero		1


	//   ....[23]....
        /*0538*/ 	.word	0x00001430
        /*053c*/ 	.word	0x00000003
        /*0540*/ 	.word	0x00019c30
        /*0544*/ 	.short	0x010a
        /*0546*/ 	.byte	0x3f
	.zero		1


	//   ....[24]....
        /*0548*/ 	.word	0x00001480
        /*054c*/ 	.word	0x00000003
        /*0550*/ 	.word	0x00019c30
        /*0554*/ 	.short	0x010a
        /*0556*/ 	.byte	0x3f
	.zero		1


	//   ....[25]....
        /*0558*/ 	.word	0x00001ef0
        /*055c*/ 	.word	0x000000ff
        /*0560*/ 	.word	0x00000000
        /*0564*/ 	.short	0x0101
        /*0566*/ 	.byte	0x07
	.zero		1


	//   ....[26]....
        /*0568*/ 	.word	0x00003da0
        /*056c*/ 	.word	0x000000ff
        /*0570*/ 	.word	0x00019c30
        /*0574*/ 	.short	0x010a
        /*0576*/ 	.byte	0x15
	.zero		1


	//   ....[27]....
        /*0578*/ 	.word	0x00003de0
        /*057c*/ 	.word	0x000000ff
        /*0580*/ 	.word	0x00019c30
        /*0584*/ 	.short	0x010a
        /*0586*/ 	.byte	0x15
	.zero		1


	//   ....[28]....
        /*0588*/ 	.word	0x00003f40
        /*058c*/ 	.word	0x000000ff
        /*0590*/ 	.word	0x00019c50
        /*0594*/ 	.short	0x010a
        /*0596*/ 	.byte	0x0b
	.zero		1


	//   ....[29]....
        /*0598*/ 	.word	0x00003f80
        /*059c*/ 	.word	0x000000ff
        /*05a0*/ 	.word	0x00019c50
        /*05a4*/ 	.short	0x010a
        /*05a6*/ 	.byte	0x0b
	.zero		1


	//   ....[30]....
        /*05a8*/ 	.word	0x00004660
        /*05ac*/ 	.word	0x000000ff
        /*05b0*/ 	.word	0x00000000
        /*05b4*/ 	.short	0x0101
        /*05b6*/ 	.byte	0x07
	.zero		1


	//   ....[31]....
        /*05b8*/ 	.word	0x00005bb0
        /*05bc*/ 	.word	0x000000ff
        /*05c0*/ 	.word	0x00000000
        /*05c4*/ 	.short	0x0101
        /*05c6*/ 	.byte	0x07
	.zero		1


	//   ....[32]....
        /*05c8*/ 	.word	0x00006110
        /*05cc*/ 	.word	0x000000ff
        /*05d0*/ 	.word	0x00019c50
        /*05d4*/ 	.short	0x010a
        /*05d6*/ 	.byte	0x07
	.zero		1


	//   ....[33]....
        /*05d8*/ 	.word	0x00006150
        /*05dc*/ 	.word	0x000000ff
        /*05e0*/ 	.word	0x00019c50
        /*05e4*/ 	.short	0x010a
        /*05e6*/ 	.byte	0x07
	.zero		1


	//   ....[34]....
        /*05e8*/ 	.word	0x00006c40
        /*05ec*/ 	.word	0x000000ff
        /*05f0*/ 	.word	0x00000000
        /*05f4*/ 	.short	0x0101
        /*05f6*/ 	.byte	0x07
	.zero		1


	//   ....[35]....
        /*05f8*/ 	.word	0x00007c70
        /*05fc*/ 	.word	0x000000ff
        /*0600*/ 	.word	0x00000000
        /*0604*/ 	.short	0x0101
        /*0606*/ 	.byte	0x04
	.zero		1


	//   ....[36]....
        /*0608*/ 	.word	0x00009060
        /*060c*/ 	.word	0x00000004
        /*0610*/ 	.word	0x00019c80
        /*0614*/ 	.short	0x010a
        /*0616*/ 	.byte	0x3f
	.zero		1


	//   ....[37]....
        /*0618*/ 	.word	0x000093a0
        /*061c*/ 	.word	0x00000004
        /*0620*/ 	.word	0x00019c70
        /*0624*/ 	.short	0x0107
        /*0626*/ 	.byte	0x3f
	.zero		1


	//   ....[38]....
        /*0628*/ 	.word	0x00009460
        /*062c*/ 	.word	0x00000004
        /*0630*/ 	.word	0x00019c70
        /*0634*/ 	.short	0x0101
        /*0636*/ 	.byte	0x3f
	.zero		1


	//   ....[39]....
        /*0638*/ 	.word	0x00009490
        /*063c*/ 	.word	0x00000004
        /*0640*/ 	.word	0x00019c40
        /*0644*/ 	.short	0x010a
        /*0646*/ 	.byte	0x3f
	.zero		1


	//   ....[40]....
        /*0648*/ 	.word	0x000097c0
        /*064c*/ 	.word	0x00000004
        /*0650*/ 	.word	0x00019c30
        /*0654*/ 	.short	0x0107
        /*0656*/ 	.byte	0x3f
	.zero		1


	//   ....[41]....
        /*0658*/ 	.word	0x00009880
        /*065c*/ 	.word	0x00000004
        /*0660*/ 	.word	0x00019c30
        /*0664*/ 	.short	0x0101
        /*0666*/ 	.byte	0x3f
	.zero		1


	//   ....[42]....
        /*0668*/ 	.word	0x0000a100
        /*066c*/ 	.word	0x000000ff
        /*0670*/ 	.word	0x00019c00
        /*0674*/ 	.short	0x0107
        /*0676*/ 	.byte	0x2b
	.zero		1


	//   ....[43]....
        /*0678*/ 	.word	0x0000a150
        /*067c*/ 	.word	0x000000ff
        /*0680*/ 	.word	0x00019c00
        /*0684*/ 	.short	0x0101
        /*0686*/ 	.byte	0x2b
	.zero		1


	//   ....[44]....
        /*0688*/ 	.word	0x0000a180
        /*068c*/ 	.word	0x000000ff
        /*0690*/ 	.word	0x00019c20
        /*0694*/ 	.short	0x010a
        /*0696*/ 	.byte	0x2b
	.zero		1


	//   ....[45]....
        /*0698*/ 	.word	0x0000a4d0
        /*069c*/ 	.word	0x00000005
        /*06a0*/ 	.word	0x00019c80
        /*06a4*/ 	.short	0x010a
        /*06a6*/ 	.byte	0x3f
	.zero		1


	//   ....[46]....
        /*06a8*/ 	.word	0x0000a800
        /*06ac*/ 	.word	0x00000005
        /*06b0*/ 	.word	0x00019c70
        /*06b4*/ 	.short	0x0107
        /*06b6*/ 	.byte	0x3f
	.zero		1


	//   ....[47]....
        /*06b8*/ 	.word	0x0000a8c0
        /*06bc*/ 	.word	0x00000005
        /*06c0*/ 	.word	0x00019c70
        /*06c4*/ 	.short	0x0101
        /*06c6*/ 	.byte	0x3f
	.zero		1


	//   ....[48]....
        /*06c8*/ 	.word	0x0000a8f0
        /*06cc*/ 	.word	0x00000005
        /*06d0*/ 	.word	0x00019c40
        /*06d4*/ 	.short	0x010a
        /*06d6*/ 	.byte	0x3f
	.zero		1


	//   ....[49]....
        /*06d8*/ 	.word	0x0000abe0
        /*06dc*/ 	.word	0x00000005
        /*06e0*/ 	.word	0x00019c30
        /*06e4*/ 	.short	0x0107
        /*06e6*/ 	.byte	0x3f
	.zero		1


	//   ....[50]....
        /*06e8*/ 	.word	0x0000acb0
        /*06ec*/ 	.word	0x00000005
        /*06f0*/ 	.word	0x00019c30
        /*06f4*/ 	.short	0x0101
        /*06f6*/ 	.byte	0x3f
	.zero		1


	//   ....[51]....
        /*06f8*/ 	.word	0x0000ad30
        /*06fc*/ 	.word	0x00000002
        /*0700*/ 	.word	0x00019c70
        /*0704*/ 	.short	0x010a
        /*0706*/ 	.byte	0x3f
	.zero		1


	//   ....[52]....
        /*0708*/ 	.word	0x0000adc0
        /*070c*/ 	.word	0x00000002
        /*0710*/ 	.word	0x00019c60
        /*0714*/ 	.short	0x010a
        /*0716*/ 	.byte	0x3f
	.zero		1


	//   ....[53]....
        /*0718*/ 	.word	0x0000b130
        /*071c*/ 	.word	0x00000002
        /*0720*/ 	.word	0x00019c50
        /*0724*/ 	.short	0x0101
        /*0726*/ 	.byte	0x3f
	.zero		1


	//   ....[54]....
        /*0728*/ 	.word	0x0000b1c0
        /*072c*/ 	.word	0x00000002
        /*0730*/ 	.word	0x00000000
        /*0734*/ 	.short	0x0101
        /*0736*/ 	.byte	0x3f
	.zero		1


	//   ....[55]....
        /*0738*/ 	.word	0x0000b260
        /*073c*/ 	.word	0x00000002
        /*0740*/ 	.word	0x00019c70
        /*0744*/ 	.short	0x010a
        /*0746*/ 	.byte	0x3f
	.zero		1


	//   ....[56]....
        /*0748*/ 	.word	0x0000b2f0
        /*074c*/ 	.word	0x00000002
        /*0750*/ 	.word	0x00019c60
        /*0754*/ 	.short	0x010a
        /*0756*/ 	.byte	0x3f
	.zero		1


	//   ....[57]....
        /*0758*/ 	.word	0x0000b660
        /*075c*/ 	.word	0x00000002
        /*0760*/ 	.word	0x00019c50
        /*0764*/ 	.short	0x0101
        /*0766*/ 	.byte	0x3f
	.zero		1


	//   ....[58]....
        /*0768*/ 	.word	0x0000b750
        /*076c*/ 	.word	0x00000002
        /*0770*/ 	.word	0x00000000
        /*0774*/ 	.short	0x0101
        /*0776*/ 	.byte	0x3f
	.zero		1


	//   ....[59]....
        /*0778*/ 	.word	0x0000b7e0
        /*077c*/ 	.word	0x00000004
        /*0780*/ 	.word	0x00019c20
        /*0784*/ 	.short	0x010a
        /*0786*/ 	.byte	0x3f
	.zero		1


	//   ....[60]....
        /*0788*/ 	.word	0x0000b910
        /*078c*/ 	.word	0x00000005
        /*0790*/ 	.word	0x00019c40
        /*0794*/ 	.short	0x010a
        /*0796*/ 	.byte	0x3f
	.zero		1


	//   ....[61]....
        /*0798*/ 	.word	0x0000b9b0
        /*079c*/ 	.word	0x00000013
        /*07a0*/ 	.word	0x00019c40
        /*07a4*/ 	.short	0x010a
        /*07a6*/ 	.byte	0x3f
	.zero		1


	//   ....[62]....
        /*07a8*/ 	.word	0x0000b9f0
        /*07ac*/ 	.word	0x00000005
        /*07b0*/ 	.word	0x00019c60
        /*07b4*/ 	.short	0x010a
        /*07b6*/ 	.byte	0x3f
	.zero		1


	//   ....[63]....
        /*07b8*/ 	.word	0x0000ba30
        /*07bc*/ 	.word	0x00000013
        /*07c0*/ 	.word	0x00019c60
        /*07c4*/ 	.short	0x010a
        /*07c6*/ 	.byte	0x3f
	.zero		1


	//   ....[64]....
        /*07c8*/ 	.word	0x0000ba70
        /*07cc*/ 	.word	0x00000005
        /*07d0*/ 	.word	0x00019c80
        /*07d4*/ 	.short	0x010a
        /*07d6*/ 	.byte	0x3f
	.zero		1


	//   ....[65]....
        /*07d8*/ 	.word	0x0000bab0
        /*07dc*/ 	.word	0x00000013
        /*07e0*/ 	.word	0x00019c80
        /*07e4*/ 	.short	0x010a
        /*07e6*/ 	.byte	0x3f
	.zero		1


	//   ....[66]....
        /*07e8*/ 	.word	0x0000bb20
        /*07ec*/ 	.word	0x00000003
        /*07f0*/ 	.word	0x00019c00
        /*07f4*/ 	.short	0x010a
        /*07f6*/ 	.byte	0x3f
	.zero		1


	//   ....[67]....
        /*07f8*/ 	.word	0x0000bb70
        /*07fc*/ 	.word	0x00000003
        /*0800*/ 	.word	0x00019c30
        /*0804*/ 	.short	0x010a
        /*0806*/ 	.byte	0x3f
	.zero		1


	//   ....[68]....
        /*0808*/ 	.word	0x0000bbd0
        /*080c*/ 	.word	0x00000008
        /*0810*/ 	.word	0x00019c30
        /*0814*/ 	.short	0x010a
        /*0816*/ 	.byte	0x3f
	.zero		1


	//   ....[69]....
        /*0818*/ 	.word	0x0000bc30
        /*081c*/ 	.word	0x00000008
        /*0820*/ 	.word	0x00019c50
        /*0824*/ 	.short	0x010a
        /*0826*/ 	.byte	0x3f
	.zero		1


	//   ....[70]....
        /*0828*/ 	.word	0x0000bc90
        /*082c*/ 	.word	0x00000003
        /*0830*/ 	.word	0x00019c50
        /*0834*/ 	.short	0x010a
        /*0836*/ 	.byte	0x3f
	.zero		1


	//   ....[71]....
        /*0838*/ 	.word	0x0000bd90
        /*083c*/ 	.word	0x00000004
        /*0840*/ 	.word	0x00019c80
        /*0844*/ 	.short	0x010a
        /*0846*/ 	.byte	0x3f
	.zero		1


	//   ....[72]....
        /*0848*/ 	.word	0x0000c080
        /*084c*/ 	.word	0x00000004
        /*0850*/ 	.word	0x00019c40
        /*0854*/ 	.short	0x010a
        /*0856*/ 	.byte	0x3f
	.zero		1


	//   ....[73]....
        /*0858*/ 	.word	0x0000c6d0
        /*085c*/ 	.word	0x00000003
        /*0860*/ 	.word	0x00019c20
        /*0864*/ 	.short	0x010a
        /*0866*/ 	.byte	0x3f
	.zero		1


	//   ....[74]....
        /*0868*/ 	.word	0x0000c720
        /*086c*/ 	.word	0x00000005
        /*0870*/ 	.word	0x00019c80
        /*0874*/ 	.short	0x010a
        /*0876*/ 	.byte	0x3f
	.zero		1


	//   ....[75]....
        /*0878*/ 	.word	0x0000ca20
        /*087c*/ 	.word	0x00000005
        /*0880*/ 	.word	0x00019c40
        /*0884*/ 	.short	0x010a
        /*0886*/ 	.byte	0x3f
	.zero		1


	//   ....[76]....
        /*0888*/ 	.word	0x0000ccd0
        /*088c*/ 	.word	0x00000002
        /*0890*/ 	.word	0x00019c70
        /*0894*/ 	.short	0x010a
        /*0896*/ 	.byte	0x3f
	.zero		1


	//   ....[77]....
        /*0898*/ 	.word	0x0000cd20
        /*089c*/ 	.word	0x00000002
        /*08a0*/ 	.word	0x00019c60
        /*08a4*/ 	.short	0x010a
        /*08a6*/ 	.byte	0x3f
	.zero		1


	//   ....[78]....
        /*08a8*/ 	.word	0x0000cd70
        /*08ac*/ 	.word	0x00000002
        /*08b0*/ 	.word	0x00019c70
        /*08b4*/ 	.short	0x010a
        /*08b6*/ 	.byte	0x3f
	.zero		1


	//   ....[79]....
        /*08b8*/ 	.word	0x0000cdc0
        /*08bc*/ 	.word	0x00000002
        /*08c0*/ 	.word	0x00019c60
        /*08c4*/ 	.short	0x010a
        /*08c6*/ 	.byte	0x3f
	.zero		1


	//   ....[80]....
        /*08c8*/ 	.word	0x0000ce10
        /*08cc*/ 	.word	0x00000004
        /*08d0*/ 	.word	0x00019c20
        /*08d4*/ 	.short	0x010a
        /*08d6*/ 	.byte	0x3f
	.zero		1


	//   ....[81]....
        /*08d8*/ 	.word	0x0000ce60
        /*08dc*/ 	.word	0x00000005
        /*08e0*/ 	.word	0x00019c40
        /*08e4*/ 	.short	0x010a
        /*08e6*/ 	.byte	0x3f
	.zero		1


	//   ....[82]....
        /*08e8*/ 	.word	0x0000ceb0
        /*08ec*/ 	.word	0x00000013
        /*08f0*/ 	.word	0x00019c40
        /*08f4*/ 	.short	0x010a
        /*08f6*/ 	.byte	0x3f
	.zero		1


	//   ....[83]....
        /*08f8*/ 	.word	0x0000cf00
        /*08fc*/ 	.word	0x00000005
        /*0900*/ 	.word	0x00019c60
        /*0904*/ 	.short	0x010a
        /*0906*/ 	.byte	0x3f
	.zero		1


	//   ....[84]....
        /*0908*/ 	.word	0x0000cf50
        /*090c*/ 	.word	0x00000013
        /*0910*/ 	.word	0x00019c60
        /*0914*/ 	.short	0x010a
        /*0916*/ 	.byte	0x3f
	.zero		1


	//   ....[85]....
        /*0918*/ 	.word	0x0000cfa0
        /*091c*/ 	.word	0x00000005
        /*0920*/ 	.word	0x00019c80
        /*0924*/ 	.short	0x010a
        /*0926*/ 	.byte	0x3f
	.zero		1


	//----- nvinfo : EIATTR_NUM_MBARRIERS
	.align		4
.L_91:
        /*0928*/ 	.byte	0x03, 0x38
        /*092a*/ 	.short	0x0016


	//----- nvinfo : EIATTR_EXIT_INSTR_OFFSETS
	.align		4
        /*092c*/ 	.byte	0x04, 0x1c
        /*092e*/ 	.short	(.L_93 - .L_92)


	//   ....[0]....
.L_92:
        /*0930*/ 	.word	0x00000930


	//   ....[1]....
        /*0934*/ 	.word	0x00007f00


	//   ....[2]....
        /*0938*/ 	.word	0x0000b850


	//   ....[3]....
        /*093c*/ 	.word	0x0000bb00


	//----- nvinfo : EIATTR_MAX_THREADS
	.align		4
.L_93:
        /*0940*/ 	.byte	0x04, 0x05
        /*0942*/ 	.short	(.L_95 - .L_94)
.L_94:
        /*0944*/ 	.word	0x00000200
        /*0948*/ 	.word	0x00000001
        /*094c*/ 	.word	0x00000001


	//----- nvinfo : EIATTR_CRS_STACK_SIZE
	.align		4
.L_95:
        /*0950*/ 	.byte	0x04, 0x1e
        /*0952*/ 	.short	(.L_97 - .L_96)
.L_96:
        /*0954*/ 	.word	0x00000000


	//----- nvinfo : EIATTR_CBANK_PARAM_SIZE
	.align		4
.L_97:
        /*0958*/ 	.byte	0x03, 0x19
        /*095a*/ 	.short	0x0a70


	//----- nvinfo : EIATTR_PARAM_CBANK
	.align		4
        /*095c*/ 	.byte	0x04, 0x0a
        /*095e*/ 	.short	(.L_99 - .L_98)
	.align		4
.L_98:
        /*0960*/ 	.word	index@(.nv.constant0._ZN7cutlass13device_kernelIN5flash11enable_sm90INS1_16FlashAttnFwdSm90INS1_25CollectiveMainloopFwdSm90ILi2EN4cute5tupleIJNS5_1CILi1EEES8_S8_EEENS6_IJNS7_ILi192EEENS7_ILi128EEENS7_ILi96EEEEEELi96ENS_12float_e4m3_tEfNS_4arch4Sm90ELb0ELb0ELb1ELb0ELb1ELb0ELb0ELb1ELb1ELb1ELb0ELb0EEENS1_21CollectiveEpilogueFwdINS6_IJSA_SC_SB_EEES9_NS_10bfloat16_tESG_Li384ELb0ELb1ELb0ELb1EEENS1_29StaticPersistentTileSchedulerILb0EEEEEEEEEvNT_6ParamsE)
        /*0964*/ 	.short	0x0210
        /*0966*/ 	.short	0x0a70


	//----- nvinfo : EIATTR_SW_WAR
	.align		4
.L_99:
        /*0968*/ 	.byte	0x04, 0x36
        /*096a*/ 	.short	(.L_101 - .L_100)
.L_100:
        /*096c*/ 	.word	0x00000008
.L_101:


//--------------------- .nv.info._ZN7cutlass13device_kernelIN5flash11enable_sm90INS1_16FlashAttnFwdSm90INS1_25CollectiveMainloopFwdSm90ILi2EN4cute5tupleIJNS5_1CILi1EEES8_S8_EEENS6_IJNS7_ILi192EEENS7_ILi128EEENS7_ILi96EEEEEELi96ENS_12float_e4m3_tEfNS_4arch4Sm90ELb0ELb0ELb1ELb1ELb1ELb0ELb0ELb1ELb1ELb1ELb0ELb0EEENS1_21CollectiveEpilogueFwdINS6_IJSA_SC_SB_EEES9_NS_10bfloat16_tESG_Li384ELb1ELb1ELb0ELb1EEENS1_36VarlenDynamicPersistentTileSchedulerILi192ELi128ELi384ELi128ELb0ELb1ELb1ELb0ELb1ELb1EEEEEEEEEvNT_6ParamsE --------------------------
	.section	.nv.info._ZN7cutlass13device_kernelIN5flash11enable_sm90INS1_16FlashAttnFwdSm90INS1_25CollectiveMainloopFwdSm90ILi2EN4cute5tupleIJNS5_1CILi1EEES8_S8_EEENS6_IJNS7_ILi192EEENS7_ILi128EEENS7_ILi96EEEEEELi96ENS_12float_e4m3_tEfNS_4arch4Sm90ELb0ELb0ELb1ELb1ELb1ELb0ELb0ELb1ELb1ELb1ELb0ELb0EEENS1_21CollectiveEpilogueFwdINS6_IJSA_SC_SB_EEES9_NS_10bfloat16_tESG_Li384ELb1ELb1ELb0ELb1EEENS1_36VarlenDynamicPersistentTileSchedulerILi192ELi128ELi384ELi128ELb0ELb1ELb1ELb0ELb1ELb1EEEEEEEEEvNT_6ParamsE,"",@"SHT_CUDA_INFO"
	.sectionflags	@""
	.align	4


	//----- nvinfo : EIATTR_CUDA_API_VERSION
	.align		4
        /*0000*/ 	.byte	0x04, 0x37
        /*0002*/ 	.short	(.L_103 - .L_102)
.L_102:
        /*0004*/ 	.word	0x00000082


	//----- nvinfo : EIATTR_KPARAM_INFO
	.align		4
.L_103:
        /*0008*/ 	.byte	0x04, 0x17
        /*000a*/ 	.short	(.L_105 - .L_104)
.L_104:
        /*000c*/ 	.word	0x00000000
        /*0010*/ 	.short	0x0000
        /*0012*/ 	.short	0x0070
        /*0014*/ 	.byte	0x00, 0xf0, 0x01, 0x2a


	//----- nvinfo : EIATTR_SPARSE_MMA_MASK
	.align		4
.L_105:
        /*0018*/ 	.byte	0x03, 0x50
        /*001a*/ 	.short	0x0000


	//----- nvinfo : EIATTR_MAXREG_COUNT
	.align		4
        /*001c*/ 	.byte	0x03, 0x1b
        /*001e*/ 	.short	0x0080


	//----- nvinfo : EIATTR_NUM_BARRIERS
	.align		4
        /*0020*/ 	.byte	0x02, 0x4c
        /*0022*/ 	.byte	0x09
	.zero		1


	//----- nvinfo : EIATTR_EXTERNS
	.align		4
        /*0024*/ 	.byte	0x04, 0x0f
        /*0026*/ 	.short	(.L_107 - .L_106)


	//   ....[0]....
	.align		4
.L_106:
        /*0028*/ 	.word	index@(__assertfail)


	//----- nvinfo : EIATTR_ANNOTATIONS
	.align		4
.L_107:
        /*002c*/ 	.byte	0x04, 0x55
        /*002e*/ 	.short	(.L_109 - .L_108)


	//   ....[0]....
.L_108:
        /*0030*/ 	.word	0x00000001
        /*0034*/ 	.byte	0xd0, 0x98, 0x00, 0x00, 0x01, 0x00, 0x00, 0x00, 0x20, 0x9b, 0x00, 0x00, 0x01, 0x00, 0x00, 0x00
        /* <DEDUP_REMOVED lines=13> */
        /*0114*/ 	.byte	0x00, 0xeb, 0x00, 0x00


	//----- nvinfo : EIATTR_MERCURY_ISA_VERSION
	.align		4
.L_109:
        /*0118*/ 	.byte	0x03, 0x5f
        /*011a*/ 	.short	0x0101


	//----- nvinfo : EIATTR_UNUSED_LOAD_BYTE_OFFSET
	.align		4
        /*011c*/ 	.byte	0x04, 0x44
        /*011e*/ 	.short	(.L_111 - .L_110)


	//   ....[0]....
.L_110:
        /*0120*/ 	.word	0x00000940
        /*0124*/ 	.word	0x0000fff0


	//   ....[1]....
        /*0128*/ 	.word	0x00006e60
        /*012c*/ 	.word	0x0000fff0


	//----- nvinfo : EIATTR_INT_WARP_WIDE_INSTR_OFFSETS
	.align		4
.L_111:
        /*0130*/ 	.byte	0x04, 0x31
        /*0132*/ 	.short	(.L_113 - .L_112)


	//   ....[0]....
.L_112:
        /*0134*/ 	.word	0x000000c0


	//   ....[1]....
        /*0138*/ 	.word	0x000000d0


	//   ....[2]....
        /*013c*/ 	.word	0x00000170


	//   ....[3]....
        /*0140*/ 	.word	0x0000a250


	//   ....[4]....
        /*0144*/ 	.word	0x0000a2e0


	//   ....[5]....
        /*0148*/ 	.word	0x0000d0f0


	//   ....[6]....
        /*014c*/ 	.word	0x0000d180


	//----- nvinfo : EIATTR_COOP_GROUP_MASK_REGIDS
	.align		4
.L_113:
        /*0150*/ 	.byte	0x04, 0x29
        /*0152*/ 	.short	(.L_115 - .L_114)


	//   ....[0]....
.L_114:
        /*0154*/ 	.word	0xffffffff


	//   ....[1]....
        /*0158*/ 	.word	0xffffffff


	//   ....[2]....
        /*015c*/ 	.word	0xffffffff


	//   ....[3]....
        /*0160*/ 	.word	0xffffffff


	//   ....[4]....
        /*0164*/ 	.word	0xffffffff


	//   ....[5]....
        /*0168*/ 	.word	0xffffffff


	//   ....[6]....
        /*016c*/ 	.word	0xffffffff


	//   ....[7]....
        /*0170*/ 	.word	0xffffffff


	//   ....[8]....
        /*0174*/ 	.word	0xffffffff


	//   ....[9]....
        /*0178*/ 	.word	0xffffffff


	//   ....[10]....
        /*017c*/ 	.word	0xffffffff


	//   ....[11]....
        /*0180*/ 	.word	0xffffffff


	//   ....[12]....
        /*0184*/ 	.word	0xffffffff


	//   ....[13]....
        /*0188*/ 	.word	0xffffffff


	//   ....[14]....
        /*018c*/ 	.word	0xffffffff


	//   ....[15]....
        /*0190*/ 	.word	0xffffffff


	//   ....[16]....
        /*0194*/ 	.word	0xffffffff


	//   ....[17]....
        /*0198*/ 	.word	0xffffffff


	//   ....[18]....
        /*019c*/ 	.word	0xffffffff


	//   ....[19]....
        /*01a0*/ 	.word	0xffffffff


	//   ....[20]....
        /*01a4*/ 	.word	0xffffffff


	//   ....[21]....
        /*01a8*/ 	.word	0xffffffff


	//   ....[22]....
        /*01ac*/ 	.word	0xffffffff


	//   ....[23]....
        /*01b0*/ 	.word	0xffffffff


	//   ....[24]....
        /*01b4*/ 	.word	0xffffffff


	//   ....[25]....
        /*01b8*/ 	.word	0xffffffff


	//   ....[26]....
        /*01bc*/ 	.word	0xffffffff


	//   ....[27]....
        /*01c0*/ 	.word	0xffffffff


	//   ....[28]....
        /*01c4*/ 	.word	0xffffffff


	//   ....[29]....
        /*01c8*/ 	.word	0xffffffff


	//   ....[30]....
        /*01cc*/ 	.word	0xffffffff


	//   ....[31]....
        /*01d0*/ 	.word	0xffffffff


	//   ....[32]....
        /*01d4*/ 	.word	0xffffffff


	//   ....[33]....
        /*01d8*/ 	.word	0xffffffff


	//   ....[34]....
        /*01dc*/ 	.word	0xffffffff


	//   ....[35]....
        /*01e0*/ 	.word	0xffffffff


	//   ....[36]....
        /*01e4*/ 	.word	0xffffffff


	//   ....[37]....
        /*01e8*/ 	.word	0xffffffff


	//   ....[38]....
        /*01ec*/ 	.word	0xffffffff


	//   ....[39]....
        /*01f0*/ 	.word	0xffffffff


	//   ....[40]....
        /*01f4*/ 	.word	0xffffffff


	//   ....[41]....
        /*01f8*/ 	.word	0xffffffff


	//   ....[42]....
        /*01fc*/ 	.word	0xffffffff


	//   ....[43]....
        /*0200*/ 	.word	0xffffffff


	//   ....[44]....
        /*0204*/ 	.word	0xffffffff


	//   ....[45]....
        /*0208*/ 	.word	0xffffffff


	//   ....[46]....
        /*020c*/ 	.word	0xffffffff


	//   ....[47]....
        /*0210*/ 	.word	0xffffffff


	//   ....[48]....
        /*0214*/ 	.word	0xffffffff


	//   ....[49]....
        /*0218*/ 	.word	0xffffffff


	//   ....[50]....
        /*021c*/ 	.word	0xffffffff


	//   ....[51]....
        /*0220*/ 	.word	0xffffffff


	//   ....[52]....
        /*0224*/ 	.word	0xffffffff


	//   ....[53]....
        /*0228*/ 	.word	0xffffffff


	//   ....[54]....
        /*022c*/ 	.word	0xffffffff


	//   ....[55]....
        /*0230*/ 	.word	0xffffffff


	//   ....[56]....
        /*0234*/ 	.word	0xffffffff


	//   ....[57]....
        /*0238*/ 	.word	0xffffffff


	//   ....[58]....
        /*023c*/ 	.word	0xffffffff


	//   ....[59]....
        /*0240*/ 	.word	0xffffffff


	//   ....[60]....
        /*0244*/ 	.word	0xffffffff


	//   ....[61]....
        /*0248*/ 	.word	0xffffffff


	//   ....[62]....
        /*024c*/ 	.word	0xffffffff


	//   ....[63]....
        /*0250*/ 	.word	0xffffffff


	//   ....[64]....
        /*0254*/ 	.word	0xffffffff


	//   ....[65]....
        /*0258*/ 	.word	0xffffffff


	//   ....[66]....
        /*025c*/ 	.word	0xffffffff


	//   ....[67]....
        /*0260*/ 	.word	0xffffffff


	//   ....[68]....
        /*0264*/ 	.word	0xffffffff


	//   ....[69]....
        /*0268*/ 	.word	0xffffffff


	//   ....[70]....
        /*026c*/ 	.word	0xffffffff


	//   ....[71]....
        /*0270*/ 	.word	0xffffffff


	//   ....[72]....
        /*0274*/ 	.word	0xffffffff


	//   ....[73]....
        /*0278*/ 	.word	0xffffffff


	//   ....[74]....
        /*027c*/ 	.word	0xffffffff


	//   ....[75]....
        /*0280*/ 	.word	0xffffffff


	//   ....[76]....
        /*0284*/ 	.word	0xffffffff


	//   ....[77]....
        /*0288*/ 	.word	0xffffffff


	//   ....[78]....
        /*028c*/ 	.word	0xffffffff


	//   ....[79]....
        /*0290*/ 	.word	0xffffffff


	//   ....[80]....
        /*0294*/ 	.word	0xffffffff


	//   ....[81]....
        /*0298*/ 	.word	0xffffffff


	//   ....[82]....
        /*029c*/ 	.word	0xffffffff


	//   ....[83]....
        /*02a0*/ 	.word	0xffffffff


	//   ....[84]....
        /*02a4*/ 	.word	0xffffffff


	//   ....[85]....
        /*02a8*/ 	.word	0xffffffff


	//   ....[86]....
        /*02ac*/ 	.word	0xffffffff


	//   ....[87]....
        /*02b0*/ 	.word	0xffffffff


	//   ....[88]....
        /*02b4*/ 	.word	0xffffffff


	//   ....[89]....
        /*02b8*/ 	.word	0xffffffff


	//   ....[90]....
        /*02bc*/ 	.word	0xffffffff


	//   ....[91]....
        /*02c0*/ 	.word	0xffffffff


	//   ....[92]....
        /*02c4*/ 	.word	0xffffffff


	//   ....[93]....
        /*02c8*/ 	.word	0xffffffff


	//   ....[94]....
        /*02cc*/ 	.word	0xffffffff


	//   ....[95]....
        /*02d0*/ 	.word	0xffffffff


	//   ....[96]....
        /*02d4*/ 	.word	0xffffffff


	//   ....[97]....
        /*02d8*/ 	.word	0xffffffff


	//   ....[98]....
        /*02dc*/ 	.word	0xffffffff


	//   ....[99]....
        /*02e0*/ 	.word	0xffffffff


	//   ....[100]....
        /*02e4*/ 	.word	0xffffffff


	//   ....[101]....
        /*02e8*/ 	.word	0xffffffff


	//   ....[102]....
        /*02ec*/ 	.word	0xffffffff


	//   ....[103]....
        /*02f0*/ 	.word	0xffffffff


	//   ....[104]....
        /*02f4*/ 	.word	0xffffffff


	//   ....[105]....
        /*02f8*/ 	.word	0xffffffff


	//   ....[106]....
        /*02fc*/ 	.word	0xffffffff


	//   ....[107]....
        /*0300*/ 	.word	0xffffffff


	//   ....[108]....
        /*0304*/ 	.word	0xffffffff


	//   ....[109]....
        /*0308*/ 	.word	0xffffffff


	//   ....[110]....
        /*030c*/ 	.word	0xffffffff


	//   ....[111]....
        /*0310*/ 	.word	0x0500000f


	//   ....[112]....
        /*0314*/ 	.word	0x0500000f


	//   ....[113]....
        /*0318*/ 	.word	0x0500000f


	//   ....[114]....
        /*031c*/ 	.word	0x0500000f


	//   ....[115]....
        /*0320*/ 	.word	0x0500000f


	//   ....[116]....
        /*0324*/ 	.word	0x0500000f


	//   ....[117]....
        /*0328*/ 	.word	0x0500000f


	//   ....[118]....
        /*032c*/ 	.word	0x0500000f


	//   ....[119]....
        /*0330*/ 	.word	0x0500000f


	//   ....[120]....
        /*0334*/ 	.word	0x0500000f


	//   ....[121]....
        /*0338*/ 	.word	0x0500000f


	//   ....[122]....
        /*033c*/ 	.word	0x0500000f


	//   ....[123]....
        /*0340*/ 	.word	0x0500000f


	//   ....[124]....
        /*0344*/ 	.word	0x0500000f


	//   ....[125]....
        /*0348*/ 	.word	0x0500000f


	//   ....[126]....
        /*034c*/ 	.word	0x0500000f


	//   ....[127]....
        /*0350*/ 	.word	0x0500000f


	//   ....[128]....
        /*0354*/ 	.word	0x0500000f


	//   ....[129]....
        /*0358*/ 	.word	0x0500000f


	//   ....[130]....
        /*035c*/ 	.word	0x0500000f


	//   ....[131]....
        /*0360*/ 	.word	0x0500000f


	//   ....[132]....
        /*0364*/ 	.word	0x0500000f


	//   ....[133]....
        /*0368*/ 	.word	0x0500000f


	//   ....[134]....
        /*036c*/ 	.word	0x0500000f


	//----- nvinfo : EIATTR_COOP_GROUP_INSTR_OFFSETS
	.align		4
.L_115:
        /*0370*/ 	.byte	0x04, 0x28
        /*0372*/ 	.short	(.L_117 - .L_116)


	//   ....[0]....
.L_116:
        /*0374*/ 	.word	0x00000070


	//   ....[1]....
        /*0378*/ 	.word	0x000000b0


	//   ....[2]....
        /*037c*/ 	.word	0x000002d0


	//   ....[3]....
        /*0380*/ 	.word	0x00000430


	//   ....[4]....
        /*0384*/ 	.word	0x00000550


	//   ....[5]....
        /*0388*/ 	.word	0x000006b0


	//   ....[6]....
        /*038c*/ 	.word	0x00001270


	//   ....[7]....
        /*0390*/ 	.word	0x00002d50


	//   ....[8]....
        /*0394*/ 	.word	0x00002db0


	//   ....[9]....
        /*0398*/ 	.word	0x00003380


	//   ....[10]....
        /*039c*/ 	.word	0x000033f0


	//   ....[11]....
        /*03a0*/ 	.word	0x00005160


	//   ....[12]....
        /*03a4*/ 	.word	0x00005190


	//   ....[13]....
        /*03a8*/ 	.word	0x000051b0


	//   ....[14]....
        /*03ac*/ 	.word	0x000051d0


	//   ....[15]....
        /*03b0*/ 	.word	0x000067c0


	//   ....[16]....
        /*03b4*/ 	.word	0x000067e0


	//   ....[17]....
        /*03b8*/ 	.word	0x00006850


	//   ....[18]....
        /*03bc*/ 	.word	0x00006860


	//   ....[19]....
        /*03c0*/ 	.word	0x00007530


	//   ....[20]....
        /*03c4*/ 	.word	0x00007540


	//   ....[21]....
        /*03c8*/ 	.word	0x00007550


	//   ....[22]....
        /*03cc*/ 	.word	0x00007560


	//   ....[23]....
        /*03d0*/ 	.word	0x00007570


	//   ....[24]....
        /*03d4*/ 	.word	0x00007580


	//   ....[25]....
        /*03d8*/ 	.word	0x00007590


	//   ....[26]....
        /*03dc*/ 	.word	0x000075a0


	//   ....[27]....
        /*03e0*/ 	.word	0x000075b0


	//   ....[28]....
        /*03e4*/ 	.word	0x000075e0


	//   ....[29]....
        /*03e8*/ 	.word	0x00007610


	//   ....[30]....
        /*03ec*/ 	.word	0x00007620


	//   ....[31]....
        /*03f0*/ 	.word	0x00007650


	//   ....[32]....
        /*03f4*/ 	.word	0x00007660


	//   ....[33]....
        /*03f8*/ 	.word	0x00007670


	//   ....[34]....
        /*03fc*/ 	.word	0x000076a0


	//   ....[35]....
        /*0400*/ 	.word	0x000076b0


	//   ....[36]....
        /*0404*/ 	.word	0x000076e0


	//   ....[37]....
        /*0408*/ 	.word	0x000076f0


	//   ....[38]....
        /*040c*/ 	.word	0x00007700


	//   ....[39]....
        /*0410*/ 	.word	0x00007710


	//   ....[40]....
        /*0414*/ 	.word	0x00007730


	//   ....[41]....
        /*0418*/ 	.word	0x00007760


	//   ....[42]....
        /*041c*/ 	.word	0x00007790


	//   ....[43]....
        /*0420*/ 	.word	0x00007d50


	//   ....[44]....
        /*0424*/ 	.word	0x00007d90


	//   ....[45]....
        /*0428*/ 	.word	0x00007dd0


	//   ....[46]....
        /*042c*/ 	.word	0x00007e10


	//   ....[47]....
        /*0430*/ 	.word	0x000082e0


	//   ....[48]....
        /*0434*/ 	.word	0x00008310


	//   ....[49]....
        /*0438*/ 	.word	0x00008410


	//   ....[50]....
        /*043c*/ 	.word	0x00008430


	//   ....[51]....
        /*0440*/ 	.word	0x00008d40


	//   ....[52]....
        /*0444*/ 	.word	0x00008d50


	//   ....[53]....
        /*0448*/ 	.word	0x00008e50


	//   ....[54]....
        /*044c*/ 	.word	0x00008e70


	//   ....[55]....
        /*0450*/ 	.word	0x00008fe0


	//   ....[56]....
        /*0454*/ 	.word	0x00009190


	//   ....[57]....
        /*0458*/ 	.word	0x000091c0


	//   ....[58]....
        /*045c*/ 	.word	0x000091f0


	//   ....[59]....
        /*0460*/ 	.word	0x00009220


	//   ....[60]....
        /*0464*/ 	.word	0x00009250


	//   ....[61]....
        /*0468*/ 	.word	0x00009290


	//   ....[62]....
        /*046c*/ 	.word	0x000093e0


	//   ....[63]....
        /*0470*/ 	.word	0x00009410


	//   ....[64]....
        /*0474*/ 	.word	0x00009440


	//   ....[65]....
        /*0478*/ 	.word	0x00009470


	//   ....[66]....
        /*047c*/ 	.word	0x000094a0


	//   ....[67]....
        /*0480*/ 	.word	0x000094e0


	//   ....[68]....
        /*0484*/ 	.word	0x00009560


	//   ....[69]....
        /*0488*/ 	.word	0x000095a0


	//   ....[70]....
        /*048c*/ 	.word	0x00009630


	//   ....[71]....
        /*0490*/ 	.word	0x0000ae90


	//   ....[72]....
        /*0494*/ 	.word	0x0000aec0


	//   ....[73]....
        /*0498*/ 	.word	0x0000aee0


	//   ....[74]....
        /*049c*/ 	.word	0x0000afc0


	//   ....[75]....
        /*04a0*/ 	.word	0x0000b360


	//   ....[76]....
        /*04a4*/ 	.word	0x0000b370


	//   ....[77]....
        /*04a8*/ 	.word	0x0000b380


	//   ....[78]....
        /*04ac*/ 	.word	0x0000b390


	//   ....[79]....
        /*04b0*/ 	.word	0x0000bc70


	//   ....[80]....
        /*04b4*/ 	.word	0x0000bca0


	//   ....[81]....
        /*04b8*/ 	.word	0x0000bcc0


	//   ....[82]....
        /*04bc*/ 	.word	0x0000bcd0


	//   ....[83]....
        /*04c0*/ 	.word	0x0000bce0


	//   ....[84]....
        /*04c4*/ 	.word	0x0000bdf0


	//   ....[85]....
        /*04c8*/ 	.word	0x0000c540


	//   ....[86]....
        /*04cc*/ 	.word	0x0000c560


	//   ....[87]....
        /*04d0*/ 	.word	0x0000c570


	//   ....[88]....
        /*04d4*/ 	.word	0x0000c5d0


	//   ....[89]....
        /*04d8*/ 	.word	0x0000c930


	//   ....[90]....
        /*04dc*/ 	.word	0x0000c940


	//   ....[91]....
        /*04e0*/ 	.word	0x0000c950


	//   ....[92]....
        /*04e4*/ 	.word	0x0000c9b0


	//   ....[93]....
        /*04e8*/ 	.word	0x0000d8d0


	//   ....[94]....
        /*04ec*/ 	.word	0x0000d8e0


	//   ....[95]....
        /*04f0*/ 	.word	0x0000d910


	//   ....[96]....
        /*04f4*/ 	.word	0x0000d940


	//   ....[97]....
        /*04f8*/ 	.word	0x0000d970


	//   ....[98]....
        /*04fc*/ 	.word	0x0000d980


	//   ....[99]....
        /*0500*/ 	.word	0x0000d9b0


	//   ....[100]....
        /*0504*/ 	.word	0x0000d9f0


	//   ....[101]....
        /*0508*/ 	.word	0x0000db30


	//   ....[102]....
        /*050c*/ 	.word	0x0000db60


	//   ....[103]....
        /*0510*/ 	.word	0x0000dba0


	//   ....[104]....
        /*0514*/ 	.word	0x0000dbd0


	//   ....[105]....
        /*0518*/ 	.word	0x0000dc00


	//   ....[106]....
        /*051c*/ 	.word	0x0000dc30


	//   ....[107]....
        /*0520*/ 	.word	0x0000dce0


	//   ....[108]....
        /*0524*/ 	.word	0x0000dd20


	//   ....[109]....
        /*0528*/ 	.word	0x0000dd70


	//   ....[110]....
        /*052c*/ 	.word	0x0000e1c0


	//   ....[111]....
        /*0530*/ 	.word	0x0000e710


	//   ....[112]....
        /*0534*/ 	.word	0x0000e800


	//   ....[113]....
        /*0538*/ 	.word	0x0000e890


	//   ....[114]....
        /*053c*/ 	.word	0x0000ea20


	//   ....[115]....
        /*0540*/ 	.word	0x0000eac0


	//   ....[116]....
        /*0544*/ 	.word	0x0000ebc0


	//   ....[117]....
        /*0548*/ 	.word	0x0000ec50


	//   ....[118]....
        /*054c*/ 	.word	0x0000ecb0


	//   ....[119]....
        /*0550*/ 	.word	0x0000ed50


	//   ....[120]....
        /*0554*/ 	.word	0x0000ee60


	//   ....[121]....
        /*0558*/ 	.word	0x0000eec0


	//   ....[122]....
        /*055c*/ 	.word	0x0000ef20


	//   ....[123]....
        /*0560*/ 	.word	0x0000f000


	//   ....[124]....
        /*0564*/ 	.word	0x0000f0d0


	//   ....[125]....
        /*0568*/ 	.word	0x0000f150


	//   ....[126]....
        /*056c*/ 	.word	0x0000f2f0


	//   ....[127]....
        /*0570*/ 	.word	0x0000f390


	//   ....[128]....
        /*0574*/ 	.word	0x0000f3f0


	//   ....[129]....
        /*0578*/ 	.word	0x0000f4c0


	//   ....[130]....
        /*057c*/ 	.word	0x0000f5b0


	//   ....[131]....
        /*0580*/ 	.word	0x0000f640


	//   ....[132]....
        /*0584*/ 	.word	0x0000f6a0


	//   ....[133]....
        /*0588*/ 	.word	0x0000f770


	//   ....[134]....
        /*058c*/ 	.word	0x0000f9d0


	//----- nvinfo : EIATTR_REG_RECONFIG
	.align		4
.L_117:
        /*0590*/ 	.byte	0x01, 0x54
	.zero		2


	//----- nvinfo : EIATTR_SYSCALL_OFFSETS
	.align		4
        /*0594*/ 	.byte	0x04, 0x46
        /*0596*/ 	.short	(.L_119 - .L_118)


	//   ....[0]....
.L_118:
        /*0598*/ 	.word	0x00001460


	//   ....[1]....
        /*059c*/ 	.word	0x0000a440


	//   ....[2]....
        /*05a0*/ 	.word	0x0000a5b0


	//   ....[3]....
        /*05a4*/ 	.word	0x0000a700


	//   ....[4]....
        /*05a8*/ 	.word	0x0000a840


	//   ....[5]....
        /*05ac*/ 	.word	0x0000b780


	//----- nvinfo : EIATTR_MBARRIER_INSTR_OFFSETS
	.align		4
.L_119:
        /*05b0*/ 	.byte	0x04, 0x39
        /*05b2*/ 	.short	(.L_121 - .L_120)


	//   ....[0]....
.L_120:
        /*05b4*/ 	.word	0x00000180
        /*05b8*/ 	.word	0x000000ff
        /*05bc*/ 	.word	0x00019c00
        /*05c0*/ 	.short	0x0100
        /*05c2*/ 	.byte	0x08
	.zero		1


	//   ....[1]....
        /*05c4*/ 	.word	0x00000190
        /*05c8*/ 	.word	0x000000ff
        /*05cc*/ 	.word	0x00019c20
        /*05d0*/ 	.short	0x0100
        /*05d2*/ 	.byte	0x08
	.zero		1


	//   ....[2]....
        /*05d4*/ 	.word	0x00000280
        /*05d8*/ 	.word	0x000000ff
        /*05dc*/ 	.word	0x00019c30
        /*05e0*/ 	.short	0x0100
        /*05e2*/ 	.byte	0x08
	.zero		1


	//   ....[3]....
        /*05e4*/ 	.word	0x00000290
        /*05e8*/ 	.word	0x000000ff
        /*05ec*/ 	.word	0x00019c40
        /*05f0*/ 	.short	0x0100
        /*05f2*/ 	.byte	0x08
	.zero		1


	//   ....[4]....
        /*05f4*/ 	.word	0x000002a0
        /*05f8*/ 	.word	0x000000ff
        /*05fc*/ 	.word	0x00019c38
        /*0600*/ 	.short	0x0100
        /*0602*/ 	.byte	0x08
	.zero		1


	//   ....[5]....
        /*0604*/ 	.word	0x000002b0
        /*0608*/ 	.word	0x000000ff
        /*060c*/ 	.word	0x00019c48
        /*0610*/ 	.short	0x0100
        /*0612*/ 	.byte	0x08
	.zero		1


	//   ....[6]....
        /*0614*/ 	.word	0x000003e0
        /*0618*/ 	.word	0x000000ff
        /*061c*/ 	.word	0x00019c50
        /*0620*/ 	.short	0x0100
        /*0622*/ 	.byte	0x08
	.zero		1


	//   ....[7]....
        /*0624*/ 	.word	0x000003f0
        /*0628*/ 	.word	0x000000ff
        /*062c*/ 	.word	0x00019c60
        /*0630*/ 	.short	0x0100
        /*0632*/ 	.byte	0x08
	.zero		1


	//   ....[8]....
        /*0634*/ 	.word	0x00000400
        /*0638*/ 	.word	0x000000ff
        /*063c*/ 	.word	0x00019c58
        /*0640*/ 	.short	0x0100
        /*0642*/ 	.byte	0x08
	.zero		1


	//   ....[9]....
        /*0644*/ 	.word	0x00000410
        /*0648*/ 	.word	0x000000ff
        /*064c*/ 	.word	0x00019c68
        /*0650*/ 	.short	0x0100
        /*0652*/ 	.byte	0x08
	.zero		1


	//   ....[10]....
        /*0654*/ 	.word	0x00000500
        /*0658*/ 	.word	0x000000ff
        /*065c*/ 	.word	0x00019c70
        /*0660*/ 	.short	0x0100
        /*0662*/ 	.byte	0x06
	.zero		1


	//   ....[11]....
        /*0664*/ 	.word	0x00000510
        /*0668*/ 	.word	0x000000ff
        /*066c*/ 	.word	0x00019c80
        /*0670*/ 	.short	0x0100
        /*0672*/ 	.byte	0x06
	.zero		1


	//   ....[12]....
        /*0674*/ 	.word	0x00000520
        /*0678*/ 	.word	0x000000ff
        /*067c*/ 	.word	0x00019c78
        /*0680*/ 	.short	0x0100
        /*0682*/ 	.byte	0x06
	.zero		1


	//   ....[13]....
        /*0684*/ 	.word	0x00000530
        /*0688*/ 	.word	0x000000ff
        /*068c*/ 	.word	0x00019c88
        /*0690*/ 	.short	0x0100
        /*0692*/ 	.byte	0x06
	.zero		1


	//   ....[14]....
        /*0694*/ 	.word	0x00000660
        /*0698*/ 	.word	0x000000ff
        /*069c*/ 	.word	0x00019c90
        /*06a0*/ 	.short	0x0100
        /*06a2*/ 	.byte	0x08
	.zero		1


	//   ....[15]....
        /*06a4*/ 	.word	0x00000670
        /*06a8*/ 	.word	0x000000ff
        /*06ac*/ 	.word	0x00019ca0
        /*06b0*/ 	.short	0x0100
        /*06b2*/ 	.byte	0x08
	.zero		1


	//   ....[16]....
        /*06b4*/ 	.word	0x00000680
        /*06b8*/ 	.word	0x000000ff
        /*06bc*/ 	.word	0x00019c98
        /*06c0*/ 	.short	0x0100
        /*06c2*/ 	.byte	0x08
	.zero		1


	//   ....[17]....
        /*06c4*/ 	.word	0x00000690
        /*06c8*/ 	.word	0x000000ff
        /*06cc*/ 	.word	0x00019ca8
        /*06d0*/ 	.short	0x0100
        /*06d2*/ 	.byte	0x08
	.zero		1


	//   ....[18]....
        /*06d4*/ 	.word	0x000007e0
        /*06d8*/ 	.word	0x000000ff
        /*06dc*/ 	.word	0x00019cb0
        /*06e0*/ 	.short	0x0100
        /*06e2*/ 	.byte	0x08
	.zero		1


	//   ....[19]....
        /*06e4*/ 	.word	0x000007f0
        /*06e8*/ 	.word	0x000000ff
        /*06ec*/ 	.word	0x00019cc0
        /*06f0*/ 	.short	0x0100
        /*06f2*/ 	.byte	0x08
	.zero		1


	//   ....[20]....
        /*06f4*/ 	.word	0x00000800
        /*06f8*/ 	.word	0x000000ff
        /*06fc*/ 	.word	0x00019cb8
        /*0700*/ 	.short	0x0100
        /*0702*/ 	.byte	0x08
	.zero		1


	//   ....[21]....
        /*0704*/ 	.word	0x00000810
        /*0708*/ 	.word	0x000000ff
        /*070c*/ 	.word	0x00019cc8
        /*0710*/ 	.short	0x0100
        /*0712*/ 	.byte	0x08
	.zero		1


	//   ....[22]....
        /*0714*/ 	.word	0x00001790
        /*0718*/ 	.word	0x000000ff
        /*071c*/ 	.word	0x00019c00
        /*0720*/ 	.short	0x010a
        /*0722*/ 	.byte	0x31
	.zero		1


	//   ....[23]....
        /*0724*/ 	.word	0x00001830
        /*0728*/ 	.word	0x00000003
        /*072c*/ 	.word	0x00019c30
        /*0730*/ 	.short	0x010a
        /*0732*/ 	.byte	0x3f
	.zero		1


	//   ....[24]....
        /*0734*/ 	.word	0x00001880
        /*0738*/ 	.word	0x00000003
        /*073c*/ 	.word	0x00019c30
        /*0740*/ 	.short	0x010a
        /*0742*/ 	.byte	0x3f
	.zero		1


	//   ....[25]....
        /*0744*/ 	.word	0x000022e0
        /*0748*/ 	.word	0x000000ff
        /*074c*/ 	.word	0x00000000
        /*0750*/ 	.short	0x0101
        /*0752*/ 	.byte	0x06
	.zero		1


	//   ....[26]....
        /*0754*/ 	.word	0x000041a0
        /*0758*/ 	.word	0x000000ff
        /*075c*/ 	.word	0x00019c30
        /*0760*/ 	.short	0x010a
        /*0762*/ 	.byte	0x13
	.zero		1


	//   ....[27]....
        /*0764*/ 	.word	0x000041e0
        /*0768*/ 	.word	0x000000ff
        /*076c*/ 	.word	0x00019c30
        /*0770*/ 	.short	0x010a
        /*0772*/ 	.byte	0x13
	.zero		1


	//   ....[28]....
        /*0774*/ 	.word	0x00004340
        /*0778*/ 	.word	0x000000ff
        /*077c*/ 	.word	0x00019c50
        /*0780*/ 	.short	0x010a
        /*0782*/ 	.byte	0x0b
	.zero		1


	//   ....[29]....
        /*0784*/ 	.word	0x00004380
        /*0788*/ 	.word	0x000000ff
        /*078c*/ 	.word	0x00019c50
        /*0790*/ 	.short	0x010a
        /*0792*/ 	.byte	0x0b
	.zero		1


	//   ....[30]....
        /*0794*/ 	.word	0x00004a50
        /*0798*/ 	.word	0x000000ff
        /*079c*/ 	.word	0x00000000
        /*07a0*/ 	.short	0x0101
        /*07a2*/ 	.byte	0x13
	.zero		1


	//   ....[31]....
        /*07a4*/ 	.word	0x00005fa0
        /*07a8*/ 	.word	0x000000ff
        /*07ac*/ 	.word	0x00000000
        /*07b0*/ 	.short	0x0101
        /*07b2*/ 	.byte	0x06
	.zero		1


	//   ....[32]....
        /*07b4*/ 	.word	0x00006500
        /*07b8*/ 	.word	0x000000ff
        /*07bc*/ 	.word	0x00019c50
        /*07c0*/ 	.short	0x010a
        /*07c2*/ 	.byte	0x0e
	.zero		1


	//   ....[33]....
        /*07c4*/ 	.word	0x00006540
        /*07c8*/ 	.word	0x000000ff
        /*07cc*/ 	.word	0x00019c50
        /*07d0*/ 	.short	0x010a
        /*07d2*/ 	.byte	0x0e
	.zero		1


	//   ....[34]....
        /*07d4*/ 	.word	0x00006b40
        /*07d8*/ 	.word	0x000000ff
        /*07dc*/ 	.word	0x00000000
        /*07e0*/ 	.short	0x0101
        /*07e2*/ 	.byte	0x04
	.zero		1


	//   ....[35]....
        /*07e4*/ 	.word	0x00008300
        /*07e8*/ 	.word	0x00000008
        /*07ec*/ 	.word	0x00000000
        /*07f0*/ 	.short	0x0101
        /*07f2*/ 	.byte	0x3f
	.zero		1


	//   ....[36]....
        /*07f4*/ 	.word	0x0000aca0
        /*07f8*/ 	.word	0x00000004
        /*07fc*/ 	.word	0x00019c80
        /*0800*/ 	.short	0x010a
        /*0802*/ 	.byte	0x3f
	.zero		1


	//   ....[37]....
        /*0804*/ 	.word	0x0000b090
        /*0808*/ 	.word	0x00000004
        /*080c*/ 	.word	0x00019c70
        /*0810*/ 	.short	0x0107
        /*0812*/ 	.byte	0x3f
	.zero		1


	//   ....[38]....
        /*0814*/ 	.word	0x0000b150
        /*0818*/ 	.word	0x00000004
        /*081c*/ 	.word	0x00019c70
        /*0820*/ 	.short	0x0101
        /*0822*/ 	.byte	0x3f
	.zero		1


	//   ....[39]....
        /*0824*/ 	.word	0x0000b1a0
        /*0828*/ 	.word	0x00000004
        /*082c*/ 	.word	0x00019c40
        /*0830*/ 	.short	0x010a
        /*0832*/ 	.byte	0x3f
	.zero		1


	//   ....[40]....
        /*0834*/ 	.word	0x0000b4b0
        /*0838*/ 	.word	0x00000004
        /*083c*/ 	.word	0x00019c30
        /*0840*/ 	.short	0x0107
        /*0842*/ 	.byte	0x3f
	.zero		1


	//   ....[41]....
        /*0844*/ 	.word	0x0000b570
        /*0848*/ 	.word	0x00000004
        /*084c*/ 	.word	0x00019c30
        /*0850*/ 	.short	0x0101
        /*0852*/ 	.byte	0x3f
	.zero		1


	//   ....[42]....
        /*0854*/ 	.word	0x0000bed0
        /*0858*/ 	.word	0x00000016
        /*085c*/ 	.word	0x00019c00
        /*0860*/ 	.short	0x0107
        /*0862*/ 	.byte	0x3f
	.zero		1


	//   ....[43]....
        /*0864*/ 	.word	0x0000bfd0
        /*0868*/ 	.word	0x00000016
        /*086c*/ 	.word	0x00019c00
        /*0870*/ 	.short	0x0101
        /*0872*/ 	.byte	0x3f
	.zero		1


	//   ....[44]....
        /*0874*/ 	.word	0x0000bff0
        /*0878*/ 	.word	0x00000016
        /*087c*/ 	.word	0x00019c20
        /*0880*/ 	.short	0x010a
        /*0882*/ 	.byte	0x3f
	.zero		1


	//   ....[45]....
        /*0884*/ 	.word	0x0000c360
        /*0888*/ 	.word	0x00000000
        /*088c*/ 	.word	0x00019c80
        /*0890*/ 	.short	0x010a
        /*0892*/ 	.byte	0x3f
	.zero		1


	//   ....[46]....
        /*0894*/ 	.word	0x0000c670
        /*0898*/ 	.word	0x00000000
        /*089c*/ 	.word	0x00019c70
        /*08a0*/ 	.short	0x0107
        /*08a2*/ 	.byte	0x3f
	.zero		1


	//   ....[47]....
        /*08a4*/ 	.word	0x0000c730
        /*08a8*/ 	.word	0x00000000
        /*08ac*/ 	.word	0x00019c70
        /*08b0*/ 	.short	0x0101
        /*08b2*/ 	.byte	0x3f
	.zero		1


	//   ....[48]....
        /*08b4*/ 	.word	0x0000c760
        /*08b8*/ 	.word	0x00000000
        /*08bc*/ 	.word	0x00019c40
        /*08c0*/ 	.short	0x010a
        /*08c2*/ 	.byte	0x3f
	.zero		1


	//   ....[49]....
        /*08c4*/ 	.word	0x0000ca50
        /*08c8*/ 	.word	0x00000000
        /*08cc*/ 	.word	0x00019c30
        /*08d0*/ 	.short	0x0107
        /*08d2*/ 	.byte	0x3f
	.zero		1


	//   ....[50]....
        /*08d4*/ 	.word	0x0000cb10
        /*08d8*/ 	.word	0x00000000
        /*08dc*/ 	.word	0x00019c30
        /*08e0*/ 	.short	0x0101
        /*08e2*/ 	.byte	0x3f
	.zero		1


	//   ....[51]....
        /*08e4*/ 	.word	0x0000cba0
        /*08e8*/ 	.word	0x00000002
        /*08ec*/ 	.word	0x00019c70
        /*08f0*/ 	.short	0x010a
        /*08f2*/ 	.byte	0x3f
	.zero		1


	//   ....[52]....
        /*08f4*/ 	.word	0x0000cc30
        /*08f8*/ 	.word	0x00000002
        /*08fc*/ 	.word	0x00019c60
        /*0900*/ 	.short	0x010a
        /*0902*/ 	.byte	0x3f
	.zero		1


	//   ....[53]....
        /*0904*/ 	.word	0x0000cfc0
        /*0908*/ 	.word	0x00000002
        /*090c*/ 	.word	0x00019c50
        /*0910*/ 	.short	0x0101
        /*0912*/ 	.byte	0x3f
	.zero		1


	//   ....[54]....
        /*0914*/ 	.word	0x0000d050
        /*0918*/ 	.word	0x00000002
        /*091c*/ 	.word	0x00000000
        /*0920*/ 	.short	0x0101
        /*0922*/ 	.byte	0x3f
	.zero		1


	//   ....[55]....
        /*0924*/ 	.word	0x0000d210
        /*0928*/ 	.word	0x00000003
        /*092c*/ 	.word	0x00019c70
        /*0930*/ 	.short	0x010a
        /*0932*/ 	.byte	0x3f
	.zero		1


	//   ....[56]....
        /*0934*/ 	.word	0x0000d290
        /*0938*/ 	.word	0x00000003
        /*093c*/ 	.word	0x00019c60
        /*0940*/ 	.short	0x010a
        /*0942*/ 	.byte	0x3f
	.zero		1


	//   ....[57]....
        /*0944*/ 	.word	0x0000d630
        /*0948*/ 	.word	0x00000003
        /*094c*/ 	.word	0x00019c50
        /*0950*/ 	.short	0x0101
        /*0952*/ 	.byte	0x3f
	.zero		1


	//   ....[58]....
        /*0954*/ 	.word	0x0000d6d0
        /*0958*/ 	.word	0x00000003
        /*095c*/ 	.word	0x00000000
        /*0960*/ 	.short	0x0101
        /*0962*/ 	.byte	0x3f
	.zero		1


	//   ....[59]....
        /*0964*/ 	.word	0x0000e140
        /*0968*/ 	.word	0x00000004
        /*096c*/ 	.word	0x00019c20
        /*0970*/ 	.short	0x010a
        /*0972*/ 	.byte	0x3f
	.zero		1


	//   ....[60]....
        /*0974*/ 	.word	0x0000e2c0
        /*0978*/ 	.word	0x00000005
        /*097c*/ 	.word	0x00019c40
        /*0980*/ 	.short	0x010a
        /*0982*/ 	.byte	0x3f
	.zero		1


	//   ....[61]....
        /*0984*/ 	.word	0x0000e360
        /*0988*/ 	.word	0x00000017
        /*098c*/ 	.word	0x00019c40
        /*0990*/ 	.short	0x010a
        /*0992*/ 	.byte	0x3f
	.zero		1


	//   ....[62]....
        /*0994*/ 	.word	0x0000e3a0
        /*0998*/ 	.word	0x00000005
        /*099c*/ 	.word	0x00019c60
        /*09a0*/ 	.short	0x010a
        /*09a2*/ 	.byte	0x3f
	.zero		1


	//   ....[63]....
        /*09a4*/ 	.word	0x0000e3e0
        /*09a8*/ 	.word	0x00000017
        /*09ac*/ 	.word	0x00019c60
        /*09b0*/ 	.short	0x010a
        /*09b2*/ 	.byte	0x3f
	.zero		1


	//   ....[64]....
        /*09b4*/ 	.word	0x0000e420
        /*09b8*/ 	.word	0x00000005
        /*09bc*/ 	.word	0x00019c80
        /*09c0*/ 	.short	0x010a
        /*09c2*/ 	.byte	0x3f
	.zero		1


	//   ....[65]....
        /*09c4*/ 	.word	0x0000e460
        /*09c8*/ 	.word	0x00000017
        /*09cc*/ 	.word	0x00019c80
        /*09d0*/ 	.short	0x010a
        /*09d2*/ 	.byte	0x3f
	.zero		1


	//   ....[66]....
        /*09d4*/ 	.word	0x0000e4d0
        /*09d8*/ 	.word	0x00000003
        /*09dc*/ 	.word	0x00019c00
        /*09e0*/ 	.short	0x010a
        /*09e2*/ 	.byte	0x3f
	.zero		1


	//   ....[67]....
        /*09e4*/ 	.word	0x0000e520
        /*09e8*/ 	.word	0x00000003
        /*09ec*/ 	.word	0x00019c30
        /*09f0*/ 	.short	0x010a
        /*09f2*/ 	.byte	0x3f
	.zero		1


	//   ....[68]....
        /*09f4*/ 	.word	0x0000e580
        /*09f8*/ 	.word	0x00000008
        /*09fc*/ 	.word	0x00019c30
        /*0a00*/ 	.short	0x010a
        /*0a02*/ 	.byte	0x3f
	.zero		1


	//   ....[69]....
        /*0a04*/ 	.word	0x0000e5e0
        /*0a08*/ 	.word	0x00000008
        /*0a0c*/ 	.word	0x00019c50
        /*0a10*/ 	.short	0x010a
        /*0a12*/ 	.byte	0x3f
	.zero		1


	//   ....[70]....
        /*0a14*/ 	.word	0x0000e640
        /*0a18*/ 	.word	0x00000003
        /*0a1c*/ 	.word	0x00019c50
        /*0a20*/ 	.short	0x010a
        /*0a22*/ 	.byte	0x3f
	.zero		1


	//   ....[71]....
        /*0a24*/ 	.word	0x0000e750
        /*0a28*/ 	.word	0x00000004
        /*0a2c*/ 	.word	0x00019c80
        /*0a30*/ 	.short	0x010a
        /*0a32*/ 	.byte	0x3f
	.zero		1


	//   ....[72]....
        /*0a34*/ 	.word	0x0000eb10
        /*0a38*/ 	.word	0x00000004
        /*0a3c*/ 	.word	0x00019c40
        /*0a40*/ 	.short	0x010a
        /*0a42*/ 	.byte	0x3f
	.zero		1


	//   ....[73]....
        /*0a44*/ 	.word	0x0000f1f0
        /*0a48*/ 	.word	0x00000016
        /*0a4c*/ 	.word	0x00019c20
        /*0a50*/ 	.short	0x010a
        /*0a52*/ 	.byte	0x3f
	.zero		1


	//   ....[74]....
        /*0a54*/ 	.word	0x0000f240
        /*0a58*/ 	.word	0x00000000
        /*0a5c*/ 	.word	0x00019c80
        /*0a60*/ 	.short	0x010a
        /*0a62*/ 	.byte	0x3f
	.zero		1


	//   ....[75]....
        /*0a64*/ 	.word	0x0000f500
        /*0a68*/ 	.word	0x00000000
        /*0a6c*/ 	.word	0x00019c40
        /*0a70*/ 	.short	0x010a
        /*0a72*/ 	.byte	0x3f
	.zero		1


	//   ....[76]....
        /*0a74*/ 	.word	0x0000f7b0
        /*0a78*/ 	.word	0x00000002
        /*0a7c*/ 	.word	0x00019c70
        /*0a80*/ 	.short	0x010a
        /*0a82*/ 	.byte	0x3f
	.zero		1


	//   ....[77]....
        /*0a84*/ 	.word	0x0000f800
        /*0a88*/ 	.word	0x00000002
        /*0a8c*/ 	.word	0x00019c60
        /*0a90*/ 	.short	0x010a
        /*0a92*/ 	.byte	0x3f
	.zero		1


	//   ....[78]....
        /*0a94*/ 	.word	0x0000f850
        /*0a98*/ 	.word	0x00000003
        /*0a9c*/ 	.word	0x00019c70
        /*0aa0*/ 	.short	0x010a
        /*0aa2*/ 	.byte	0x3f
	.zero		1


	//   ....[79]....
        /*0aa4*/ 	.word	0x0000f8a0
        /*0aa8*/ 	.word	0x00000003
        /*0aac*/ 	.word	0x00019c60
        /*0ab0*/ 	.short	0x010a
        /*0ab2*/ 	.byte	0x3f
	.zero		1


	//   ....[80]....
        /*0ab4*/ 	.word	0x0000f8f0
        /*0ab8*/ 	.word	0x00000004
        /*0abc*/ 	.word	0x00019c20
        /*0ac0*/ 	.short	0x010a
        /*0ac2*/ 	.byte	0x3f
	.zero		1


	//   ....[81]....
        /*0ac4*/ 	.word	0x0000fa90
        /*0ac8*/ 	.word	0x00000005
        /*0acc*/ 	.word	0x00019c40
        /*0ad0*/ 	.short	0x010a
        /*0ad2*/ 	.byte	0x3f
	.zero		1


	//   ....[82]....
        /*0ad4*/ 	.word	0x0000fae0
        /*0ad8*/ 	.word	0x00000017
        /*0adc*/ 	.word	0x00019c40
        /*0ae0*/ 	.short	0x010a
        /*0ae2*/ 	.byte	0x3f
	.zero		1


	//   ....[83]....
        /*0ae4*/ 	.word	0x0000fb30
        /*0ae8*/ 	.word	0x00000005
        /*0aec*/ 	.word	0x00019c60
        /*0af0*/ 	.short	0x010a
        /*0af2*/ 	.byte	0x3f
	.zero		1


	//   ....[84]....
        /*0af4*/ 	.word	0x0000fb80
        /*0af8*/ 	.word	0x00000017
        /*0afc*/ 	.word	0x00019c60
        /*0b00*/ 	.short	0x010a
        /*0b02*/ 	.byte	0x3f
	.zero		1


	//   ....[85]....
        /*0b04*/ 	.word	0x0000fbd0
        /*0b08*/ 	.word	0x00000005
        /*0b0c*/ 	.word	0x00019c80
        /*0b10*/ 	.short	0x010a
        /*0b12*/ 	.byte	0x3f
	.zero		1


	//----- nvinfo : EIATTR_NUM_MBARRIERS
	.align		4
.L_121:
        /*0b14*/ 	.byte	0x03, 0x38
        /*0b16*/ 	.short	0x0016


	//----- nvinfo : EIATTR_EXIT_INSTR_OFFSETS
	.align		4
        /*0b18*/ 	.byte	0x04, 0x1c
        /*0b1a*/ 	.short	(.L_123 - .L_122)


	//   ....[0]....
.L_122:
        /*0b1c*/ 	.word	0x00000980


	//   ....[1]....
        /*0b20*/ 	.word	0x00008f90


	//   ....[2]....
        /*0b24*/ 	.word	0x0000e4b0


	//----- nvinfo : EIATTR_MAX_THREADS
	.align		4
.L_123:
        /*0b28*/ 	.byte	0x04, 0x05
        /*0b2a*/ 	.short	(.L_125 - .L_124)
.L_124:
        /*0b2c*/ 	.word	0x00000200
        /*0b30*/ 	.word	0x00000001
        /*0b34*/ 	.word	0x00000001


	//----- nvinfo : EIATTR_CRS_STACK_SIZE
	.align		4
.L_125:
        /*0b38*/ 	.byte	0x04, 0x1e
        /*0b3a*/ 	.short	(.L_127 - .L_126)
.L_126:
        /*0b3c*/ 	.word	0x00000000


	//----- nvinfo : EIATTR_CBANK_PARAM_SIZE
	.align		4
.L_127:
        /*0b40*/ 	.byte	0x03, 0x19
        /*0b42*/ 	.short	0x0af0


	//----- nvinfo : EIATTR_PARAM_CBANK
	.align		4
        /*0b44*/ 	.byte	0x04, 0x0a
        /*0b46*/ 	.short	(.L_129 - .L_128)
	.align		4
.L_128:
        /*0b48*/ 	.word	index@(.nv.constant0._ZN7cutlass13device_kernelIN5flash11enable_sm90INS1_16FlashAttnFwdSm90INS1_25CollectiveMainloopFwdSm90ILi2EN4cute5tupleIJNS5_1CILi1EEES8_S8_EEENS6_IJNS7_ILi192EEENS7_ILi128EEENS7_ILi96EEEEEELi96ENS_12float_e4m3_tEfNS_4arch4Sm90ELb0ELb0ELb1ELb1ELb1ELb0ELb0ELb1ELb1ELb1ELb0ELb0EEENS1_21CollectiveEpilogueFwdINS6_IJSA_SC_SB_EEES9_NS_10bfloat16_tESG_Li384ELb1ELb1ELb0ELb1EEENS1_36VarlenDynamicPersistentTileSchedulerILi192ELi128ELi384ELi128ELb0ELb1ELb1ELb0ELb1ELb1EEEEEEEEEvNT_6ParamsE)
        /*0b4c*/ 	.short	0x0210
        /*0b4e*/ 	.short	0x0af0


	//----- nvinfo : EIATTR_SW_WAR
	.align		4
.L_129:
        /*0b50*/ 	.byte	0x04, 0x36
        /*0b52*/ 	.short	(.L_131 - .L_130)
.L_130:
        /*0b54*/ 	.word	0x00000008
.L_131:


//--------------------- .nv.info._ZN7cutlass13device_kernelIN5flash11enable_sm90INS1_16FlashAttnFwdSm90INS1_25CollectiveMainloopFwdSm90ILi2EN4cute5tupleIJNS5_1CILi1EEES8_S8_EEENS6_IJNS7_ILi192EEENS7_ILi128EEENS7_ILi96EEEEEELi96ENS_12float_e4m3_tEfNS_4arch4Sm90ELb0ELb0ELb1ELb1ELb1ELb1ELb0ELb1ELb1ELb1ELb0ELb0EEENS1_21CollectiveEpilogueFwdINS6_IJSA_SC_SB_EEES9_NS_10bfloat16_tESG_Li384ELb1ELb1ELb0ELb1EEENS1_36VarlenDynamicPersistentTileSchedulerILi192ELi128ELi384ELi128ELb0ELb1ELb1ELb0ELb1ELb1EEEEEEEEEvNT_6ParamsE --------------------------
	.section	.nv.info._ZN7cutlass13device_kernelIN5flash11enable_sm90INS1_16FlashAttnFwdSm90INS1_25CollectiveMainloopFwdSm90ILi2EN4cute5tupleIJNS5_1CILi1EEES8_S8_EEENS6_IJNS7_ILi192EEENS7_ILi128EEENS7_ILi96EEEEEELi96ENS_12float_e4m3_tEfNS_4arch4Sm90ELb0ELb0ELb1ELb1ELb1ELb1ELb0ELb1ELb1ELb1ELb0ELb0EEENS1_21CollectiveEpilogueFwdINS6_IJSA_SC_SB_EEES9_NS_10bfloat16_tESG_Li384ELb1ELb1ELb0ELb1EEENS1_36VarlenDynamicPersistentTileSchedulerILi192ELi128ELi384ELi128ELb0ELb1ELb1ELb0ELb1ELb1EEEEEEEEEvNT_6ParamsE,"",@"SHT_CUDA_INFO"
	.sectionflags	@""
	.align	4


	//----- nvinfo : EIATTR_CUDA_API_VERSION
	.align		4
        /*0000*/ 	.byte	0x04, 0x37
        /*0002*/ 	.short	(.L_133 - .L_132)
.L_132:
        /*0004*/ 	.word	0x00000082


	//----- nvinfo : EIATTR_KPARAM_INFO
	.align		4
.L_133:
        /*0008*/ 	.byte	0x04, 0x17
        /*000a*/ 	.short	(.L_135 - .L_134)
.L_134:
        /*000c*/ 	.word	0x00000000
        /*0010*/ 	.short	0x0000
        /*0012*/ 	.short	0x0070
        /*0014*/ 	.byte	0x00, 0xf0, 0x01, 0x2a


	//----- nvinfo : EIATTR_SPARSE_MMA_MASK
	.align		4
.L_135:
        /*0018*/ 	.byte	0x03, 0x50
        /*001a*/ 	.short	0x0000


	//----- nvinfo : EIATTR_MAXREG_COUNT
	.align		4
        /*001c*/ 	.byte	0x03, 0x1b
        /*001e*/ 	.short	0x0080


	//----- nvinfo : EIATTR_NUM_BARRIERS
	.align		4
        /*0020*/ 	.byte	0x02, 0x4c
        /*0022*/ 	.byte	0x10
	.zero		1


	//----- nvinfo : EIATTR_EXTERNS
	.align		4
        /*0024*/ 	.byte	0x04, 0x0f
        /*0026*/ 	.short	(.L_137 - .L_136)


	//   ....[0]....
	.align		4
.L_136:
        /*0028*/ 	.word	index@(__assertfail)


	//----- nvinfo : EIATTR_ANNOTATIONS
	.align		4
.L_137:
        /*002c*/ 	.byte	0x04, 0x55
        /*002e*/ 	.short	(.L_139 - .L_138)


	//   ....[0]....
.L_138:
        /* <DEDUP_REMOVED lines=92> */
        /*05e4*/ 	.byte	0xa0, 0xab, 0x01, 0x00, 0x01, 0x00, 0x00, 0x00, 0x90, 0xaf, 0x01, 0x00


	//----- nvinfo : EIATTR_MERCURY_ISA_VERSION
	.align		4
.L_139:
        /*05f0*/ 	.byte	0x03, 0x5f
        /*05f2*/ 	.short	0x0101


	//----- nvinfo : EIATTR_UNUSED_LOAD_BYTE_OFFSET
	.align		4
        /*05f4*/ 	.byte	0x04, 0x44
        /*05f6*/ 	.short	(.L_141 - .L_140)


	//   ....[0]....
.L_140:
        /*05f8*/ 	.word	0x00000a50
        /*05fc*/ 	.word	0x0000fff0


	//   ....[1]....
        /*0600*/ 	.word	0x00010de0
        /*0604*/ 	.word	0x0000fff0


	//----- nvinfo : EIATTR_INT_WARP_WIDE_INSTR_OFFSETS
	.align		4
.L_141:
        /*0608*/ 	.byte	0x04, 0x31
        /*060a*/ 	.short	(.L_143 - .L_142)


	//   ....[0]....
.L_142:
        /*060c*/ 	.word	0x00000130


	//   ....[1]....
        /*0610*/ 	.word	0x00000170


	//   ....[2]....
        /*0614*/ 	.word	0x000001e0


	//   ....[3]....
        /*0618*/ 	.word	0x00015800


	//   ....[4]....
        /*061c*/ 	.word	0x00015890


	//   ....[5]....
        /*0620*/ 	.word	0x00018990


	//   ....[6]....
        /*0624*/ 	.word	0x00018a20


	//----- nvinfo : EIATTR_COOP_GROUP_MASK_REGIDS
	.align		4
.L_143:
        /*0628*/ 	.byte	0x04, 0x29
        /*062a*/ 	.short	(.L_145 - .L_144)


	//   ....[0]....
.L_144:
        /*062c*/ 	.word	0xffffffff


	//   ....[1]....
        /*0630*/ 	.word	0xffffffff


	//   ....[2]....
        /*0634*/ 	.word	0xffffffff


	//   ....[3]....
        /*0638*/ 	.word	0xffffffff


	//   ....[4]....
        /*063c*/ 	.word	0xffffffff


	//   ....[5]....
        /*0640*/ 	.word	0xffffffff


	//   ....[6]....
        /*0644*/ 	.word	0xffffffff


	//   ....[7]....
        /*0648*/ 	.word	0xffffffff


	//   ....[8]....
        /*064c*/ 	.word	0xffffffff


	//   ....[9]....
        /*0650*/ 	.word	0xffffffff


	//   ....[10]....
        /*0654*/ 	.word	0xffffffff


	//   ....[11]....
        /*0658*/ 	.word	0xffffffff


	//   ....[12]....
        /*065c*/ 	.word	0xffffffff


	//   ....[13]....
        /*0660*/ 	.word	0xffffffff


	//   ....[14]....
        /*0664*/ 	.word	0xffffffff


	//   ....[15]....
        /*0668*/ 	.word	0xffffffff


	//   ....[16]....
        /*066c*/ 	.word	0xffffffff


	//   ....[17]....
        /*0670*/ 	.word	0xffffffff


	//   ....[18]....
        /*0674*/ 	.word	0xffffffff


	//   ....[19]....
        /*0678*/ 	.word	0xffffffff


	//   ....[20]....
        /*067c*/ 	.word	0xffffffff


	//   ....[21]....
        /*0680*/ 	.word	0xffffffff


	//   ....[22]....
        /*0684*/ 	.word	0xffffffff


	//   ....[23]....
        /*0688*/ 	.word	0xffffffff


	//   ....[24]....
        /*068c*/ 	.word	0xffffffff


	//   ....[25]....
        /*0690*/ 	.word	0xffffffff


	//   ....[26]....
        /*0694*/ 	.word	0xffffffff


	//   ....[27]....
        /*0698*/ 	.word	0xffffffff


	//   ....[28]....
        /*069c*/ 	.word	0xffffffff


	//   ....[29]....
        /*06a0*/ 	.word	0xffffffff


	//   ....[30]....
        /*06a4*/ 	.word	0xffffffff


	//   ....[31]....
        /*06a8*/ 	.word	0xffffffff


	//   ....[32]....
        /*06ac*/ 	.word	0xffffffff


	//   ....[33]....
        /*06b0*/ 	.word	0xffffffff


	//   ....[34]....
        /*06b4*/ 	.word	0xffffffff


	//   ....[35]....
        /*06b8*/ 	.word	0xffffffff


	//   ....[36]....
        /*06bc*/ 	.word	0xffffffff


	//   ....[37]....
        /*06c0*/ 	.word	0xffffffff


	//   ....[38]....
        /*06c4*/ 	.word	0xffffffff


	//   ....[39]....
        /*06c8*/ 	.word	0xffffffff


	//   ....[40]....
        /*06cc*/ 	.word	0xffffffff


	//   ....[41]....
        /*06d0*/ 	.word	0xffffffff


	//   ....[42]....
        /*06d4*/ 	.word	0xffffffff


	//   ....[43]....
        /*06d8*/ 	.word	0xffffffff


	//   ....[44]....
        /*06dc*/ 	.word	0xffffffff


	//   ....[45]....
        /*06e0*/ 	.word	0xffffffff


	//   ....[46]....
        /*06e4*/ 	.word	0xffffffff


	//   ....[47]....
        /*06e8*/ 	.word	0xffffffff


	//   ....[48]....
        /*06ec*/ 	.word	0xffffffff


	//   ....[49]....
        /*06f0*/ 	.word	0xffffffff


	//   ....[50]....
        /*06f4*/ 	.word	0xffffffff


	//   ....[51]....
        /*06f8*/ 	.word	0xffffffff


	//   ....[52]....
        /*06fc*/ 	.word	0xffffffff


	//   ....[53]....
        /*0700*/ 	.word	0xffffffff


	//   ....[54]....
        /*0704*/ 	.word	0xffffffff


	//   ....[55]....
        /*0708*/ 	.word	0xffffffff


	//   ....[56]....
        /*070c*/ 	.word	0xffffffff


	//   ....[57]....
        /*0710*/ 	.word	0xffffffff


	//   ....[58]....
        /*0714*/ 	.word	0xffffffff


	//   ....[59]....
        /*0718*/ 	.word	0xffffffff


	//   ....[60]....
        /*071c*/ 	.word	0xffffffff


	//   ....[61]....
        /*0720*/ 	.word	0xffffffff


	//   ....[62]....
        /*0724*/ 	.word	0xffffffff


	//   ....[63]....
        /*0728*/ 	.word	0xffffffff


	//   ....[64]....
        /*072c*/ 	.word	0xffffffff


	//   ....[65]....
        /*0730*/ 	.word	0xffffffff


	//   ....[66]....
        /*0734*/ 	.word	0xffffffff


	//   ....[67]....
        /*0738*/ 	.word	0xffffffff


	//   ....[68]....
        /*073c*/ 	.word	0xffffffff


	//   ....[69]....
        /*0740*/ 	.word	0xffffffff


	//   ....[70]....
        /*0744*/ 	.word	0xffffffff


	//   ....[71]....
        /*0748*/ 	.word	0xffffffff


	//   ....[72]....
        /*074c*/ 	.word	0xffffffff


	//   ....[73]....
        /*0750*/ 	.word	0xffffffff


	//   ....[74]....
        /*0754*/ 	.word	0xffffffff


	//   ....[75]....
        /*0758*/ 	.word	0xffffffff


	//   ....[76]....
        /*075c*/ 	.word	0xffffffff


	//   ....[77]....
        /*0760*/ 	.word	0xffffffff


	//   ....[78]....
        /*0764*/ 	.word	0xffffffff


	//   ....[79]....
        /*0768*/ 	.word	0xffffffff


	//   ....[80]....
        /*076c*/ 	.word	0xffffffff


	//   ....[81]....
        /*0770*/ 	.word	0xffffffff


	//   ....[82]....
        /*0774*/ 	.word	0xffffffff


	//   ....[83]....
        /*0778*/ 	.word	0xffffffff


	//   ....[84]....
        /*077c*/ 	.word	0xffffffff


	//   ....[85]....
        /*0780*/ 	.word	0xffffffff


	//   ....[86]....
        /*0784*/ 	.word	0xffffffff


	//   ....[87]....
        /*0788*/ 	.word	0xffffffff


	//   ....[88]....
        /*078c*/ 	.word	0xffffffff


	//   ....[89]....
        /*0790*/ 	.word	0xffffffff


	//   ....[90]....
        /*0794*/ 	.word	0xffffffff


	//   ....[91]....
        /*0798*/ 	.word	0xffffffff


	//   ....[92]....
        /*079c*/ 	.word	0xffffffff


	//   ....[93]....
        /*07a0*/ 	.word	0xffffffff


	//   ....[94]....
        /*07a4*/ 	.word	0xffffffff


	//   ....[95]....
        /*07a8*/ 	.word	0xffffffff


	//   ....[96]....
        /*07ac*/ 	.word	0xffffffff


	//   ....[97]....
        /*07b0*/ 	.word	0xffffffff


	//   ....[98]....
        /*07b4*/ 	.word	0xffffffff


	//   ....[99]....
        /*07b8*/ 	.word	0xffffffff


	//   ....[100]....
        /*07bc*/ 	.word	0xffffffff


	//   ....[101]....
        /*07c0*/ 	.word	0xffffffff


	//   ....[102]....
        /*07c4*/ 	.word	0xffffffff


	//   ....[103]....
        /*07c8*/ 	.word	0xffffffff


	//   ....[104]....
        /*07cc*/ 	.word	0xffffffff


	//   ....[105]....
        /*07d0*/ 	.word	0xffffffff


	//   ....[106]....
        /*07d4*/ 	.word	0xffffffff


	//   ....[107]....
        /*07d8*/ 	.word	0xffffffff


	//   ....[108]....
        /*07dc*/ 	.word	0xffffffff


	//   ....[109]....
        /*07e0*/ 	.word	0xffffffff


	//   ....[110]....
        /*07e4*/ 	.word	0xffffffff


	//   ....[111]....
        /*07e8*/ 	.word	0xffffffff


	//   ....[112]....
        /*07ec*/ 	.word	0xffffffff


	//   ....[113]....
        /*07f0*/ 	.word	0xffffffff


	//   ....[114]....
        /*07f4*/ 	.word	0xffffffff


	//   ....[115]....
        /*07f8*/ 	.word	0xffffffff


	//   ....[116]....
        /*07fc*/ 	.word	0xffffffff


	//   ....[117]....
        /*0800*/ 	.word	0xffffffff


	//   ....[118]....
        /*0804*/ 	.word	0xffffffff


	//   ....[119]....
        /*0808*/ 	.word	0xffffffff


	//   ....[120]....
        /*080c*/ 	.word	0xffffffff


	//   ....[121]....
        /*0810*/ 	.word	0xffffffff


	//   ....[122]....
        /*0814*/ 	.word	0xffffffff


	//   ....[123]....
        /*0818*/ 	.word	0xffffffff


	//   ....[124]....
        /*081c*/ 	.word	0xffffffff


	//   ....[125]....
        /*0820*/ 	.word	0xffffffff


	//   ....[126]....
        /*0824*/ 	.word	0xffffffff


	//   ....[127]....
        /*0828*/ 	.word	0xffffffff


	//   ....[128]....
        /*082c*/ 	.word	0xffffffff


	//   ....[129]....
        /*0830*/ 	.word	0x0500000f


	//   ....[130]....
        /*0834*/ 	.word	0x0500000f


	//   ....[131]....
        /*0838*/ 	.word	0x0500000f


	//   ....[132]....
        /*083c*/ 	.word	0x0500000f


	//   ....[133]....
        /*0840*/ 	.word	0x0500000f


	//   ....[134]....
        /*0844*/ 	.word	0x0500000f


	//   ....[135]....
        /*0848*/ 	.word	0x0500000f


	//   ....[136]....
        /*084c*/ 	.word	0x0500000f


	//   ....[137]....
        /*0850*/ 	.word	0x0500000f


	//   ....[138]....
        /*0854*/ 	.word	0x0500000f


	//   ....[139]....
        /*0858*/ 	.word	0x0500000f


	//   ....[140]....
        /*085c*/ 	.word	0x0500000f


	//   ....[141]....
        /*0860*/ 	.word	0x0500000f


	//   ....[142]....
        /*0864*/ 	.word	0x0500000f


	//   ....[143]....
        /*0868*/ 	.word	0x0500000f


	//   ....[144]....
        /*086c*/ 	.word	0x0500000f


	//   ....[145]....
        /*0870*/ 	.word	0x0500000f


	//   ....[146]....
        /*0874*/ 	.word	0x0500000f


	//   ....[147]....
        /*0878*/ 	.word	0x0500000f


	//   ....[148]....
        /*087c*/ 	.word	0x0500000f


	//   ....[149]....
        /*0880*/ 	.word	0x0500000f


	//   ....[150]....
        /*0884*/ 	.word	0x0500000f


	//   ....[151]....
        /*0888*/ 	.word	0x0500000f


	//   ....[152]....
        /*088c*/ 	.word	0x0500000f


	//   ....[153]....
        /*0890*/ 	.word	0x0500000f


	//   ....[154]....
        /*0894*/ 	.word	0x0500000f


	//   ....[155]....
        /*0898*/ 	.word	0x0500000f


	//   ....[156]....
        /*089c*/ 	.word	0x0500000f


	//   ....[157]....
        /*08a0*/ 	.word	0x0500000f


	//   ....[158]....
        /*08a4*/ 	.word	0x0500000f


	//   ....[159]....
        /*08a8*/ 	.word	0x0500000f


	//   ....[160]....
        /*08ac*/ 	.word	0x0500000f


	//   ....[161]....
        /*08b0*/ 	.word	0x0500000f


	//   ....[162]....
        /*08b4*/ 	.word	0x0500000f


	//   ....[163]....
        /*08b8*/ 	.word	0x0500000f


	//   ....[164]....
        /*08bc*/ 	.word	0x0500000f


	//   ....[165]....
        /*08c0*/ 	.word	0x0500000f


	//   ....[166]....
        /*08c4*/ 	.word	0x0500000f


	//   ....[167]....
        /*08c8*/ 	.word	0x0500000f


	//   ....[168]....
        /*08cc*/ 	.word	0x0500000f


	//   ....[169]....
        /*08d0*/ 	.word	0x0500000f


	//   ....[170]....
        /*08d4*/ 	.word	0x0500000f


	//   ....[171]....
        /*08d8*/ 	.word	0x0500000f


	//   ....[172]....
        /*08dc*/ 	.word	0x0500000f


	//   ....[173]....
        /*08e0*/ 	.word	0x0500000f


	//   ....[174]....
        /*08e4*/ 	.word	0x0500000f


	//   ....[175]....
        /*08e8*/ 	.word	0x0500000f


	//   ....[176]....
        /*08ec*/ 	.word	0x0500000f


	//   ....[177]....
        /*08f0*/ 	.word	0x0500000f


	//   ....[178]....
        /*08f4*/ 	.word	0x0500000f


	//   ....[179]....
        /*08f8*/ 	.word	0x0500000f


	//   ....[180]....
        /*08fc*/ 	.word	0x0500000f


	//   ....[181]....
        /*0900*/ 	.word	0x0500000f


	//   ....[182]....
        /*0904*/ 	.word	0x0500000f


	//   ....[183]....
        /*0908*/ 	.word	0x0500000f


	//   ....[184]....
        /*090c*/ 	.word	0x0500000f


	//----- nvinfo : EIATTR_COOP_GROUP_INSTR_OFFSETS
	.align		4
.L_145:
        /*0910*/ 	.byte	0x04, 0x28
        /*0912*/ 	.short	(.L_147 - .L_146)


	//   ....[0]....
.L_146:
        /*0914*/ 	.word	0x00000070


	//   ....[1]....
        /*0918*/ 	.word	0x00000140


	//   ....[2]....
        /*091c*/ 	.word	0x00000190


	//   ....[3]....
        /*0920*/ 	.word	0x000003c0


	//   ....[4]....
        /*0924*/ 	.word	0x00000520


	//   ....[5]....
        /*0928*/ 	.word	0x00000640


	//   ....[6]....
        /*092c*/ 	.word	0x000007a0


	//   ....[7]....
        /*0930*/ 	.word	0x00002820


	//   ....[8]....
        /*0934*/ 	.word	0x00002830


	//   ....[9]....
        /*0938*/ 	.word	0x00004150


	//   ....[10]....
        /*093c*/ 	.word	0x00004160


	//   ....[11]....
        /*0940*/ 	.word	0x00006280


	//   ....[12]....
        /*0944*/ 	.word	0x00006290


	//   ....[13]....
        /*0948*/ 	.word	0x00006680


	//   ....[14]....
        /*094c*/ 	.word	0x000066a0


	//   ....[15]....
        /*0950*/ 	.word	0x00006c00


	//   ....[16]....
        /*0954*/ 	.word	0x00007430


	//   ....[17]....
        /*0958*/ 	.word	0x00007440


	//   ....[18]....
        /*095c*/ 	.word	0x00007450


	//   ....[19]....
        /*0960*/ 	.word	0x00007460


	//   ....[20]....
        /*0964*/ 	.word	0x00008f70


	//   ....[21]....
        /*0968*/ 	.word	0x00008f80


	//   ....[22]....
        /*096c*/ 	.word	0x00008f90


	//   ....[23]....
        /*0970*/ 	.word	0x00008fa0


	//   ....[24]....
        /*0974*/ 	.word	0x0000c750


	//   ....[25]....
        /*0978*/ 	.word	0x0000c7e0


	//   ....[26]....
        /*097c*/ 	.word	0x0000cae0


	//   ....[27]....
        /*0980*/ 	.word	0x0000cb00


	//   ....[28]....
        /*0984*/ 	.word	0x0000ed60


	//   ....[29]....
        /*0988*/ 	.word	0x0000edb0


	//   ....[30]....
        /*098c*/ 	.word	0x0000f050


	//   ....[31]....
        /*0990*/ 	.word	0x0000f070


	//   ....[32]....
        /*0994*/ 	.word	0x000106d0


	//   ....[33]....
        /*0998*/ 	.word	0x000106f0


	//   ....[34]....
        /*099c*/ 	.word	0x00010770


	//   ....[35]....
        /*09a0*/ 	.word	0x00010780


	//   ....[36]....
        /*09a4*/ 	.word	0x00011380


	//   ....[37]....
        /*09a8*/ 	.word	0x000113b0


	//   ....[38]....
        /*09ac*/ 	.word	0x000113e0


	//   ....[39]....
        /*09b0*/ 	.word	0x00011400


	//   ....[40]....
        /*09b4*/ 	.word	0x00011420


	//   ....[41]....
        /*09b8*/ 	.word	0x00011440


	//   ....[42]....
        /*09bc*/ 	.word	0x00011470


	//   ....[43]....
        /*09c0*/ 	.word	0x00011490


	//   ....[44]....
        /*09c4*/ 	.word	0x000114a0


	//   ....[45]....
        /*09c8*/ 	.word	0x000114b0


	//   ....[46]....
        /*09cc*/ 	.word	0x000114c0


	//   ....[47]....
        /*09d0*/ 	.word	0x000114d0


	//   ....[48]....
        /*09d4*/ 	.word	0x00011500


	//   ....[49]....
        /*09d8*/ 	.word	0x00011510


	//   ....[50]....
        /*09dc*/ 	.word	0x00011520


	//   ....[51]....
        /*09e0*/ 	.word	0x00011530


	//   ....[52]....
        /*09e4*/ 	.word	0x00011540


	//   ....[53]....
        /*09e8*/ 	.word	0x00011550


	//   ....[54]....
        /*09ec*/ 	.word	0x00011560


	//   ....[55]....
        /*09f0*/ 	.word	0x00011570


	//   ....[56]....
        /*09f4*/ 	.word	0x00011580


	//   ....[57]....
        /*09f8*/ 	.word	0x00011590


	//   ....[58]....
        /*09fc*/ 	.word	0x000115a0


	//   ....[59]....
        /*0a00*/ 	.word	0x000115b0


	//   ....[60]....
        /*0a04*/ 	.word	0x00011d50


	//   ....[61]....
        /*0a08*/ 	.word	0x00011d90


	//   ....[62]....
        /*0a0c*/ 	.word	0x00011de0


	//   ....[63]....
        /*0a10*/ 	.word	0x00011df0


	//   ....[64]....
        /*0a14*/ 	.word	0x00012300


	//   ....[65]....
        /*0a18*/ 	.word	0x00012330


	//   ....[66]....
        /*0a1c*/ 	.word	0x00012430


	//   ....[67]....
        /*0a20*/ 	.word	0x00012450


	//   ....[68]....
        /*0a24*/ 	.word	0x00012d90


	//   ....[69]....
        /*0a28*/ 	.word	0x00012da0


	//   ....[70]....
        /*0a2c*/ 	.word	0x00012ea0


	//   ....[71]....
        /*0a30*/ 	.word	0x00012ec0


	//   ....[72]....
        /*0a34*/ 	.word	0x00013030


	//   ....[73]....
        /*0a38*/ 	.word	0x00013200


	//   ....[74]....
        /*0a3c*/ 	.word	0x00013230


	//   ....[75]....
        /*0a40*/ 	.word	0x00013260


	//   ....[76]....
        /*0a44*/ 	.word	0x00013290


	//   ....[77]....
        /*0a48*/ 	.word	0x000132c0


	//   ....[78]....
        /*0a4c*/ 	.word	0x000132f0


	//   ....[79]....
        /*0a50*/ 	.word	0x00013460


	//   ....[80]....
        /*0a54*/ 	.word	0x00013490


	//   ....[81]....
        /*0a58*/ 	.word	0x000134c0


	//   ....[82]....
        /*0a5c*/ 	.word	0x000134f0


	//   ....[83]....
        /*0a60*/ 	.word	0x00013520


	//   ....[84]....
        /*0a64*/ 	.word	0x00013550


	//   ....[85]....
        /*0a68*/ 	.word	0x000135e0


	//   ....[86]....
        /*0a6c*/ 	.word	0x00013610


	//   ....[87]....
        /*0a70*/ 	.word	0x00013690


	//   ....[88]....
        /*0a74*/ 	.word	0x000143b0


	//   ....[89]....
        /*0a78*/ 	.word	0x000164f0


	//   ....[90]....
        /*0a7c*/ 	.word	0x00016500


	//   ....[91]....
        /*0a80*/ 	.word	0x00016510


	//   ....[92]....
        /*0a84*/ 	.word	0x00016630


	//   ....[93]....
        /*0a88*/ 	.word	0x00016a60


	//   ....[94]....
        /*0a8c*/ 	.word	0x00016a70


	//   ....[95]....
        /*0a90*/ 	.word	0x00016a80


	//   ....[96]....
        /*0a94*/ 	.word	0x00016a90


	//   ....[97]....
        /*0a98*/ 	.word	0x00017410


	//   ....[98]....
        /*0a9c*/ 	.word	0x00017440


	//   ....[99]....
        /*0aa0*/ 	.word	0x00017460


	//   ....[100]....
        /*0aa4*/ 	.word	0x00017470


	//   ....[101]....
        /*0aa8*/ 	.word	0x00017570


	//   ....[102]....
        /*0aac*/ 	.word	0x00017580


	//   ....[103]....
        /*0ab0*/ 	.word	0x00017d50


	//   ....[104]....
        /*0ab4*/ 	.word	0x00017d70


	//   ....[105]....
        /*0ab8*/ 	.word	0x00017d90


	//   ....[106]....
        /*0abc*/ 	.word	0x00017df0


	//   ....[107]....
        /*0ac0*/ 	.word	0x000181d0


	//   ....[108]....
        /*0ac4*/ 	.word	0x000181e0


	//   ....[109]....
        /*0ac8*/ 	.word	0x000181f0


	//   ....[110]....
        /*0acc*/ 	.word	0x00018250


	//   ....[111]....
        /*0ad0*/ 	.word	0x00019140


	//   ....[112]....
        /*0ad4*/ 	.word	0x00019170


	//   ....[113]....
        /*0ad8*/ 	.word	0x000191b0


	//   ....[114]....
        /*0adc*/ 	.word	0x000191e0


	//   ....[115]....
        /*0ae0*/ 	.word	0x00019210


	//   ....[116]....
        /*0ae4*/ 	.word	0x00019240


	//   ....[117]....
        /*0ae8*/ 	.word	0x00019270


	//   ....[118]....
        /*0aec*/ 	.word	0x000192a0


	//   ....[119]....
        /*0af0*/ 	.word	0x00019420


	//   ....[120]....
        /*0af4*/ 	.word	0x00019450


	//   ....[121]....
        /*0af8*/ 	.word	0x00019480


	//   ....[122]....
        /*0afc*/ 	.word	0x000194b0


	//   ....[123]....
        /*0b00*/ 	.word	0x000194e0


	//   ....[124]....
        /*0b04*/ 	.word	0x00019510


	//   ....[125]....
        /*0b08*/ 	.word	0x000195d0


	//   ....[126]....
        /*0b0c*/ 	.word	0x000195f0


	//   ....[127]....
        /*0b10*/ 	.word	0x00019660


	//   ....[128]....
        /*0b14*/ 	.word	0x00019af0


	//   ....[129]....
        /*0b18*/ 	.word	0x00019e90


	//   ....[130]....
        /*0b1c*/ 	.word	0x00019f20


	//   ....[131]....
        /*0b20*/ 	.word	0x0001a000


	//   ....[132]....
        /*0b24*/ 	.word	0x0001a090


	//   ....[133]....
        /*0b28*/ 	.word	0x0001a170


	//   ....[134]....
        /*0b2c*/ 	.word	0x0001a200


	//   ....[135]....
        /*0b30*/ 	.word	0x0001a2e0


	//   ....[136]....
        /*0b34*/ 	.word	0x0001a370


	//   ....[137]....
        /*0b38*/ 	.word	0x0001a3c0


	//   ....[138]....
        /*0b3c*/ 	.word	0x0001a410


	//   ....[139]....
        /*0b40*/ 	.word	0x0001a4f0


	//   ....[140]....
        /*0b44*/ 	.word	0x0001a580


	//   ....[141]....
        /*0b48*/ 	.word	0x0001a5d0


	//   ....[142]....
        /*0b4c*/ 	.word	0x0001a620


	//   ....[143]....
        /*0b50*/ 	.word	0x0001a880


	//   ....[144]....
        /*0b54*/ 	.word	0x0001ab60


	//   ....[145]....
        /*0b58*/ 	.word	0x0001ac60


	//   ....[146]....
        /*0b5c*/ 	.word	0x0001ad00


	//   ....[147]....
        /*0b60*/ 	.word	0x0001aeb0


	//   ....[148]....
        /*0b64*/ 	.word	0x0001af50


	//   ....[149]....
        /*0b68*/ 	.word	0x0001b050


	//   ....[150]....
        /*0b6c*/ 	.word	0x0001b0e0


	//   ....[151]....
        /*0b70*/ 	.word	0x0001b140


	//   ....[152]....
        /*0b74*/ 	.word	0x0001b220


	//   ....[153]....
        /*0b78*/ 	.word	0x0001b320


	//   ....[154]....
        /*0b7c*/ 	.word	0x0001b380


	//   ....[155]....
        /*0b80*/ 	.word	0x0001b3e0


	//   ....[156]....
        /*0b84*/ 	.word	0x0001b480


	//   ....[157]....
        /*0b88*/ 	.word	0x0001b550


	//   ....[158]....
        /*0b8c*/ 	.word	0x0001b630


	//   ....[159]....
        /*0b90*/ 	.word	0x0001b770


	//   ....[160]....
        /*0b94*/ 	.word	0x0001b820


	//   ....[161]....
        /*0b98*/ 	.word	0x0001b8d0


	//   ....[162]....
        /*0b9c*/ 	.word	0x0001b980


	//   ....[163]....
        /*0ba0*/ 	.word	0x0001ba70


	//   ....[164]....
        /*0ba4*/ 	.word	0x0001bb00


	//   ....[165]....
        /*0ba8*/ 	.word	0x0001bb60


	//   ....[166]....
        /*0bac*/ 	.word	0x0001bc30


	//   ....[167]....
        /*0bb0*/ 	.word	0x0001be10


	//   ....[168]....
        /*0bb4*/ 	.word	0x0001beb0


	//   ....[169]....
        /*0bb8*/ 	.word	0x0001bfd0


	//   ....[170]....
        /*0bbc*/ 	.word	0x0001c040


	//   ....[171]....
        /*0bc0*/ 	.word	0x0001c0b0


	//   ....[172]....
        /*0bc4*/ 	.word	0x0001c120


	//   ....[173]....
        /*0bc8*/ 	.word	0x0001c190


	//   ....[174]....
        /*0bcc*/ 	.word	0x0001c210


	//   ....[175]....
        /*0bd0*/ 	.word	0x0001c2a0


	//   ....[176]....
        /*0bd4*/ 	.word	0x0001c340


	//   ....[177]....
        /*0bd8*/ 	.word	0x0001c3b0


	//   ....[178]....
        /*0bdc*/ 	.word	0x0001c420


	//   ....[179]....
        /*0be0*/ 	.word	0x0001c490


	//   ....[180]....
        /*0be4*/ 	.word	0x0001c510


	//   ....[181]....
        /*0be8*/ 	.word	0x0001c580


	//   ....[182]....
        /*0bec*/ 	.word	0x0001c620


	//   ....[183]....
        /*0bf0*/ 	.word	0x0001c6b0


	//   ....[184]....
        /*0bf4*/ 	.word	0x0001c7e0


	//----- nvinfo : EIATTR_REG_RECONFIG
	.align		4
.L_147:
        /*0bf8*/ 	.byte	0x01, 0x54
	.zero		2


	//----- nvinfo : EIATTR_SYSCALL_OFFSETS
	.align		4
        /*0bfc*/ 	.byte	0x04, 0x46
        /*0bfe*/ 	.short	(.L_149 - .L_148)


	//   ....[0]....
.L_148:
        /*0c00*/ 	.word	0x00001920


	//   ....[1]....
        /*0c04*/ 	.word	0x00001a70


	//   ....[2]....
        /*0c08*/ 	.word	0x00006d70


	//   ....[3]....
        /*0c0c*/ 	.word	0x00007340


	//   ....[4]....
        /*0c10*/ 	.word	0x000159f0


	//   ....[5]....
        /*0c14*/ 	.word	0x00015b80


	//   ....[6]....
        /*0c18*/ 	.word	0x00015cd0


	//   ....[7]....
        /*0c1c*/ 	.word	0x00015e20


	//   ....[8]....
        /*0c20*/ 	.word	0x00016ed0


	//----- nvinfo : EIATTR_MBARRIER_INSTR_OFFSETS
	.align		4
.L_149:
        /*0c24*/ 	.byte	0x04, 0x39
        /*0c26*/ 	.short	(.L_151 - .L_150)


	//   ....[0]....
.L_150:
        /*0c28*/ 	.word	0x00000270
        /*0c2c*/ 	.word	0x000000ff
        /*0c30*/ 	.word	0x00019c00
        /*0c34*/ 	.short	0x0100
        /*0c36*/ 	.byte	0x08
	.zero		1


	//   ....[1]....
        /*0c38*/ 	.word	0x00000280
        /*0c3c*/ 	.word	0x000000ff
        /*0c40*/ 	.word	0x00019c20
        /*0c44*/ 	.short	0x0100
        /*0c46*/ 	.byte	0x08
	.zero		1


	//   ....[2]....
        /*0c48*/ 	.word	0x00000370
        /*0c4c*/ 	.word	0x000000ff
        /*0c50*/ 	.word	0x00019c30
        /*0c54*/ 	.short	0x0100
        /*0c56*/ 	.byte	0x08
	.zero		1


	//   ....[3]....
        /*0c58*/ 	.word	0x00000380
        /*0c5c*/ 	.word	0x000000ff
        /*0c60*/ 	.word	0x00019c40
        /*0c64*/ 	.short	0x0100
        /*0c66*/ 	.byte	0x08
	.zero		1


	//   ....[4]....
        /*0c68*/ 	.word	0x00000390
        /*0c6c*/ 	.word	0x000000ff
        /*0c70*/ 	.word	0x00019c38
        /*0c74*/ 	.short	0x0100
        /*0c76*/ 	.byte	0x08
	.zero		1


	//   ....[5]....
        /*0c78*/ 	.word	0x000003a0
        /*0c7c*/ 	.word	0x000000ff
        /*0c80*/ 	.word	0x00019c48
        /*0c84*/ 	.short	0x0100
        /*0c86*/ 	.byte	0x08
	.zero		1


	//   ....[6]....
        /*0c88*/ 	.word	0x000004d0
        /*0c8c*/ 	.word	0x000000ff
        /*0c90*/ 	.word	0x00019c50
        /*0c94*/ 	.short	0x0100
        /*0c96*/ 	.byte	0x08
	.zero		1


	//   ....[7]....
        /*0c98*/ 	.word	0x000004e0
        /*0c9c*/ 	.word	0x000000ff
        /*0ca0*/ 	.word	0x00019c60
        /*0ca4*/ 	.short	0x0100
        /*0ca6*/ 	.byte	0x08
	.zero		1


	//   ....[8]....
        /*0ca8*/ 	.word	0x000004f0
        /*0cac*/ 	.word	0x000000ff
        /*0cb0*/ 	.word	0x00019c58
        /*0cb4*/ 	.short	0x0100
        /*0cb6*/ 	.byte	0x08
	.zero		1


	//   ....[9]....
        /*0cb8*/ 	.word	0x00000500
        /*0cbc*/ 	.word	0x000000ff
        /*0cc0*/ 	.word	0x00019c68
        /*0cc4*/ 	.short	0x0100
        /*0cc6*/ 	.byte	0x08
	.zero		1


	//   ....[10]....
        /*0cc8*/ 	.word	0x000005f0
        /*0ccc*/ 	.word	0x000000ff
        /*0cd0*/ 	.word	0x00019c70
        /*0cd4*/ 	.short	0x0100
        /*0cd6*/ 	.byte	0x06
	.zero		1


	//   ....[11]....
        /*0cd8*/ 	.word	0x00000600
        /*0cdc*/ 	.word	0x000000ff
        /*0ce0*/ 	.word	0x00019c80
        /*0ce4*/ 	.short	0x0100
        /*0ce6*/ 	.byte	0x06
	.zero		1


	//   ....[12]....
        /*0ce8*/ 	.word	0x00000610
        /*0cec*/ 	.word	0x000000ff
        /*0cf0*/ 	.word	0x00019c78
        /*0cf4*/ 	.short	0x0100
        /*0cf6*/ 	.byte	0x06
	.zero		1


	//   ....[13]....
        /*0cf8*/ 	.word	0x00000620
        /*0cfc*/ 	.word	0x000000ff
        /*0d00*/ 	.word	0x00019c88
        /*0d04*/ 	.short	0x0100
        /*0d06*/ 	.byte	0x06
	.zero		1


	//   ....[14]....
        /*0d08*/ 	.word	0x00000750
        /*0d0c*/ 	.word	0x000000ff
        /*0d10*/ 	.word	0x00019c90
        /*0d14*/ 	.short	0x0100
        /*0d16*/ 	.byte	0x08
	.zero		1


	//   ....[15]....
        /*0d18*/ 	.word	0x00000760
        /*0d1c*/ 	.word	0x000000ff
        /*0d20*/ 	.word	0x00019ca0
        /*0d24*/ 	.short	0x0100
        /*0d26*/ 	.byte	0x08
	.zero		1


	//   ....[16]....
        /*0d28*/ 	.word	0x00000770
        /*0d2c*/ 	.word	0x000000ff
        /*0d30*/ 	.word	0x00019c98
        /*0d34*/ 	.short	0x0100
        /*0d36*/ 	.byte	0x08
	.zero		1


	//   ....[17]....
        /*0d38*/ 	.word	0x00000780
        /*0d3c*/ 	.word	0x000000ff
        /*0d40*/ 	.word	0x00019ca8
        /*0d44*/ 	.short	0x0100
        /*0d46*/ 	.byte	0x08
	.zero		1


	//   ....[18]....
        /*0d48*/ 	.word	0x000008c0
        /*0d4c*/ 	.word	0x000000ff
        /*0d50*/ 	.word	0x00019cb0
        /*0d54*/ 	.short	0x0100
        /*0d56*/ 	.byte	0x08
	.zero		1


	//   ....[19]....
        /*0d58*/ 	.word	0x000008d0
        /*0d5c*/ 	.word	0x000000ff
        /*0d60*/ 	.word	0x00019cc0
        /*0d64*/ 	.short	0x0100
        /*0d66*/ 	.byte	0x08
	.zero		1


	//   ....[20]....
        /*0d68*/ 	.word	0x000008e0
        /*0d6c*/ 	.word	0x000000ff
        /*0d70*/ 	.word	0x00019cb8
        /*0d74*/ 	.short	0x0100
        /*0d76*/ 	.byte	0x08
	.zero		1


	//   ....[21]....
        /*0d78*/ 	.word	0x000008f0
        /*0d7c*/ 	.word	0x000000ff
        /*0d80*/ 	.word	0x00019cc8
        /*0d84*/ 	.short	0x0100
        /*0d86*/ 	.byte	0x08
	.zero		1


	//   ....[22]....
        /*0d88*/ 	.word	0x000027d0
        /*0d8c*/ 	.word	0x00000044
        /*0d90*/ 	.word	0x00019c90
        /*0d94*/ 	.short	0x010a
        /*0d96*/ 	.byte	0x3f
	.zero		1


	//   ....[23]....
        /*0d98*/ 	.word	0x00004100
        /*0d9c*/ 	.word	0x00000044
        /*0da0*/ 	.word	0x00019c90
        /*0da4*/ 	.short	0x010a
        /*0da6*/ 	.byte	0x3f
	.zero		1


	//   ....[24]....
        /*0da8*/ 	.word	0x000060a0
        /*0dac*/ 	.word	0x00000044
        /*0db0*/ 	.word	0x00019c90
        /*0db4*/ 	.short	0x010a
        /*0db6*/ 	.byte	0x3f
	.zero		1


	//   ....[25]....
        /*0db8*/ 	.word	0x000064c0
        /*0dbc*/ 	.word	0x00000004
        /*0dc0*/ 	.word	0x00000000
        /*0dc4*/ 	.short	0x0101
        /*0dc6*/ 	.byte	0x3f
	.zero		1


	//   ....[26]....
        /*0dc8*/ 	.word	0x00006500
        /*0dcc*/ 	.word	0x00000044
        /*0dd0*/ 	.word	0x00019cb0
        /*0dd4*/ 	.short	0x010a
        /*0dd6*/ 	.byte	0x3f
	.zero		1


	//   ....[27]....
        /*0dd8*/ 	.word	0x000068d0
        /*0ddc*/ 	.word	0x00000044
        /*0de0*/ 	.word	0x00000000
        /*0de4*/ 	.short	0x0101
        /*0de6*/ 	.byte	0x3f
	.zero		1


	//   ....[28]....
        /*0de8*/ 	.word	0x000070a0
        /*0dec*/ 	.word	0x00000012
        /*0df0*/ 	.word	0x00019c00
        /*0df4*/ 	.short	0x010a
        /*0df6*/ 	.byte	0x3f
	.zero		1


	//   ....[29]....
        /*0df8*/ 	.word	0x000070f0
        /*0dfc*/ 	.word	0x00000012
        /*0e00*/ 	.word	0x00019c00
        /*0e04*/ 	.short	0x010a
        /*0e06*/ 	.byte	0x3f
	.zero		1


	//   ....[30]....
        /*0e08*/ 	.word	0x00007790
        /*0e0c*/ 	.word	0x00000012
        /*0e10*/ 	.word	0x00019c00
        /*0e14*/ 	.short	0x010a
        /*0e16*/ 	.byte	0x3f
	.zero		1


	//   ....[31]....
        /*0e18*/ 	.word	0x000092b0
        /*0e1c*/ 	.word	0x00000012
        /*0e20*/ 	.word	0x00019c00
        /*0e24*/ 	.short	0x010a
        /*0e26*/ 	.byte	0x3f
	.zero		1


	//   ....[32]....
        /*0e28*/ 	.word	0x0000b490
        /*0e2c*/ 	.word	0x00000000
        /*0e30*/ 	.word	0x00019c30
        /*0e34*/ 	.short	0x010a
        /*0e36*/ 	.byte	0x3f
	.zero		1


	//   ....[33]....
        /*0e38*/ 	.word	0x0000b530
        /*0e3c*/ 	.word	0x00000000
        /*0e40*/ 	.word	0x00019c30
        /*0e44*/ 	.short	0x010a
        /*0e46*/ 	.byte	0x3f
	.zero		1


	//   ....[34]....
        /*0e48*/ 	.word	0x0000d040
        /*0e4c*/ 	.word	0x00000029
        /*0e50*/ 	.word	0x00000000
        /*0e54*/ 	.short	0x0101
        /*0e56*/ 	.byte	0x3f
	.zero		1


	//   ....[35]....
        /*0e58*/ 	.word	0x0000deb0
        /*0e5c*/ 	.word	0x0000000b
        /*0e60*/ 	.word	0x00019c30
        /*0e64*/ 	.short	0x010a
        /*0e66*/ 	.byte	0x3f
	.zero		1


	//   ....[36]....
        /*0e68*/ 	.word	0x0000df20
        /*0e6c*/ 	.word	0x0000000b
        /*0e70*/ 	.word	0x00019c30
        /*0e74*/ 	.short	0x010a
        /*0e76*/ 	.byte	0x3f
	.zero		1


	//   ....[37]....
        /*0e78*/ 	.word	0x0000e120
        /*0e7c*/ 	.word	0x0000000c
        /*0e80*/ 	.word	0x00019c50
        /*0e84*/ 	.short	0x010a
        /*0e86*/ 	.byte	0x3f
	.zero		1


	//   ....[38]....
        /*0e88*/ 	.word	0x0000e170
        /*0e8c*/ 	.word	0x0000000c
        /*0e90*/ 	.word	0x00019c50
        /*0e94*/ 	.short	0x010a
        /*0e96*/ 	.byte	0x3f
	.zero		1


	//   ....[39]....
        /*0e98*/ 	.word	0x0000ea80
        /*0e9c*/ 	.word	0x00000031
        /*0ea0*/ 	.word	0x00000000
        /*0ea4*/ 	.short	0x0101
        /*0ea6*/ 	.byte	0x3f
	.zero		1


	//   ....[40]....
        /*0ea8*/ 	.word	0x0000fe70
        /*0eac*/ 	.word	0x0000000c
        /*0eb0*/ 	.word	0x00000000
        /*0eb4*/ 	.short	0x0101
        /*0eb6*/ 	.byte	0x3f
	.zero		1


	//   ....[41]....
        /*0eb8*/ 	.word	0x000103a0
        /*0ebc*/ 	.word	0x0000000a
        /*0ec0*/ 	.word	0x00019c50
        /*0ec4*/ 	.short	0x010a
        /*0ec6*/ 	.byte	0x3f
	.zero		1


	//   ....[42]....
        /*0ec8*/ 	.word	0x000103f0
        /*0ecc*/ 	.word	0x0000000a
        /*0ed0*/ 	.word	0x00019c50
        /*0ed4*/ 	.short	0x010a
        /*0ed6*/ 	.byte	0x3f
	.zero		1


	//   ....[43]....
        /*0ed8*/ 	.word	0x00010ca0
        /*0edc*/ 	.word	0x00000004
        /*0ee0*/ 	.word	0x00000000
        /*0ee4*/ 	.short	0x0101
        /*0ee6*/ 	.byte	0x3f
	.zero		1


	//   ....[44]....
        /*0ee8*/ 	.word	0x00012320
        /*0eec*/ 	.word	0x00000000
        /*0ef0*/ 	.word	0x00000000
        /*0ef4*/ 	.short	0x0101
        /*0ef6*/ 	.byte	0x3f
	.zero		1


	//   ....[45]....
        /*0ef8*/ 	.word	0x00014490
        /*0efc*/ 	.word	0x00000016
        /*0f00*/ 	.word	0x00019c20
        /*0f04*/ 	.short	0x010a
        /*0f06*/ 	.byte	0x3f
	.zero		1


	//   ....[46]....
        /*0f08*/ 	.word	0x00014520
        /*0f0c*/ 	.word	0x00000008
        /*0f10*/ 	.word	0x00019ca0
        /*0f14*/ 	.short	0x010a
        /*0f16*/ 	.byte	0x3f
	.zero		1


	//   ....[47]....
        /*0f18*/ 	.word	0x00014970
        /*0f1c*/ 	.word	0x00000008
        /*0f20*/ 	.word	0x00019cc0
        /*0f24*/ 	.short	0x010a
        /*0f26*/ 	.byte	0x3f
	.zero		1


	//   ....[48]....
        /*0f28*/ 	.word	0x00014e80
        /*0f2c*/ 	.word	0x00000008
        /*0f30*/ 	.word	0x00019ca0
        /*0f34*/ 	.short	0x010a
        /*0f36*/ 	.byte	0x3f
	.zero		1


	//   ....[49]....
        /*0f38*/ 	.word	0x000152c0
        /*0f3c*/ 	.word	0x00000008
        /*0f40*/ 	.word	0x00019cc0
        /*0f44*/ 	.short	0x010a
        /*0f46*/ 	.byte	0x3f
	.zero		1


	//   ....[50]....
        /*0f48*/ 	.word	0x000162d0
        /*0f4c*/ 	.word	0x00000004
        /*0f50*/ 	.word	0x00019c80
        /*0f54*/ 	.short	0x010a
        /*0f56*/ 	.byte	0x3f
	.zero		1


	//   ....[51]....
        /*0f58*/ 	.word	0x00016730
        /*0f5c*/ 	.word	0x00000004
        /*0f60*/ 	.word	0x00019c70
        /*0f64*/ 	.short	0x0107
        /*0f66*/ 	.byte	0x3f
	.zero		1


	//   ....[52]....
        /*0f68*/ 	.word	0x000167f0
        /*0f6c*/ 	.word	0x00000004
        /*0f70*/ 	.word	0x00019c70
        /*0f74*/ 	.short	0x0101
        /*0f76*/ 	.byte	0x3f
	.zero		1


	//   ....[53]....
        /*0f78*/ 	.word	0x00016840
        /*0f7c*/ 	.word	0x00000004
        /*0f80*/ 	.word	0x00019c40
        /*0f84*/ 	.short	0x010a
        /*0f86*/ 	.byte	0x3f
	.zero		1


	//   ....[54]....
        /*0f88*/ 	.word	0x00016bb0
        /*0f8c*/ 	.word	0x00000004
        /*0f90*/ 	.word	0x00019c30
        /*0f94*/ 	.short	0x0107
        /*0f96*/ 	.byte	0x3f
	.zero		1


	//   ....[55]....
        /*0f98*/ 	.word	0x00016c80
        /*0f9c*/ 	.word	0x00000004
        /*0fa0*/ 	.word	0x00019c30
        /*0fa4*/ 	.short	0x0101
        /*0fa6*/ 	.byte	0x3f
	.zero		1


	//   ....[56]....
        /*0fa8*/ 	.word	0x00017660
        /*0fac*/ 	.word	0x00000016
        /*0fb0*/ 	.word	0x00019c00
        /*0fb4*/ 	.short	0x0107
        /*0fb6*/ 	.byte	0x3f
	.zero		1


	//   ....[57]....
        /*0fb8*/ 	.word	0x00017760
        /*0fbc*/ 	.word	0x00000016
        /*0fc0*/ 	.word	0x00019c00
        /*0fc4*/ 	.short	0x0101
        /*0fc6*/ 	.byte	0x3f
	.zero		1


	//   ....[58]....
        /*0fc8*/ 	.word	0x00017780
        /*0fcc*/ 	.word	0x00000016
        /*0fd0*/ 	.word	0x00019c20
        /*0fd4*/ 	.short	0x010a
        /*0fd6*/ 	.byte	0x3f
	.zero		1


	//   ....[59]....
        /*0fd8*/ 	.word	0x00017b00
        /*0fdc*/ 	.word	0x00000000
        /*0fe0*/ 	.word	0x00019c80
        /*0fe4*/ 	.short	0x010a
        /*0fe6*/ 	.byte	0x3f
	.zero		1


	//   ....[60]....
        /*0fe8*/ 	.word	0x00017ec0
        /*0fec*/ 	.word	0x00000000
        /*0ff0*/ 	.word	0x00019c70
        /*0ff4*/ 	.short	0x0107
        /*0ff6*/ 	.byte	0x3f
	.zero		1


	//   ....[61]....
        /*0ff8*/ 	.word	0x00017f80
        /*0ffc*/ 	.word	0x00000000
        /*1000*/ 	.word	0x00019c70
        /*1004*/ 	.short	0x0101
        /*1006*/ 	.byte	0x3f
	.zero		1


	//   ....[62]....
        /*1008*/ 	.word	0x00017fb0
        /*100c*/ 	.word	0x00000000
        /*1010*/ 	.word	0x00019c40
        /*1014*/ 	.short	0x010a
        /*1016*/ 	.byte	0x3f
	.zero		1


	//   ....[63]....
        /*1018*/ 	.word	0x000182f0
        /*101c*/ 	.word	0x00000000
        /*1020*/ 	.word	0x00019c30
        /*1024*/ 	.short	0x0107
        /*1026*/ 	.byte	0x3f
	.zero		1


	//   ....[64]....
        /*1028*/ 	.word	0x000183b0
        /*102c*/ 	.word	0x00000000
        /*1030*/ 	.word	0x00019c30
        /*1034*/ 	.short	0x0101
        /*1036*/ 	.byte	0x3f
	.zero		1


	//   ....[65]....
        /*1038*/ 	.word	0x00018440
        /*103c*/ 	.word	0x00000002
        /*1040*/ 	.word	0x00019c70
        /*1044*/ 	.short	0x010a
        /*1046*/ 	.byte	0x3f
	.zero		1


	//   ....[66]....
        /*1048*/ 	.word	0x000184d0
        /*104c*/ 	.word	0x00000002
        /*1050*/ 	.word	0x00019c60
        /*1054*/ 	.short	0x010a
        /*1056*/ 	.byte	0x3f
	.zero		1


	//   ....[67]....
        /*1058*/ 	.word	0x00018860
        /*105c*/ 	.word	0x00000002
        /*1060*/ 	.word	0x00019c50
        /*1064*/ 	.short	0x0101
        /*1066*/ 	.byte	0x3f
	.zero		1


	//   ....[68]....
        /*1068*/ 	.word	0x000188f0
        /*106c*/ 	.word	0x00000002
        /*1070*/ 	.word	0x00000000
        /*1074*/ 	.short	0x0101
        /*1076*/ 	.byte	0x3f
	.zero		1


	//   ....[69]....
        /*1078*/ 	.word	0x00018ab0
        /*107c*/ 	.word	0x00000003
        /*1080*/ 	.word	0x00019c70
        /*1084*/ 	.short	0x010a
        /*1086*/ 	.byte	0x3f
	.zero		1


	//   ....[70]....
        /*1088*/ 	.word	0x00018b30
        /*108c*/ 	.word	0x00000003
        /*1090*/ 	.word	0x00019c60
        /*1094*/ 	.short	0x010a
        /*1096*/ 	.byte	0x3f
	.zero		1


	//   ....[71]....
        /*1098*/ 	.word	0x00018ed0
        /*109c*/ 	.word	0x00000003
        /*10a0*/ 	.word	0x00019c50
        /*10a4*/ 	.short	0x0101
        /*10a6*/ 	.byte	0x3f
	.zero		1


	//   ....[72]....
        /*10a8*/ 	.word	0x00018f80
        /*10ac*/ 	.word	0x00000003
        /*10b0*/ 	.word	0x00000000
        /*10b4*/ 	.short	0x0101
        /*10b6*/ 	.byte	0x3f
	.zero		1


	//   ....[73]....
        /*10b8*/ 	.word	0x00019a70
        /*10bc*/ 	.word	0x00000005
        /*10c0*/ 	.word	0x00019c20
        /*10c4*/ 	.short	0x010a
        /*10c6*/ 	.byte	0x3f
	.zero		1


	//   ....[74]....
        /*10c8*/ 	.word	0x00019be0
        /*10cc*/ 	.word	0x00000003
        /*10d0*/ 	.word	0x00019c40
        /*10d4*/ 	.short	0x010a
        /*10d6*/ 	.byte	0x3f
	.zero		1


	//   ....[75]....
        /*10d8*/ 	.word	0x00019c80
        /*10dc*/ 	.word	0x00000017
        /*10e0*/ 	.word	0x00019c40
        /*10e4*/ 	.short	0x010a
        /*10e6*/ 	.byte	0x3f
	.zero		1


	//   ....[76]....
        /*10e8*/ 	.word	0x00019cc0
        /*10ec*/ 	.word	0x00000003
        /*10f0*/ 	.word	0x00019c60
        /*10f4*/ 	.short	0x010a
        /*10f6*/ 	.byte	0x3f
	.zero		1


	//   ....[77]....
        /*10f8*/ 	.word	0x00019d00
        /*10fc*/ 	.word	0x00000017
        /*1100*/ 	.word	0x00019c60
        /*1104*/ 	.short	0x010a
        /*1106*/ 	.byte	0x3f
	.zero		1


	//   ....[78]....
        /*1108*/ 	.word	0x00019d40
        /*110c*/ 	.word	0x00000003
        /*1110*/ 	.word	0x00019c80
        /*1114*/ 	.short	0x010a
        /*1116*/ 	.byte	0x3f
	.zero		1


	//   ....[79]....
        /*1118*/ 	.word	0x00019d80
        /*111c*/ 	.word	0x00000017
        /*1120*/ 	.word	0x00019c80
        /*1124*/ 	.short	0x010a
        /*1126*/ 	.byte	0x3f
	.zero		1


	//   ....[80]....
        /*1128*/ 	.word	0x00019de0
        /*112c*/ 	.word	0x00000044
        /*1130*/ 	.word	0x00019c90
        /*1134*/ 	.short	0x010a
        /*1136*/ 	.byte	0x3f
	.zero		1


	//   ....[81]....
        /*1138*/ 	.word	0x00019f50
        /*113c*/ 	.word	0x00000044
        /*1140*/ 	.word	0x00019c90
        /*1144*/ 	.short	0x010a
        /*1146*/ 	.byte	0x3f
	.zero		1


	//   ....[82]....
        /*1148*/ 	.word	0x0001a0d0
        /*114c*/ 	.word	0x00000044
        /*1150*/ 	.word	0x00019c90
        /*1154*/ 	.short	0x010a
        /*1156*/ 	.byte	0x3f
	.zero		1


	//   ....[83]....
        /*1158*/ 	.word	0x0001a230
        /*115c*/ 	.word	0x00000044
        /*1160*/ 	.word	0x00019cb0
        /*1164*/ 	.short	0x010a
        /*1166*/ 	.byte	0x3f
	.zero		1


	//   ....[84]....
        /*1168*/ 	.word	0x0001a440
        /*116c*/ 	.word	0x00000012
        /*1170*/ 	.word	0x00019c00
        /*1174*/ 	.short	0x010a
        /*1176*/ 	.byte	0x3f
	.zero		1


	//   ....[85]....
        /*1178*/ 	.word	0x0001a660
        /*117c*/ 	.word	0x00000012
        /*1180*/ 	.word	0x00019c00
        /*1184*/ 	.short	0x010a
        /*1186*/ 	.byte	0x3f
	.zero		1


	//   ....[86]....
        /*1188*/ 	.word	0x0001a6b0
        /*118c*/ 	.word	0x00000000
        /*1190*/ 	.word	0x00019c30
        /*1194*/ 	.short	0x010a
        /*1196*/ 	.byte	0x3f
	.zero		1


	//   ....[87]....
        /*1198*/ 	.word	0x0001a700
        /*119c*/ 	.word	0x0000000b
        /*11a0*/ 	.word	0x00019c30
        /*11a4*/ 	.short	0x010a
        /*11a6*/ 	.byte	0x3f
	.zero		1


	//   ....[88]....
        /*11a8*/ 	.word	0x0001a750
        /*11ac*/ 	.word	0x0000000c
        /*11b0*/ 	.word	0x00019c50
        /*11b4*/ 	.short	0x010a
        /*11b6*/ 	.byte	0x3f
	.zero		1


	//   ....[89]....
        /*11b8*/ 	.word	0x0001a7a0
        /*11bc*/ 	.word	0x0000000a
        /*11c0*/ 	.word	0x00019c50
        /*11c4*/ 	.short	0x010a
        /*11c6*/ 	.byte	0x3f
	.zero		1


	//   ....[90]....
        /*11c8*/ 	.word	0x0001a940
        /*11cc*/ 	.word	0x00000016
        /*11d0*/ 	.word	0x00019c20
        /*11d4*/ 	.short	0x010a
        /*11d6*/ 	.byte	0x3f
	.zero		1


	//   ....[91]....
        /*11d8*/ 	.word	0x0001a990
        /*11dc*/ 	.word	0x00000008
        /*11e0*/ 	.word	0x00019ca0
        /*11e4*/ 	.short	0x010a
        /*11e6*/ 	.byte	0x3f
	.zero		1


	//   ....[92]....
        /*11e8*/ 	.word	0x0001a9e0
        /*11ec*/ 	.word	0x00000008
        /*11f0*/ 	.word	0x00019cc0
        /*11f4*/ 	.short	0x010a
        /*11f6*/ 	.byte	0x3f
	.zero		1


	//   ....[93]....
        /*11f8*/ 	.word	0x0001aa30
        /*11fc*/ 	.word	0x00000008
        /*1200*/ 	.word	0x00019ca0
        /*1204*/ 	.short	0x010a
        /*1206*/ 	.byte	0x3f
	.zero		1


	//   ....[94]....
        /*1208*/ 	.word	0x0001aa80
        /*120c*/ 	.word	0x00000008
        /*1210*/ 	.word	0x00019cc0
        /*1214*/ 	.short	0x010a
        /*1216*/ 	.byte	0x3f
	.zero		1


	//   ....[95]....
        /*1218*/ 	.word	0x0001abb0
        /*121c*/ 	.word	0x00000004
        /*1220*/ 	.word	0x00019c80
        /*1224*/ 	.short	0x010a
        /*1226*/ 	.byte	0x3f
	.zero		1


	//   ....[96]....
        /*1228*/ 	.word	0x0001afa0
        /*122c*/ 	.word	0x00000004
        /*1230*/ 	.word	0x00019c40
        /*1234*/ 	.short	0x010a
        /*1236*/ 	.byte	0x3f
	.zero		1


	//   ....[97]....
        /*1238*/ 	.word	0x0001b670
        /*123c*/ 	.word	0x00000016
        /*1240*/ 	.word	0x00019c20
        /*1244*/ 	.short	0x010a
        /*1246*/ 	.byte	0x3f
	.zero		1


	//   ....[98]....
        /*1248*/ 	.word	0x0001b6c0
        /*124c*/ 	.word	0x00000000
        /*1250*/ 	.word	0x00019c80
        /*1254*/ 	.short	0x010a
        /*1256*/ 	.byte	0x3f
	.zero		1


	//   ....[99]....
        /*1258*/ 	.word	0x0001b9c0
        /*125c*/ 	.word	0x00000000
        /*1260*/ 	.word	0x00019c40
        /*1264*/ 	.short	0x010a
        /*1266*/ 	.byte	0x3f
	.zero		1


	//   ....[100]....
        /*1268*/ 	.word	0x0001bc70
        /*126c*/ 	.word	0x00000002
        /*1270*/ 	.word	0x00019c70
        /*1274*/ 	.short	0x010a
        /*1276*/ 	.byte	0x3f
	.zero		1


	//   ....[101]....
        /*1278*/ 	.word	0x0001bcc0
        /*127c*/ 	.word	0x00000002
        /*1280*/ 	.word	0x00019c60
        /*1284*/ 	.short	0x010a
        /*1286*/ 	.byte	0x3f
	.zero		1


	//   ....[102]....
        /*1288*/ 	.word	0x0001bd10
        /*128c*/ 	.word	0x00000003
        /*1290*/ 	.word	0x00019c70
        /*1294*/ 	.short	0x010a
        /*1296*/ 	.byte	0x3f
	.zero		1


	//   ....[103]....
        /*1298*/ 	.word	0x0001bd60
        /*129c*/ 	.word	0x00000003
        /*12a0*/ 	.word	0x00019c60
        /*12a4*/ 	.short	0x010a
        /*12a6*/ 	.byte	0x3f
	.zero		1


	//   ....[104]....
        /*12a8*/ 	.word	0x0001c700
        /*12ac*/ 	.word	0x00000005
        /*12b0*/ 	.word	0x00019c20
        /*12b4*/ 	.short	0x010a
        /*12b6*/ 	.byte	0x3f
	.zero		1


	//   ....[105]....
        /*12b8*/ 	.word	0x0001c8a0
        /*12bc*/ 	.word	0x00000003
        /*12c0*/ 	.word	0x00019c40
        /*12c4*/ 	.short	0x010a
        /*12c6*/ 	.byte	0x3f
	.zero		1


	//   ....[106]....
        /*12c8*/ 	.word	0x0001c8f0
        /*12cc*/ 	.word	0x00000017
        /*12d0*/ 	.word	0x00019c40
        /*12d4*/ 	.short	0x010a
        /*12d6*/ 	.byte	0x3f
	.zero		1


	//   ....[107]....
        /*12d8*/ 	.word	0x0001c940
        /*12dc*/ 	.word	0x00000003
        /*12e0*/ 	.word	0x00019c60
        /*12e4*/ 	.short	0x010a
        /*12e6*/ 	.byte	0x3f
	.zero		1


	//   ....[108]....
        /*12e8*/ 	.word	0x0001c990
        /*12ec*/ 	.word	0x00000017
        /*12f0*/ 	.word	0x00019c60
        /*12f4*/ 	.short	0x010a
        /*12f6*/ 	.byte	0x3f
	.zero		1


	//   ....[109]....
        /*12f8*/ 	.word	0x0001c9e0
        /*12fc*/ 	.word	0x00000003
        /*1300*/ 	.word	0x00019c80
        /*1304*/ 	.short	0x010a
        /*1306*/ 	.byte	0x3f
	.zero		1


	//----- nvinfo : EIATTR_NUM_MBARRIERS
	.align		4
.L_151:
        /*1308*/ 	.byte	0x03, 0x38
        /*130a*/ 	.short	0x0016


	//----- nvinfo : EIATTR_EXIT_INSTR_OFFSETS
	.align		4
        /*130c*/ 	.byte	0x04, 0x1c
        /*130e*/ 	.short	(.L_153 - .L_152)


	//   ....[0]....
.L_152:
        /*1310*/ 	.word	0x00019dd0


	//----- nvinfo : EIATTR_MAX_THREADS
	.align		4
.L_153:
        /*1314*/ 	.byte	0x04, 0x05
        /*1316*/ 	.short	(.L_155 - .L_154)
.L_154:
        /*1318*/ 	.word	0x00000200
        /*131c*/ 	.word	0x00000001
        /*1320*/ 	.word	0x00000001


	//----- nvinfo : EIATTR_CRS_STACK_SIZE
	.align		4
.L_155:
        /*1324*/ 	.byte	0x04, 0x1e
        /*1326*/ 	.short	(.L_157 - .L_156)
.L_156:
        /*1328*/ 	.word	0x00000000


	//----- nvinfo : EIATTR_CBANK_PARAM_SIZE
	.align		4
.L_157:
        /*132c*/ 	.byte	0x03, 0x19
        /*132e*/ 	.short	0x0af0


	//----- nvinfo : EIATTR_PARAM_CBANK
	.align		4
        /*1330*/ 	.byte	0x04, 0x0a
        /*1332*/ 	.short	(.L_159 - .L_158)
	.align		4
.L_158:
        /*1334*/ 	.word	index@(.nv.constant0._ZN7cutlass13device_kernelIN5flash11enable_sm90INS1_16FlashAttnFwdSm90INS1_25CollectiveMainloopFwdSm90ILi2EN4cute5tupleIJNS5_1CILi1EEES8_S8_EEENS6_IJNS7_ILi192EEENS7_ILi128EEENS7_ILi96EEEEEELi96ENS_12float_e4m3_tEfNS_4arch4Sm90ELb0ELb0ELb1ELb1ELb1ELb1ELb0ELb1ELb1ELb1ELb0ELb0EEENS1_21CollectiveEpilogueFwdINS6_IJSA_SC_SB_EEES9_NS_10bfloat16_tESG_Li384ELb1ELb1ELb0ELb1EEENS1_36VarlenDynamicPersistentTileSchedulerILi192ELi128ELi384ELi128ELb0ELb1ELb1ELb0ELb1ELb1EEEEEEEEEvNT_6ParamsE)
        /*1338*/ 	.short	0x0210
        /*133a*/ 	.short	0x0af0


	//----- nvinfo : EIATTR_SW_WAR
	.align		4
.L_159:
        /*133c*/ 	.byte	0x04, 0x36
        /*133e*/ 	.short	(.L_161 - .L_160)
.L_160:
        /*1340*/ 	.word	0x00000008
.L_161:


//--------------------- .nv.info._ZN7cutlass13device_kernelIN5flash11enable_sm90INS1_16FlashAttnFwdSm90INS1_25CollectiveMainloopFwdSm90ILi2EN4cute5tupleIJNS5_1CILi1EEES8_S8_EEENS6_IJNS7_ILi192EEENS7_ILi128EEENS7_ILi96EEEEEELi96ENS_12float_e4m3_tEfNS_4arch4Sm90ELb0ELb1ELb1ELb0ELb1ELb0ELb0ELb1ELb1ELb1ELb0ELb0EEENS1_21CollectiveEpilogueFwdINS6_IJSA_SC_SB_EEES9_NS_10bfloat16_tESG_Li384ELb0ELb1ELb0ELb1EEENS1_30DynamicPersistentTileSchedulerILi384ELi128ELb0ELb1ELb1EEEEEEEEEvNT_6ParamsE --------------------------
	.section	.nv.info._ZN7cutlass13device_kernelIN5flash11enable_sm90INS1_16FlashAttnFwdSm90INS1_25CollectiveMainloopFwdSm90ILi2EN4cute5tupleIJNS5_1CILi1EEES8_S8_EEENS6_IJNS7_ILi192EEENS7_ILi128EEENS7_ILi96EEEEEELi96ENS_12float_e4m3_tEfNS_4arch4Sm90ELb0ELb1ELb1ELb0ELb1ELb0ELb0ELb1ELb1ELb1ELb0ELb0EEENS1_21CollectiveEpilogueFwdINS6_IJSA_SC_SB_EEES9_NS_10bfloat16_tESG_Li384ELb0ELb1ELb0ELb1EEENS1_30DynamicPersistentTileSchedulerILi384ELi128ELb0ELb1ELb1EEEEEEEEEvNT_6ParamsE,"",@"SHT_CUDA_INFO"
	.sectionflags	@""
	.align	4


	//----- nvinfo : EIATTR_CUDA_API_VERSION
	.align		4
        /*0000*/ 	.byte	0x04, 0x37
        /*0002*/ 	.short	(.L_163 - .L_162)
.L_162:
        /*0004*/ 	.word	0x00000082


	//----- nvinfo : EIATTR_KPARAM_INFO
	.align		4
.L_163:
        /*0008*/ 	.byte	0x04, 0x17
        /*000a*/ 	.short	(.L_165 - .L_164)
.L_164:
        /*000c*/ 	.word	0x00000000
        /*0010*/ 	.short	0x0000
        /*0012*/ 	.short	0x0070
        /*0014*/ 	.byte	0x00, 0xf0, 0x01, 0x2a


	//----- nvinfo : EIATTR_SPARSE_MMA_MASK
	.align		4
.L_165:
        /*0018*/ 	.byte	0x03, 0x50
        /*001a*/ 	.short	0x0000


	//----- nvinfo : EIATTR_MAXREG_COUNT
	.align		4
        /*001c*/ 	.byte	0x03, 0x1b
        /*001e*/ 	.short	0x0080


	//----- nvinfo : EIATTR_NUM_BARRIERS
	.align		4
        /*0020*/ 	.byte	0x02, 0x4c
        /*0022*/ 	.byte	0x09
	.zero		1


	//----- nvinfo : EIATTR_EXTERNS
	.align		4
        /*0024*/ 	.byte	0x04, 0x0f
        /*0026*/ 	.short	(.L_167 - .L_166)


	//   ....[0]....
	.align		4
.L_166:
        /*0028*/ 	.word	index@(__assertfail)


	//----- nvinfo : EIATTR_ANNOTATIONS
	.align		4
.L_167:
        /*002c*/ 	.byte	0x04, 0x55
        /*002e*/ 	.short	(.L_169 - .L_168)


	//   ....[0]....
.L_168:
        /* <DEDUP_REMOVED lines=13> */


	//----- nvinfo : EIATTR_MERCURY_ISA_VERSION
	.align		4
.L_169:
        /*00f0*/ 	.byte	0x03, 0x5f
        /*00f2*/ 	.short	0x0101


	//----- nvinfo : EIATTR_INT_WARP_WIDE_INSTR_OFFSETS
	.align		4
        /*00f4*/ 	.byte	0x04, 0x31
        /*00f6*/ 	.short	(.L_171 - .L_170)


	//   ....[0]....
.L_170:
        /*00f8*/ 	.word	0x000000c0


	//   ....[1]....
        /*00fc*/ 	.word	0x000000d0


	//   ....[2]....
        /*0100*/ 	.word	0x00000170


	//   ....[3]....
        /*0104*/ 	.word	0x00011c20


	//   ....[4]....
        /*0108*/ 	.word	0x00011cb0


	//   ....[5]....
        /*010c*/ 	.word	0x000149d0


	//   ....[6]....
        /*0110*/ 	.word	0x00014a60


	//----- nvinfo : EIATTR_COOP_GROUP_MASK_REGIDS
	.align		4
.L_171:
        /*0114*/ 	.byte	0x04, 0x29
        /*0116*/ 	.short	(.L_173 - .L_172)


	//   ....[0]....
.L_172:
        /*0118*/ 	.word	0xffffffff


	//   ....[1]....
        /*011c*/ 	.word	0xffffffff


	//   ....[2]....
        /*0120*/ 	.word	0xffffffff


	//   ....[3]....
        /*0124*/ 	.word	0xffffffff


	//   ....[4]....
        /*0128*/ 	.word	0xffffffff


	//   ....[5]....
        /*012c*/ 	.word	0xffffffff


	//   ....[6]....
        /*0130*/ 	.word	0xffffffff


	//   ....[7]....
        /*0134*/ 	.word	0xffffffff


	//   ....[8]....
        /*0138*/ 	.word	0xffffffff


	//   ....[9]....
        /*013c*/ 	.word	0xffffffff


	//   ....[10]....
        /*0140*/ 	.word	0xffffffff


	//   ....[11]....
        /*0144*/ 	.word	0xffffffff


	//   ....[12]....
        /*0148*/ 	.word	0xffffffff


	//   ....[13]....
        /*014c*/ 	.word	0xffffffff


	//   ....[14]....
        /*0150*/ 	.word	0xffffffff


	//   ....[15]....
        /*0154*/ 	.word	0xffffffff


	//   ....[16]....
        /*0158*/ 	.word	0xffffffff


	//   ....[17]....
        /*015c*/ 	.word	0xffffffff


	//   ....[18]....
        /*0160*/ 	.word	0xffffffff


	//   ....[19]....
        /*0164*/ 	.word	0xffffffff


	//   ....[20]....
        /*0168*/ 	.word	0xffffffff


	//   ....[21]....
        /*016c*/ 	.word	0xffffffff


	//   ....[22]....
        /*0170*/ 	.word	0xffffffff


	//   ....[23]....
        /*0174*/ 	.word	0xffffffff


	//   ....[24]....
        /*0178*/ 	.word	0xffffffff


	//   ....[25]....
        /*017c*/ 	.word	0xffffffff


	//   ....[26]....
        /*0180*/ 	.word	0xffffffff


	//   ....[27]....
        /*0184*/ 	.word	0xffffffff


	//   ....[28]....
        /*0188*/ 	.word	0xffffffff


	//   ....[29]....
        /*018c*/ 	.word	0xffffffff


	//   ....[30]....
        /*0190*/ 	.word	0xffffffff


	//   ....[31]....
        /*0194*/ 	.word	0xffffffff


	//   ....[32]....
        /*0198*/ 	.word	0xffffffff


	//   ....[33]....
        /*019c*/ 	.word	0xffffffff


	//   ....[34]....
        /*01a0*/ 	.word	0xffffffff


	//   ....[35]....
        /*01a4*/ 	.word	0xffffffff


	//   ....[36]....
        /*01a8*/ 	.word	0xffffffff


	//   ....[37]....
        /*01ac*/ 	.word	0xffffffff


	//   ....[38]....
        /*01b0*/ 	.word	0xffffffff


	//   ....[39]....
        /*01b4*/ 	.word	0xffffffff


	//   ....[40]....
        /*01b8*/ 	.word	0xffffffff


	//   ....[41]....
        /*01bc*/ 	.word	0xffffffff


	//   ....[42]....
        /*01c0*/ 	.word	0xffffffff


	//   ....[43]....
        /*01c4*/ 	.word	0xffffffff


	//   ....[44]....
        /*01c8*/ 	.word	0xffffffff


	//   ....[45]....
        /*01cc*/ 	.word	0xffffffff


	//   ....[46]....
        /*01d0*/ 	.word	0xffffffff


	//   ....[47]....
        /*01d4*/ 	.word	0xffffffff


	//   ....[48]....
        /*01d8*/ 	.word	0xffffffff


	//   ....[49]....
        /*01dc*/ 	.word	0xffffffff


	//   ....[50]....
        /*01e0*/ 	.word	0xffffffff


	//   ....[51]....
        /*01e4*/ 	.word	0xffffffff


	//   ....[52]....
        /*01e8*/ 	.word	0xffffffff


	//   ....[53]....
        /*01ec*/ 	.word	0xffffffff


	//   ....[54]....
        /*01f0*/ 	.word	0xffffffff


	//   ....[55]....
        /*01f4*/ 	.word	0xffffffff


	//   ....[56]....
        /*01f8*/ 	.word	0xffffffff


	//   ....[57]....
        /*01fc*/ 	.word	0xffffffff


	//   ....[58]....
        /*0200*/ 	.word	0xffffffff


	//   ....[59]....
        /*0204*/ 	.word	0xffffffff


	//   ....[60]....
        /*0208*/ 	.word	0xffffffff


	//   ....[61]....
        /*020c*/ 	.word	0xffffffff


	//   ....[62]....
        /*0210*/ 	.word	0xffffffff


	//   ....[63]....
        /*0214*/ 	.word	0xffffffff


	//   ....[64]....
        /*0218*/ 	.word	0xffffffff


	//   ....[65]....
        /*021c*/ 	.word	0xffffffff


	//   ....[66]....
        /*0220*/ 	.word	0xffffffff


	//   ....[67]....
        /*0224*/ 	.word	0xffffffff


	//   ....[68]....
        /*0228*/ 	.word	0xffffffff


	//   ....[69]....
        /*022c*/ 	.word	0xffffffff


	//   ....[70]....
        /*0230*/ 	.word	0xffffffff


	//   ....[71]....
        /*0234*/ 	.word	0xffffffff


	//   ....[72]....
        /*0238*/ 	.word	0xffffffff


	//   ....[73]....
        /*023c*/ 	.word	0xffffffff


	//   ....[74]....
        /*0240*/ 	.word	0xffffffff


	//   ....[75]....
        /*0244*/ 	.word	0xffffffff


	//   ....[76]....
        /*0248*/ 	.word	0xffffffff


	//   ....[77]....
        /*024c*/ 	.word	0xffffffff


	//   ....[78]....
        /*0250*/ 	.word	0xffffffff


	//   ....[79]....
        /*0254*/ 	.word	0xffffffff


	//   ....[80]....
        /*0258*/ 	.word	0xffffffff


	//   ....[81]....
        /*025c*/ 	.word	0xffffffff


	//   ....[82]....
        /*0260*/ 	.word	0xffffffff


	//   ....[83]....
        /*0264*/ 	.word	0xffffffff


	//   ....[84]....
        /*0268*/ 	.word	0xffffffff


	//   ....[85]....
        /*026c*/ 	.word	0xffffffff


	//   ....[86]....
        /*0270*/ 	.word	0xffffffff


	//   ....[87]....
        /*0274*/ 	.word	0xffffffff


	//   ....[88]....
        /*0278*/ 	.word	0xffffffff


	//   ....[89]....
        /*027c*/ 	.word	0xffffffff


	//   ....[90]....
        /*0280*/ 	.word	0xffffffff


	//   ....[91]....
        /*0284*/ 	.word	0xffffffff


	//   ....[92]....
        /*0288*/ 	.word	0xffffffff


	//   ....[93]....
        /*028c*/ 	.word	0xffffffff


	//   ....[94]....
        /*0290*/ 	.word	0x0500000f


	//   ....[95]....
        /*0294*/ 	.word	0x0500000f


	//   ....[96]....
        /*0298*/ 	.word	0x0500000f


	//   ....[97]....
        /*029c*/ 	.word	0x0500000f


	//   ....[98]....
        /*02a0*/ 	.word	0x0500000f


	//   ....[99]....
        /*02a4*/ 	.word	0x0500000f


	//   ....[100]....
        /*02a8*/ 	.word	0x0500000f


	//   ....[101]....
        /*02ac*/ 	.word	0x0500000f


	//   ....[102]....
        /*02b0*/ 	.word	0x0500000f


	//   ....[103]....
        /*02b4*/ 	.word	0x0500000f


	//   ....[104]....
        /*02b8*/ 	.word	0x0500000f


	//   ....[105]....
        /*02bc*/ 	.word	0x0500000f


	//   ....[106]....
        /*02c0*/ 	.word	0x0500000f


	//   ....[107]....
        /*02c4*/ 	.word	0x0500000f


	//   ....[108]....
        /*02c8*/ 	.word	0x0500000f


	//   ....[109]....
        /*02cc*/ 	.word	0x0500000f


	//   ....[110]....
        /*02d0*/ 	.word	0x0500000f


	//   ....[111]....
        /*02d4*/ 	.word	0x0500000f


	//   ....[112]....
        /*02d8*/ 	.word	0x0500000f


	//   ....[113]....
        /*02dc*/ 	.word	0x0500000f


	//   ....[114]....
        /*02e0*/ 	.word	0x0500000f


	//   ....[115]....
        /*02e4*/ 	.word	0x0500000f


	//   ....[116]....
        /*02e8*/ 	.word	0x0500000f


	//   ....[117]....
        /*02ec*/ 	.word	0x0500000f


	//----- nvinfo : EIATTR_COOP_GROUP_INSTR_OFFSETS
	.align		4
.L_173:
        /*02f0*/ 	.byte	0x04, 0x28
        /*02f2*/ 	.short	(.L_175 - .L_174)


	//   ....[0]....
.L_174:
        /*02f4*/ 	.word	0x00000070


	//   ....[1]....
        /*02f8*/ 	.word	0x000000b0


	//   ....[2]....
        /*02fc*/ 	.word	0x000002d0


	//   ....[3]....
        /*0300*/ 	.word	0x00000430


	//   ....[4]....
        /*0304*/ 	.word	0x00000550


	//   ....[5]....
        /*0308*/ 	.word	0x000006b0


	//   ....[6]....
        /*030c*/ 	.word	0x00001680


	//   ....[7]....
        /*0310*/ 	.word	0x00002040


	//   ....[8]....
        /*0314*/ 	.word	0x00002a30


	//   ....[9]....
        /*0318*/ 	.word	0x00003ff0


	//   ....[10]....
        /*031c*/ 	.word	0x000040a0


	//   ....[11]....
        /*0320*/ 	.word	0x00004780


	//   ....[12]....
        /*0324*/ 	.word	0x000047d0


	//   ....[13]....
        /*0328*/ 	.word	0x00005d80


	//   ....[14]....
        /*032c*/ 	.word	0x000065f0


	//   ....[15]....
        /*0330*/ 	.word	0x000071f0


	//   ....[16]....
        /*0334*/ 	.word	0x000072f0


	//   ....[17]....
        /*0338*/ 	.word	0x00007b30


	//   ....[18]....
        /*033c*/ 	.word	0x00007bc0


	//   ....[19]....
        /*0340*/ 	.word	0x00009e30


	//   ....[20]....
        /*0344*/ 	.word	0x00009e60


	//   ....[21]....
        /*0348*/ 	.word	0x00009e80


	//   ....[22]....
        /*034c*/ 	.word	0x00009ea0


	//   ....[23]....
        /*0350*/ 	.word	0x0000b8a0


	//   ....[24]....
        /*0354*/ 	.word	0x0000c160


	//   ....[25]....
        /*0358*/ 	.word	0x0000cd60


	//   ....[26]....
        /*035c*/ 	.word	0x0000ce60


	//   ....[27]....
        /*0360*/ 	.word	0x0000d6c0


	//   ....[28]....
        /*0364*/ 	.word	0x0000d740


	//   ....[29]....
        /*0368*/ 	.word	0x0000e9c0


	//   ....[30]....
        /*036c*/ 	.word	0x0000e9e0


	//   ....[31]....
        /*0370*/ 	.word	0x0000ea50


	//   ....[32]....
        /*0374*/ 	.word	0x0000ea60


	//   ....[33]....
        /*0378*/ 	.word	0x0000fa90


	//   ....[34]....
        /*037c*/ 	.word	0x0000faa0


	//   ....[35]....
        /*0380*/ 	.word	0x0000fab0


	//   ....[36]....
        /*0384*/ 	.word	0x0000fac0


	//   ....[37]....
        /*0388*/ 	.word	0x0000fad0


	//   ....[38]....
        /*038c*/ 	.word	0x0000fae0


	//   ....[39]....
        /*0390*/ 	.word	0x0000faf0


	//   ....[40]....
        /*0394*/ 	.word	0x0000fb00


	//   ....[41]....
        /*0398*/ 	.word	0x0000fb10


	//   ....[42]....
        /*039c*/ 	.word	0x0000fb30


	//   ....[43]....
        /*03a0*/ 	.word	0x0000fb40


	//   ....[44]....
        /*03a4*/ 	.word	0x0000fb50


	//   ....[45]....
        /*03a8*/ 	.word	0x0000fb70


	//   ....[46]....
        /*03ac*/ 	.word	0x0000fb80


	//   ....[47]....
        /*03b0*/ 	.word	0x0000fbb0


	//   ....[48]....
        /*03b4*/ 	.word	0x0000fbc0


	//   ....[49]....
        /*03b8*/ 	.word	0x0000fbd0


	//   ....[50]....
        /*03bc*/ 	.word	0x0000fbe0


	//   ....[51]....
        /*03c0*/ 	.word	0x0000fbf0


	//   ....[52]....
        /*03c4*/ 	.word	0x0000fc00


	//   ....[53]....
        /*03c8*/ 	.word	0x0000fc10


	//   ....[54]....
        /*03cc*/ 	.word	0x0000fc20


	//   ....[55]....
        /*03d0*/ 	.word	0x0000fc30


	//   ....[56]....
        /*03d4*/ 	.word	0x0000fc40


	//   ....[57]....
        /*03d8*/ 	.word	0x0000fd40


	//   ....[58]....
        /*03dc*/ 	.word	0x0000fd70


	//   ....[59]....
        /*03e0*/ 	.word	0x0000fec0


	//   ....[60]....
        /*03e4*/ 	.word	0x0000ff00


	//   ....[61]....
        /*03e8*/ 	.word	0x00010240


	//   ....[62]....
        /*03ec*/ 	.word	0x00010270


	//   ....[63]....
        /*03f0*/ 	.word	0x00010390


	//   ....[64]....
        /*03f4*/ 	.word	0x000103b0


	//   ....[65]....
        /*03f8*/ 	.word	0x00010a90


	//   ....[66]....
        /*03fc*/ 	.word	0x00010aa0


	//   ....[67]....
        /*0400*/ 	.word	0x00010ba0


	//   ....[68]....
        /*0404*/ 	.word	0x00010bc0


	//   ....[69]....
        /*0408*/ 	.word	0x00010d80


	//   ....[70]....
        /*040c*/ 	.word	0x00012850


	//   ....[71]....
        /*0410*/ 	.word	0x00012870


	//   ....[72]....
        /*0414*/ 	.word	0x00012880


	//   ....[73]....
        /*0418*/ 	.word	0x00012920


	//   ....[74]....
        /*041c*/ 	.word	0x00012cb0


	//   ....[75]....
        /*0420*/ 	.word	0x00012cc0


	//   ....[76]....
        /*0424*/ 	.word	0x00012cd0


	//   ....[77]....
        /*0428*/ 	.word	0x00012ce0


	//   ....[78]....
        /*042c*/ 	.word	0x00013530


	//   ....[79]....
        /*0430*/ 	.word	0x00013550


	//   ....[80]....
        /*0434*/ 	.word	0x00013570


	//   ....[81]....
        /*0438*/ 	.word	0x00013580


	//   ....[82]....
        /*043c*/ 	.word	0x00013590


	//   ....[83]....
        /*0440*/ 	.word	0x000135a0


	//   ....[84]....
        /*0444*/ 	.word	0x00013dd0


	//   ....[85]....
        /*0448*/ 	.word	0x00013df0


	//   ....[86]....
        /*044c*/ 	.word	0x00013e10


	//   ....[87]....
        /*0450*/ 	.word	0x00013e70


	//   ....[88]....
        /*0454*/ 	.word	0x00014200


	//   ....[89]....
        /*0458*/ 	.word	0x00014210


	//   ....[90]....
        /*045c*/ 	.word	0x00014220


	//   ....[91]....
        /*0460*/ 	.word	0x00014280


	//   ....[92]....
        /*0464*/ 	.word	0x00015130


	//   ....[93]....
        /*0468*/ 	.word	0x000152d0


	//   ....[94]....
        /*046c*/ 	.word	0x000159a0


	//   ....[95]....
        /*0470*/ 	.word	0x00015a80


	//   ....[96]....
        /*0474*/ 	.word	0x00015b20


	//   ....[97]....
        /*0478*/ 	.word	0x00015b80


	//   ....[98]....
        /*047c*/ 	.word	0x00015c60


	//   ....[99]....
        /*0480*/ 	.word	0x00015db0


	//   ....[100]....
        /*0484*/ 	.word	0x00015e40


	//   ....[101]....
        /*0488*/ 	.word	0x00015ea0


	//   ....[102]....
        /*048c*/ 	.word	0x00015f40


	//   ....[103]....
        /*0490*/ 	.word	0x00016040


	//   ....[104]....
        /*0494*/ 	.word	0x000160a0


	//   ....[105]....
        /*0498*/ 	.word	0x00016100


	//   ....[106]....
        /*049c*/ 	.word	0x000161a0


	//   ....[107]....
        /*04a0*/ 	.word	0x00016270


	//   ....[108]....
        /*04a4*/ 	.word	0x00016300


	//   ....[109]....
        /*04a8*/ 	.word	0x00016490


	//   ....[110]....
        /*04ac*/ 	.word	0x00016540


	//   ....[111]....
        /*04b0*/ 	.word	0x000165f0


	//   ....[112]....
        /*04b4*/ 	.word	0x000166a0


	//   ....[113]....
        /*04b8*/ 	.word	0x00016790


	//   ....[114]....
        /*04bc*/ 	.word	0x00016820


	//   ....[115]....
        /*04c0*/ 	.word	0x00016880


	//   ....[116]....
        /*04c4*/ 	.word	0x00016950


	//   ....[117]....
        /*04c8*/ 	.word	0x00016bb0


	//----- nvinfo : EIATTR_REG_RECONFIG
	.align		4
.L_175:
        /*04cc*/ 	.byte	0x01, 0x54
	.zero		2


	//----- nvinfo : EIATTR_SYSCALL_OFFSETS
	.align		4
        /*04d0*/ 	.byte	0x04, 0x46
        /*04d2*/ 	.short	(.L_177 - .L_176)


	//   ....[0]....
.L_176:
        /*04d4*/ 	.word	0x00001860


	//   ....[1]....
        /*04d8*/ 	.word	0x00011e20


	//   ....[2]....
        /*04dc*/ 	.word	0x00011f90


	//   ....[3]....
        /*04e0*/ 	.word	0x000120e0


	//   ....[4]....
        /*04e4*/ 	.word	0x00012220


	//   ....[5]....
        /*04e8*/ 	.word	0x00013020


	//----- nvinfo : EIATTR_MBARRIER_INSTR_OFFSETS
	.align		4
.L_177:
        /*04ec*/ 	.byte	0x04, 0x39
        /*04ee*/ 	.short	(.L_179 - .L_178)


	//   ....[0]....
.L_178:
        /*04f0*/ 	.word	0x00000180
        /*04f4*/ 	.word	0x000000ff
        /*04f8*/ 	.word	0x00019c00
        /*04fc*/ 	.short	0x0100
        /*04fe*/ 	.byte	0x08
	.zero		1


	//   ....[1]....
        /*0500*/ 	.word	0x00000190
        /*0504*/ 	.word	0x000000ff
        /*0508*/ 	.word	0x00019c20
        /*050c*/ 	.short	0x0100
        /*050e*/ 	.byte	0x08
	.zero		1


	//   ....[2]....
        /*0510*/ 	.word	0x00000280
        /*0514*/ 	.word	0x000000ff
        /*0518*/ 	.word	0x00019c30
        /*051c*/ 	.short	0x0100
        /*051e*/ 	.byte	0x08
	.zero		1


	//   ....[3]....
        /*0520*/ 	.word	0x00000290
        /*0524*/ 	.word	0x000000ff
        /*0528*/ 	.word	0x00019c40
        /*052c*/ 	.short	0x0100
        /*052e*/ 	.byte	0x08
	.zero		1


	//   ....[4]....
        /*0530*/ 	.word	0x000002a0
        /*0534*/ 	.word	0x000000ff
        /*0538*/ 	.word	0x00019c38
        /*053c*/ 	.short	0x0100
        /*053e*/ 	.byte	0x08
	.zero		1


	//   ....[5]....
        /*0540*/ 	.word	0x000002b0
        /*0544*/ 	.word	0x000000ff
        /*0548*/ 	.word	0x00019c48
        /*054c*/ 	.short	0x0100
        /*054e*/ 	.byte	0x08
	.zero		1


	//   ....[6]....
        /*0550*/ 	.word	0x000003e0
        /*0554*/ 	.word	0x000000ff
        /*0558*/ 	.word	0x00019c50
        /*055c*/ 	.short	0x0100
        /*055e*/ 	.byte	0x08
	.zero		1


	//   ....[7]....
        /*0560*/ 	.word	0x000003f0
        /*0564*/ 	.word	0x000000ff
        /*0568*/ 	.word	0x00019c60
        /*056c*/ 	.short	0x0100
        /*056e*/ 	.byte	0x08
	.zero		1


	//   ....[8]....
        /*0570*/ 	.word	0x00000400
        /*0574*/ 	.word	0x000000ff
        /*0578*/ 	.word	0x00019c58
        /*057c*/ 	.short	0x0100
        /*057e*/ 	.byte	0x08
	.zero		1


	//   ....[9]....
        /*0580*/ 	.word	0x00000410
        /*0584*/ 	.word	0x000000ff
        /*0588*/ 	.word	0x00019c68
        /*058c*/ 	.short	0x0100
        /*058e*/ 	.byte	0x08
	.zero		1


	//   ....[10]....
        /*0590*/ 	.word	0x00000500
        /*0594*/ 	.word	0x000000ff
        /*0598*/ 	.word	0x00019c70
        /*059c*/ 	.short	0x0100
        /*059e*/ 	.byte	0x06
	.zero		1


	//   ....[11]....
        /*05a0*/ 	.word	0x00000510
        /*05a4*/ 	.word	0x000000ff
        /*05a8*/ 	.word	0x00019c80
        /*05ac*/ 	.short	0x0100
        /*05ae*/ 	.byte	0x06
	.zero		1


	//   ....[12]....
        /*05b0*/ 	.word	0x00000520
        /*05b4*/ 	.word	0x000000ff
        /*05b8*/ 	.word	0x00019c78
        /*05bc*/ 	.short	0x0100
        /*05be*/ 	.byte	0x06
	.zero		1


	//   ....[13]....
        /*05c0*/ 	.word	0x00000530
        /*05c4*/ 	.word	0x000000ff
        /*05c8*/ 	.word	0x00019c88
        /*05cc*/ 	.short	0x0100
        /*05ce*/ 	.byte	0x06
	.zero		1


	//   ....[14]....
        /*05d0*/ 	.word	0x00000660
        /*05d4*/ 	.word	0x000000ff
        /*05d8*/ 	.word	0x00019c90
        /*05dc*/ 	.short	0x0100
        /*05de*/ 	.byte	0x08
	.zero		1


	//   ....[15]....
        /*05e0*/ 	.word	0x00000670
        /*05e4*/ 	.word	0x000000ff
        /*05e8*/ 	.word	0x00019ca0
        /*05ec*/ 	.short	0x0100
        /*05ee*/ 	.byte	0x08
	.zero		1


	//   ....[16]....
        /*05f0*/ 	.word	0x00000680
        /*05f4*/ 	.word	0x000000ff
        /*05f8*/ 	.word	0x00019c98
        /*05fc*/ 	.short	0x0100
        /*05fe*/ 	.byte	0x08
	.zero		1


	//   ....[17]....
        /*0600*/ 	.word	0x00000690
        /*0604*/ 	.word	0x000000ff
        /*0608*/ 	.word	0x00019ca8
        /*060c*/ 	.short	0x0100
        /*060e*/ 	.byte	0x08
	.zero		1


	//   ....[18]....
        /*0610*/ 	.word	0x000007e0
        /*0614*/ 	.word	0x000000ff
        /*0618*/ 	.word	0x00019cb0
        /*061c*/ 	.short	0x0100
        /*061e*/ 	.byte	0x08
	.zero		1


	//   ....[19]....
        /*0620*/ 	.word	0x000007f0
        /*0624*/ 	.word	0x000000ff
        /*0628*/ 	.word	0x00019cc0
        /*062c*/ 	.short	0x0100
        /*062e*/ 	.byte	0x08
	.zero		1


	//   ....[20]....
        /*0630*/ 	.word	0x00000800
        /*0634*/ 	.word	0x000000ff
        /*0638*/ 	.word	0x00019cb8
        /*063c*/ 	.short	0x0100
        /*063e*/ 	.byte	0x08
	.zero		1


	//   ....[21]....
        /*0640*/ 	.word	0x00000810
        /*0644*/ 	.word	0x000000ff
        /*0648*/ 	.word	0x00019cc8
        /*064c*/ 	.short	0x0100
        /*064e*/ 	.byte	0x08
	.zero		1


	//   ....[22]....
        /*0650*/ 	.word	0x00001bb0
        /*0654*/ 	.word	0x000000ff
        /*0658*/ 	.word	0x00019c00
        /*065c*/ 	.short	0x010a
        /*065e*/ 	.byte	0x2e
	.zero		1


	//   ....[23]....
        /*0660*/ 	.word	0x00001c50
        /*0664*/ 	.word	0x0000000c
        /*0668*/ 	.word	0x00019c30
        /*066c*/ 	.short	0x010a
        /*066e*/ 	.byte	0x3f
	.zero		1


	//   ....[24]....
        /*0670*/ 	.word	0x00001c90
        /*0674*/ 	.word	0x0000000c
        /*0678*/ 	.word	0x00019c30
        /*067c*/ 	.short	0x010a
        /*067e*/ 	.byte	0x3f
	.zero		1


	//   ....[25]....
        /*0680*/ 	.word	0x000023e0
        /*0684*/ 	.word	0x000000ff
        /*0688*/ 	.word	0x00000000
        /*068c*/ 	.short	0x0101
        /*068e*/ 	.byte	0x06
	.zero		1


	//   ....[26]....
        /*0690*/ 	.word	0x00005710
        /*0694*/ 	.word	0x000000ff
        /*0698*/ 	.word	0x00019c30
        /*069c*/ 	.short	0x010a
        /*069e*/ 	.byte	0x14
	.zero		1


	//   ....[27]....
        /*06a0*/ 	.word	0x00005750
        /*06a4*/ 	.word	0x000000ff
        /*06a8*/ 	.word	0x00019c30
        /*06ac*/ 	.short	0x010a
        /*06ae*/ 	.byte	0x14
	.zero		1


	//   ....[28]....
        /*06b0*/ 	.word	0x000058b0
        /*06b4*/ 	.word	0x000000ff
        /*06b8*/ 	.word	0x00019c50
        /*06bc*/ 	.short	0x010a
        /*06be*/ 	.byte	0x0b
	.zero		1


	//   ....[29]....
        /*06c0*/ 	.word	0x000058f0
        /*06c4*/ 	.word	0x000000ff
        /*06c8*/ 	.word	0x00019c50
        /*06cc*/ 	.short	0x010a
        /*06ce*/ 	.byte	0x0b
	.zero		1


	//   ....[30]....
        /*06d0*/ 	.word	0x00006040
        /*06d4*/ 	.word	0x000000ff
        /*06d8*/ 	.word	0x00000000
        /*06dc*/ 	.short	0x0101
        /*06de*/ 	.byte	0x14
	.zero		1


	//   ....[31]....
        /*06e0*/ 	.word	0x00008650
        /*06e4*/ 	.word	0x000000ff
        /*06e8*/ 	.word	0x00000000
        /*06ec*/ 	.short	0x0101
        /*06ee*/ 	.byte	0x07
	.zero		1


	//   ....[32]....
        /*06f0*/ 	.word	0x00008e50
        /*06f4*/ 	.word	0x000000ff
        /*06f8*/ 	.word	0x00019c30
        /*06fc*/ 	.short	0x010a
        /*06fe*/ 	.byte	0x06
	.zero		1


	//   ....[33]....
        /*0700*/ 	.word	0x00008e90
        /*0704*/ 	.word	0x000000ff
        /*0708*/ 	.word	0x00019c30
        /*070c*/ 	.short	0x010a
        /*070e*/ 	.byte	0x06
	.zero		1


	//   ....[34]....
        /*0710*/ 	.word	0x00008ff0
        /*0714*/ 	.word	0x000000ff
        /*0718*/ 	.word	0x00019c50
        /*071c*/ 	.short	0x010a
        /*071e*/ 	.byte	0x0b
	.zero		1


	//   ....[35]....
        /*0720*/ 	.word	0x00009030
        /*0724*/ 	.word	0x000000ff
        /*0728*/ 	.word	0x00019c50
        /*072c*/ 	.short	0x010a
        /*072e*/ 	.byte	0x0b
	.zero		1


	//   ....[36]....
        /*0730*/ 	.word	0x00009720
        /*0734*/ 	.word	0x000000ff
        /*0738*/ 	.word	0x00000000
        /*073c*/ 	.short	0x0101
        /*073e*/ 	.byte	0x07
	.zero		1


	//   ....[37]....
        /*0740*/ 	.word	0x0000ac70
        /*0744*/ 	.word	0x000000ff
        /*0748*/ 	.word	0x00000000
        /*074c*/ 	.short	0x0101
        /*074e*/ 	.byte	0x07
	.zero		1


	//   ....[38]....
        /*0750*/ 	.word	0x0000b280
        /*0754*/ 	.word	0x000000ff
        /*0758*/ 	.word	0x00019c30
        /*075c*/ 	.short	0x010a
        /*075e*/ 	.byte	0x06
	.zero		1


	//   ....[39]....
        /*0760*/ 	.word	0x0000b2c0
        /*0764*/ 	.word	0x000000ff
        /*0768*/ 	.word	0x00019c30
        /*076c*/ 	.short	0x010a
        /*076e*/ 	.byte	0x06
	.zero		1


	//   ....[40]....
        /*0770*/ 	.word	0x0000b420
        /*0774*/ 	.word	0x000000ff
        /*0778*/ 	.word	0x00019c50
        /*077c*/ 	.short	0x010a
        /*077e*/ 	.byte	0x0b
	.zero		1


	//   ....[41]....
        /*0780*/ 	.word	0x0000b460
        /*0784*/ 	.word	0x000000ff
        /*0788*/ 	.word	0x00019c50
        /*078c*/ 	.short	0x010a
        /*078e*/ 	.byte	0x0b
	.zero		1


	//   ....[42]....
        /*0790*/ 	.word	0x0000bb60
        /*0794*/ 	.word	0x000000ff
        /*0798*/ 	.word	0x00000000
        /*079c*/ 	.short	0x0101
        /*079e*/ 	.byte	0x06
	.zero		1


	//   ....[43]....
        /*07a0*/ 	.word	0x0000e1c0
        /*07a4*/ 	.word	0x000000ff
        /*07a8*/ 	.word	0x00000000
        /*07ac*/ 	.short	0x0101
        /*07ae*/ 	.byte	0x07
	.zero		1


	//   ....[44]....
        /*07b0*/ 	.word	0x0000e6f0
        /*07b4*/ 	.word	0x000000ff
        /*07b8*/ 	.word	0x00019c50
        /*07bc*/ 	.short	0x010a
        /*07be*/ 	.byte	0x0e
	.zero		1


	//   ....[45]....
        /*07c0*/ 	.word	0x0000e730
        /*07c4*/ 	.word	0x000000ff
        /*07c8*/ 	.word	0x00019c50
        /*07cc*/ 	.short	0x010a
        /*07ce*/ 	.byte	0x0e
	.zero		1


	//   ....[46]....
        /*07d0*/ 	.word	0x0000ed40
        /*07d4*/ 	.word	0x000000ff
        /*07d8*/ 	.word	0x00000000
        /*07dc*/ 	.short	0x0101
        /*07de*/ 	.byte	0x04
	.zero		1


	//   ....[47]....
        /*07e0*/ 	.word	0x00010260
        /*07e4*/ 	.word	0x00000003
        /*07e8*/ 	.word	0x00000000
        /*07ec*/ 	.short	0x0101
        /*07ee*/ 	.byte	0x3f
	.zero		1


	//   ....[48]....
        /*07f0*/ 	.word	0x00012610
        /*07f4*/ 	.word	0x00000004
        /*07f8*/ 	.word	0x00019c80
        /*07fc*/ 	.short	0x010a
        /*07fe*/ 	.byte	0x3f
	.zero		1


	//   ....[49]....
        /*0800*/ 	.word	0x000129f0
        /*0804*/ 	.word	0x00000004
        /*0808*/ 	.word	0x00019c70
        /*080c*/ 	.short	0x0107
        /*080e*/ 	.byte	0x3f
	.zero		1


	//   ....[50]....
        /*0810*/ 	.word	0x00012ab0
        /*0814*/ 	.word	0x00000004
        /*0818*/ 	.word	0x00019c70
        /*081c*/ 	.short	0x0101
        /*081e*/ 	.byte	0x3f
	.zero		1


	//   ....[51]....
        /*0820*/ 	.word	0x00012ae0
        /*0824*/ 	.word	0x00000004
        /*0828*/ 	.word	0x00019c40
        /*082c*/ 	.short	0x010a
        /*082e*/ 	.byte	0x3f
	.zero		1


	//   ....[52]....
        /*0830*/ 	.word	0x00012e00
        /*0834*/ 	.word	0x00000004
        /*0838*/ 	.word	0x00019c30
        /*083c*/ 	.short	0x0107
        /*083e*/ 	.byte	0x3f
	.zero		1


	//   ....[53]....
        /*0840*/ 	.word	0x00012ed0
        /*0844*/ 	.word	0x00000004
        /*0848*/ 	.word	0x00019c30
        /*084c*/ 	.short	0x0101
        /*084e*/ 	.byte	0x3f
	.zero		1


	//   ....[54]....
        /*0850*/ 	.word	0x00013780
        /*0854*/ 	.word	0x00000010
        /*0858*/ 	.word	0x00019c00
        /*085c*/ 	.short	0x0107
        /*085e*/ 	.byte	0x3f
	.zero		1


	//   ....[55]....
        /*0860*/ 	.word	0x00013880
        /*0864*/ 	.word	0x00000010
        /*0868*/ 	.word	0x00019c00
        /*086c*/ 	.short	0x0101
        /*086e*/ 	.byte	0x3f
	.zero		1


	//   ....[56]....
        /*0870*/ 	.word	0x000138a0
        /*0874*/ 	.word	0x00000010
        /*0878*/ 	.word	0x00019c20
        /*087c*/ 	.short	0x010a
        /*087e*/ 	.byte	0x3f
	.zero		1


	//   ....[57]....
        /*0880*/ 	.word	0x00013c00
        /*0884*/ 	.word	0x00000004
        /*0888*/ 	.word	0x00019c80
        /*088c*/ 	.short	0x010a
        /*088e*/ 	.byte	0x3f
	.zero		1


	//   ....[58]....
        /*0890*/ 	.word	0x00013f40
        /*0894*/ 	.word	0x00000004
        /*0898*/ 	.word	0x00019c70
        /*089c*/ 	.short	0x0107
        /*089e*/ 	.byte	0x3f
	.zero		1


	//   ....[59]....
        /*08a0*/ 	.word	0x00014000
        /*08a4*/ 	.word	0x00000004
        /*08a8*/ 	.word	0x00019c70
        /*08ac*/ 	.short	0x0101
        /*08ae*/ 	.byte	0x3f
	.zero		1


	//   ....[60]....
        /*08b0*/ 	.word	0x00014030
        /*08b4*/ 	.word	0x00000004
        /*08b8*/ 	.word	0x00019c40
        /*08bc*/ 	.short	0x010a
        /*08be*/ 	.byte	0x3f
	.zero		1


	//   ....[61]....
        /*08c0*/ 	.word	0x00014320
        /*08c4*/ 	.word	0x00000004
        /*08c8*/ 	.word	0x00019c30
        /*08cc*/ 	.short	0x0107
        /*08ce*/ 	.byte	0x3f
	.zero		1


	//   ....[62]....
        /*08d0*/ 	.word	0x000143f0
        /*08d4*/ 	.word	0x00000004
        /*08d8*/ 	.word	0x00019c30
        /*08dc*/ 	.short	0x0101
        /*08de*/ 	.byte	0x3f
	.zero		1


	//   ....[63]....
        /*08e0*/ 	.word	0x00014470
        /*08e4*/ 	.word	0x00000002
        /*08e8*/ 	.word	0x00019c70
        /*08ec*/ 	.short	0x010a
        /*08ee*/ 	.byte	0x3f
	.zero		1


	//   ....[64]....
        /*08f0*/ 	.word	0x00014500
        /*08f4*/ 	.word	0x00000002
        /*08f8*/ 	.word	0x00019c60
        /*08fc*/ 	.short	0x010a
        /*08fe*/ 	.byte	0x3f
	.zero		1


	//   ....[65]....
        /*0900*/ 	.word	0x000148c0
        /*0904*/ 	.word	0x00000002
        /*0908*/ 	.word	0x00019c50
        /*090c*/ 	.short	0x0101
        /*090e*/ 	.byte	0x3f
	.zero		1


	//   ....[66]....
        /*0910*/ 	.word	0x00014940
        /*0914*/ 	.word	0x00000002
        /*0918*/ 	.word	0x00000000
        /*091c*/ 	.short	0x0101
        /*091e*/ 	.byte	0x3f
	.zero		1


	//   ....[67]....
        /*0920*/ 	.word	0x00014b10
        /*0924*/ 	.word	0x00000003
        /*0928*/ 	.word	0x00019c70
        /*092c*/ 	.short	0x010a
        /*092e*/ 	.byte	0x3f
	.zero		1


	//   ....[68]....
        /*0930*/ 	.word	0x00014b90
        /*0934*/ 	.word	0x00000003
        /*0938*/ 	.word	0x00019c60
        /*093c*/ 	.short	0x010a
        /*093e*/ 	.byte	0x3f
	.zero		1


	//   ....[69]....
        /*0940*/ 	.word	0x00014f60
        /*0944*/ 	.word	0x00000003
        /*0948*/ 	.word	0x00019c50
        /*094c*/ 	.short	0x0101
        /*094e*/ 	.byte	0x3f
	.zero		1


	//   ....[70]....
        /*0950*/ 	.word	0x00014fe0
        /*0954*/ 	.word	0x00000000
        /*0958*/ 	.word	0x00000000
        /*095c*/ 	.short	0x0101
        /*095e*/ 	.byte	0x3f
	.zero		1


	//   ....[71]....
        /*0960*/ 	.word	0x00015250
        /*0964*/ 	.word	0x00000005
        /*0968*/ 	.word	0x00019c20
        /*096c*/ 	.short	0x010a
        /*096e*/ 	.byte	0x3f
	.zero		1


	//   ....[72]....
        /*0970*/ 	.word	0x000153d0
        /*0974*/ 	.word	0x00000003
        /*0978*/ 	.word	0x00019c40
        /*097c*/ 	.short	0x010a
        /*097e*/ 	.byte	0x3f
	.zero		1


	//   ....[73]....
        /*0980*/ 	.word	0x00015470
        /*0984*/ 	.word	0x00000005
        /*0988*/ 	.word	0x00019c40
        /*098c*/ 	.short	0x010a
        /*098e*/ 	.byte	0x3f
	.zero		1


	//   ....[74]....
        /*0990*/ 	.word	0x000154b0
        /*0994*/ 	.word	0x00000003
        /*0998*/ 	.word	0x00019c60
        /*099c*/ 	.short	0x010a
        /*099e*/ 	.byte	0x3f
	.zero		1


	//   ....[75]....
        /*09a0*/ 	.word	0x000154f0
        /*09a4*/ 	.word	0x00000005
        /*09a8*/ 	.word	0x00019c60
        /*09ac*/ 	.short	0x010a
        /*09ae*/ 	.byte	0x3f
	.zero		1


	//   ....[76]....
        /*09b0*/ 	.word	0x00015530
        /*09b4*/ 	.word	0x00000003
        /*09b8*/ 	.word	0x00019c80
        /*09bc*/ 	.short	0x010a
        /*09be*/ 	.byte	0x3f
	.zero		1


	//   ....[77]....
        /*09c0*/ 	.word	0x00015570
        /*09c4*/ 	.word	0x00000005
        /*09c8*/ 	.word	0x00019c80
        /*09cc*/ 	.short	0x010a
        /*09ce*/ 	.byte	0x3f
	.zero		1


	//   ....[78]....
        /*09d0*/ 	.word	0x000155e0
        /*09d4*/ 	.word	0x00000003
        /*09d8*/ 	.word	0x00019c00
        /*09dc*/ 	.short	0x010a
        /*09de*/ 	.byte	0x3f
	.zero		1


	//   ....[79]....
        /*09e0*/ 	.word	0x00015630
        /*09e4*/ 	.word	0x0000000c
        /*09e8*/ 	.word	0x00019c30
        /*09ec*/ 	.short	0x010a
        /*09ee*/ 	.byte	0x3f
	.zero		1


	//   ....[80]....
        /*09f0*/ 	.word	0x00015690
        /*09f4*/ 	.word	0x00000008
        /*09f8*/ 	.word	0x00019c30
        /*09fc*/ 	.short	0x010a
        /*09fe*/ 	.byte	0x3f
	.zero		1


	//   ....[81]....
        /*0a00*/ 	.word	0x000156f0
        /*0a04*/ 	.word	0x00000008
        /*0a08*/ 	.word	0x00019c50
        /*0a0c*/ 	.short	0x010a
        /*0a0e*/ 	.byte	0x3f
	.zero		1


	//   ....[82]....
        /*0a10*/ 	.word	0x00015750
        /*0a14*/ 	.word	0x0000000a
        /*0a18*/ 	.word	0x00019c30
        /*0a1c*/ 	.short	0x010a
        /*0a1e*/ 	.byte	0x3f
	.zero		1


	//   ....[83]....
        /*0a20*/ 	.word	0x000157b0
        /*0a24*/ 	.word	0x0000000a
        /*0a28*/ 	.word	0x00019c50
        /*0a2c*/ 	.short	0x010a
        /*0a2e*/ 	.byte	0x3f
	.zero		1


	//   ....[84]....
        /*0a30*/ 	.word	0x00015810
        /*0a34*/ 	.word	0x00000008
        /*0a38*/ 	.word	0x00019c30
        /*0a3c*/ 	.short	0x010a
        /*0a3e*/ 	.byte	0x3f
	.zero		1


	//   ....[85]....
        /*0a40*/ 	.word	0x00015870
        /*0a44*/ 	.word	0x00000008
        /*0a48*/ 	.word	0x00019c50
        /*0a4c*/ 	.short	0x010a
        /*0a4e*/ 	.byte	0x3f
	.zero		1


	//   ....[86]....
        /*0a50*/ 	.word	0x000158d0
        /*0a54*/ 	.word	0x00000005
        /*0a58*/ 	.word	0x00019c50
        /*0a5c*/ 	.short	0x010a
        /*0a5e*/ 	.byte	0x3f
	.zero		1


	//   ....[87]....
        /*0a60*/ 	.word	0x000159d0
        /*0a64*/ 	.word	0x00000004
        /*0a68*/ 	.word	0x00019c80
        /*0a6c*/ 	.short	0x010a
        /*0a6e*/ 	.byte	0x3f
	.zero		1


	//   ....[88]....
        /*0a70*/ 	.word	0x00015d00
        /*0a74*/ 	.word	0x00000004
        /*0a78*/ 	.word	0x00019c40
        /*0a7c*/ 	.short	0x010a
        /*0a7e*/ 	.byte	0x3f
	.zero		1


	//   ....[89]....
        /*0a80*/ 	.word	0x00016390
        /*0a84*/ 	.word	0x00000010
        /*0a88*/ 	.word	0x00019c20
        /*0a8c*/ 	.short	0x010a
        /*0a8e*/ 	.byte	0x3f
	.zero		1


	//   ....[90]....
        /*0a90*/ 	.word	0x000163e0
        /*0a94*/ 	.word	0x00000004
        /*0a98*/ 	.word	0x00019c80
        /*0a9c*/ 	.short	0x010a
        /*0a9e*/ 	.byte	0x3f
	.zero		1


	//   ....[91]....
        /*0aa0*/ 	.word	0x000166e0
        /*0aa4*/ 	.word	0x00000004
        /*0aa8*/ 	.word	0x00019c40
        /*0aac*/ 	.short	0x010a
        /*0aae*/ 	.byte	0x3f
	.zero		1


	//   ....[92]....
        /*0ab0*/ 	.word	0x00016990
        /*0ab4*/ 	.word	0x00000002
        /*0ab8*/ 	.word	0x00019c70
        /*0abc*/ 	.short	0x010a
        /*0abe*/ 	.byte	0x3f
	.zero		1


	//   ....[93]....
        /*0ac0*/ 	.word	0x000169e0
        /*0ac4*/ 	.word	0x00000002
        /*0ac8*/ 	.word	0x00019c60
        /*0acc*/ 	.short	0x010a
        /*0ace*/ 	.byte	0x3f
	.zero		1


	//   ....[94]....
        /*0ad0*/ 	.word	0x00016a30
        /*0ad4*/ 	.word	0x00000003
        /*0ad8*/ 	.word	0x00019c70
        /*0adc*/ 	.short	0x010a
        /*0ade*/ 	.byte	0x3f
	.zero		1


	//   ....[95]....
        /*0ae0*/ 	.word	0x00016a80
        /*0ae4*/ 	.word	0x00000003
        /*0ae8*/ 	.word	0x00019c60
        /*0aec*/ 	.short	0x010a
        /*0aee*/ 	.byte	0x3f
	.zero		1


	//   ....[96]....
        /*0af0*/ 	.word	0x00016ad0
        /*0af4*/ 	.word	0x00000005
        /*0af8*/ 	.word	0x00019c20
        /*0afc*/ 	.short	0x010a
        /*0afe*/ 	.byte	0x3f
	.zero		1


	//   ....[97]....
        /*0b00*/ 	.word	0x00016c70
        /*0b04*/ 	.word	0x00000003
        /*0b08*/ 	.word	0x00019c40
        /*0b0c*/ 	.short	0x010a
        /*0b0e*/ 	.byte	0x3f
	.zero		1


	//   ....[98]....
        /*0b10*/ 	.word	0x00016cc0
        /*0b14*/ 	.word	0x00000005
        /*0b18*/ 	.word	0x00019c40
        /*0b1c*/ 	.short	0x010a
        /*0b1e*/ 	.byte	0x3f
	.zero		1


	//   ....[99]....
        /*0b20*/ 	.word	0x00016d10
        /*0b24*/ 	.word	0x00000003
        /*0b28*/ 	.word	0x00019c60
        /*0b2c*/ 	.short	0x010a
        /*0b2e*/ 	.byte	0x3f
	.zero		1


	//   ....[100]....
        /*0b30*/ 	.word	0x00016d60
        /*0b34*/ 	.word	0x00000005
        /*0b38*/ 	.word	0x00019c60
        /*0b3c*/ 	.short	0x010a
        /*0b3e*/ 	.byte	0x3f
	.zero		1


	//   ....[101]....
        /*0b40*/ 	.word	0x00016db0
        /*0b44*/ 	.word	0x00000003
        /*0b48*/ 	.word	0x00019c80
        /*0b4c*/ 	.short	0x010a
        /*0b4e*/ 	.byte	0x3f
	.zero		1


	//----- nvinfo : EIATTR_NUM_MBARRIERS
	.align		4
.L_179:
        /*0b50*/ 	.byte	0x03, 0x38
        /*0b52*/ 	.short	0x0016


	//----- nvinfo : EIATTR_EXIT_INSTR_OFFSETS
	.align		4
        /*0b54*/ 	.byte	0x04, 0x1c
        /*0b56*/ 	.short	(.L_181 - .L_180)


	//   ....[0]....
.L_180:
        /*0b58*/ 	.word	0x00000950


	//   ....[1]....
        /*0b5c*/ 	.word	0x00010cf0


	//   ....[2]....
        /*0b60*/ 	.word	0x000155c0


	//----- nvinfo : EIATTR_MAX_THREADS
	.align		4
.L_181:
        /*0b64*/ 	.byte	0x04, 0x05
        /*0b66*/ 	.short	(.L_183 - .L_182)
.L_182:
        /*0b68*/ 	.word	0x00000200
        /*0b6c*/ 	.word	0x00000001
        /*0b70*/ 	.word	0x00000001


	//----- nvinfo : EIATTR_CRS_STACK_SIZE
	.align		4
.L_183:
        /*0b74*/ 	.byte	0x04, 0x1e
        /*0b76*/ 	.short	(.L_185 - .L_184)
.L_184:
        /*0b78*/ 	.word	0x00000000


	//----- nvinfo : EIATTR_CBANK_PARAM_SIZE
	.align		4
.L_185:
        /*0b7c*/ 	.byte	0x03, 0x19
        /*0b7e*/ 	.short	0x0af0


	//----- nvinfo : EIATTR_PARAM_CBANK
	.align		4
        /*0b80*/ 	.byte	0x04, 0x0a
        /*0b82*/ 	.short	(.L_187 - .L_186)
	.align		4
.L_186:
        /*0b84*/ 	.word	index@(.nv.constant0._ZN7cutlass13device_kernelIN5flash11enable_sm90INS1_16FlashAttnFwdSm90INS1_25CollectiveMainloopFwdSm90ILi2EN4cute5tupleIJNS5_1CILi1EEES8_S8_EEENS6_IJNS7_ILi192EEENS7_ILi128EEENS7_ILi96EEEEEELi96ENS_12float_e4m3_tEfNS_4arch4Sm90ELb0ELb1ELb1ELb0ELb1ELb0ELb0ELb1ELb1ELb1ELb0ELb0EEENS1_21CollectiveEpilogueFwdINS6_IJSA_SC_SB_EEES9_NS_10bfloat16_tESG_Li384ELb0ELb1ELb0ELb1EEENS1_30DynamicPersistentTileSchedulerILi384ELi128ELb0ELb1ELb1EEEEEEEEEvNT_6ParamsE)
        /*0b88*/ 	.short	0x0210
        /*0b8a*/ 	.short	0x0af0


	//----- nvinfo : EIATTR_SW_WAR
	.align		4
.L_187:
        /*0b8c*/ 	.byte	0x04, 0x36
        /*0b8e*/ 	.short	(.L_189 - .L_188)
.L_188:
        /*0b90*/ 	.word	0x00000008
.L_189:


//--------------------- .nv.info._ZN7cutlass13device_kernelIN5flash11enable_sm90INS1_16FlashAttnFwdSm90INS1_25CollectiveMainloopFwdSm90ILi2EN4cute5tupleIJNS5_1CILi1EEES8_S8_EEENS6_IJNS7_ILi192EEENS7_ILi128EEENS7_ILi96EEEEEELi96ENS_12float_e4m3_tEfNS_4arch4Sm90ELb0ELb1ELb1ELb1ELb1ELb0ELb0ELb1ELb1ELb1ELb0ELb0EEENS1_21CollectiveEpilogueFwdINS6_IJSA_SC_SB_EEES9_NS_10bfloat16_tESG_Li384ELb1ELb1ELb0ELb1EEENS1_36VarlenDynamicPersistentTileSchedulerILi192ELi128ELi384ELi128ELb0ELb1ELb1ELb1ELb0ELb1EEEEEEEEEvNT_6ParamsE --------------------------
	.section	.nv.info._ZN7cutlass13device_kernelIN5flash11enable_sm90INS1_16FlashAttnFwdSm90INS1_25CollectiveMainloopFwdSm90ILi2EN4cute5tupleIJNS5_1CILi1EEES8_S8_EEENS6_IJNS7_ILi192EEENS7_ILi128EEENS7_ILi96EEEEEELi96ENS_12float_e4m3_tEfNS_4arch4Sm90ELb0ELb1ELb1ELb1ELb1ELb0ELb0ELb1ELb1ELb1ELb0ELb0EEENS1_21CollectiveEpilogueFwdINS6_IJSA_SC_SB_EEES9_NS_10bfloat16_tESG_Li384ELb1ELb1ELb0ELb1EEENS1_36VarlenDynamicPersistentTileSchedulerILi192ELi128ELi384ELi128ELb0ELb1ELb1ELb1ELb0ELb1EEEEEEEEEvNT_6ParamsE,"",@"SHT_CUDA_INFO"
	.sectionflags	@""
	.align	4


	//----- nvinfo : EIATTR_CUDA_API_VERSION
	.align		4
        /*0000*/ 	.byte	0x04, 0x37
        /*0002*/ 	.short	(.L_191 - .L_190)
.L_190:
        /*0004*/ 	.word	0x00000082


	//----- nvinfo : EIATTR_KPARAM_INFO
	.align		4
.L_191:
        /*0008*/ 	.byte	0x04, 0x17
        /*000a*/ 	.short	(.L_193 - .L_192)
.L_192:
        /*000c*/ 	.word	0x00000000
        /*0010*/ 	.short	0x0000
        /*0012*/ 	.short	0x0070
        /*0014*/ 	.byte	0x00, 0xf0, 0x01, 0x2a


	//----- nvinfo : EIATTR_SPARSE_MMA_MASK
	.align		4
.L_193:
        /*0018*/ 	.byte	0x03, 0x50
        /*001a*/ 	.short	0x0000


	//----- nvinfo : EIATTR_MAXREG_COUNT
	.align		4
        /*001c*/ 	.byte	0x03, 0x1b
        /*001e*/ 	.short	0x0080


	//----- nvinfo : EIATTR_NUM_BARRIERS
	.align		4
        /*0020*/ 	.byte	0x02, 0x4c
        /*0022*/ 	.byte	0x09
	.zero		1


	//----- nvinfo : EIATTR_EXTERNS
	.align		4
        /*0024*/ 	.byte	0x04, 0x0f
        /*0026*/ 	.short	(.L_195 - .L_194)


	//   ....[0]....
	.align		4
.L_194:
        /*0028*/ 	.word	index@(__assertfail)


	//----- nvinfo : EIATTR_ANNOTATIONS
	.align		4
.L_195:
        /*002c*/ 	.byte	0x04, 0x55
        /*002e*/ 	.short	(.L_197 - .L_196)


	//   ....[0]....
.L_196:
        /* <DEDUP_REMOVED lines=14> */


	//----- nvinfo : EIATTR_MERCURY_ISA_VERSION
	.align		4
.L_197:
        /*0100*/ 	.byte	0x03, 0x5f
        /*0102*/ 	.short	0x0101


	//----- nvinfo : EIATTR_UNUSED_LOAD_BYTE_OFFSET
	.align		4
        /*0104*/ 	.byte	0x04, 0x44
        /*0106*/ 	.short	(.L_199 - .L_198)


	//   ....[0]....
.L_198:
        /*0108*/ 	.word	0x00000940
        /*010c*/ 	.word	0x0000fff0


	//   ....[1]....
        /*0110*/ 	.word	0x0000f1d0
        /*0114*/ 	.word	0x0000fff0


	//----- nvinfo : EIATTR_INT_WARP_WIDE_INSTR_OFFSETS
	.align		4
.L_199:
        /*0118*/ 	.byte	0x04, 0x31
        /*011a*/ 	.short	(.L_201 - .L_200)


	//   ....[0]....
.L_200:
        /*011c*/ 	.word	0x000000c0


	//   ....[1]....
        /*0120*/ 	.word	0x000000d0


	//   ....[2]....
        /*0124*/ 	.word	0x00000170


	//   ....[3]....
        /*0128*/ 	.word	0x00012b80


	//   ....[4]....
        /*012c*/ 	.word	0x00012c10


	//   ....[5]....
        /*0130*/ 	.word	0x00015a40


	//   ....[6]....
        /*0134*/ 	.word	0x00015ad0


	//----- nvinfo : EIATTR_COOP_GROUP_MASK_REGIDS
	.align		4
.L_201:
        /*0138*/ 	.byte	0x04, 0x29
        /*013a*/ 	.short	(.L_203 - .L_202)


	//   ....[0]....
.L_202:
        /*013c*/ 	.word	0xffffffff


	//   ....[1]....
        /*0140*/ 	.word	0xffffffff


	//   ....[2]....
        /*0144*/ 	.word	0xffffffff


	//   ....[3]....
        /*0148*/ 	.word	0xffffffff


	//   ....[4]....
        /*014c*/ 	.word	0xffffffff


	//   ....[5]....
        /*0150*/ 	.word	0xffffffff


	//   ....[6]....
        /*0154*/ 	.word	0xffffffff


	//   ....[7]....
        /*0158*/ 	.word	0xffffffff


	//   ....[8]....
        /*015c*/ 	.word	0xffffffff


	//   ....[9]....
        /*0160*/ 	.word	0xffffffff


	//   ....[10]....
        /*0164*/ 	.word	0xffffffff


	//   ....[11]....
        /*0168*/ 	.word	0xffffffff


	//   ....[12]....
        /*016c*/ 	.word	0xffffffff


	//   ....[13]....
        /*0170*/ 	.word	0xffffffff


	//   ....[14]....
        /*0174*/ 	.word	0xffffffff


	//   ....[15]....
        /*0178*/ 	.word	0xffffffff


	//   ....[16]....
        /*017c*/ 	.word	0xffffffff


	//   ....[17]....
        /*0180*/ 	.word	0xffffffff


	//   ....[18]....
        /*0184*/ 	.word	0xffffffff


	//   ....[19]....
        /*0188*/ 	.word	0xffffffff


	//   ....[20]....
        /*018c*/ 	.word	0xffffffff


	//   ....[21]....
        /*0190*/ 	.word	0xffffffff


	//   ....[22]....
        /*0194*/ 	.word	0xffffffff


	//   ....[23]....
        /*0198*/ 	.word	0xffffffff


	//   ....[24]....
        /*019c*/ 	.word	0xffffffff


	//   ....[25]....
        /*01a0*/ 	.word	0xffffffff


	//   ....[26]....
        /*01a4*/ 	.word	0xffffffff


	//   ....[27]....
        /*01a8*/ 	.word	0xffffffff


	//   ....[28]....
        /*01ac*/ 	.word	0xffffffff


	//   ....[29]....
        /*01b0*/ 	.word	0xffffffff


	//   ....[30]....
        /*01b4*/ 	.word	0xffffffff


	//   ....[31]....
        /*01b8*/ 	.word	0xffffffff


	//   ....[32]....
        /*01bc*/ 	.word	0xffffffff


	//   ....[33]....
        /*01c0*/ 	.word	0xffffffff


	//   ....[34]....
        /*01c4*/ 	.word	0xffffffff


	//   ....[35]....
        /*01c8*/ 	.word	0xffffffff


	//   ....[36]....
        /*01cc*/ 	.word	0xffffffff


	//   ....[37]....
        /*01d0*/ 	.word	0xffffffff


	//   ....[38]....
        /*01d4*/ 	.word	0xffffffff


	//   ....[39]....
        /*01d8*/ 	.word	0xffffffff


	//   ....[40]....
        /*01dc*/ 	.word	0xffffffff


	//   ....[41]....
        /*01e0*/ 	.word	0xffffffff


	//   ....[42]....
        /*01e4*/ 	.word	0xffffffff


	//   ....[43]....
        /*01e8*/ 	.word	0xffffffff


	//   ....[44]....
        /*01ec*/ 	.word	0xffffffff


	//   ....[45]....
        /*01f0*/ 	.word	0xffffffff


	//   ....[46]....
        /*01f4*/ 	.word	0xffffffff


	//   ....[47]....
        /*01f8*/ 	.word	0xffffffff


	//   ....[48]....
        /*01fc*/ 	.word	0xffffffff


	//   ....[49]....
        /*0200*/ 	.word	0xffffffff


	//   ....[50]....
        /*0204*/ 	.word	0xffffffff


	//   ....[51]....
        /*0208*/ 	.word	0xffffffff


	//   ....[52]....
        /*020c*/ 	.word	0xffffffff


	//   ....[53]....
        /*0210*/ 	.word	0xffffffff


	//   ....[54]....
        /*0214*/ 	.word	0xffffffff


	//   ....[55]....
        /*0218*/ 	.word	0xffffffff


	//   ....[56]....
        /*021c*/ 	.word	0xffffffff


	//   ....[57]....
        /*0220*/ 	.word	0xffffffff


	//   ....[58]....
        /*0224*/ 	.word	0xffffffff


	//   ....[59]....
        /*0228*/ 	.word	0xffffffff


	//   ....[60]....
        /*022c*/ 	.word	0xffffffff


	//   ....[61]....
        /*0230*/ 	.word	0xffffffff


	//   ....[62]....
        /*0234*/ 	.word	0xffffffff


	//   ....[63]....
        /*0238*/ 	.word	0xffffffff


	//   ....[64]....
        /*023c*/ 	.word	0xffffffff


	//   ....[65]....
        /*0240*/ 	.word	0xffffffff


	//   ....[66]....
        /*0244*/ 	.word	0xffffffff


	//   ....[67]....
        /*0248*/ 	.word	0xffffffff


	//   ....[68]....
        /*024c*/ 	.word	0xffffffff


	//   ....[69]....
        /*0250*/ 	.word	0xffffffff


	//   ....[70]....
        /*0254*/ 	.word	0xffffffff


	//   ....[71]....
        /*0258*/ 	.word	0xffffffff


	//   ....[72]....
        /*025c*/ 	.word	0xffffffff


	//   ....[73]....
        /*0260*/ 	.word	0xffffffff


	//   ....[74]....
        /*0264*/ 	.word	0xffffffff


	//   ....[75]....
        /*0268*/ 	.word	0xffffffff


	//   ....[76]....
        /*026c*/ 	.word	0xffffffff


	//   ....[77]....
        /*0270*/ 	.word	0xffffffff


	//   ....[78]....
        /*0274*/ 	.word	0xffffffff


	//   ....[79]....
        /*0278*/ 	.word	0xffffffff


	//   ....[80]....
        /*027c*/ 	.word	0xffffffff


	//   ....[81]....
        /*0280*/ 	.word	0xffffffff


	//   ....[82]....
        /*0284*/ 	.word	0xffffffff


	//   ....[83]....
        /*0288*/ 	.word	0xffffffff


	//   ....[84]....
        /*028c*/ 	.word	0xffffffff


	//   ....[85]....
        /*0290*/ 	.word	0xffffffff


	//   ....[86]....
        /*0294*/ 	.word	0xffffffff


	//   ....[87]....
        /*0298*/ 	.word	0xffffffff


	//   ....[88]....
        /*029c*/ 	.word	0xffffffff


	//   ....[89]....
        /*02a0*/ 	.word	0xffffffff


	//   ....[90]....
        /*02a4*/ 	.word	0xffffffff


	//   ....[91]....
        /*02a8*/ 	.word	0xffffffff


	//   ....[92]....
        /*02ac*/ 	.word	0xffffffff


	//   ....[93]....
        /*02b0*/ 	.word	0xffffffff


	//   ....[94]....
        /*02b4*/ 	.word	0xffffffff


	//   ....[95]....
        /*02b8*/ 	.word	0xffffffff


	//   ....[96]....
        /*02bc*/ 	.word	0xffffffff


	//   ....[97]....
        /*02c0*/ 	.word	0xffffffff


	//   ....[98]....
        /*02c4*/ 	.word	0xffffffff


	//   ....[99]....
        /*02c8*/ 	.word	0xffffffff


	//   ....[100]....
        /*02cc*/ 	.word	0xffffffff


	//   ....[101]....
        /*02d0*/ 	.word	0xffffffff


	//   ....[102]....
        /*02d4*/ 	.word	0xffffffff


	//   ....[103]....
        /*02d8*/ 	.word	0xffffffff


	//   ....[104]....
        /*02dc*/ 	.word	0xffffffff


	//   ....[105]....
        /*02e0*/ 	.word	0xffffffff


	//   ....[106]....
        /*02e4*/ 	.word	0xffffffff


	//   ....[107]....
        /*02e8*/ 	.word	0xffffffff


	//   ....[108]....
        /*02ec*/ 	.word	0xffffffff


	//   ....[109]....
        /*02f0*/ 	.word	0xffffffff


	//   ....[110]....
        /*02f4*/ 	.word	0xffffffff


	//   ....[111]....
        /*02f8*/ 	.word	0xffffffff


	//   ....[112]....
        /*02fc*/ 	.word	0xffffffff


	//   ....[113]....
        /*0300*/ 	.word	0xffffffff


	//   ....[114]....
        /*0304*/ 	.word	0xffffffff


	//   ....[115]....
        /*0308*/ 	.word	0xffffffff


	//   ....[116]....
        /*030c*/ 	.word	0xffffffff


	//   ....[117]....
        /*0310*/ 	.word	0xffffffff


	//   ....[118]....
        /*0314*/ 	.word	0xffffffff


	//   ....[119]....
        /*0318*/ 	.word	0xffffffff


	//   ....[120]....
        /*031c*/ 	.word	0xffffffff


	//   ....[121]....
        /*0320*/ 	.word	0xffffffff


	//   ....[122]....
        /*0324*/ 	.word	0xffffffff


	//   ....[123]....
        /*0328*/ 	.word	0xffffffff


	//   ....[124]....
        /*032c*/ 	.word	0xffffffff


	//   ....[125]....
        /*0330*/ 	.word	0x0500000f


	//   ....[126]....
        /*0334*/ 	.word	0x0500000f


	//   ....[127]....
        /*0338*/ 	.word	0x0500000f


	//   ....[128]....
        /*033c*/ 	.word	0x0500000f


	//   ....[129]....
        /*0340*/ 	.word	0x0500000f


	//   ....[130]....
        /*0344*/ 	.word	0x0500000f


	//   ....[131]....
        /*0348*/ 	.word	0x0500000f


	//   ....[132]....
        /*034c*/ 	.word	0x0500000f


	//   ....[133]....
        /*0350*/ 	.word	0x0500000f


	//   ....[134]....
        /*0354*/ 	.word	0x0500000f


	//   ....[135]....
        /*0358*/ 	.word	0x0500000f


	//   ....[136]....
        /*035c*/ 	.word	0x0500000f


	//   ....[137]....
        /*0360*/ 	.word	0x0500000f


	//   ....[138]....
        /*0364*/ 	.word	0x0500000f


	//   ....[139]....
        /*0368*/ 	.word	0x0500000f


	//   ....[140]....
        /*036c*/ 	.word	0x0500000f


	//   ....[141]....
        /*0370*/ 	.word	0x0500000f


	//   ....[142]....
        /*0374*/ 	.word	0x0500000f


	//   ....[143]....
        /*0378*/ 	.word	0x0500000f


	//   ....[144]....
        /*037c*/ 	.word	0x0500000f


	//   ....[145]....
        /*0380*/ 	.word	0x0500000f


	//   ....[146]....
        /*0384*/ 	.word	0x0500000f


	//   ....[147]....
        /*0388*/ 	.word	0x0500000f


	//   ....[148]....
        /*038c*/ 	.word	0x0500000f


	//----- nvinfo : EIATTR_COOP_GROUP_INSTR_OFFSETS
	.align		4
.L_203:
        /*0390*/ 	.byte	0x04, 0x28
        /*0392*/ 	.short	(.L_205 - .L_204)


	//   ....[0]....
.L_204:
        /*0394*/ 	.word	0x00000070


	//   ....[1]....
        /*0398*/ 	.word	0x000000b0


	//   ....[2]....
        /*039c*/ 	.word	0x000002d0


	//   ....[3]....
        /*03a0*/ 	.word	0x00000430


	//   ....[4]....
        /*03a4*/ 	.word	0x00000550


	//   ....[5]....
        /*03a8*/ 	.word	0x000006b0


	//   ....[6]....
        /*03ac*/ 	.word	0x00001820


	//   ....[7]....
        /*03b0*/ 	.word	0x000021e0


	//   ....[8]....
        /*03b4*/ 	.word	0x000034f0


	//   ....[9]....
        /*03b8*/ 	.word	0x00004280


	//   ....[10]....
        /*03bc*/ 	.word	0x000042a0


	//   ....[11]....
        /*03c0*/ 	.word	0x000048e0


	//   ....[12]....
        /*03c4*/ 	.word	0x00004940


	//   ....[13]....
        /*03c8*/ 	.word	0x00005e10


	//   ....[14]....
        /*03cc*/ 	.word	0x00006750


	//   ....[15]....
        /*03d0*/ 	.word	0x00007350


	//   ....[16]....
        /*03d4*/ 	.word	0x00007450


	//   ....[17]....
        /*03d8*/ 	.word	0x00007cb0


	//   ....[18]....
        /*03dc*/ 	.word	0x00007d10


	//   ....[19]....
        /*03e0*/ 	.word	0x00009ff0


	//   ....[20]....
        /*03e4*/ 	.word	0x0000a010


	//   ....[21]....
        /*03e8*/ 	.word	0x0000a040


	//   ....[22]....
        /*03ec*/ 	.word	0x0000a050


	//   ....[23]....
        /*03f0*/ 	.word	0x0000b9b0


	//   ....[24]....
        /*03f4*/ 	.word	0x0000c2e0


	//   ....[25]....
        /*03f8*/ 	.word	0x0000cee0


	//   ....[26]....
        /*03fc*/ 	.word	0x0000cfe0


	//   ....[27]....
        /*0400*/ 	.word	0x0000d800


	//   ....[28]....
        /*0404*/ 	.word	0x0000d880


	//   ....[29]....
        /*0408*/ 	.word	0x0000eb30


	//   ....[30]....
        /*040c*/ 	.word	0x0000eb50


	//   ....[31]....
        /*0410*/ 	.word	0x0000ebc0


	//   ....[32]....
        /*0414*/ 	.word	0x0000ebd0


	//   ....[33]....
        /*0418*/ 	.word	0x0000f880


	//   ....[34]....
        /*041c*/ 	.word	0x0000f890


	//   ....[35]....
        /*0420*/ 	.word	0x0000f8a0


	//   ....[36]....
        /*0424*/ 	.word	0x0000f8b0


	//   ....[37]....
        /*0428*/ 	.word	0x0000f8c0


	//   ....[38]....
        /*042c*/ 	.word	0x0000f8d0


	//   ....[39]....
        /*0430*/ 	.word	0x0000f8e0


	//   ....[40]....
        /*0434*/ 	.word	0x0000f8f0


	//   ....[41]....
        /*0438*/ 	.word	0x0000f920


	//   ....[42]....
        /*043c*/ 	.word	0x0000f950


	//   ....[43]....
        /*0440*/ 	.word	0x0000f990


	//   ....[44]....
        /*0444*/ 	.word	0x0000f9a0


	//   ....[45]....
        /*0448*/ 	.word	0x0000f9c0


	//   ....[46]....
        /*044c*/ 	.word	0x0000f9d0


	//   ....[47]....
        /*0450*/ 	.word	0x0000fa00


	//   ....[48]....
        /*0454*/ 	.word	0x0000fa10


	//   ....[49]....
        /*0458*/ 	.word	0x0000fa30


	//   ....[50]....
        /*045c*/ 	.word	0x0000fa40


	//   ....[51]....
        /*0460*/ 	.word	0x0000fa50


	//   ....[52]....
        /*0464*/ 	.word	0x0000fa70


	//   ....[53]....
        /*0468*/ 	.word	0x0000faa0


	//   ....[54]....
        /*046c*/ 	.word	0x0000fab0


	//   ....[55]....
        /*0470*/ 	.word	0x0000fad0


	//   ....[56]....
        /*0474*/ 	.word	0x0000fae0


	//   ....[57]....
        /*0478*/ 	.word	0x000100b0


	//   ....[58]....
        /*047c*/ 	.word	0x000100f0


	//   ....[59]....
        /*0480*/ 	.word	0x00010120


	//   ....[60]....
        /*0484*/ 	.word	0x00010150


	//   ....[61]....
        /*0488*/ 	.word	0x00010610


	//   ....[62]....
        /*048c*/ 	.word	0x00010640


	//   ....[63]....
        /*0490*/ 	.word	0x00010760


	//   ....[64]....
        /*0494*/ 	.word	0x00010780


	//   ....[65]....
        /*0498*/ 	.word	0x00011090


	//   ....[66]....
        /*049c*/ 	.word	0x000110a0


	//   ....[67]....
        /*04a0*/ 	.word	0x000111a0


	//   ....[68]....
        /*04a4*/ 	.word	0x000111c0


	//   ....[69]....
        /*04a8*/ 	.word	0x00011340


	//   ....[70]....
        /*04ac*/ 	.word	0x000114e0


	//   ....[71]....
        /*04b0*/ 	.word	0x00011510


	//   ....[72]....
        /*04b4*/ 	.word	0x00011540


	//   ....[73]....
        /*04b8*/ 	.word	0x00011580


	//   ....[74]....
        /*04bc*/ 	.word	0x000115b0


	//   ....[75]....
        /*04c0*/ 	.word	0x000115f0


	//   ....[76]....
        /*04c4*/ 	.word	0x00011730


	//   ....[77]....
        /*04c8*/ 	.word	0x00011760


	//   ....[78]....
        /*04cc*/ 	.word	0x00011790


	//   ....[79]....
        /*04d0*/ 	.word	0x000117c0


	//   ....[80]....
        /*04d4*/ 	.word	0x000117f0


	//   ....[81]....
        /*04d8*/ 	.word	0x00011830


	//   ....[82]....
        /*04dc*/ 	.word	0x000118d0


	//   ....[83]....
        /*04e0*/ 	.word	0x00011930


	//   ....[84]....
        /*04e4*/ 	.word	0x000119e0


	//   ....[85]....
        /*04e8*/ 	.word	0x000137a0


	//   ....[86]....
        /*04ec*/ 	.word	0x000137d0


	//   ....[87]....
        /*04f0*/ 	.word	0x000137f0


	//   ....[88]....
        /*04f4*/ 	.word	0x000138d0


	//   ....[89]....
        /*04f8*/ 	.word	0x00013c60


	//   ....[90]....
        /*04fc*/ 	.word	0x00013c70


	//   ....[91]....
        /*0500*/ 	.word	0x00013c80


	//   ....[92]....
        /*0504*/ 	.word	0x00013c90


	//   ....[93]....
        /*0508*/ 	.word	0x00014590


	//   ....[94]....
        /*050c*/ 	.word	0x000145c0


	//   ....[95]....
        /*0510*/ 	.word	0x000145e0


	//   ....[96]....
        /*0514*/ 	.word	0x000145f0


	//   ....[97]....
        /*0518*/ 	.word	0x00014600


	//   ....[98]....
        /*051c*/ 	.word	0x00014700


	//   ....[99]....
        /*0520*/ 	.word	0x00014e60


	//   ....[100]....
        /*0524*/ 	.word	0x00014e80


	//   ....[101]....
        /*0528*/ 	.word	0x00014e90


	//   ....[102]....
        /*052c*/ 	.word	0x00014ef0


	//   ....[103]....
        /*0530*/ 	.word	0x00015250


	//   ....[104]....
        /*0534*/ 	.word	0x00015260


	//   ....[105]....
        /*0538*/ 	.word	0x00015270


	//   ....[106]....
        /*053c*/ 	.word	0x000152d0


	//   ....[107]....
        /*0540*/ 	.word	0x000161c0


	//   ....[108]....
        /*0544*/ 	.word	0x00016260


	//   ....[109]....
        /*0548*/ 	.word	0x00016290


	//   ....[110]....
        /*054c*/ 	.word	0x000162c0


	//   ....[111]....
        /*0550*/ 	.word	0x000162f0


	//   ....[112]....
        /*0554*/ 	.word	0x00016300


	//   ....[113]....
        /*0558*/ 	.word	0x00016330


	//   ....[114]....
        /*055c*/ 	.word	0x00016370


	//   ....[115]....
        /*0560*/ 	.word	0x000164a0


	//   ....[116]....
        /*0564*/ 	.word	0x000164d0


	//   ....[117]....
        /*0568*/ 	.word	0x00016500


	//   ....[118]....
        /*056c*/ 	.word	0x00016530


	//   ....[119]....
        /*0570*/ 	.word	0x00016560


	//   ....[120]....
        /*0574*/ 	.word	0x000165a0


	//   ....[121]....
        /*0578*/ 	.word	0x00016630


	//   ....[122]....
        /*057c*/ 	.word	0x00016660


	//   ....[123]....
        /*0580*/ 	.word	0x000166e0


	//   ....[124]....
        /*0584*/ 	.word	0x00016dc0


	//   ....[125]....
        /*0588*/ 	.word	0x00017490


	//   ....[126]....
        /*058c*/ 	.word	0x00017570


	//   ....[127]....
        /*0590*/ 	.word	0x00017600


	//   ....[128]....
        /*0594*/ 	.word	0x00017790


	//   ....[129]....
        /*0598*/ 	.word	0x00017830


	//   ....[130]....
        /*059c*/ 	.word	0x00017920


	//   ....[131]....
        /*05a0*/ 	.word	0x000179b0


	//   ....[132]....
        /*05a4*/ 	.word	0x00017a10


	//   ....[133]....
        /*05a8*/ 	.word	0x00017ab0


	//   ....[134]....
        /*05ac*/ 	.word	0x00017bc0


	//   ....[135]....
        /*05b0*/ 	.word	0x00017c20


	//   ....[136]....
        /*05b4*/ 	.word	0x00017c80


	//   ....[137]....
        /*05b8*/ 	.word	0x00017d20


	//   ....[138]....
        /*05bc*/ 	.word	0x00017de0


	//   ....[139]....
        /*05c0*/ 	.word	0x00017e60


	//   ....[140]....
        /*05c4*/ 	.word	0x00018010


	//   ....[141]....
        /*05c8*/ 	.word	0x000180b0


	//   ....[142]....
        /*05cc*/ 	.word	0x00018110


	//   ....[143]....
        /*05d0*/ 	.word	0x000181e0


	//   ....[144]....
        /*05d4*/ 	.word	0x000182d0


	//   ....[145]....
        /*05d8*/ 	.word	0x00018360


	//   ....[146]....
        /*05dc*/ 	.word	0x000183c0


	//   ....[147]....
        /*05e0*/ 	.word	0x00018490


	//   ....[148]....
        /*05e4*/ 	.word	0x000186f0


	//----- nvinfo : EIATTR_REG_RECONFIG
	.align		4
.L_205:
        /*05e8*/ 	.byte	0x01, 0x54
	.zero		2


	//----- nvinfo : EIATTR_SYSCALL_OFFSETS
	.align		4
        /*05ec*/ 	.byte	0x04, 0x46
        /*05ee*/ 	.short	(.L_207 - .L_206)


	//   ....[0]....
.L_206:
        /*05f0*/ 	.word	0x00001a00


	//   ....[1]....
        /*05f4*/ 	.word	0x00012d70


	//   ....[2]....
        /*05f8*/ 	.word	0x00012ee0


	//   ....[3]....
        /*05fc*/ 	.word	0x00013030


	//   ....[4]....
        /*0600*/ 	.word	0x00013170


	//   ....[5]....
        /*0604*/ 	.word	0x00014040


	//----- nvinfo : EIATTR_MBARRIER_INSTR_OFFSETS
	.align		4
.L_207:
        /*0608*/ 	.byte	0x04, 0x39
        /*060a*/ 	.short	(.L_209 - .L_208)


	//   ....[0]....
.L_208:
        /*060c*/ 	.word	0x00000180
        /*0610*/ 	.word	0x000000ff
        /*0614*/ 	.word	0x00019c00
        /*0618*/ 	.short	0x0100
        /*061a*/ 	.byte	0x08
	.zero		1


	//   ....[1]....
        /*061c*/ 	.word	0x00000190
        /*0620*/ 	.word	0x000000ff
        /*0624*/ 	.word	0x00019c20
        /*0628*/ 	.short	0x0100
        /*062a*/ 	.byte	0x08
	.zero		1


	//   ....[2]....
        /*062c*/ 	.word	0x00000280
        /*0630*/ 	.word	0x000000ff
        /*0634*/ 	.word	0x00019c30
        /*0638*/ 	.short	0x0100
        /*063a*/ 	.byte	0x08
	.zero		1


	//   ....[3]....
        /*063c*/ 	.word	0x00000290
        /*0640*/ 	.word	0x000000ff
        /*0644*/ 	.word	0x00019c40
        /*0648*/ 	.short	0x0100
        /*064a*/ 	.byte	0x08
	.zero		1


	//   ....[4]....
        /*064c*/ 	.word	0x000002a0
        /*0650*/ 	.word	0x000000ff
        /*0654*/ 	.word	0x00019c38
        /*0658*/ 	.short	0x0100
        /*065a*/ 	.byte	0x08
	.zero		1


	//   ....[5]....
        /*065c*/ 	.word	0x000002b0
        /*0660*/ 	.word	0x000000ff
        /*0664*/ 	.word	0x00019c48
        /*0668*/ 	.short	0x0100
        /*066a*/ 	.byte	0x08
	.zero		1


	//   ....[6]....
        /*066c*/ 	.word	0x000003e0
        /*0670*/ 	.word	0x000000ff
        /*0674*/ 	.word	0x00019c50
        /*0678*/ 	.short	0x0100
        /*067a*/ 	.byte	0x08
	.zero		1


	//   ....[7]....
        /*067c*/ 	.word	0x000003f0
        /*0680*/ 	.word	0x000000ff
        /*0684*/ 	.word	0x00019c60
        /*0688*/ 	.short	0x0100
        /*068a*/ 	.byte	0x08
	.zero		1


	//   ....[8]....
        /*068c*/ 	.word	0x00000400
        /*0690*/ 	.word	0x000000ff
        /*0694*/ 	.word	0x00019c58
        /*0698*/ 	.short	0x0100
        /*069a*/ 	.byte	0x08
	.zero		1


	//   ....[9]....
        /*069c*/ 	.word	0x00000410
        /*06a0*/ 	.word	0x000000ff
        /*06a4*/ 	.word	0x00019c68
        /*06a8*/ 	.short	0x0100
        /*06aa*/ 	.byte	0x08
	.zero		1


	//   ....[10]....
        /*06ac*/ 	.word	0x00000500
        /*06b0*/ 	.word	0x000000ff
        /*06b4*/ 	.word	0x00019c70
        /*06b8*/ 	.short	0x0100
        /*06ba*/ 	.byte	0x06
	.zero		1


	//   ....[11]....
        /*06bc*/ 	.word	0x00000510
        /*06c0*/ 	.word	0x000000ff
        /*06c4*/ 	.word	0x00019c80
        /*06c8*/ 	.short	0x0100
        /*06ca*/ 	.byte	0x06
	.zero		1


	//   ....[12]....
        /*06cc*/ 	.word	0x00000520
        /*06d0*/ 	.word	0x000000ff
        /*06d4*/ 	.word	0x00019c78
        /*06d8*/ 	.short	0x0100
        /*06da*/ 	.byte	0x06
	.zero		1


	//   ....[13]....
        /*06dc*/ 	.word	0x00000530
        /*06e0*/ 	.word	0x000000ff
        /*06e4*/ 	.word	0x00019c88
        /*06e8*/ 	.short	0x0100
        /*06ea*/ 	.byte	0x06
	.zero		1


	//   ....[14]....
        /*06ec*/ 	.word	0x00000660
        /*06f0*/ 	.word	0x000000ff
        /*06f4*/ 	.word	0x00019c90
        /*06f8*/ 	.short	0x0100
        /*06fa*/ 	.byte	0x08
	.zero		1


	//   ....[15]....
        /*06fc*/ 	.word	0x00000670
        /*0700*/ 	.word	0x000000ff
        /*0704*/ 	.word	0x00019ca0
        /*0708*/ 	.short	0x0100
        /*070a*/ 	.byte	0x08
	.zero		1


	//   ....[16]....
        /*070c*/ 	.word	0x00000680
        /*0710*/ 	.word	0x000000ff
        /*0714*/ 	.word	0x00019c98
        /*0718*/ 	.short	0x0100
        /*071a*/ 	.byte	0x08
	.zero		1


	//   ....[17]....
        /*071c*/ 	.word	0x00000690
        /*0720*/ 	.word	0x000000ff
        /*0724*/ 	.word	0x00019ca8
        /*0728*/ 	.short	0x0100
        /*072a*/ 	.byte	0x08
	.zero		1


	//   ....[18]....
        /*072c*/ 	.word	0x000007e0
        /*0730*/ 	.word	0x000000ff
        /*0734*/ 	.word	0x00019cb0
        /*0738*/ 	.short	0x0100
        /*073a*/ 	.byte	0x08
	.zero		1


	//   ....[19]....
        /*073c*/ 	.word	0x000007f0
        /*0740*/ 	.word	0x000000ff
        /*0744*/ 	.word	0x00019cc0
        /*0748*/ 	.short	0x0100
        /*074a*/ 	.byte	0x08
	.zero		1


	//   ....[20]....
        /*074c*/ 	.word	0x00000800
        /*0750*/ 	.word	0x000000ff
        /*0754*/ 	.word	0x00019cb8
        /*0758*/ 	.short	0x0100
        /*075a*/ 	.byte	0x08
	.zero		1


	//   ....[21]....
        /*075c*/ 	.word	0x00000810
        /*0760*/ 	.word	0x000000ff
        /*0764*/ 	.word	0x00019cc8
        /*0768*/ 	.short	0x0100
        /*076a*/ 	.byte	0x08
	.zero		1


	//   ....[22]....
        /*076c*/ 	.word	0x00001d50
        /*0770*/ 	.word	0x000000ff
        /*0774*/ 	.word	0x00019c00
        /*0778*/ 	.short	0x010a
        /*077a*/ 	.byte	0x2e
	.zero		1


	//   ....[23]....
        /*077c*/ 	.word	0x00001df0
        /*0780*/ 	.word	0x00000015
        /*0784*/ 	.word	0x00019c30
        /*0788*/ 	.short	0x010a
        /*078a*/ 	.byte	0x3f
	.zero		1


	//   ....[24]....
        /*078c*/ 	.word	0x00001e30
        /*0790*/ 	.word	0x00000015
        /*0794*/ 	.word	0x00019c30
        /*0798*/ 	.short	0x010a
        /*079a*/ 	.byte	0x3f
	.zero		1


	//   ....[25]....
        /*079c*/ 	.word	0x00002560
        /*07a0*/ 	.word	0x000000ff
        /*07a4*/ 	.word	0x00000000
        /*07a8*/ 	.short	0x0101
        /*07aa*/ 	.byte	0x06
	.zero		1


	//   ....[26]....
        /*07ac*/ 	.word	0x00005890
        /*07b0*/ 	.word	0x000000ff
        /*07b4*/ 	.word	0x00019c30
        /*07b8*/ 	.short	0x010a
        /*07ba*/ 	.byte	0x14
	.zero		1


	//   ....[27]....
        /*07bc*/ 	.word	0x000058d0
        /*07c0*/ 	.word	0x000000ff
        /*07c4*/ 	.word	0x00019c30
        /*07c8*/ 	.short	0x010a
        /*07ca*/ 	.byte	0x14
	.zero		1


	//   ....[28]....
        /*07cc*/ 	.word	0x00005a30
        /*07d0*/ 	.word	0x000000ff
        /*07d4*/ 	.word	0x00019c50
        /*07d8*/ 	.short	0x010a
        /*07da*/ 	.byte	0x0b
	.zero		1


	//   ....[29]....
        /*07dc*/ 	.word	0x00005a70
        /*07e0*/ 	.word	0x000000ff
        /*07e4*/ 	.word	0x00019c50
        /*07e8*/ 	.short	0x010a
        /*07ea*/ 	.byte	0x0b
	.zero		1


	//   ....[30]....
        /*07ec*/ 	.word	0x000061a0
        /*07f0*/ 	.word	0x000000ff
        /*07f4*/ 	.word	0x00000000
        /*07f8*/ 	.short	0x0101
        /*07fa*/ 	.byte	0x14
	.zero		1


	//   ....[31]....
        /*07fc*/ 	.word	0x000087b0
        /*0800*/ 	.word	0x000000ff
        /*0804*/ 	.word	0x00000000
        /*0808*/ 	.short	0x0101
        /*080a*/ 	.byte	0x07
	.zero		1


	//   ....[32]....
        /*080c*/ 	.word	0x00008ff0
        /*0810*/ 	.word	0x000000ff
        /*0814*/ 	.word	0x00019c30
        /*0818*/ 	.short	0x010a
        /*081a*/ 	.byte	0x06
	.zero		1


	//   ....[33]....
        /*081c*/ 	.word	0x00009030
        /*0820*/ 	.word	0x000000ff
        /*0824*/ 	.word	0x00019c30
        /*0828*/ 	.short	0x010a
        /*082a*/ 	.byte	0x06
	.zero		1


	//   ....[34]....
        /*082c*/ 	.word	0x00009190
        /*0830*/ 	.word	0x000000ff
        /*0834*/ 	.word	0x00019c50
        /*0838*/ 	.short	0x010a
        /*083a*/ 	.byte	0x0b
	.zero		1


	//   ....[35]....
        /*083c*/ 	.word	0x000091d0
        /*0840*/ 	.word	0x000000ff
        /*0844*/ 	.word	0x00019c50
        /*0848*/ 	.short	0x010a
        /*084a*/ 	.byte	0x0b
	.zero		1


	//   ....[36]....
        /*084c*/ 	.word	0x00009850
        /*0850*/ 	.word	0x000000ff
        /*0854*/ 	.word	0x00000000
        /*0858*/ 	.short	0x0101
        /*085a*/ 	.byte	0x07
	.zero		1


	//   ....[37]....
        /*085c*/ 	.word	0x0000ae10
        /*0860*/ 	.word	0x000000ff
        /*0864*/ 	.word	0x00000000
        /*0868*/ 	.short	0x0101
        /*086a*/ 	.byte	0x07
	.zero		1


	//   ....[38]....
        /*086c*/ 	.word	0x0000b410
        /*0870*/ 	.word	0x000000ff
        /*0874*/ 	.word	0x00019c30
        /*0878*/ 	.short	0x010a
        /*087a*/ 	.byte	0x06
	.zero		1


	//   ....[39]....
        /*087c*/ 	.word	0x0000b450
        /*0880*/ 	.word	0x000000ff
        /*0884*/ 	.word	0x00019c30
        /*0888*/ 	.short	0x010a
        /*088a*/ 	.byte	0x06
	.zero		1


	//   ....[40]....
        /*088c*/ 	.word	0x0000b5b0
        /*0890*/ 	.word	0x000000ff
        /*0894*/ 	.word	0x00019c50
        /*0898*/ 	.short	0x010a
        /*089a*/ 	.byte	0x0b
	.zero		1


	//   ....[41]....
        /*089c*/ 	.word	0x0000b5f0
        /*08a0*/ 	.word	0x000000ff
        /*08a4*/ 	.word	0x00019c50
        /*08a8*/ 	.short	0x010a
        /*08aa*/ 	.byte	0x0b
	.zero		1


	//   ....[42]....
        /*08ac*/ 	.word	0x0000bcf0
        /*08b0*/ 	.word	0x000000ff
        /*08b4*/ 	.word	0x00000000
        /*08b8*/ 	.short	0x0101
        /*08ba*/ 	.byte	0x06
	.zero		1


	//   ....[43]....
        /*08bc*/ 	.word	0x0000e340
        /*08c0*/ 	.word	0x000000ff
        /*08c4*/ 	.word	0x00000000
        /*08c8*/ 	.short	0x0101
        /*08ca*/ 	.byte	0x07
	.zero		1


	//   ....[44]....
        /*08cc*/ 	.word	0x0000e860
        /*08d0*/ 	.word	0x000000ff
        /*08d4*/ 	.word	0x00019c50
        /*08d8*/ 	.short	0x010a
        /*08da*/ 	.byte	0x0e
	.zero		1


	//   ....[45]....
        /*08dc*/ 	.word	0x0000e8a0
        /*08e0*/ 	.word	0x000000ff
        /*08e4*/ 	.word	0x00019c50
        /*08e8*/ 	.short	0x010a
        /*08ea*/ 	.byte	0x0e
	.zero		1


	//   ....[46]....
        /*08ec*/ 	.word	0x0000eeb0
        /*08f0*/ 	.word	0x000000ff
        /*08f4*/ 	.word	0x00000000
        /*08f8*/ 	.short	0x0101
        /*08fa*/ 	.byte	0x04
	.zero		1


	//   ....[47]....
        /*08fc*/ 	.word	0x00010630
        /*0900*/ 	.word	0x00000003
        /*0904*/ 	.word	0x00000000
        /*0908*/ 	.short	0x0101
        /*090a*/ 	.byte	0x3f
	.zero		1


	//   ....[48]....
        /*090c*/ 	.word	0x000135c0
        /*0910*/ 	.word	0x00000004
        /*0914*/ 	.word	0x00019c80
        /*0918*/ 	.short	0x010a
        /*091a*/ 	.byte	0x3f
	.zero		1


	//   ....[49]....
        /*091c*/ 	.word	0x000139a0
        /*0920*/ 	.word	0x00000004
        /*0924*/ 	.word	0x00019c70
        /*0928*/ 	.short	0x0107
        /*092a*/ 	.byte	0x3f
	.zero		1


	//   ....[50]....
        /*092c*/ 	.word	0x00013a60
        /*0930*/ 	.word	0x00000004
        /*0934*/ 	.word	0x00019c70
        /*0938*/ 	.short	0x0101
        /*093a*/ 	.byte	0x3f
	.zero		1


	//   ....[51]....
        /*093c*/ 	.word	0x00013a90
        /*0940*/ 	.word	0x00000004
        /*0944*/ 	.word	0x00019c40
        /*0948*/ 	.short	0x010a
        /*094a*/ 	.byte	0x3f
	.zero		1


	//   ....[52]....
        /*094c*/ 	.word	0x00013db0
        /*0950*/ 	.word	0x00000004
        /*0954*/ 	.word	0x00019c30
        /*0958*/ 	.short	0x0107
        /*095a*/ 	.byte	0x3f
	.zero		1


	//   ....[53]....
        /*095c*/ 	.word	0x00013e70
        /*0960*/ 	.word	0x00000004
        /*0964*/ 	.word	0x00019c30
        /*0968*/ 	.short	0x0101
        /*096a*/ 	.byte	0x3f
	.zero		1


	//   ....[54]....
        /*096c*/ 	.word	0x000147e0
        /*0970*/ 	.word	0x00000016
        /*0974*/ 	.word	0x00019c00
        /*0978*/ 	.short	0x0107
        /*097a*/ 	.byte	0x3f
	.zero		1


	//   ....[55]....
        /*097c*/ 	.word	0x000148e0
        /*0980*/ 	.word	0x00000016
        /*0984*/ 	.word	0x00019c00
        /*0988*/ 	.short	0x0101
        /*098a*/ 	.byte	0x3f
	.zero		1


	//   ....[56]....
        /*098c*/ 	.word	0x00014900
        /*0990*/ 	.word	0x00000016
        /*0994*/ 	.word	0x00019c20
        /*0998*/ 	.short	0x010a
        /*099a*/ 	.byte	0x3f
	.zero		1


	//   ....[57]....
        /*099c*/ 	.word	0x00014c80
        /*09a0*/ 	.word	0x00000000
        /*09a4*/ 	.word	0x00019c80
        /*09a8*/ 	.short	0x010a
        /*09aa*/ 	.byte	0x3f
	.zero		1


	//   ....[58]....
        /*09ac*/ 	.word	0x00014f90
        /*09b0*/ 	.word	0x00000000
        /*09b4*/ 	.word	0x00019c70
        /*09b8*/ 	.short	0x0107
        /*09ba*/ 	.byte	0x3f
	.zero		1


	//   ....[59]....
        /*09bc*/ 	.word	0x00015050
        /*09c0*/ 	.word	0x00000000
        /*09c4*/ 	.word	0x00019c70
        /*09c8*/ 	.short	0x0101
        /*09ca*/ 	.byte	0x3f
	.zero		1


	//   ....[60]....
        /*09cc*/ 	.word	0x00015080
        /*09d0*/ 	.word	0x00000000
        /*09d4*/ 	.word	0x00019c40
        /*09d8*/ 	.short	0x010a
        /*09da*/ 	.byte	0x3f
	.zero		1


	//   ....[61]....
        /*09dc*/ 	.word	0x00015370
        /*09e0*/ 	.word	0x00000000
        /*09e4*/ 	.word	0x00019c30
        /*09e8*/ 	.short	0x0107
        /*09ea*/ 	.byte	0x3f
	.zero		1


	//   ....[62]....
        /*09ec*/ 	.word	0x00015430
        /*09f0*/ 	.word	0x00000000
        /*09f4*/ 	.word	0x00019c30
        /*09f8*/ 	.short	0x0101
        /*09fa*/ 	.byte	0x3f
	.zero		1


	//   ....[63]....
        /*09fc*/ 	.word	0x000154c0
        /*0a00*/ 	.word	0x00000002
        /*0a04*/ 	.word	0x00019c70
        /*0a08*/ 	.short	0x010a
        /*0a0a*/ 	.byte	0x3f
	.zero		1


	//   ....[64]....
        /*0a0c*/ 	.word	0x00015550
        /*0a10*/ 	.word	0x00000002
        /*0a14*/ 	.word	0x00019c60
        /*0a18*/ 	.short	0x010a
        /*0a1a*/ 	.byte	0x3f
	.zero		1


	//   ....[65]....
        /*0a1c*/ 	.word	0x00015910
        /*0a20*/ 	.word	0x00000002
        /*0a24*/ 	.word	0x00019c50
        /*0a28*/ 	.short	0x0101
        /*0a2a*/ 	.byte	0x3f
	.zero		1


	//   ....[66]....
        /*0a2c*/ 	.word	0x000159a0
        /*0a30*/ 	.word	0x00000002
        /*0a34*/ 	.word	0x00000000
        /*0a38*/ 	.short	0x0101
        /*0a3a*/ 	.byte	0x3f
	.zero		1


	//   ....[67]....
        /*0a3c*/ 	.word	0x00015b60
        /*0a40*/ 	.word	0x00000003
        /*0a44*/ 	.word	0x00019c70
        /*0a48*/ 	.short	0x010a
        /*0a4a*/ 	.byte	0x3f
	.zero		1


	//   ....[68]....
        /*0a4c*/ 	.word	0x00015be0
        /*0a50*/ 	.word	0x00000003
        /*0a54*/ 	.word	0x00019c60
        /*0a58*/ 	.short	0x010a
        /*0a5a*/ 	.byte	0x3f
	.zero		1


	//   ....[69]....
        /*0a5c*/ 	.word	0x00015fb0
        /*0a60*/ 	.word	0x00000003
        /*0a64*/ 	.word	0x00019c50
        /*0a68*/ 	.short	0x0101
        /*0a6a*/ 	.byte	0x3f
	.zero		1


	//   ....[70]....
        /*0a6c*/ 	.word	0x00016060
        /*0a70*/ 	.word	0x00000003
        /*0a74*/ 	.word	0x00000000
        /*0a78*/ 	.short	0x0101
        /*0a7a*/ 	.byte	0x3f
	.zero		1


	//   ....[71]....
        /*0a7c*/ 	.word	0x00016d40
        /*0a80*/ 	.word	0x00000005
        /*0a84*/ 	.word	0x00019c20
        /*0a88*/ 	.short	0x010a
        /*0a8a*/ 	.byte	0x3f
	.zero		1


	//   ....[72]....
        /*0a8c*/ 	.word	0x00016ec0
        /*0a90*/ 	.word	0x00000003
        /*0a94*/ 	.word	0x00019c40
        /*0a98*/ 	.short	0x010a
        /*0a9a*/ 	.byte	0x3f
	.zero		1


	//   ....[73]....
        /*0a9c*/ 	.word	0x00016f60
        /*0aa0*/ 	.word	0x00000005
        /*0aa4*/ 	.word	0x00019c40
        /*0aa8*/ 	.short	0x010a
        /*0aaa*/ 	.byte	0x3f
	.zero		1


	//   ....[74]....
        /*0aac*/ 	.word	0x00016fa0
        /*0ab0*/ 	.word	0x00000003
        /*0ab4*/ 	.word	0x00019c60
        /*0ab8*/ 	.short	0x010a
        /*0aba*/ 	.byte	0x3f
	.zero		1


	//   ....[75]....
        /*0abc*/ 	.word	0x00016fe0
        /*0ac0*/ 	.word	0x00000005
        /*0ac4*/ 	.word	0x00019c60
        /*0ac8*/ 	.short	0x010a
        /*0aca*/ 	.byte	0x3f
	.zero		1


	//   ....[76]....
        /*0acc*/ 	.word	0x00017020
        /*0ad0*/ 	.word	0x00000003
        /*0ad4*/ 	.word	0x00019c80
        /*0ad8*/ 	.short	0x010a
        /*0ada*/ 	.byte	0x3f
	.zero		1


	//   ....[77]....
        /*0adc*/ 	.word	0x00017060
        /*0ae0*/ 	.word	0x00000005
        /*0ae4*/ 	.word	0x00019c80
        /*0ae8*/ 	.short	0x010a
        /*0aea*/ 	.byte	0x3f
	.zero		1


	//   ....[78]....
        /*0aec*/ 	.word	0x000170d0
        /*0af0*/ 	.word	0x00000003
        /*0af4*/ 	.word	0x00019c00
        /*0af8*/ 	.short	0x010a
        /*0afa*/ 	.byte	0x3f
	.zero		1


	//   ....[79]....
        /*0afc*/ 	.word	0x00017120
        /*0b00*/ 	.word	0x00000015
        /*0b04*/ 	.word	0x00019c30
        /*0b08*/ 	.short	0x010a
        /*0b0a*/ 	.byte	0x3f
	.zero		1


	//   ....[80]....
        /*0b0c*/ 	.word	0x00017180
        /*0b10*/ 	.word	0x00000008
        /*0b14*/ 	.word	0x00019c30
        /*0b18*/ 	.short	0x010a
        /*0b1a*/ 	.byte	0x3f
	.zero		1


	//   ....[81]....
        /*0b1c*/ 	.word	0x000171e0
        /*0b20*/ 	.word	0x00000008
        /*0b24*/ 	.word	0x00019c50
        /*0b28*/ 	.short	0x010a
        /*0b2a*/ 	.byte	0x3f
	.zero		1


	//   ....[82]....
        /*0b2c*/ 	.word	0x00017240
        /*0b30*/ 	.word	0x00000008
        /*0b34*/ 	.word	0x00019c30
        /*0b38*/ 	.short	0x010a
        /*0b3a*/ 	.byte	0x3f
	.zero		1


	//   ....[83]....
        /*0b3c*/ 	.word	0x000172a0
        /*0b40*/ 	.word	0x00000008
        /*0b44*/ 	.word	0x00019c50
        /*0b48*/ 	.short	0x010a
        /*0b4a*/ 	.byte	0x3f
	.zero		1


	//   ....[84]....
        /*0b4c*/ 	.word	0x00017300
        /*0b50*/ 	.word	0x00000008
        /*0b54*/ 	.word	0x00019c30
        /*0b58*/ 	.short	0x010a
        /*0b5a*/ 	.byte	0x3f
	.zero		1


	//   ....[85]....
        /*0b5c*/ 	.word	0x00017360
        /*0b60*/ 	.word	0x00000008
        /*0b64*/ 	.word	0x00019c50
        /*0b68*/ 	.short	0x010a
        /*0b6a*/ 	.byte	0x3f
	.zero		1


	//   ....[86]....
        /*0b6c*/ 	.word	0x000173c0
        /*0b70*/ 	.word	0x00000005
        /*0b74*/ 	.word	0x00019c50
        /*0b78*/ 	.short	0x010a
        /*0b7a*/ 	.byte	0x3f
	.zero		1


	//   ....[87]....
        /*0b7c*/ 	.word	0x000174c0
        /*0b80*/ 	.word	0x00000004
        /*0b84*/ 	.word	0x00019c80
        /*0b88*/ 	.short	0x010a
        /*0b8a*/ 	.byte	0x3f
	.zero		1


	//   ....[88]....
        /*0b8c*/ 	.word	0x00017870
        /*0b90*/ 	.word	0x00000004
        /*0b94*/ 	.word	0x00019c40
        /*0b98*/ 	.short	0x010a
        /*0b9a*/ 	.byte	0x3f
	.zero		1


	//   ....[89]....
        /*0b9c*/ 	.word	0x00017f10
        /*0ba0*/ 	.word	0x00000016
        /*0ba4*/ 	.word	0x00019c20
        /*0ba8*/ 	.short	0x010a
        /*0baa*/ 	.byte	0x3f
	.zero		1


	//   ....[90]....
        /*0bac*/ 	.word	0x00017f60
        /*0bb0*/ 	.word	0x00000000
        /*0bb4*/ 	.word	0x00019c80
        /*0bb8*/ 	.short	0x010a
        /*0bba*/ 	.byte	0x3f
	.zero		1


	//   ....[91]....
        /*0bbc*/ 	.word	0x00018220
        /*0bc0*/ 	.word	0x00000000
        /*0bc4*/ 	.word	0x00019c40
        /*0bc8*/ 	.short	0x010a
        /*0bca*/ 	.byte	0x3f
	.zero		1


	//   ....[92]....
        /*0bcc*/ 	.word	0x000184d0
        /*0bd0*/ 	.word	0x00000002
        /*0bd4*/ 	.word	0x00019c70
        /*0bd8*/ 	.short	0x010a
        /*0bda*/ 	.byte	0x3f
	.zero		1


	//   ....[93]....
        /*0bdc*/ 	.word	0x00018520
        /*0be0*/ 	.word	0x00000002
        /*0be4*/ 	.word	0x00019c60
        /*0be8*/ 	.short	0x010a
        /*0bea*/ 	.byte	0x3f
	.zero		1


	//   ....[94]....
        /*0bec*/ 	.word	0x00018570
        /*0bf0*/ 	.word	0x00000003
        /*0bf4*/ 	.word	0x00019c70
        /*0bf8*/ 	.short	0x010a
        /*0bfa*/ 	.byte	0x3f
	.zero		1


	//   ....[95]....
        /*0bfc*/ 	.word	0x000185c0
        /*0c00*/ 	.word	0x00000003
        /*0c04*/ 	.word	0x00019c60
        /*0c08*/ 	.short	0x010a
        /*0c0a*/ 	.byte	0x3f
	.zero		1


	//   ....[96]....
        /*0c0c*/ 	.word	0x00018610
        /*0c10*/ 	.word	0x00000005
        /*0c14*/ 	.word	0x00019c20
        /*0c18*/ 	.short	0x010a
        /*0c1a*/ 	.byte	0x3f
	.zero		1


	//   ....[97]....
        /*0c1c*/ 	.word	0x000187b0
        /*0c20*/ 	.word	0x00000003
        /*0c24*/ 	.word	0x00019c40
        /*0c28*/ 	.short	0x010a
        /*0c2a*/ 	.byte	0x3f
	.zero		1


	//   ....[98]....
        /*0c2c*/ 	.word	0x00018800
        /*0c30*/ 	.word	0x00000005
        /*0c34*/ 	.word	0x00019c40
        /*0c38*/ 	.short	0x010a
        /*0c3a*/ 	.byte	0x3f
	.zero		1


	//   ....[99]....
        /*0c3c*/ 	.word	0x00018850
        /*0c40*/ 	.word	0x00000003
        /*0c44*/ 	.word	0x00019c60
        /*0c48*/ 	.short	0x010a
        /*0c4a*/ 	.byte	0x3f
	.zero		1


	//   ....[100]....
        /*0c4c*/ 	.word	0x000188a0
        /*0c50*/ 	.word	0x00000005
        /*0c54*/ 	.word	0x00019c60
        /*0c58*/ 	.short	0x010a
        /*0c5a*/ 	.byte	0x3f
	.zero		1


	//   ....[101]....
        /*0c5c*/ 	.word	0x000188f0
        /*0c60*/ 	.word	0x00000003
        /*0c64*/ 	.word	0x00019c80
        /*0c68*/ 	.short	0x010a
        /*0c6a*/ 	.byte	0x3f
	.zero		1


	//----- nvinfo : EIATTR_NUM_MBARRIERS
	.align		4
.L_209:
        /*0c6c*/ 	.byte	0x03, 0x38
        /*0c6e*/ 	.short	0x0016


	//----- nvinfo : EIATTR_EXIT_INSTR_OFFSETS
	.align		4
        /*0c70*/ 	.byte	0x04, 0x1c
        /*0c72*/ 	.short	(.L_211 - .L_210)


	//   ....[0]....
.L_210:
        /*0c74*/ 	.word	0x00000980


	//   ....[1]....
        /*0c78*/ 	.word	0x000112f0


	//   ....[2]....
        /*0c7c*/ 	.word	0x000170b0


	//----- nvinfo : EIATTR_MAX_THREADS
	.align		4
.L_211:
        /*0c80*/ 	.byte	0x04, 0x05
        /*0c82*/ 	.short	(.L_213 - .L_212)
.L_212:
        /*0c84*/ 	.word	0x00000200
        /*0c88*/ 	.word	0x00000001
        /*0c8c*/ 	.word	0x00000001


	//----- nvinfo : EIATTR_CRS_STACK_SIZE
	.align		4
.L_213:
        /*0c90*/ 	.byte	0x04, 0x1e
        /*0c92*/ 	.short	(.L_215 - .L_214)
.L_214:
        /*0c94*/ 	.word	0x00000000


	//----- nvinfo : EIATTR_CBANK_PARAM_SIZE
	.align		4
.L_215:
        /*0c98*/ 	.byte	0x03, 0x19
        /*0c9a*/ 	.short	0x0af0


	//----- nvinfo : EIATTR_PARAM_CBANK
	.align		4
        /*0c9c*/ 	.byte	0x04, 0x0a
        /*0c9e*/ 	.short	(.L_217 - .L_216)
	.align		4
.L_216:
        /*0ca0*/ 	.word	index@(.nv.constant0._ZN7cutlass13device_kernelIN5flash11enable_sm90INS1_16FlashAttnFwdSm90INS1_25CollectiveMainloopFwdSm90ILi2EN4cute5tupleIJNS5_1CILi1EEES8_S8_EEENS6_IJNS7_ILi192EEENS7_ILi128EEENS7_ILi96EEEEEELi96ENS_12float_e4m3_tEfNS_4arch4Sm90ELb0ELb1ELb1ELb1ELb1ELb0ELb0ELb1ELb1ELb1ELb0ELb0EEENS1_21CollectiveEpilogueFwdINS6_IJSA_SC_SB_EEES9_NS_10bfloat16_tESG_Li384ELb1ELb1ELb0ELb1EEENS1_36VarlenDynamicPersistentTileSchedulerILi192ELi128ELi384ELi128ELb0ELb1ELb1ELb1ELb0ELb1EEEEEEEEEvNT_6ParamsE)
        /*0ca4*/ 	.short	0x0210
        /*0ca6*/ 	.short	0x0af0


	//----- nvinfo : EIATTR_SW_WAR
	.align		4
.L_217:
        /*0ca8*/ 	.byte	0x04, 0x36
        /*0caa*/ 	.short	(.L_219 - .L_218)
.L_218:
        /*0cac*/ 	.word	0x00000008
.L_219:


//--------------------- .nv.info._ZN7cutlass13device_kernelIN5flash11enable_sm90INS1_16FlashAttnFwdSm90INS1_25CollectiveMainloopFwdSm90ILi2EN4cute5tupleIJNS5_1CILi1EEES8_S8_EEENS6_IJNS7_ILi192EEENS7_ILi128EEENS7_ILi96EEEEEELi96ENS_12float_e4m3_tEfNS_4arch4Sm90ELb0ELb1ELb1ELb1ELb1ELb1ELb0ELb1ELb1ELb1ELb0ELb0EEENS1_21CollectiveEpilogueFwdINS6_IJSA_SC_SB_EEES9_NS_10bfloat16_tESG_Li384ELb1ELb1ELb0ELb1EEENS1_36VarlenDynamicPersistentTileSchedulerILi192ELi128ELi384ELi128ELb0ELb1ELb1ELb1ELb0ELb1EEEEEEEEEvNT_6ParamsE --------------------------
	.section	.nv.info._ZN7cutlass13device_kernelIN5flash11enable_sm90INS1_16FlashAttnFwdSm90INS1_25CollectiveMainloopFwdSm90ILi2EN4cute5tupleIJNS5_1CILi1EEES8_S8_EEENS6_IJNS7_ILi192EEENS7_ILi128EEENS7_ILi96EEEEEELi96ENS_12float_e4m3_tEfNS_4arch4Sm90ELb0ELb1ELb1ELb1ELb1ELb1ELb0ELb1ELb1ELb1ELb0ELb0EEENS1_21CollectiveEpilogueFwdINS6_IJSA_SC_SB_EEES9_NS_10bfloat16_tESG_Li384ELb1ELb1ELb0ELb1EEENS1_36VarlenDynamicPersistentTileSchedulerILi192ELi128ELi384ELi128ELb0ELb1ELb1ELb1ELb0ELb1EEEEEEEEEvNT_6ParamsE,"",@"SHT_CUDA_INFO"
	.sectionflags	@""
	.align	4


	//----- nvinfo : EIATTR_CUDA_API_VERSION
	.align		4
        /*0000*/ 	.byte	0x04, 0x37
        /*0002*/ 	.short	(.L_221 - .L_220)
.L_220:
        /*0004*/ 	.word	0x00000082


	//----- nvinfo : EIATTR_KPARAM_INFO
	.align		4
.L_221:
        /*0008*/ 	.byte	0x04, 0x17
        /*000a*/ 	.short	(.L_223 - .L_222)
.L_222:
        /*000c*/ 	.word	0x00000000
        /*0010*/ 	.short	0x0000
        /*0012*/ 	.short	0x0070
        /*0014*/ 	.byte	0x00, 0xf0, 0x01, 0x2a


	//----- nvinfo : EIATTR_SPARSE_MMA_MASK
	.align		4
.L_223:
        /*0018*/ 	.byte	0x03, 0x50
        /*001a*/ 	.short	0x0000


	//----- nvinfo : EIATTR_MAXREG_COUNT
	.align		4
        /*001c*/ 	.byte	0x03, 0x1b
        /*001e*/ 	.short	0x0080


	//----- nvinfo : EIATTR_NUM_BARRIERS
	.align		4
        /*0020*/ 	.byte	0x02, 0x4c
        /*0022*/ 	.byte	0x10
	.zero		1


	//----- nvinfo : EIATTR_EXTERNS
	.align		4
        /*0024*/ 	.byte	0x04, 0x0f
        /*0026*/ 	.short	(.L_225 - .L_224)


	//   ....[0]....
	.align		4
.L_224:
        /*0028*/ 	.word	index@(__assertfail)


	//----- nvinfo : EIATTR_ANNOTATIONS
	.align		4
.L_225:
        /*002c*/ 	.byte	0x04, 0x55
        /*002e*/ 	.short	(.L_227 - .L_226)


	//   ....[0]....
.L_226:
        /* <DEDUP_REMOVED lines=98> */


	//----- nvinfo : EIATTR_MERCURY_ISA_VERSION
	.align		4
.L_227:
        /*0640*/ 	.byte	0x03, 0x5f
        /*0642*/ 	.short	0x0101


	//----- nvinfo : EIATTR_UNUSED_LOAD_BYTE_OFFSET
	.align		4
        /*0644*/ 	.byte	0x04, 0x44
        /*0646*/ 	.short	(.L_229 - .L_228)


	//   ....[0]....
.L_228:
        /*0648*/ 	.word	0x00000a50
        /*064c*/ 	.word	0x0000fff0


	//   ....[1]....
        /*0650*/ 	.word	0x00019e30
        /*0654*/ 	.word	0x0000fff0


	//----- nvinfo : EIATTR_INT_WARP_WIDE_INSTR_OFFSETS
	.align		4
.L_229:
        /*0658*/ 	.byte	0x04, 0x31
        /*065a*/ 	.short	(.L_231 - .L_230)


	//   ....[0]....
.L_230:
        /*065c*/ 	.word	0x00000130


	//   ....[1]....
        /*0660*/ 	.word	0x00000170


	//   ....[2]....
        /*0664*/ 	.word	0x000001e0


	//   ....[3]....
        /*0668*/ 	.word	0x0001f190


	//   ....[4]....
        /*066c*/ 	.word	0x0001f220


	//   ....[5]....
        /*0670*/ 	.word	0x000222e0


	//   ....[6]....
        /*0674*/ 	.word	0x00022370


	//----- nvinfo : EIATTR_COOP_GROUP_MASK_REGIDS
	.align		4
.L_231:
        /*0678*/ 	.byte	0x04, 0x29
        /*067a*/ 	.short	(.L_233 - .L_232)


	//   ....[0]....
.L_232:
        /*067c*/ 	.word	0xffffffff


	//   ....[1]....
        /*0680*/ 	.word	0xffffffff


	//   ....[2]....
        /*0684*/ 	.word	0xffffffff


	//   ....[3]....
        /*0688*/ 	.word	0xffffffff


	//   ....[4]....
        /*068c*/ 	.word	0xffffffff


	//   ....[5]....
        /*0690*/ 	.word	0xffffffff


	//   ....[6]....
        /*0694*/ 	.word	0xffffffff


	//   ....[7]....
        /*0698*/ 	.word	0xffffffff


	//   ....[8]....
        /*069c*/ 	.word	0xffffffff


	//   ....[9]....
        /*06a0*/ 	.word	0xffffffff


	//   ....[10]....
        /*06a4*/ 	.word	0xffffffff


	//   ....[11]....
        /*06a8*/ 	.word	0xffffffff


	//   ....[12]....
        /*06ac*/ 	.word	0xffffffff


	//   ....[13]....
        /*06b0*/ 	.word	0xffffffff


	//   ....[14]....
        /*06b4*/ 	.word	0xffffffff


	//   ....[15]....
        /*06b8*/ 	.word	0xffffffff


	//   ....[16]....
        /*06bc*/ 	.word	0xffffffff


	//   ....[17]....
        /*06c0*/ 	.word	0xffffffff


	//   ....[18]....
        /*06c4*/ 	.word	0xffffffff


	//   ....[19]....
        /*06c8*/ 	.word	0xffffffff


	//   ....[20]....
        /*06cc*/ 	.word	0xffffffff


	//   ....[21]....
        /*06d0*/ 	.word	0xffffffff


	//   ....[22]....
        /*06d4*/ 	.word	0xffffffff


	//   ....[23]....
        /*06d8*/ 	.word	0xffffffff


	//   ....[24]....
        /*06dc*/ 	.word	0xffffffff


	//   ....[25]....
        /*06e0*/ 	.word	0xffffffff


	//   ....[26]....
        /*06e4*/ 	.word	0xffffffff


	//   ....[27]....
        /*06e8*/ 	.word	0xffffffff


	//   ....[28]....
        /*06ec*/ 	.word	0xffffffff


	//   ....[29]....
        /*06f0*/ 	.word	0xffffffff


	//   ....[30]....
        /*06f4*/ 	.word	0xffffffff


	//   ....[31]....
        /*06f8*/ 	.word	0xffffffff


	//   ....[32]....
        /*06fc*/ 	.word	0xffffffff


	//   ....[33]....
        /*0700*/ 	.word	0xffffffff


	//   ....[34]....
        /*0704*/ 	.word	0xffffffff


	//   ....[35]....
        /*0708*/ 	.word	0xffffffff


	//   ....[36]....
        /*070c*/ 	.word	0xffffffff


	//   ....[37]....
        /*0710*/ 	.word	0xffffffff


	//   ....[38]....
        /*0714*/ 	.word	0xffffffff


	//   ....[39]....
        /*0718*/ 	.word	0xffffffff


	//   ....[40]....
        /*071c*/ 	.word	0xffffffff


	//   ....[41]....
        /*0720*/ 	.word	0xffffffff


	//   ....[42]....
        /*0724*/ 	.word	0xffffffff


	//   ....[43]....
        /*0728*/ 	.word	0xffffffff


	//   ....[44]....
        /*072c*/ 	.word	0xffffffff


	//   ....[45]....
        /*0730*/ 	.word	0xffffffff


	//   ....[46]....
        /*0734*/ 	.word	0xffffffff


	//   ....[47]....
        /*0738*/ 	.word	0xffffffff


	//   ....[48]....
        /*073c*/ 	.word	0xffffffff


	//   ....[49]....
        /*0740*/ 	.word	0xffffffff


	//   ....[50]....
        /*0744*/ 	.word	0xffffffff


	//   ....[51]....
        /*0748*/ 	.word	0xffffffff


	//   ....[52]....
        /*074c*/ 	.word	0xffffffff


	//   ....[53]....
        /*0750*/ 	.word	0xffffffff


	//   ....[54]....
        /*0754*/ 	.word	0xffffffff


	//   ....[55]....
        /*0758*/ 	.word	0xffffffff


	//   ....[56]....
        /*075c*/ 	.word	0xffffffff


	//   ....[57]....
        /*0760*/ 	.word	0xffffffff


	//   ....[58]....
        /*0764*/ 	.word	0xffffffff


	//   ....[59]....
        /*0768*/ 	.word	0xffffffff


	//   ....[60]....
        /*076c*/ 	.word	0xffffffff


	//   ....[61]....
        /*0770*/ 	.word	0xffffffff


	//   ....[62]....
        /*0774*/ 	.word	0xffffffff


	//   ....[63]....
        /*0778*/ 	.word	0xffffffff


	//   ....[64]....
        /*077c*/ 	.word	0xffffffff


	//   ....[65]....
        /*0780*/ 	.word	0xffffffff


	//   ....[66]....
        /*0784*/ 	.word	0xffffffff


	//   ....[67]....
        /*0788*/ 	.word	0xffffffff


	//   ....[68]....
        /*078c*/ 	.word	0xffffffff


	//   ....[69]....
        /*0790*/ 	.word	0xffffffff


	//   ....[70]....
        /*0794*/ 	.word	0xffffffff


	//   ....[71]....
        /*0798*/ 	.word	0xffffffff


	//   ....[72]....
        /*079c*/ 	.word	0xffffffff


	//   ....[73]....
        /*07a0*/ 	.word	0xffffffff


	//   ....[74]....
        /*07a4*/ 	.word	0xffffffff


	//   ....[75]....
        /*07a8*/ 	.word	0xffffffff


	//   ....[76]....
        /*07ac*/ 	.word	0xffffffff


	//   ....[77]....
        /*07b0*/ 	.word	0xffffffff


	//   ....[78]....
        /*07b4*/ 	.word	0xffffffff


	//   ....[79]....
        /*07b8*/ 	.word	0xffffffff


	//   ....[80]....
        /*07bc*/ 	.word	0xffffffff


	//   ....[81]....
        /*07c0*/ 	.word	0xffffffff


	//   ....[82]....
        /*07c4*/ 	.word	0xffffffff


	//   ....[83]....
        /*07c8*/ 	.word	0xffffffff


	//   ....[84]....
        /*07cc*/ 	.word	0xffffffff


	//   ....[85]....
        /*07d0*/ 	.word	0xffffffff


	//   ....[86]....
        /*07d4*/ 	.word	0xffffffff


	//   ....[87]....
        /*07d8*/ 	.word	0xffffffff


	//   ....[88]....
        /*07dc*/ 	.word	0xffffffff


	//   ....[89]....
        /*07e0*/ 	.word	0xffffffff


	//   ....[90]....
        /*07e4*/ 	.word	0xffffffff


	//   ....[91]....
        /*07e8*/ 	.word	0xffffffff


	//   ....[92]....
        /*07ec*/ 	.word	0xffffffff


	//   ....[93]....
        /*07f0*/ 	.word	0xffffffff


	//   ....[94]....
        /*07f4*/ 	.word	0xffffffff


	//   ....[95]....
        /*07f8*/ 	.word	0xffffffff


	//   ....[96]....
        /*07fc*/ 	.word	0xffffffff


	//   ....[97]....
        /*0800*/ 	.word	0xffffffff


	//   ....[98]....
        /*0804*/ 	.word	0xffffffff


	//   ....[99]....
        /*0808*/ 	.word	0xffffffff


	//   ....[100]....
        /*080c*/ 	.word	0xffffffff


	//   ....[101]....
        /*0810*/ 	.word	0xffffffff


	//   ....[102]....
        /*0814*/ 	.word	0xffffffff


	//   ....[103]....
        /*0818*/ 	.word	0xffffffff


	//   ....[104]....
        /*081c*/ 	.word	0xffffffff


	//   ....[105]....
        /*0820*/ 	.word	0xffffffff


	//   ....[106]....
        /*0824*/ 	.word	0xffffffff


	//   ....[107]....
        /*0828*/ 	.word	0xffffffff


	//   ....[108]....
        /*082c*/ 	.word	0xffffffff


	//   ....[109]....
        /*0830*/ 	.word	0xffffffff


	//   ....[110]....
        /*0834*/ 	.word	0xffffffff


	//   ....[111]....
        /*0838*/ 	.word	0xffffffff


	//   ....[112]....
        /*083c*/ 	.word	0xffffffff


	//   ....[113]....
        /*0840*/ 	.word	0xffffffff


	//   ....[114]....
        /*0844*/ 	.word	0xffffffff


	//   ....[115]....
        /*0848*/ 	.word	0xffffffff


	//   ....[116]....
        /*084c*/ 	.word	0xffffffff


	//   ....[117]....
        /*0850*/ 	.word	0xffffffff


	//   ....[118]....
        /*0854*/ 	.word	0xffffffff


	//   ....[119]....
        /*0858*/ 	.word	0xffffffff


	//   ....[120]....
        /*085c*/ 	.word	0xffffffff


	//   ....[121]....
        /*0860*/ 	.word	0xffffffff


	//   ....[122]....
        /*0864*/ 	.word	0xffffffff


	//   ....[123]....
        /*0868*/ 	.word	0xffffffff


	//   ....[124]....
        /*086c*/ 	.word	0xffffffff


	//   ....[125]....
        /*0870*/ 	.word	0xffffffff


	//   ....[126]....
        /*0874*/ 	.word	0xffffffff


	//   ....[127]....
        /*0878*/ 	.word	0xffffffff


	//   ....[128]....
        /*087c*/ 	.word	0xffffffff


	//   ....[129]....
        /*0880*/ 	.word	0xffffffff


	//   ....[130]....
        /*0884*/ 	.word	0xffffffff


	//   ....[131]....
        /*0888*/ 	.word	0xffffffff


	//   ....[132]....
        /*088c*/ 	.word	0xffffffff


	//   ....[133]....
        /*0890*/ 	.word	0xffffffff


	//   ....[134]....
        /*0894*/ 	.word	0xffffffff


	//   ....[135]....
        /*0898*/ 	.word	0xffffffff


	//   ....[136]....
        /*089c*/ 	.word	0xffffffff


	//   ....[137]....
        /*08a0*/ 	.word	0xffffffff


	//   ....[138]....
        /*08a4*/ 	.word	0xffffffff


	//   ....[139]....
        /*08a8*/ 	.word	0xffffffff


	//   ....[140]....
        /*08ac*/ 	.word	0xffffffff


	//   ....[141]....
        /*08b0*/ 	.word	0xffffffff


	//   ....[142]....
        /*08b4*/ 	.word	0xffffffff


	//   ....[143]....
        /*08b8*/ 	.word	0x0500000f


	//   ....[144]....
        /*08bc*/ 	.word	0x0500000f


	//   ....[145]....
        /*08c0*/ 	.word	0x0500000f


	//   ....[146]....
        /*08c4*/ 	.word	0x0500000f


	//   ....[147]....
        /*08c8*/ 	.word	0x0500000f


	//   ....[148]....
        /*08cc*/ 	.word	0x0500000f


	//   ....[149]....
        /*08d0*/ 	.word	0x0500000f


	//   ....[150]....
        /*08d4*/ 	.word	0x0500000f


	//   ....[151]....
        /*08d8*/ 	.word	0x0500000f


	//   ....[152]....
        /*08dc*/ 	.word	0x0500000f


	//   ....[153]....
        /*08e0*/ 	.word	0x0500000f


	//   ....[154]....
        /*08e4*/ 	.word	0x0500000f


	//   ....[155]....
        /*08e8*/ 	.word	0x0500000f


	//   ....[156]....
        /*08ec*/ 	.word	0x0500000f


	//   ....[157]....
        /*08f0*/ 	.word	0x0500000f


	//   ....[158]....
        /*08f4*/ 	.word	0x0500000f


	//   ....[159]....
        /*08f8*/ 	.word	0x0500000f


	//   ....[160]....
        /*08fc*/ 	.word	0x0500000f


	//   ....[161]....
        /*0900*/ 	.word	0x0500000f


	//   ....[162]....
        /*0904*/ 	.word	0x0500000f


	//   ....[163]....
        /*0908*/ 	.word	0x0500000f


	//   ....[164]....
        /*090c*/ 	.word	0x0500000f


	//   ....[165]....
        /*0910*/ 	.word	0x0500000f


	//   ....[166]....
        /*0914*/ 	.word	0x0500000f


	//   ....[167]....
        /*0918*/ 	.word	0x0500000f


	//   ....[168]....
        /*091c*/ 	.word	0x0500000f


	//   ....[169]....
        /*0920*/ 	.word	0x0500000f


	//   ....[170]....
        /*0924*/ 	.word	0x0500000f


	//   ....[171]....
        /*0928*/ 	.word	0x0500000f


	//   ....[172]....
        /*092c*/ 	.word	0x0500000f


	//   ....[173]....
        /*0930*/ 	.word	0x0500000f


	//   ....[174]....
        /*0934*/ 	.word	0x0500000f


	//   ....[175]....
        /*0938*/ 	.word	0x0500000f


	//   ....[176]....
        /*093c*/ 	.word	0x0500000f


	//   ....[177]....
        /*0940*/ 	.word	0x0500000f


	//   ....[178]....
        /*0944*/ 	.word	0x0500000f


	//   ....[179]....
        /*0948*/ 	.word	0x0500000f


	//   ....[180]....
        /*094c*/ 	.word	0x0500000f


	//   ....[181]....
        /*0950*/ 	.word	0x0500000f


	//   ....[182]....
        /*0954*/ 	.word	0x0500000f


	//   ....[183]....
        /*0958*/ 	.word	0x0500000f


	//   ....[184]....
        /*095c*/ 	.word	0x0500000f


	//   ....[185]....
        /*0960*/ 	.word	0x0500000f


	//   ....[186]....
        /*0964*/ 	.word	0x0500000f


	//   ....[187]....
        /*0968*/ 	.word	0x0500000f


	//   ....[188]....
        /*096c*/ 	.word	0x0500000f


	//   ....[189]....
        /*0970*/ 	.word	0x0500000f


	//   ....[190]....
        /*0974*/ 	.word	0x0500000f


	//   ....[191]....
        /*0978*/ 	.word	0x0500000f


	//   ....[192]....
        /*097c*/ 	.word	0x0500000f


	//   ....[193]....
        /*0980*/ 	.word	0x0500000f


	//   ....[194]....
        /*0984*/ 	.word	0x0500000f


	//   ....[195]....
        /*0988*/ 	.word	0x0500000f


	//   ....[196]....
        /*098c*/ 	.word	0x0500000f


	//   ....[197]....
        /*0990*/ 	.word	0x0500000f


	//   ....[198]....
        /*0994*/ 	.word	0x0500000f


	//----- nvinfo : EIATTR_COOP_GROUP_INSTR_OFFSETS
	.align		4
.L_233:
        /*0998*/ 	.byte	0x04, 0x28
        /*099a*/ 	.short	(.L_235 - .L_234)


	//   ....[0]....
.L_234:
        /*099c*/ 	.word	0x00000070


	//   ....[1]....
        /*09a0*/ 	.word	0x00000140


	//   ....[2]....
        /*09a4*/ 	.word	0x00000190


	//   ....[3]....
        /*09a8*/ 	.word	0x000003c0


	//   ....[4]....
        /*09ac*/ 	.word	0x00000520


	//   ....[5]....
        /*09b0*/ 	.word	0x00000640


	//   ....[6]....
        /*09b4*/ 	.word	0x000007a0


	//   ....[7]....
        /*09b8*/ 	.word	0x00002c60


	//   ....[8]....
        /*09bc*/ 	.word	0x00002c70


	//   ....[9]....
        /*09c0*/ 	.word	0x000045c0


	//   ....[10]....
        /*09c4*/ 	.word	0x000045d0


	//   ....[11]....
        /*09c8*/ 	.word	0x00006720


	//   ....[12]....
        /*09cc*/ 	.word	0x00006730


	//   ....[13]....
        /*09d0*/ 	.word	0x00006b30


	//   ....[14]....
        /*09d4*/ 	.word	0x00006b50


	//   ....[15]....
        /*09d8*/ 	.word	0x00007510


	//   ....[16]....
        /*09dc*/ 	.word	0x00007ed0


	//   ....[17]....
        /*09e0*/ 	.word	0x00007ee0


	//   ....[18]....
        /*09e4*/ 	.word	0x00007ef0


	//   ....[19]....
        /*09e8*/ 	.word	0x00007f00


	//   ....[20]....
        /*09ec*/ 	.word	0x00009bc0


	//   ....[21]....
        /*09f0*/ 	.word	0x00009bd0


	//   ....[22]....
        /*09f4*/ 	.word	0x00009be0


	//   ....[23]....
        /*09f8*/ 	.word	0x00009bf0


	//   ....[24]....
        /*09fc*/ 	.word	0x0000ca20


	//   ....[25]....
        /*0a00*/ 	.word	0x0000cf40


	//   ....[26]....
        /*0a04*/ 	.word	0x0000e1f0


	//   ....[27]....
        /*0a08*/ 	.word	0x0000e2f0


	//   ....[28]....
        /*0a0c*/ 	.word	0x0000e9a0


	//   ....[29]....
        /*0a10*/ 	.word	0x0000ea80


	//   ....[30]....
        /*0a14*/ 	.word	0x000105a0


	//   ....[31]....
        /*0a18*/ 	.word	0x00010bc0


	//   ....[32]....
        /*0a1c*/ 	.word	0x00011b80


	//   ....[33]....
        /*0a20*/ 	.word	0x00011c80


	//   ....[34]....
        /*0a24*/ 	.word	0x00012170


	//   ....[35]....
        /*0a28*/ 	.word	0x000121e0


	//   ....[36]....
        /*0a2c*/ 	.word	0x00014590


	//   ....[37]....
        /*0a30*/ 	.word	0x000145e0


	//   ....[38]....
        /*0a34*/ 	.word	0x00014870


	//   ....[39]....
        /*0a38*/ 	.word	0x00014890


	//   ....[40]....
        /*0a3c*/ 	.word	0x000166b0


	//   ....[41]....
        /*0a40*/ 	.word	0x00016d20


	//   ....[42]....
        /*0a44*/ 	.word	0x00017a50


	//   ....[43]....
        /*0a48*/ 	.word	0x00017c70


	//   ....[44]....
        /*0a4c*/ 	.word	0x00018370


	//   ....[45]....
        /*0a50*/ 	.word	0x000183d0


	//   ....[46]....
        /*0a54*/ 	.word	0x00019750


	//   ....[47]....
        /*0a58*/ 	.word	0x00019770


	//   ....[48]....
        /*0a5c*/ 	.word	0x000197f0


	//   ....[49]....
        /*0a60*/ 	.word	0x00019800


	//   ....[50]....
        /*0a64*/ 	.word	0x0001a430


	//   ....[51]....
        /*0a68*/ 	.word	0x0001a460


	//   ....[52]....
        /*0a6c*/ 	.word	0x0001a480


	//   ....[53]....
        /*0a70*/ 	.word	0x0001a4a0


	//   ....[54]....
        /*0a74*/ 	.word	0x0001a4c0


	//   ....[55]....
        /*0a78*/ 	.word	0x0001a4d0


	//   ....[56]....
        /*0a7c*/ 	.word	0x0001a4e0


	//   ....[57]....
        /*0a80*/ 	.word	0x0001a4f0


	//   ....[58]....
        /*0a84*/ 	.word	0x0001a500


	//   ....[59]....
        /*0a88*/ 	.word	0x0001a510


	//   ....[60]....
        /*0a8c*/ 	.word	0x0001a520


	//   ....[61]....
        /*0a90*/ 	.word	0x0001a530


	//   ....[62]....
        /*0a94*/ 	.word	0x0001a570


	//   ....[63]....
        /*0a98*/ 	.word	0x0001a580


	//   ....[64]....
        /*0a9c*/ 	.word	0x0001a590


	//   ....[65]....
        /*0aa0*/ 	.word	0x0001a5a0


	//   ....[66]....
        /*0aa4*/ 	.word	0x0001a5b0


	//   ....[67]....
        /*0aa8*/ 	.word	0x0001a5c0


	//   ....[68]....
        /*0aac*/ 	.word	0x0001a5d0


	//   ....[69]....
        /*0ab0*/ 	.word	0x0001a5e0


	//   ....[70]....
        /*0ab4*/ 	.word	0x0001a5f0


	//   ....[71]....
        /*0ab8*/ 	.word	0x0001a600


	//   ....[72]....
        /*0abc*/ 	.word	0x0001a610


	//   ....[73]....
        /*0ac0*/ 	.word	0x0001a620


	//   ....[74]....
        /*0ac4*/ 	.word	0x0001ad40


	//   ....[75]....
        /*0ac8*/ 	.word	0x0001ad80


	//   ....[76]....
        /*0acc*/ 	.word	0x0001ade0


	//   ....[77]....
        /*0ad0*/ 	.word	0x0001adf0


	//   ....[78]....
        /*0ad4*/ 	.word	0x0001b330


	//   ....[79]....
        /*0ad8*/ 	.word	0x0001b360


	//   ....[80]....
        /*0adc*/ 	.word	0x0001b460


	//   ....[81]....
        /*0ae0*/ 	.word	0x0001b480


	//   ....[82]....
        /*0ae4*/ 	.word	0x0001bd90


	//   ....[83]....
        /*0ae8*/ 	.word	0x0001bda0


	//   ....[84]....
        /*0aec*/ 	.word	0x0001bea0


	//   ....[85]....
        /*0af0*/ 	.word	0x0001bec0


	//   ....[86]....
        /*0af4*/ 	.word	0x0001c030


	//   ....[87]....
        /*0af8*/ 	.word	0x0001c1e0


	//   ....[88]....
        /*0afc*/ 	.word	0x0001c210


	//   ....[89]....
        /*0b00*/ 	.word	0x0001c240


	//   ....[90]....
        /*0b04*/ 	.word	0x0001c270


	//   ....[91]....
        /*0b08*/ 	.word	0x0001c2a0


	//   ....[92]....
        /*0b0c*/ 	.word	0x0001c2d0


	//   ....[93]....
        /*0b10*/ 	.word	0x0001c440


	//   ....[94]....
        /*0b14*/ 	.word	0x0001c470


	//   ....[95]....
        /*0b18*/ 	.word	0x0001c4a0


	//   ....[96]....
        /*0b1c*/ 	.word	0x0001c4d0


	//   ....[97]....
        /*0b20*/ 	.word	0x0001c500


	//   ....[98]....
        /*0b24*/ 	.word	0x0001c530


	//   ....[99]....
        /*0b28*/ 	.word	0x0001c5d0


	//   ....[100]....
        /*0b2c*/ 	.word	0x0001c630


	//   ....[101]....
        /*0b30*/ 	.word	0x0001c6d0


	//   ....[102]....
        /*0b34*/ 	.word	0x0001d920


	//   ....[103]....
        /*0b38*/ 	.word	0x0001fe20


	//   ....[104]....
        /*0b3c*/ 	.word	0x0001fe30


	//   ....[105]....
        /*0b40*/ 	.word	0x0001fe40


	//   ....[106]....
        /*0b44*/ 	.word	0x0001ff60


	//   ....[107]....
        /*0b48*/ 	.word	0x00020370


	//   ....[108]....
        /*0b4c*/ 	.word	0x00020380


	//   ....[109]....
        /*0b50*/ 	.word	0x00020390


	//   ....[110]....
        /*0b54*/ 	.word	0x000203a0


	//   ....[111]....
        /*0b58*/ 	.word	0x00020d30


	//   ....[112]....
        /*0b5c*/ 	.word	0x00020d60


	//   ....[113]....
        /*0b60*/ 	.word	0x00020d80


	//   ....[114]....
        /*0b64*/ 	.word	0x00020d90


	//   ....[115]....
        /*0b68*/ 	.word	0x00020e90


	//   ....[116]....
        /*0b6c*/ 	.word	0x00020ea0


	//   ....[117]....
        /*0b70*/ 	.word	0x00021690


	//   ....[118]....
        /*0b74*/ 	.word	0x000216b0


	//   ....[119]....
        /*0b78*/ 	.word	0x000216d0


	//   ....[120]....
        /*0b7c*/ 	.word	0x00021730


	//   ....[121]....
        /*0b80*/ 	.word	0x00021b20


	//   ....[122]....
        /*0b84*/ 	.word	0x00021b30


	//   ....[123]....
        /*0b88*/ 	.word	0x00021b40


	//   ....[124]....
        /*0b8c*/ 	.word	0x00021ba0


	//   ....[125]....
        /*0b90*/ 	.word	0x00022a80


	//   ....[126]....
        /*0b94*/ 	.word	0x00022ab0


	//   ....[127]....
        /*0b98*/ 	.word	0x00022af0


	//   ....[128]....
        /*0b9c*/ 	.word	0x00022b20


	//   ....[129]....
        /*0ba0*/ 	.word	0x00022b50


	//   ....[130]....
        /*0ba4*/ 	.word	0x00022b80


	//   ....[131]....
        /*0ba8*/ 	.word	0x00022bb0


	//   ....[132]....
        /*0bac*/ 	.word	0x00022be0


	//   ....[133]....
        /*0bb0*/ 	.word	0x00022d60


	//   ....[134]....
        /*0bb4*/ 	.word	0x00022d90


	//   ....[135]....
        /*0bb8*/ 	.word	0x00022dc0


	//   ....[136]....
        /*0bbc*/ 	.word	0x00022df0


	//   ....[137]....
        /*0bc0*/ 	.word	0x00022e20


	//   ....[138]....
        /*0bc4*/ 	.word	0x00022e50


	//   ....[139]....
        /*0bc8*/ 	.word	0x00022f10


	//   ....[140]....
        /*0bcc*/ 	.word	0x00022f30


	//   ....[141]....
        /*0bd0*/ 	.word	0x00022fa0


	//   ....[142]....
        /*0bd4*/ 	.word	0x00023660


	//   ....[143]....
        /*0bd8*/ 	.word	0x00023a00


	//   ....[144]....
        /*0bdc*/ 	.word	0x00023a90


	//   ....[145]....
        /*0be0*/ 	.word	0x00023b70


	//   ....[146]....
        /*0be4*/ 	.word	0x00023c00


	//   ....[147]....
        /*0be8*/ 	.word	0x00023ce0


	//   ....[148]....
        /*0bec*/ 	.word	0x00023d70


	//   ....[149]....
        /*0bf0*/ 	.word	0x00023e40


	//   ....[150]....
        /*0bf4*/ 	.word	0x00023ed0


	//   ....[151]....
        /*0bf8*/ 	.word	0x00023f20


	//   ....[152]....
        /*0bfc*/ 	.word	0x00023f70


	//   ....[153]....
        /*0c00*/ 	.word	0x00024040


	//   ....[154]....
        /*0c04*/ 	.word	0x000240d0


	//   ....[155]....
        /*0c08*/ 	.word	0x00024120


	//   ....[156]....
        /*0c0c*/ 	.word	0x00024170


	//   ....[157]....
        /*0c10*/ 	.word	0x00024510


	//   ....[158]....
        /*0c14*/ 	.word	0x000247f0


	//   ....[159]....
        /*0c18*/ 	.word	0x000248f0


	//   ....[160]....
        /*0c1c*/ 	.word	0x00024980


	//   ....[161]....
        /*0c20*/ 	.word	0x00024b40


	//   ....[162]....
        /*0c24*/ 	.word	0x00024be0


	//   ....[163]....
        /*0c28*/ 	.word	0x00024ce0


	//   ....[164]....
        /*0c2c*/ 	.word	0x00024d70


	//   ....[165]....
        /*0c30*/ 	.word	0x00024dd0


	//   ....[166]....
        /*0c34*/ 	.word	0x00024e70


	//   ....[167]....
        /*0c38*/ 	.word	0x00024f80


	//   ....[168]....
        /*0c3c*/ 	.word	0x00024fe0


	//   ....[169]....
        /*0c40*/ 	.word	0x00025040


	//   ....[170]....
        /*0c44*/ 	.word	0x000250e0


	//   ....[171]....
        /*0c48*/ 	.word	0x000251b0


	//   ....[172]....
        /*0c4c*/ 	.word	0x00025290


	//   ....[173]....
        /*0c50*/ 	.word	0x000253d0


	//   ....[174]....
        /*0c54*/ 	.word	0x00025480


	//   ....[175]....
        /*0c58*/ 	.word	0x00025530


	//   ....[176]....
        /*0c5c*/ 	.word	0x000255e0


	//   ....[177]....
        /*0c60*/ 	.word	0x000256d0


	//   ....[178]....
        /*0c64*/ 	.word	0x00025760


	//   ....[179]....
        /*0c68*/ 	.word	0x000257c0


	//   ....[180]....
        /*0c6c*/ 	.word	0x00025890


	//   ....[181]....
        /*0c70*/ 	.word	0x00025a70


	//   ....[182]....
        /*0c74*/ 	.word	0x00025b10


	//   ....[183]....
        /*0c78*/ 	.word	0x00025c30


	//   ....[184]....
        /*0c7c*/ 	.word	0x00025ca0


	//   ....[185]....
        /*0c80*/ 	.word	0x00025d10


	//   ....[186]....
        /*0c84*/ 	.word	0x00025d80


	//   ....[187]....
        /*0c88*/ 	.word	0x00025df0


	//   ....[188]....
        /*0c8c*/ 	.word	0x00025e70


	//   ....[189]....
        /*0c90*/ 	.word	0x00025f00


	//   ....[190]....
        /*0c94*/ 	.word	0x00025fa0


	//   ....[191]....
        /*0c98*/ 	.word	0x00026010


	//   ....[192]....
        /*0c9c*/ 	.word	0x00026080


	//   ....[193]....
        /*0ca0*/ 	.word	0x000260f0


	//   ....[194]....
        /*0ca4*/ 	.word	0x00026170


	//   ....[195]....
        /*0ca8*/ 	.word	0x000261e0


	//   ....[196]....
        /*0cac*/ 	.word	0x00026280


	//   ....[197]....
        /*0cb0*/ 	.word	0x00026310


	//   ....[198]....
        /*0cb4*/ 	.word	0x00026440


	//----- nvinfo : EIATTR_REG_RECONFIG
	.align		4
.L_235:
        /*0cb8*/ 	.byte	0x01, 0x54
	.zero		2


	//----- nvinfo : EIATTR_SYSCALL_OFFSETS
	.align		4
        /*0cbc*/ 	.byte	0x04, 0x46
        /*0cbe*/ 	.short	(.L_237 - .L_236)


	//   ....[0]....
.L_236:
        /*0cc0*/ 	.word	0x00001ce0


	//   ....[1]....
        /*0cc4*/ 	.word	0x00001e30


	//   ....[2]....
        /*0cc8*/ 	.word	0x00007680


	//   ....[3]....
        /*0ccc*/ 	.word	0x00007c30


	//   ....[4]....
        /*0cd0*/ 	.word	0x0001f380


	//   ....[5]....
        /*0cd4*/ 	.word	0x0001f4f0


	//   ....[6]....
        /*0cd8*/ 	.word	0x0001f640


	//   ....[7]....
        /*0cdc*/ 	.word	0x0001f780


	//   ....[8]....
        /*0ce0*/ 	.word	0x000207e0


	//----- nvinfo : EIATTR_MBARRIER_INSTR_OFFSETS
	.align		4
.L_237:
        /*0ce4*/ 	.byte	0x04, 0x39
        /*0ce6*/ 	.short	(.L_239 - .L_238)


	//   ....[0]....
.L_238:
        /*0ce8*/ 	.word	0x00000270
        /*0cec*/ 	.word	0x000000ff
        /*0cf0*/ 	.word	0x00019c00
        /*0cf4*/ 	.short	0x0100
        /*0cf6*/ 	.byte	0x08
	.zero		1


	//   ....[1]....
        /*0cf8*/ 	.word	0x00000280
        /*0cfc*/ 	.word	0x000000ff
        /*0d00*/ 	.word	0x00019c20
        /*0d04*/ 	.short	0x0100
        /*0d06*/ 	.byte	0x08
	.zero		1


	//   ....[2]....
        /*0d08*/ 	.word	0x00000370
        /*0d0c*/ 	.word	0x000000ff
        /*0d10*/ 	.word	0x00019c30
        /*0d14*/ 	.short	0x0100
        /*0d16*/ 	.byte	0x08
	.zero		1


	//   ....[3]....
        /*0d18*/ 	.word	0x00000380
        /*0d1c*/ 	.word	0x000000ff
        /*0d20*/ 	.word	0x00019c40
        /*0d24*/ 	.short	0x0100
        /*0d26*/ 	.byte	0x08
	.zero		1


	//   ....[4]....
        /*0d28*/ 	.word	0x00000390
        /*0d2c*/ 	.word	0x000000ff
        /*0d30*/ 	.word	0x00019c38
        /*0d34*/ 	.short	0x0100
        /*0d36*/ 	.byte	0x08
	.zero		1


	//   ....[5]....
        /*0d38*/ 	.word	0x000003a0
        /*0d3c*/ 	.word	0x000000ff
        /*0d40*/ 	.word	0x00019c48
        /*0d44*/ 	.short	0x0100
        /*0d46*/ 	.byte	0x08
	.zero		1


	//   ....[6]....
        /*0d48*/ 	.word	0x000004d0
        /*0d4c*/ 	.word	0x000000ff
        /*0d50*/ 	.word	0x00019c50
        /*0d54*/ 	.short	0x0100
        /*0d56*/ 	.byte	0x08
	.zero		1


	//   ....[7]....
        /*0d58*/ 	.word	0x000004e0
        /*0d5c*/ 	.word	0x000000ff
        /*0d60*/ 	.word	0x00019c60
        /*0d64*/ 	.short	0x0100
        /*0d66*/ 	.byte	0x08
	.zero		1


	//   ....[8]....
        /*0d68*/ 	.word	0x000004f0
        /*0d6c*/ 	.word	0x000000ff
        /*0d70*/ 	.word	0x00019c58
        /*0d74*/ 	.short	0x0100
        /*0d76*/ 	.byte	0x08
	.zero		1


	//   ....[9]....
        /*0d78*/ 	.word	0x00000500
        /*0d7c*/ 	.word	0x000000ff
        /*0d80*/ 	.word	0x00019c68
        /*0d84*/ 	.short	0x0100
        /*0d86*/ 	.byte	0x08
	.zero		1


	//   ....[10]....
        /*0d88*/ 	.word	0x000005f0
        /*0d8c*/ 	.word	0x000000ff
        /*0d90*/ 	.word	0x00019c70
        /*0d94*/ 	.short	0x0100
        /*0d96*/ 	.byte	0x06
	.zero		1


	//   ....[11]....
        /*0d98*/ 	.word	0x00000600
        /*0d9c*/ 	.word	0x000000ff
        /*0da0*/ 	.word	0x00019c80
        /*0da4*/ 	.short	0x0100
        /*0da6*/ 	.byte	0x06
	.zero		1


	//   ....[12]....
        /*0da8*/ 	.word	0x00000610
        /*0dac*/ 	.word	0x000000ff
        /*0db0*/ 	.word	0x00019c78
        /*0db4*/ 	.short	0x0100
        /*0db6*/ 	.byte	0x06
	.zero		1


	//   ....[13]....
        /*0db8*/ 	.word	0x00000620
        /*0dbc*/ 	.word	0x000000ff
        /*0dc0*/ 	.word	0x00019c88
        /*0dc4*/ 	.short	0x0100
        /*0dc6*/ 	.byte	0x06
	.zero		1


	//   ....[14]....
        /*0dc8*/ 	.word	0x00000750
        /*0dcc*/ 	.word	0x000000ff
        /*0dd0*/ 	.word	0x00019c90
        /*0dd4*/ 	.short	0x0100
        /*0dd6*/ 	.byte	0x08
	.zero		1


	//   ....[15]....
        /*0dd8*/ 	.word	0x00000760
        /*0ddc*/ 	.word	0x000000ff
        /*0de0*/ 	.word	0x00019ca0
        /*0de4*/ 	.short	0x0100
        /*0de6*/ 	.byte	0x08
	.zero		1


	//   ....[16]....
        /*0de8*/ 	.word	0x00000770
        /*0dec*/ 	.word	0x000000ff
        /*0df0*/ 	.word	0x00019c98
        /*0df4*/ 	.short	0x0100
        /*0df6*/ 	.byte	0x08
	.zero		1


	//   ....[17]....
        /*0df8*/ 	.word	0x00000780
        /*0dfc*/ 	.word	0x000000ff
        /*0e00*/ 	.word	0x00019ca8
        /*0e04*/ 	.short	0x0100
        /*0e06*/ 	.byte	0x08
	.zero		1


	//   ....[18]....
        /*0e08*/ 	.word	0x000008c0
        /*0e0c*/ 	.word	0x000000ff
        /*0e10*/ 	.word	0x00019cb0
        /*0e14*/ 	.short	0x0100
        /*0e16*/ 	.byte	0x08
	.zero		1


	//   ....[19]....
        /*0e18*/ 	.word	0x000008d0
        /*0e1c*/ 	.word	0x000000ff
        /*0e20*/ 	.word	0x00019cc0
        /*0e24*/ 	.short	0x0100
        /*0e26*/ 	.byte	0x08
	.zero		1


	//   ....[20]....
        /*0e28*/ 	.word	0x000008e0
        /*0e2c*/ 	.word	0x000000ff
        /*0e30*/ 	.word	0x00019cb8
        /*0e34*/ 	.short	0x0100
        /*0e36*/ 	.byte	0x08
	.zero		1


	//   ....[21]....
        /*0e38*/ 	.word	0x000008f0
        /*0e3c*/ 	.word	0x000000ff
        /*0e40*/ 	.word	0x00019cc8
        /*0e44*/ 	.short	0x0100
        /*0e46*/ 	.byte	0x08
	.zero		1


	//   ....[22]....
        /*0e48*/ 	.word	0x00002c10
        /*0e4c*/ 	.word	0x00000044
        /*0e50*/ 	.word	0x00019c90
        /*0e54*/ 	.short	0x010a
        /*0e56*/ 	.byte	0x3f
	.zero		1


	//   ....[23]....
        /*0e58*/ 	.word	0x00004570
        /*0e5c*/ 	.word	0x00000044
        /*0e60*/ 	.word	0x00019c90
        /*0e64*/ 	.short	0x010a
        /*0e66*/ 	.byte	0x3f
	.zero		1


	//   ....[24]....
        /*0e68*/ 	.word	0x00006540
        /*0e6c*/ 	.word	0x00000044
        /*0e70*/ 	.word	0x00019c90
        /*0e74*/ 	.short	0x010a
        /*0e76*/ 	.byte	0x3f
	.zero		1


	//   ....[25]....
        /*0e78*/ 	.word	0x00006970
        /*0e7c*/ 	.word	0x00000004
        /*0e80*/ 	.word	0x00000000
        /*0e84*/ 	.short	0x0101
        /*0e86*/ 	.byte	0x3f
	.zero		1


	//   ....[26]....
        /*0e88*/ 	.word	0x000069b0
        /*0e8c*/ 	.word	0x00000044
        /*0e90*/ 	.word	0x00019cb0
        /*0e94*/ 	.short	0x010a
        /*0e96*/ 	.byte	0x3f
	.zero		1


	//   ....[27]....
        /*0e98*/ 	.word	0x00006da0
        /*0e9c*/ 	.word	0x00000044
        /*0ea0*/ 	.word	0x00000000
        /*0ea4*/ 	.short	0x0101
        /*0ea6*/ 	.byte	0x3f
	.zero		1


	//   ....[28]....
        /*0ea8*/ 	.word	0x000079b0
        /*0eac*/ 	.word	0x00000012
        /*0eb0*/ 	.word	0x00019c00
        /*0eb4*/ 	.short	0x010a
        /*0eb6*/ 	.byte	0x3f
	.zero		1


	//   ....[29]....
        /*0eb8*/ 	.word	0x00007a00
        /*0ebc*/ 	.word	0x00000012
        /*0ec0*/ 	.word	0x00019c00
        /*0ec4*/ 	.short	0x010a
        /*0ec6*/ 	.byte	0x3f
	.zero		1


	//   ....[30]....
        /*0ec8*/ 	.word	0x00008230
        /*0ecc*/ 	.word	0x00000012
        /*0ed0*/ 	.word	0x00019c00
        /*0ed4*/ 	.short	0x010a
        /*0ed6*/ 	.byte	0x3f
	.zero		1


	//   ....[31]....
        /*0ed8*/ 	.word	0x00009ef0
        /*0edc*/ 	.word	0x00000012
        /*0ee0*/ 	.word	0x00019c00
        /*0ee4*/ 	.short	0x010a
        /*0ee6*/ 	.byte	0x3f
	.zero		1


	//   ....[32]....
        /*0ee8*/ 	.word	0x0000c0b0
        /*0eec*/ 	.word	0x00000003
        /*0ef0*/ 	.word	0x00019c30
        /*0ef4*/ 	.short	0x010a
        /*0ef6*/ 	.byte	0x3f
	.zero		1


	//   ....[33]....
        /*0ef8*/ 	.word	0x0000c150
        /*0efc*/ 	.word	0x00000003
        /*0f00*/ 	.word	0x00019c30
        /*0f04*/ 	.short	0x010a
        /*0f06*/ 	.byte	0x3f
	.zero		1


	//   ....[34]....
        /*0f08*/ 	.word	0x0000ca60
        /*0f0c*/ 	.word	0x00000004
        /*0f10*/ 	.word	0x00000000
        /*0f14*/ 	.short	0x0101
        /*0f16*/ 	.byte	0x3f
	.zero		1


	//   ....[35]....
        /*0f18*/ 	.word	0x0000fb90
        /*0f1c*/ 	.word	0x00000015
        /*0f20*/ 	.word	0x00019c30
        /*0f24*/ 	.short	0x010a
        /*0f26*/ 	.byte	0x3f
	.zero		1


	//   ....[36]....
        /*0f28*/ 	.word	0x0000fc00
        /*0f2c*/ 	.word	0x00000015
        /*0f30*/ 	.word	0x00019c30
        /*0f34*/ 	.short	0x010a
        /*0f36*/ 	.byte	0x3f
	.zero		1


	//   ....[37]....
        /*0f38*/ 	.word	0x0000fe10
        /*0f3c*/ 	.word	0x00000098
        /*0f40*/ 	.word	0x00019c50
        /*0f44*/ 	.short	0x010a
        /*0f46*/ 	.byte	0x3f
	.zero		1


	//   ....[38]....
        /*0f48*/ 	.word	0x0000fe60
        /*0f4c*/ 	.word	0x00000098
        /*0f50*/ 	.word	0x00019c50
        /*0f54*/ 	.short	0x010a
        /*0f56*/ 	.byte	0x3f
	.zero		1


	//   ....[39]....
        /*0f58*/ 	.word	0x00010660
        /*0f5c*/ 	.word	0x00000015
        /*0f60*/ 	.word	0x00000000
        /*0f64*/ 	.short	0x0101
        /*0f66*/ 	.byte	0x3f
	.zero		1


	//   ....[40]....
        /*0f68*/ 	.word	0x00012d20
        /*0f6c*/ 	.word	0x00000098
        /*0f70*/ 	.word	0x00000000
        /*0f74*/ 	.short	0x0101
        /*0f76*/ 	.byte	0x3f
	.zero		1


	//   ....[41]....
        /*0f78*/ 	.word	0x000136b0
        /*0f7c*/ 	.word	0x0000000a
        /*0f80*/ 	.word	0x00019c30
        /*0f84*/ 	.short	0x010a
        /*0f86*/ 	.byte	0x3f
	.zero		1


	//   ....[42]....
        /*0f88*/ 	.word	0x00013720
        /*0f8c*/ 	.word	0x0000000a
        /*0f90*/ 	.word	0x00019c30
        /*0f94*/ 	.short	0x010a
        /*0f96*/ 	.byte	0x3f
	.zero		1


	//   ....[43]....
        /*0f98*/ 	.word	0x00013930
        /*0f9c*/ 	.word	0x0000000f
        /*0fa0*/ 	.word	0x00019c50
        /*0fa4*/ 	.short	0x010a
        /*0fa6*/ 	.byte	0x3f
	.zero		1


	//   ....[44]....
        /*0fa8*/ 	.word	0x00013980
        /*0fac*/ 	.word	0x0000000f
        /*0fb0*/ 	.word	0x00019c50
        /*0fb4*/ 	.short	0x010a
        /*0fb6*/ 	.byte	0x3f
	.zero		1


	//   ....[45]....
        /*0fb8*/ 	.word	0x00014270
        /*0fbc*/ 	.word	0x00000005
        /*0fc0*/ 	.word	0x00000000
        /*0fc4*/ 	.short	0x0101
        /*0fc6*/ 	.byte	0x3f
	.zero		1


	//   ....[46]....
        /*0fc8*/ 	.word	0x00015700
        /*0fcc*/ 	.word	0x0000000f
        /*0fd0*/ 	.word	0x00000000
        /*0fd4*/ 	.short	0x0101
        /*0fd6*/ 	.byte	0x3f
	.zero		1


	//   ....[47]....
        /*0fd8*/ 	.word	0x00015cd0
        /*0fdc*/ 	.word	0x0000000a
        /*0fe0*/ 	.word	0x00019c30
        /*0fe4*/ 	.short	0x010a
        /*0fe6*/ 	.byte	0x3f
	.zero		1


	//   ....[48]....
        /*0fe8*/ 	.word	0x00015d40
        /*0fec*/ 	.word	0x0000000a
        /*0ff0*/ 	.word	0x00019c30
        /*0ff4*/ 	.short	0x010a
        /*0ff6*/ 	.byte	0x3f
	.zero		1


	//   ....[49]....
        /*0ff8*/ 	.word	0x00015f50
        /*0ffc*/ 	.word	0x00000014
        /*1000*/ 	.word	0x00019c50
        /*1004*/ 	.short	0x010a
        /*1006*/ 	.byte	0x3f
	.zero		1


	//   ....[50]....
        /*1008*/ 	.word	0x00015fa0
        /*100c*/ 	.word	0x00000014
        /*1010*/ 	.word	0x00019c50
        /*1014*/ 	.short	0x010a
        /*1016*/ 	.byte	0x3f
	.zero		1


	//   ....[51]....
        /*1018*/ 	.word	0x00016670
        /*101c*/ 	.word	0x00000005
        /*1020*/ 	.word	0x00000000
        /*1024*/ 	.short	0x0101
        /*1026*/ 	.byte	0x3f
	.zero		1


	//   ....[52]....
        /*1028*/ 	.word	0x00018e80
        /*102c*/ 	.word	0x00000014
        /*1030*/ 	.word	0x00000000
        /*1034*/ 	.short	0x0101
        /*1036*/ 	.byte	0x3f
	.zero		1


	//   ....[53]....
        /*1038*/ 	.word	0x00019440
        /*103c*/ 	.word	0x0000000b
        /*1040*/ 	.word	0x00019c50
        /*1044*/ 	.short	0x010a
        /*1046*/ 	.byte	0x3f
	.zero		1


	//   ....[54]....
        /*1048*/ 	.word	0x00019490
        /*104c*/ 	.word	0x0000000b
        /*1050*/ 	.word	0x00019c50
        /*1054*/ 	.short	0x010a
        /*1056*/ 	.byte	0x3f
	.zero		1


	//   ....[55]....
        /*1058*/ 	.word	0x00019d80
        /*105c*/ 	.word	0x00000004
        /*1060*/ 	.word	0x00000000
        /*1064*/ 	.short	0x0101
        /*1066*/ 	.byte	0x3f
	.zero		1


	//   ....[56]....
        /*1068*/ 	.word	0x0001b350
        /*106c*/ 	.word	0x00000000
        /*1070*/ 	.word	0x00000000
        /*1074*/ 	.short	0x0101
        /*1076*/ 	.byte	0x3f
	.zero		1


	//   ....[57]....
        /*1078*/ 	.word	0x0001da00
        /*107c*/ 	.word	0x00000017
        /*1080*/ 	.word	0x00019c20
        /*1084*/ 	.short	0x010a
        /*1086*/ 	.byte	0x3f
	.zero		1


	//   ....[58]....
        /*1088*/ 	.word	0x0001da90
        /*108c*/ 	.word	0x00000009
        /*1090*/ 	.word	0x00019ca0
        /*1094*/ 	.short	0x010a
        /*1096*/ 	.byte	0x3f
	.zero		1


	//   ....[59]....
        /*1098*/ 	.word	0x0001dee0
        /*109c*/ 	.word	0x00000009
        /*10a0*/ 	.word	0x00019cc0
        /*10a4*/ 	.short	0x010a
        /*10a6*/ 	.byte	0x3f
	.zero		1


	//   ....[60]....
        /*10a8*/ 	.word	0x0001e3f0
        /*10ac*/ 	.word	0x00000008
        /*10b0*/ 	.word	0x00019ca0
        /*10b4*/ 	.short	0x010a
        /*10b6*/ 	.byte	0x3f
	.zero		1


	//   ....[61]....
        /*10b8*/ 	.word	0x0001e830
        /*10bc*/ 	.word	0x00000008
        /*10c0*/ 	.word	0x00019cc0
        /*10c4*/ 	.short	0x010a
        /*10c6*/ 	.byte	0x3f
	.zero		1


	//   ....[62]....
        /*10c8*/ 	.word	0x0001fbf0
        /*10cc*/ 	.word	0x00000004
        /*10d0*/ 	.word	0x00019c80
        /*10d4*/ 	.short	0x010a
        /*10d6*/ 	.byte	0x3f
	.zero		1


	//   ....[63]....
        /*10d8*/ 	.word	0x00020030
        /*10dc*/ 	.word	0x00000004
        /*10e0*/ 	.word	0x00019c70
        /*10e4*/ 	.short	0x0107
        /*10e6*/ 	.byte	0x3f
	.zero		1


	//   ....[64]....
        /*10e8*/ 	.word	0x000200f0
        /*10ec*/ 	.word	0x00000004
        /*10f0*/ 	.word	0x00019c70
        /*10f4*/ 	.short	0x0101
        /*10f6*/ 	.byte	0x3f
	.zero		1


	//   ....[65]....
        /*10f8*/ 	.word	0x00020140
        /*10fc*/ 	.word	0x00000004
        /*1100*/ 	.word	0x00019c40
        /*1104*/ 	.short	0x010a
        /*1106*/ 	.byte	0x3f
	.zero		1


	//   ....[66]....
        /*1108*/ 	.word	0x000204c0
        /*110c*/ 	.word	0x00000004
        /*1110*/ 	.word	0x00019c30
        /*1114*/ 	.short	0x0107
        /*1116*/ 	.byte	0x3f
	.zero		1


	//   ....[67]....
        /*1118*/ 	.word	0x00020590
        /*111c*/ 	.word	0x00000004
        /*1120*/ 	.word	0x00019c30
        /*1124*/ 	.short	0x0101
        /*1126*/ 	.byte	0x3f
	.zero		1


	//   ....[68]....
        /*1128*/ 	.word	0x00020f80
        /*112c*/ 	.word	0x00000017
        /*1130*/ 	.word	0x00019c00
        /*1134*/ 	.short	0x0107
        /*1136*/ 	.byte	0x3f
	.zero		1


	//   ....[69]....
        /*1138*/ 	.word	0x00021080
        /*113c*/ 	.word	0x00000017
        /*1140*/ 	.word	0x00019c00
        /*1144*/ 	.short	0x0101
        /*1146*/ 	.byte	0x3f
	.zero		1


	//   ....[70]....
        /*1148*/ 	.word	0x000210a0
        /*114c*/ 	.word	0x00000017
        /*1150*/ 	.word	0x00019c20
        /*1154*/ 	.short	0x010a
        /*1156*/ 	.byte	0x3f
	.zero		1


	//   ....[71]....
        /*1158*/ 	.word	0x00021430
        /*115c*/ 	.word	0x00000000
        /*1160*/ 	.word	0x00019c80
        /*1164*/ 	.short	0x010a
        /*1166*/ 	.byte	0x3f
	.zero		1


	//   ....[72]....
        /*1168*/ 	.word	0x00021800
        /*116c*/ 	.word	0x00000000
        /*1170*/ 	.word	0x00019c70
        /*1174*/ 	.short	0x0107
        /*1176*/ 	.byte	0x3f
	.zero		1


	//   ....[73]....
        /*1178*/ 	.word	0x000218c0
        /*117c*/ 	.word	0x00000000
        /*1180*/ 	.word	0x00019c70
        /*1184*/ 	.short	0x0101
        /*1186*/ 	.byte	0x3f
	.zero		1


	//   ....[74]....
        /*1188*/ 	.word	0x000218f0
        /*118c*/ 	.word	0x00000000
        /*1190*/ 	.word	0x00019c40
        /*1194*/ 	.short	0x010a
        /*1196*/ 	.byte	0x3f
	.zero		1


	//   ....[75]....
        /*1198*/ 	.word	0x00021c40
        /*119c*/ 	.word	0x00000000
        /*11a0*/ 	.word	0x00019c30
        /*11a4*/ 	.short	0x0107
        /*11a6*/ 	.byte	0x3f
	.zero		1


	//   ....[76]....
        /*11a8*/ 	.word	0x00021d00
        /*11ac*/ 	.word	0x00000000
        /*11b0*/ 	.word	0x00019c30
        /*11b4*/ 	.short	0x0101
        /*11b6*/ 	.byte	0x3f
	.zero		1


	//   ....[77]....
        /*11b8*/ 	.word	0x00021d90
        /*11bc*/ 	.word	0x00000002
        /*11c0*/ 	.word	0x00019c70
        /*11c4*/ 	.short	0x010a
        /*11c6*/ 	.byte	0x3f
	.zero		1


	//   ....[78]....
        /*11c8*/ 	.word	0x00021e20
        /*11cc*/ 	.word	0x00000002
        /*11d0*/ 	.word	0x00019c60
        /*11d4*/ 	.short	0x010a
        /*11d6*/ 	.byte	0x3f
	.zero		1


	//   ....[79]....
        /*11d8*/ 	.word	0x000221b0
        /*11dc*/ 	.word	0x00000002
        /*11e0*/ 	.word	0x00019c50
        /*11e4*/ 	.short	0x0101
        /*11e6*/ 	.byte	0x3f
	.zero		1


	//   ....[80]....
        /*11e8*/ 	.word	0x00022240
        /*11ec*/ 	.word	0x00000002
        /*11f0*/ 	.word	0x00000000
        /*11f4*/ 	.short	0x0101
        /*11f6*/ 	.byte	0x3f
	.zero		1


	//   ....[81]....
        /*11f8*/ 	.word	0x00022400
        /*11fc*/ 	.word	0x00000003
        /*1200*/ 	.word	0x00019c70
        /*1204*/ 	.short	0x010a
        /*1206*/ 	.byte	0x3f
	.zero		1


	//   ....[82]....
        /*1208*/ 	.word	0x00022480
        /*120c*/ 	.word	0x00000003
        /*1210*/ 	.word	0x00019c60
        /*1214*/ 	.short	0x010a
        /*1216*/ 	.byte	0x3f
	.zero		1


	//   ....[83]....
        /*1218*/ 	.word	0x00022820
        /*121c*/ 	.word	0x00000003
        /*1220*/ 	.word	0x00019c50
        /*1224*/ 	.short	0x0101
        /*1226*/ 	.byte	0x3f
	.zero		1


	//   ....[84]....
        /*1228*/ 	.word	0x000228d0
        /*122c*/ 	.word	0x00000003
        /*1230*/ 	.word	0x00000000
        /*1234*/ 	.short	0x0101
        /*1236*/ 	.byte	0x3f
	.zero		1


	//   ....[85]....
        /*1238*/ 	.word	0x000235e0
        /*123c*/ 	.word	0x00000005
        /*1240*/ 	.word	0x00019c20
        /*1244*/ 	.short	0x010a
        /*1246*/ 	.byte	0x3f
	.zero		1


	//   ....[86]....
        /*1248*/ 	.word	0x00023750
        /*124c*/ 	.word	0x00000003
        /*1250*/ 	.word	0x00019c40
        /*1254*/ 	.short	0x010a
        /*1256*/ 	.byte	0x3f
	.zero		1


	//   ....[87]....
        /*1258*/ 	.word	0x000237f0
        /*125c*/ 	.word	0x00000005
        /*1260*/ 	.word	0x00019c40
        /*1264*/ 	.short	0x010a
        /*1266*/ 	.byte	0x3f
	.zero		1


	//   ....[88]....
        /*1268*/ 	.word	0x00023830
        /*126c*/ 	.word	0x00000003
        /*1270*/ 	.word	0x00019c60
        /*1274*/ 	.short	0x010a
        /*1276*/ 	.byte	0x3f
	.zero		1


	//   ....[89]....
        /*1278*/ 	.word	0x00023870
        /*127c*/ 	.word	0x00000005
        /*1280*/ 	.word	0x00019c60
        /*1284*/ 	.short	0x010a
        /*1286*/ 	.byte	0x3f
	.zero		1


	//   ....[90]....
        /*1288*/ 	.word	0x000238b0
        /*128c*/ 	.word	0x00000003
        /*1290*/ 	.word	0x00019c80
        /*1294*/ 	.short	0x010a
        /*1296*/ 	.byte	0x3f
	.zero		1


	//   ....[91]....
        /*1298*/ 	.word	0x000238f0
        /*129c*/ 	.word	0x00000005
        /*12a0*/ 	.word	0x00019c80
        /*12a4*/ 	.short	0x010a
        /*12a6*/ 	.byte	0x3f
	.zero		1


	//   ....[92]....
        /*12a8*/ 	.word	0x00023950
        /*12ac*/ 	.word	0x00000044
        /*12b0*/ 	.word	0x00019c90
        /*12b4*/ 	.short	0x010a
        /*12b6*/ 	.byte	0x3f
	.zero		1


	//   ....[93]....
        /*12b8*/ 	.word	0x00023ac0
        /*12bc*/ 	.word	0x00000044
        /*12c0*/ 	.word	0x00019c90
        /*12c4*/ 	.short	0x010a
        /*12c6*/ 	.byte	0x3f
	.zero		1


	//   ....[94]....
        /*12c8*/ 	.word	0x00023c40
        /*12cc*/ 	.word	0x00000044
        /*12d0*/ 	.word	0x00019c90
        /*12d4*/ 	.short	0x010a
        /*12d6*/ 	.byte	0x3f
	.zero		1


	//   ....[95]....
        /*12d8*/ 	.word	0x00023da0
        /*12dc*/ 	.word	0x00000044
        /*12e0*/ 	.word	0x00019cb0
        /*12e4*/ 	.short	0x010a
        /*12e6*/ 	.byte	0x3f
	.zero		1


	//   ....[96]....
        /*12e8*/ 	.word	0x00023fa0
        /*12ec*/ 	.word	0x00000012
        /*12f0*/ 	.word	0x00019c00
        /*12f4*/ 	.short	0x010a
        /*12f6*/ 	.byte	0x3f
	.zero		1


	//   ....[97]....
        /*12f8*/ 	.word	0x000241b0
        /*12fc*/ 	.word	0x00000012
        /*1300*/ 	.word	0x00019c00
        /*1304*/ 	.short	0x010a
        /*1306*/ 	.byte	0x3f
	.zero		1


	//   ....[98]....
        /*1308*/ 	.word	0x00024200
        /*130c*/ 	.word	0x00000003
        /*1310*/ 	.word	0x00019c30
        /*1314*/ 	.short	0x010a
        /*1316*/ 	.byte	0x3f
	.zero		1


	//   ....[99]....
        /*1318*/ 	.word	0x00024250
        /*131c*/ 	.word	0x00000015
        /*1320*/ 	.word	0x00019c30
        /*1324*/ 	.short	0x010a
        /*1326*/ 	.byte	0x3f
	.zero		1


	//   ....[100]....
        /*1328*/ 	.word	0x000242a0
        /*132c*/ 	.word	0x00000098
        /*1330*/ 	.word	0x00019c50
        /*1334*/ 	.short	0x010a
        /*1336*/ 	.byte	0x3f
	.zero		1


	//   ....[101]....
        /*1338*/ 	.word	0x000242f0
        /*133c*/ 	.word	0x0000000a
        /*1340*/ 	.word	0x00019c30
        /*1344*/ 	.short	0x010a
        /*1346*/ 	.byte	0x3f
	.zero		1


	//   ....[102]....
        /*1348*/ 	.word	0x00024340
        /*134c*/ 	.word	0x0000000f
        /*1350*/ 	.word	0x00019c50
        /*1354*/ 	.short	0x010a
        /*1356*/ 	.byte	0x3f
	.zero		1


	//   ....[103]....
        /*1358*/ 	.word	0x00024390
        /*135c*/ 	.word	0x0000000a
        /*1360*/ 	.word	0x00019c30
        /*1364*/ 	.short	0x010a
        /*1366*/ 	.byte	0x3f
	.zero		1


	//   ....[104]....
        /*1368*/ 	.word	0x000243e0
        /*136c*/ 	.word	0x00000014
        /*1370*/ 	.word	0x00019c50
        /*1374*/ 	.short	0x010a
        /*1376*/ 	.byte	0x3f
	.zero		1


	//   ....[105]....
        /*1378*/ 	.word	0x00024430
        /*137c*/ 	.word	0x0000000b
        /*1380*/ 	.word	0x00019c50
        /*1384*/ 	.short	0x010a
        /*1386*/ 	.byte	0x3f
	.zero		1


	//   ....[106]....
        /*1388*/ 	.word	0x000245d0
        /*138c*/ 	.word	0x00000017
        /*1390*/ 	.word	0x00019c20
        /*1394*/ 	.short	0x010a
        /*1396*/ 	.byte	0x3f
	.zero		1


	//   ....[107]....
        /*1398*/ 	.word	0x00024620
        /*139c*/ 	.word	0x00000009
        /*13a0*/ 	.word	0x00019ca0
        /*13a4*/ 	.short	0x010a
        /*13a6*/ 	.byte	0x3f
	.zero		1


	//   ....[108]....
        /*13a8*/ 	.word	0x00024670
        /*13ac*/ 	.word	0x00000009
        /*13b0*/ 	.word	0x00019cc0
        /*13b4*/ 	.short	0x010a
        /*13b6*/ 	.byte	0x3f
	.zero		1


	//   ....[109]....
        /*13b8*/ 	.word	0x000246c0
        /*13bc*/ 	.word	0x00000008
        /*13c0*/ 	.word	0x00019ca0
        /*13c4*/ 	.short	0x010a
        /*13c6*/ 	.byte	0x3f
	.zero		1


	//   ....[110]....
        /*13c8*/ 	.word	0x00024710
        /*13cc*/ 	.word	0x00000008
        /*13d0*/ 	.word	0x00019cc0
        /*13d4*/ 	.short	0x010a
        /*13d6*/ 	.byte	0x3f
	.zero		1


	//   ....[111]....
        /*13d8*/ 	.word	0x00024840
        /*13dc*/ 	.word	0x00000004
        /*13e0*/ 	.word	0x00019c80
        /*13e4*/ 	.short	0x010a
        /*13e6*/ 	.byte	0x3f
	.zero		1


	//   ....[112]....
        /*13e8*/ 	.word	0x00024c30
        /*13ec*/ 	.word	0x00000004
        /*13f0*/ 	.word	0x00019c40
        /*13f4*/ 	.short	0x010a
        /*13f6*/ 	.byte	0x3f
	.zero		1


	//   ....[113]....
        /*13f8*/ 	.word	0x000252d0
        /*13fc*/ 	.word	0x00000017
        /*1400*/ 	.word	0x00019c20
        /*1404*/ 	.short	0x010a
        /*1406*/ 	.byte	0x3f
	.zero		1


	//   ....[114]....
        /*1408*/ 	.word	0x00025320
        /*140c*/ 	.word	0x00000000
        /*1410*/ 	.word	0x00019c80
        /*1414*/ 	.short	0x010a
        /*1416*/ 	.byte	0x3f
	.zero		1


	//   ....[115]....
        /*1418*/ 	.word	0x00025620
        /*141c*/ 	.word	0x00000000
        /*1420*/ 	.word	0x00019c40
        /*1424*/ 	.short	0x010a
        /*1426*/ 	.byte	0x3f
	.zero		1


	//   ....[116]....
        /*1428*/ 	.word	0x000258d0
        /*142c*/ 	.word	0x00000002
        /*1430*/ 	.word	0x00019c70
        /*1434*/ 	.short	0x010a
        /*1436*/ 	.byte	0x3f
	.zero		1


	//   ....[117]....
        /*1438*/ 	.word	0x00025920
        /*143c*/ 	.word	0x00000002
        /*1440*/ 	.word	0x00019c60
        /*1444*/ 	.short	0x010a
        /*1446*/ 	.byte	0x3f
	.zero		1


	//   ....[118]....
        /*1448*/ 	.word	0x00025970
        /*144c*/ 	.word	0x00000003
        /*1450*/ 	.word	0x00019c70
        /*1454*/ 	.short	0x010a
        /*1456*/ 	.byte	0x3f
	.zero		1


	//   ....[119]....
        /*1458*/ 	.word	0x000259c0
        /*145c*/ 	.word	0x00000003
        /*1460*/ 	.word	0x00019c60
        /*1464*/ 	.short	0x010a
        /*1466*/ 	.byte	0x3f
	.zero		1


	//   ....[120]....
        /*1468*/ 	.word	0x00026360
        /*146c*/ 	.word	0x00000005
        /*1470*/ 	.word	0x00019c20
        /*1474*/ 	.short	0x010a
        /*1476*/ 	.byte	0x3f
	.zero		1


	//   ....[121]....
        /*1478*/ 	.word	0x00026500
        /*147c*/ 	.word	0x00000003
        /*1480*/ 	.word	0x00019c40
        /*1484*/ 	.short	0x010a
        /*1486*/ 	.byte	0x3f
	.zero		1


	//   ....[122]....
        /*1488*/ 	.word	0x00026550
        /*148c*/ 	.word	0x00000005
        /*1490*/ 	.word	0x00019c40
        /*1494*/ 	.short	0x010a
        /*1496*/ 	.byte	0x3f
	.zero		1


	//   ....[123]....
        /*1498*/ 	.word	0x000265a0
        /*149c*/ 	.word	0x00000003
        /*14a0*/ 	.word	0x00019c60
        /*14a4*/ 	.short	0x010a
        /*14a6*/ 	.byte	0x3f
	.zero		1


	//   ....[124]....
        /*14a8*/ 	.word	0x000265f0
        /*14ac*/ 	.word	0x00000005
        /*14b0*/ 	.word	0x00019c60
        /*14b4*/ 	.short	0x010a
        /*14b6*/ 	.byte	0x3f
	.zero		1


	//   ....[125]....
        /*14b8*/ 	.word	0x00026640
        /*14bc*/ 	.word	0x00000003
        /*14c0*/ 	.word	0x00019c80
        /*14c4*/ 	.short	0x010a
        /*14c6*/ 	.byte	0x3f
	.zero		1


	//----- nvinfo : EIATTR_NUM_MBARRIERS
	.align		4
.L_239:
        /*14c8*/ 	.byte	0x03, 0x38
        /*14ca*/ 	.short	0x0016


	//----- nvinfo : EIATTR_EXIT_INSTR_OFFSETS
	.align		4
        /*14cc*/ 	.byte	0x04, 0x1c
        /*14ce*/ 	.short	(.L_241 - .L_240)


	//   ....[0]....
.L_240:
        /*14d0*/ 	.word	0x00023940


	//----- nvinfo : EIATTR_MAX_THREADS
	.align		4
.L_241:
        /*14d4*/ 	.byte	0x04, 0x05
        /*14d6*/ 	.short	(.L_243 - .L_242)
.L_242:
        /*14d8*/ 	.word	0x00000200
        /*14dc*/ 	.word	0x00000001
        /*14e0*/ 	.word	0x00000001


	//----- nvinfo : EIATTR_CRS_STACK_SIZE
	.align		4
.L_243:
        /*14e4*/ 	.byte	0x04, 0x1e
        /*14e6*/ 	.short	(.L_245 - .L_244)
.L_244:
        /*14e8*/ 	.word	0x00000000


	//----- nvinfo : EIATTR_CBANK_PARAM_SIZE
	.align		4
.L_245:
        /*14ec*/ 	.byte	0x03, 0x19
        /*14ee*/ 	.short	0x0af0


	//----- nvinfo : EIATTR_PARAM_CBANK
	.align		4
        /*14f0*/ 	.byte	0x04, 0x0a
        /*14f2*/ 	.short	(.L_247 - .L_246)
	.align		4
.L_246:
        /*14f4*/ 	.word	index@(.nv.constant0._ZN7cutlass13device_kernelIN5flash11enable_sm90INS1_16FlashAttnFwdSm90INS1_25CollectiveMainloopFwdSm90ILi2EN4cute5tupleIJNS5_1CILi1EEES8_S8_EEENS6_IJNS7_ILi192EEENS7_ILi128EEENS7_ILi96EEEEEELi96ENS_12float_e4m3_tEfNS_4arch4Sm90ELb0ELb1ELb1ELb1ELb1ELb1ELb0ELb1ELb1ELb1ELb0ELb0EEENS1_21CollectiveEpilogueFwdINS6_IJSA_SC_SB_EEES9_NS_10bfloat16_tESG_Li384ELb1ELb1ELb0ELb1EEENS1_36VarlenDynamicPersistentTileSchedulerILi192ELi128ELi384ELi128ELb0ELb1ELb1ELb1ELb0ELb1EEEEEEEEEvNT_6ParamsE)
        /*14f8*/ 	.short	0x0210
        /*14fa*/ 	.short	0x0af0


	//----- nvinfo : EIATTR_SW_WAR
	.align		4
.L_247:
        /*14fc*/ 	.byte	0x04, 0x36
        /*14fe*/ 	.short	(.L_249 - .L_248)
.L_248:
        /*1500*/ 	.word	0x00000008
.L_249:


//--------------------- .nv.info._ZN7cutlass13device_kernelIN5flash11enable_sm90INS1_16FlashAttnFwdSm90INS1_25CollectiveMainloopFwdSm90ILi2EN4cute5tupleIJNS5_1CILi1EEES8_S8_EEENS6_IJNS7_ILi192EEENS7_ILi128EEENS7_ILi96EEEEEELi96ENS_12float_e4m3_tEfNS_4arch4Sm90ELb1ELb0ELb1ELb0ELb1ELb0ELb0ELb1ELb1ELb1ELb0ELb0EEENS1_21CollectiveEpilogueFwdINS6_IJSA_SC_SB_EEES9_NS_10bfloat16_tESG_Li384ELb0ELb1ELb0ELb1EEENS1_30DynamicPersistentTileSchedulerILi384ELi128ELb0ELb1ELb1EEEEEEEEEvNT_6ParamsE --------------------------
	.section	.nv.info._ZN7cutlass13device_kernelIN5flash11enable_sm90INS1_16FlashAttnFwdSm90INS1_25CollectiveMainloopFwdSm90ILi2EN4cute5tupleIJNS5_1CILi1EEES8_S8_EEENS6_IJNS7_ILi192EEENS7_ILi128EEENS7_ILi96EEEEEELi96ENS_12float_e4m3_tEfNS_4arch4Sm90ELb1ELb0ELb1ELb0ELb1ELb0ELb0ELb1ELb1ELb1ELb0ELb0EEENS1_21CollectiveEpilogueFwdINS6_IJSA_SC_SB_EEES9_NS_10bfloat16_tESG_Li384ELb0ELb1ELb0ELb1EEENS1_30DynamicPersistentTileSchedulerILi384ELi128ELb0ELb1ELb1EEEEEEEEEvNT_6ParamsE,"",@"SHT_CUDA_INFO"
	.sectionflags	@""
	.align	4


	//----- nvinfo : EIATTR_CUDA_API_VERSION
	.align		4
        /*0000*/ 	.byte	0x04, 0x37
        /*0002*/ 	.short	(.L_251 - .L_250)
.L_250:
        /*0004*/ 	.word	0x00000082


	//----- nvinfo : EIATTR_KPARAM_INFO
	.align		4
.L_251:
        /*0008*/ 	.byte	0x04, 0x17
        /*000a*/ 	.short	(.L_253 - .L_252)
.L_252:
        /*000c*/ 	.word	0x00000000
        /*0010*/ 	.short	0x0000
        /*0012*/ 	.short	0x0070
        /*0014*/ 	.byte	0x00, 0xf0, 0x01, 0x2a


	//----- nvinfo : EIATTR_SPARSE_MMA_MASK
	.align		4
.L_253:
        /*0018*/ 	.byte	0x03, 0x50
        /*001a*/ 	.short	0x0000


	//----- nvinfo : EIATTR_MAXREG_COUNT
	.align		4
        /*001c*/ 	.byte	0x03, 0x1b
        /*001e*/ 	.short	0x0080


	//----- nvinfo : EIATTR_NUM_BARRIERS
	.align		4
        /*0020*/ 	.byte	0x02, 0x4c
        /*0022*/ 	.byte	0x09
	.zero		1


	//----- nvinfo : EIATTR_EXTERNS
	.align		4
        /*0024*/ 	.byte	0x04, 0x0f
        /*0026*/ 	.short	(.L_255 - .L_254)


	//   ....[0]....
	.align		4
.L_254:
        /*0028*/ 	.word	index@(__assertfail)


	//----- nvinfo : EIATTR_ANNOTATIONS
	.align		4
.L_255:
        /*002c*/ 	.byte	0x04, 0x55
        /*002e*/ 	.short	(.L_257 - .L_256)


	//   ....[0]....
.L_256:
        /* <DEDUP_REMOVED lines=13> */


	//----- nvinfo : EIATTR_MERCURY_ISA_VERSION
	.align		4
.L_257:
        /*00f0*/ 	.byte	0x03, 0x5f
        /*00f2*/ 	.short	0x0101


	//----- nvinfo : EIATTR_INT_WARP_WIDE_INSTR_OFFSETS
	.align		4
        /*00f4*/ 	.byte	0x04, 0x31
        /*00f6*/ 	.short	(.L_259 - .L_258)


	//   ....[0]....
.L_258:
        /*00f8*/ 	.word	0x000000c0


	//   ....[1]....
        /*00fc*/ 	.word	0x000000d0


	//   ....[2]....
        /*0100*/ 	.word	0x00000170


	//   ....[3]....
        /*0104*/ 	.word	0x0000c540


	//   ....[4]....
        /*0108*/ 	.word	0x0000c5d0


	//   ....[5]....
        /*010c*/ 	.word	0x0000f320


	//   ....[6]....
        /*0110*/ 	.word	0x0000f3b0


	//----- nvinfo : EIATTR_COOP_GROUP_MASK_REGIDS
	.align		4
.L_259:
        /*0114*/ 	.byte	0x04, 0x29
        /*0116*/ 	.short	(.L_261 - .L_260)


	//   ....[0]....
.L_260:
        /*0118*/ 	.word	0xffffffff


	//   ....[1]....
        /*011c*/ 	.word	0xffffffff


	//   ....[2]....
        /*0120*/ 	.word	0xffffffff


	//   ....[3]....
        /*0124*/ 	.word	0xffffffff


	//   ....[4]....
        /*0128*/ 	.word	0xffffffff


	//   ....[5]....
        /*012c*/ 	.word	0xffffffff


	//   ....[6]....
        /*0130*/ 	.word	0xffffffff


	//   ....[7]....
        /*0134*/ 	.word	0xffffffff


	//   ....[8]....
        /*0138*/ 	.word	0xffffffff


	//   ....[9]....
        /*013c*/ 	.word	0xffffffff


	//   ....[10]....
        /*0140*/ 	.word	0xffffffff


	//   ....[11]....
        /*0144*/ 	.word	0xffffffff


	//   ....[12]....
        /*0148*/ 	.word	0xffffffff


	//   ....[13]....
        /*014c*/ 	.word	0xffffffff


	//   ....[14]....
        /*0150*/ 	.word	0xffffffff


	//   ....[15]....
        /*0154*/ 	.word	0xffffffff


	//   ....[16]....
        /*0158*/ 	.word	0xffffffff


	//   ....[17]....
        /*015c*/ 	.word	0xffffffff


	//   ....[18]....
        /*0160*/ 	.word	0xffffffff


	//   ....[19]....
        /*0164*/ 	.word	0xffffffff


	//   ....[20]....
        /*0168*/ 	.word	0xffffffff


	//   ....[21]....
        /*016c*/ 	.word	0xffffffff


	//   ....[22]....
        /*0170*/ 	.word	0xffffffff


	//   ....[23]....
        /*0174*/ 	.word	0xffffffff


	//   ....[24]....
        /*0178*/ 	.word	0xffffffff


	//   ....[25]....
        /*017c*/ 	.word	0xffffffff


	//   ....[26]....
        /*0180*/ 	.word	0xffffffff


	//   ....[27]....
        /*0184*/ 	.word	0xffffffff


	//   ....[28]....
        /*0188*/ 	.word	0xffffffff


	//   ....[29]....
        /*018c*/ 	.word	0xffffffff


	//   ....[30]....
        /*0190*/ 	.word	0xffffffff


	//   ....[31]....
        /*0194*/ 	.word	0xffffffff


	//   ....[32]....
        /*0198*/ 	.word	0xffffffff


	//   ....[33]....
        /*019c*/ 	.word	0xffffffff


	//   ....[34]....
        /*01a0*/ 	.word	0xffffffff


	//   ....[35]....
        /*01a4*/ 	.word	0xffffffff


	//   ....[36]....
        /*01a8*/ 	.word	0xffffffff


	//   ....[37]....
        /*01ac*/ 	.word	0xffffffff


	//   ....[38]....
        /*01b0*/ 	.word	0xffffffff


	//   ....[39]....
        /*01b4*/ 	.word	0xffffffff


	//   ....[40]....
        /*01b8*/ 	.word	0xffffffff


	//   ....[41]....
        /*01bc*/ 	.word	0xffffffff


	//   ....[42]....
        /*01c0*/ 	.word	0xffffffff


	//   ....[43]....
        /*01c4*/ 	.word	0xffffffff


	//   ....[44]....
        /*01c8*/ 	.word	0xffffffff


	//   ....[45]....
        /*01cc*/ 	.word	0xffffffff


	//   ....[46]....
        /*01d0*/ 	.word	0xffffffff


	//   ....[47]....
        /*01d4*/ 	.word	0xffffffff


	//   ....[48]....
        /*01d8*/ 	.word	0xffffffff


	//   ....[49]....
        /*01dc*/ 	.word	0xffffffff


	//   ....[50]....
        /*01e0*/ 	.word	0xffffffff


	//   ....[51]....
        /*01e4*/ 	.word	0xffffffff


	//   ....[52]....
        /*01e8*/ 	.word	0xffffffff


	//   ....[53]....
        /*01ec*/ 	.word	0xffffffff


	//   ....[54]....
        /*01f0*/ 	.word	0xffffffff


	//   ....[55]....
        /*01f4*/ 	.word	0xffffffff


	//   ....[56]....
        /*01f8*/ 	.word	0xffffffff


	//   ....[57]....
        /*01fc*/ 	.word	0xffffffff


	//   ....[58]....
        /*0200*/ 	.word	0xffffffff


	//   ....[59]....
        /*0204*/ 	.word	0xffffffff


	//   ....[60]....
        /*0208*/ 	.word	0xffffffff


	//   ....[61]....
        /*020c*/ 	.word	0xffffffff


	//   ....[62]....
        /*0210*/ 	.word	0xffffffff


	//   ....[63]....
        /*0214*/ 	.word	0xffffffff


	//   ....[64]....
        /*0218*/ 	.word	0xffffffff


	//   ....[65]....
        /*021c*/ 	.word	0xffffffff


	//   ....[66]....
        /*0220*/ 	.word	0xffffffff


	//   ....[67]....
        /*0224*/ 	.word	0xffffffff


	//   ....[68]....
        /*0228*/ 	.word	0xffffffff


	//   ....[69]....
        /*022c*/ 	.word	0xffffffff


	//   ....[70]....
        /*0230*/ 	.word	0xffffffff


	//   ....[71]....
        /*0234*/ 	.word	0xffffffff


	//   ....[72]....
        /*0238*/ 	.word	0xffffffff


	//   ....[73]....
        /*023c*/ 	.word	0xffffffff


	//   ....[74]....
        /*0240*/ 	.word	0xffffffff


	//   ....[75]....
        /*0244*/ 	.word	0xffffffff


	//   ....[76]....
        /*0248*/ 	.word	0xffffffff


	//   ....[77]....
        /*024c*/ 	.word	0xffffffff


	//   ....[78]....
        /*0250*/ 	.word	0xffffffff


	//   ....[79]....
        /*0254*/ 	.word	0xffffffff


	//   ....[80]....
        /*0258*/ 	.word	0xffffffff


	//   ....[81]....
        /*025c*/ 	.word	0xffffffff


	//   ....[82]....
        /*0260*/ 	.word	0xffffffff


	//   ....[83]....
        /*0264*/ 	.word	0xffffffff


	//   ....[84]....
        /*0268*/ 	.word	0xffffffff


	//   ....[85]....
        /*026c*/ 	.word	0xffffffff


	//   ....[86]....
        /*0270*/ 	.word	0xffffffff


	//   ....[87]....
        /*0274*/ 	.word	0xffffffff


	//   ....[88]....
        /*0278*/ 	.word	0x0500000f


	//   ....[89]....
        /*027c*/ 	.word	0x0500000f


	//   ....[90]....
        /*0280*/ 	.word	0x0500000f


	//   ....[91]....
        /*0284*/ 	.word	0x0500000f


	//   ....[92]....
        /*0288*/ 	.word	0x0500000f


	//   ....[93]....
        /*028c*/ 	.word	0x0500000f


	//   ....[94]....
        /*0290*/ 	.word	0x0500000f


	//   ....[95]....
        /*0294*/ 	.word	0x0500000f


	//   ....[96]....
        /*0298*/ 	.word	0x0500000f


	//   ....[97]....
        /*029c*/ 	.word	0x0500000f


	//   ....[98]....
        /*02a0*/ 	.word	0x0500000f


	//   ....[99]....
        /*02a4*/ 	.word	0x0500000f


	//   ....[100]....
        /*02a8*/ 	.word	0x0500000f


	//   ....[101]....
        /*02ac*/ 	.word	0x0500000f


	//   ....[102]....
        /*02b0*/ 	.word	0x0500000f


	//   ....[103]....
        /*02b4*/ 	.word	0x0500000f


	//   ....[104]....
        /*02b8*/ 	.word	0x0500000f


	//   ....[105]....
        /*02bc*/ 	.word	0x0500000f


	//   ....[106]....
        /*02c0*/ 	.word	0x0500000f


	//   ....[107]....
        /*02c4*/ 	.word	0x0500000f


	//   ....[108]....
        /*02c8*/ 	.word	0x0500000f


	//   ....[109]....
        /*02cc*/ 	.word	0x0500000f


	//   ....[110]....
        /*02d0*/ 	.word	0x0500000f


	//   ....[111]....
        /*02d4*/ 	.word	0x0500000f


	//----- nvinfo : EIATTR_COOP_GROUP_INSTR_OFFSETS
	.align		4
.L_261:
        /*02d8*/ 	.byte	0x04, 0x28
        /*02da*/ 	.short	(.L_263 - .L_262)


	//   ....[0]....
.L_262:
        /*02dc*/ 	.word	0x00000070


	//   ....[1]....
        /*02e0*/ 	.word	0x000000b0


	//   ....[2]....
        /*02e4*/ 	.word	0x000002d0


	//   ....[3]....
        /*02e8*/ 	.word	0x00000430


	//   ....[4]....
        /*02ec*/ 	.word	0x00000550


	//   ....[5]....
        /*02f0*/ 	.word	0x000006b0


	//   ....[6]....
        /*02f4*/ 	.word	0x000012f0


	//   ....[7]....
        /*02f8*/ 	.word	0x00001cb0


	//   ....[8]....
        /*02fc*/ 	.word	0x00002450


	//   ....[9]....
        /*0300*/ 	.word	0x00002b00


	//   ....[10]....
        /*0304*/ 	.word	0x00002b60


	//   ....[11]....
        /*0308*/ 	.word	0x00003550


	//   ....[12]....
        /*030c*/ 	.word	0x00003610


	//   ....[13]....
        /*0310*/ 	.word	0x000048b0


	//   ....[14]....
        /*0314*/ 	.word	0x000053f0


	//   ....[15]....
        /*0318*/ 	.word	0x00005420


	//   ....[16]....
        /*031c*/ 	.word	0x00005490


	//   ....[17]....
        /*0320*/ 	.word	0x00005f00


	//   ....[18]....
        /*0324*/ 	.word	0x00005f50


	//   ....[19]....
        /*0328*/ 	.word	0x00008080


	//   ....[20]....
        /*032c*/ 	.word	0x000080a0


	//   ....[21]....
        /*0330*/ 	.word	0x000080e0


	//   ....[22]....
        /*0334*/ 	.word	0x000080f0


	//   ....[23]....
        /*0338*/ 	.word	0x000096a0


	//   ....[24]....
        /*033c*/ 	.word	0x000096c0


	//   ....[25]....
        /*0340*/ 	.word	0x00009730


	//   ....[26]....
        /*0344*/ 	.word	0x00009740


	//   ....[27]....
        /*0348*/ 	.word	0x0000a770


	//   ....[28]....
        /*034c*/ 	.word	0x0000a780


	//   ....[29]....
        /*0350*/ 	.word	0x0000a790


	//   ....[30]....
        /*0354*/ 	.word	0x0000a7a0


	//   ....[31]....
        /*0358*/ 	.word	0x0000a7b0


	//   ....[32]....
        /*035c*/ 	.word	0x0000a7c0


	//   ....[33]....
        /*0360*/ 	.word	0x0000a7d0


	//   ....[34]....
        /*0364*/ 	.word	0x0000a7e0


	//   ....[35]....
        /*0368*/ 	.word	0x0000a800


	//   ....[36]....
        /*036c*/ 	.word	0x0000a810


	//   ....[37]....
        /*0370*/ 	.word	0x0000a820


	//   ....[38]....
        /*0374*/ 	.word	0x0000a830


	//   ....[39]....
        /*0378*/ 	.word	0x0000a840


	//   ....[40]....
        /*037c*/ 	.word	0x0000a850


	//   ....[41]....
        /*0380*/ 	.word	0x0000a860


	//   ....[42]....
        /*0384*/ 	.word	0x0000a870


	//   ....[43]....
        /*0388*/ 	.word	0x0000a880


	//   ....[44]....
        /*038c*/ 	.word	0x0000a890


	//   ....[45]....
        /*0390*/ 	.word	0x0000a8c0


	//   ....[46]....
        /*0394*/ 	.word	0x0000a8e0


	//   ....[47]....
        /*0398*/ 	.word	0x0000a900


	//   ....[48]....
        /*039c*/ 	.word	0x0000a910


	//   ....[49]....
        /*03a0*/ 	.word	0x0000a920


	//   ....[50]....
        /*03a4*/ 	.word	0x0000a930


	//   ....[51]....
        /*03a8*/ 	.word	0x0000a9e0


	//   ....[52]....
        /*03ac*/ 	.word	0x0000aa40


	//   ....[53]....
        /*03b0*/ 	.word	0x0000aa70


	//   ....[54]....
        /*03b4*/ 	.word	0x0000aaa0


	//   ....[55]....
        /*03b8*/ 	.word	0x0000af20


	//   ....[56]....
        /*03bc*/ 	.word	0x0000af50


	//   ....[57]....
        /*03c0*/ 	.word	0x0000b060


	//   ....[58]....
        /*03c4*/ 	.word	0x0000b080


	//   ....[59]....
        /*03c8*/ 	.word	0x0000b750


	//   ....[60]....
        /*03cc*/ 	.word	0x0000b760


	//   ....[61]....
        /*03d0*/ 	.word	0x0000b860


	//   ....[62]....
        /*03d4*/ 	.word	0x0000b880


	//   ....[63]....
        /*03d8*/ 	.word	0x0000ba40


	//   ....[64]....
        /*03dc*/ 	.word	0x0000d170


	//   ....[65]....
        /*03e0*/ 	.word	0x0000d190


	//   ....[66]....
        /*03e4*/ 	.word	0x0000d1a0


	//   ....[67]....
        /*03e8*/ 	.word	0x0000d240


	//   ....[68]....
        /*03ec*/ 	.word	0x0000d5d0


	//   ....[69]....
        /*03f0*/ 	.word	0x0000d5e0


	//   ....[70]....
        /*03f4*/ 	.word	0x0000d5f0


	//   ....[71]....
        /*03f8*/ 	.word	0x0000d600


	//   ....[72]....
        /*03fc*/ 	.word	0x0000de70


	//   ....[73]....
        /*0400*/ 	.word	0x0000de90


	//   ....[74]....
        /*0404*/ 	.word	0x0000deb0


	//   ....[75]....
        /*0408*/ 	.word	0x0000ded0


	//   ....[76]....
        /*040c*/ 	.word	0x0000dee0


	//   ....[77]....
        /*0410*/ 	.word	0x0000def0


	//   ....[78]....
        /*0414*/ 	.word	0x0000e720


	//   ....[79]....
        /*0418*/ 	.word	0x0000e740


	//   ....[80]....
        /*041c*/ 	.word	0x0000e760


	//   ....[81]....
        /*0420*/ 	.word	0x0000e7c0


	//   ....[82]....
        /*0424*/ 	.word	0x0000eb50


	//   ....[83]....
        /*0428*/ 	.word	0x0000eb60


	//   ....[84]....
        /*042c*/ 	.word	0x0000eb70


	//   ....[85]....
        /*0430*/ 	.word	0x0000ebd0


	//   ....[86]....
        /*0434*/ 	.word	0x0000fa80


	//   ....[87]....
        /*0438*/ 	.word	0x0000fc20


	//   ....[88]....
        /*043c*/ 	.word	0x00010230


	//   ....[89]....
        /*0440*/ 	.word	0x00010310


	//   ....[90]....
        /*0444*/ 	.word	0x000103b0


	//   ....[91]....
        /*0448*/ 	.word	0x00010410


	//   ....[92]....
        /*044c*/ 	.word	0x000104f0


	//   ....[93]....
        /*0450*/ 	.word	0x00010640


	//   ....[94]....
        /*0454*/ 	.word	0x000106d0


	//   ....[95]....
        /*0458*/ 	.word	0x00010730


	//   ....[96]....
        /*045c*/ 	.word	0x000107d0


	//   ....[97]....
        /*0460*/ 	.word	0x000108d0


	//   ....[98]....
        /*0464*/ 	.word	0x00010940


	//   ....[99]....
        /*0468*/ 	.word	0x000109a0


	//   ....[100]....
        /*046c*/ 	.word	0x00010a40


	//   ....[101]....
        /*0470*/ 	.word	0x00010b10


	//   ....[102]....
        /*0474*/ 	.word	0x00010ba0


	//   ....[103]....
        /*0478*/ 	.word	0x00010d30


	//   ....[104]....
        /*047c*/ 	.word	0x00010de0


	//   ....[105]....
        /*0480*/ 	.word	0x00010e90


	//   ....[106]....
        /*0484*/ 	.word	0x00010f40


	//   ....[107]....
        /*0488*/ 	.word	0x00011030


	//   ....[108]....
        /*048c*/ 	.word	0x000110c0


	//   ....[109]....
        /*0490*/ 	.word	0x00011120


	//   ....[110]....
        /*0494*/ 	.word	0x000111f0


	//   ....[111]....
        /*0498*/ 	.word	0x00011450


	//----- nvinfo : EIATTR_REG_RECONFIG
	.align		4
.L_263:
        /*049c*/ 	.byte	0x01, 0x54
	.zero		2


	//----- nvinfo : EIATTR_SYSCALL_OFFSETS
	.align		4
        /*04a0*/ 	.byte	0x04, 0x46
        /*04a2*/ 	.short	(.L_265 - .L_264)


	//   ....[0]....
.L_264:
        /*04a4*/ 	.word	0x000014d0


	//   ....[1]....
        /*04a8*/ 	.word	0x0000c740


	//   ....[2]....
        /*04ac*/ 	.word	0x0000c8b0


	//   ....[3]....
        /*04b0*/ 	.word	0x0000ca00


	//   ....[4]....
        /*04b4*/ 	.word	0x0000cb40


	//   ....[5]....
        /*04b8*/ 	.word	0x0000d940


	//----- nvinfo : EIATTR_MBARRIER_INSTR_OFFSETS
	.align		4
.L_265:
        /*04bc*/ 	.byte	0x04, 0x39
        /*04be*/ 	.short	(.L_267 - .L_266)


	//   ....[0]....
.L_266:
        /*04c0*/ 	.word	0x00000180
        /*04c4*/ 	.word	0x000000ff
        /*04c8*/ 	.word	0x00019c00
        /*04cc*/ 	.short	0x0100
        /*04ce*/ 	.byte	0x08
	.zero		1


	//   ....[1]....
        /*04d0*/ 	.word	0x00000190
        /*04d4*/ 	.word	0x000000ff
        /*04d8*/ 	.word	0x00019c20
        /*04dc*/ 	.short	0x0100
        /*04de*/ 	.byte	0x08
	.zero		1


	//   ....[2]....
        /*04e0*/ 	.word	0x00000280
        /*04e4*/ 	.word	0x000000ff
        /*04e8*/ 	.word	0x00019c30
        /*04ec*/ 	.short	0x0100
        /*04ee*/ 	.byte	0x08
	.zero		1


	//   ....[3]....
        /*04f0*/ 	.word	0x00000290
        /*04f4*/ 	.word	0x000000ff
        /*04f8*/ 	.word	0x00019c40
        /*04fc*/ 	.short	0x0100
        /*04fe*/ 	.byte	0x08
	.zero		1


	//   ....[4]....
        /*0500*/ 	.word	0x000002a0
        /*0504*/ 	.word	0x000000ff
        /*0508*/ 	.word	0x00019c38
        /*050c*/ 	.short	0x0100
        /*050e*/ 	.byte	0x08
	.zero		1


	//   ....[5]....
        /*0510*/ 	.word	0x000002b0
        /*0514*/ 	.word	0x000000ff
        /*0518*/ 	.word	0x00019c48
        /*051c*/ 	.short	0x0100
        /*051e*/ 	.byte	0x08
	.zero		1


	//   ....[6]....
        /*0520*/ 	.word	0x000003e0
        /*0524*/ 	.word	0x000000ff
        /*0528*/ 	.word	0x00019c50
        /*052c*/ 	.short	0x0100
        /*052e*/ 	.byte	0x08
	.zero		1


	//   ....[7]....
        /*0530*/ 	.word	0x000003f0
        /*0534*/ 	.word	0x000000ff
        /*0538*/ 	.word	0x00019c60
        /*053c*/ 	.short	0x0100
        /*053e*/ 	.byte	0x08
	.zero		1


	//   ....[8]....
        /*0540*/ 	.word	0x00000400
        /*0544*/ 	.word	0x000000ff
        /*0548*/ 	.word	0x00019c58
        /*054c*/ 	.short	0x0100
        /*054e*/ 	.byte	0x08
	.zero		1


	//   ....[9]....
        /*0550*/ 	.word	0x00000410
        /*0554*/ 	.word	0x000000ff
        /*0558*/ 	.word	0x00019c68
        /*055c*/ 	.short	0x0100
        /*055e*/ 	.byte	0x08
	.zero		1


	//   ....[10]....
        /*0560*/ 	.word	0x00000500
        /*0564*/ 	.word	0x000000ff
        /*0568*/ 	.word	0x00019c70
        /*056c*/ 	.short	0x0100
        /*056e*/ 	.byte	0x06
	.zero		1


	//   ....[11]....
        /*0570*/ 	.word	0x00000510
        /*0574*/ 	.word	0x000000ff
        /*0578*/ 	.word	0x00019c80
        /*057c*/ 	.short	0x0100
        /*057e*/ 	.byte	0x06
	.zero		1


	//   ....[12]....
        /*0580*/ 	.word	0x00000520
        /*0584*/ 	.word	0x000000ff
        /*0588*/ 	.word	0x00019c78
        /*058c*/ 	.short	0x0100
        /*058e*/ 	.byte	0x06
	.zero		1


	//   ....[13]....
        /*0590*/ 	.word	0x00000530
        /*0594*/ 	.word	0x000000ff
        /*0598*/ 	.word	0x00019c88
        /*059c*/ 	.short	0x0100
        /*059e*/ 	.byte	0x06
	.zero		1


	//   ....[14]....
        /*05a0*/ 	.word	0x00000660
        /*05a4*/ 	.word	0x000000ff
        /*05a8*/ 	.word	0x00019c90
        /*05ac*/ 	.short	0x0100
        /*05ae*/ 	.byte	0x08
	.zero		1


	//   ....[15]....
        /*05b0*/ 	.word	0x00000670
        /*05b4*/ 	.word	0x000000ff
        /*05b8*/ 	.word	0x00019ca0
        /*05bc*/ 	.short	0x0100
        /*05be*/ 	.byte	0x08
	.zero		1


	//   ....[16]....
        /*05c0*/ 	.word	0x00000680
        /*05c4*/ 	.word	0x000000ff
        /*05c8*/ 	.word	0x00019c98
        /*05cc*/ 	.short	0x0100
        /*05ce*/ 	.byte	0x08
	.zero		1


	//   ....[17]....
        /*05d0*/ 	.word	0x00000690
        /*05d4*/ 	.word	0x000000ff
        /*05d8*/ 	.word	0x00019ca8
        /*05dc*/ 	.short	0x0100
        /*05de*/ 	.byte	0x08
	.zero		1


	//   ....[18]....
        /*05e0*/ 	.word	0x000007e0
        /*05e4*/ 	.word	0x000000ff
        /*05e8*/ 	.word	0x00019cb0
        /*05ec*/ 	.short	0x0100
        /*05ee*/ 	.byte	0x08
	.zero		1


	//   ....[19]....
        /*05f0*/ 	.word	0x000007f0
        /*05f4*/ 	.word	0x000000ff
        /*05f8*/ 	.word	0x00019cc0
        /*05fc*/ 	.short	0x0100
        /*05fe*/ 	.byte	0x08
	.zero		1


	//   ....[20]....
        /*0600*/ 	.word	0x00000800
        /*0604*/ 	.word	0x000000ff
        /*0608*/ 	.word	0x00019cb8
        /*060c*/ 	.short	0x0100
        /*060e*/ 	.byte	0x08
	.zero		1


	//   ....[21]....
        /*0610*/ 	.word	0x00000810
        /*0614*/ 	.word	0x000000ff
        /*0618*/ 	.word	0x00019cc8
        /*061c*/ 	.short	0x0100
        /*061e*/ 	.byte	0x08
	.zero		1


	//   ....[22]....
        /*0620*/ 	.word	0x00001820
        /*0624*/ 	.word	0x000000ff
        /*0628*/ 	.word	0x00019c00
        /*062c*/ 	.short	0x010a
        /*062e*/ 	.byte	0x2e
	.zero		1


	//   ....[23]....
        /*0630*/ 	.word	0x000018c0
        /*0634*/ 	.word	0x00000002
        /*0638*/ 	.word	0x00019c30
        /*063c*/ 	.short	0x010a
        /*063e*/ 	.byte	0x3f
	.zero		1


	//   ....[24]....
        /*0640*/ 	.word	0x00001900
        /*0644*/ 	.word	0x00000002
        /*0648*/ 	.word	0x00019c30
        /*064c*/ 	.short	0x010a
        /*064e*/ 	.byte	0x3f
	.zero		1


	//   ....[25]....
        /*0650*/ 	.word	0x00002680
        /*0654*/ 	.word	0x000000ff
        /*0658*/ 	.word	0x00000000
        /*065c*/ 	.short	0x0101
        /*065e*/ 	.byte	0x06
	.zero		1


	//   ....[26]....
        /*0660*/ 	.word	0x00004330
        /*0664*/ 	.word	0x000000ff
        /*0668*/ 	.word	0x00019c30
        /*066c*/ 	.short	0x010a
        /*066e*/ 	.byte	0x14
	.zero		1


	//   ....[27]....
        /*0670*/ 	.word	0x00004370
        /*0674*/ 	.word	0x000000ff
        /*0678*/ 	.word	0x00019c30
        /*067c*/ 	.short	0x010a
        /*067e*/ 	.byte	0x14
	.zero		1


	//   ....[28]....
        /*0680*/ 	.word	0x000044d0
        /*0684*/ 	.word	0x000000ff
        /*0688*/ 	.word	0x00019c50
        /*068c*/ 	.short	0x010a
        /*068e*/ 	.byte	0x0b
	.zero		1


	//   ....[29]....
        /*0690*/ 	.word	0x00004510
        /*0694*/ 	.word	0x000000ff
        /*0698*/ 	.word	0x00019c50
        /*069c*/ 	.short	0x010a
        /*069e*/ 	.byte	0x0b
	.zero		1


	//   ....[30]....
        /*06a0*/ 	.word	0x00004d50
        /*06a4*/ 	.word	0x000000ff
        /*06a8*/ 	.word	0x00000000
        /*06ac*/ 	.short	0x0101
        /*06ae*/ 	.byte	0x14
	.zero		1


	//   ....[31]....
        /*06b0*/ 	.word	0x00006ad0
        /*06b4*/ 	.word	0x000000ff
        /*06b8*/ 	.word	0x00000000
        /*06bc*/ 	.short	0x0101
        /*06be*/ 	.byte	0x06
	.zero		1


	//   ....[32]....
        /*06c0*/ 	.word	0x00007090
        /*06c4*/ 	.word	0x000000ff
        /*06c8*/ 	.word	0x00019c30
        /*06cc*/ 	.short	0x010a
        /*06ce*/ 	.byte	0x06
	.zero		1


	//   ....[33]....
        /*06d0*/ 	.word	0x000070d0
        /*06d4*/ 	.word	0x000000ff
        /*06d8*/ 	.word	0x00019c30
        /*06dc*/ 	.short	0x010a
        /*06de*/ 	.byte	0x06
	.zero		1


	//   ....[34]....
        /*06e0*/ 	.word	0x00007230
        /*06e4*/ 	.word	0x000000ff
        /*06e8*/ 	.word	0x00019c50
        /*06ec*/ 	.short	0x010a
        /*06ee*/ 	.byte	0x0b
	.zero		1


	//   ....[35]....
        /*06f0*/ 	.word	0x00007270
        /*06f4*/ 	.word	0x000000ff
        /*06f8*/ 	.word	0x00019c50
        /*06fc*/ 	.short	0x010a
        /*06fe*/ 	.byte	0x0b
	.zero		1


	//   ....[36]....
        /*0700*/ 	.word	0x000078e0
        /*0704*/ 	.word	0x000000ff
        /*0708*/ 	.word	0x00000000
        /*070c*/ 	.short	0x0101
        /*070e*/ 	.byte	0x06
	.zero		1


	//   ....[37]....
        /*0710*/ 	.word	0x00008ea0
        /*0714*/ 	.word	0x000000ff
        /*0718*/ 	.word	0x00000000
        /*071c*/ 	.short	0x0101
        /*071e*/ 	.byte	0x06
	.zero		1


	//   ....[38]....
        /*0720*/ 	.word	0x000093d0
        /*0724*/ 	.word	0x000000ff
        /*0728*/ 	.word	0x00019c50
        /*072c*/ 	.short	0x010a
        /*072e*/ 	.byte	0x0e
	.zero		1


	//   ....[39]....
        /*0730*/ 	.word	0x00009410
        /*0734*/ 	.word	0x000000ff
        /*0738*/ 	.word	0x00019c50
        /*073c*/ 	.short	0x010a
        /*073e*/ 	.byte	0x0e
	.zero		1


	//   ....[40]....
        /*0740*/ 	.word	0x00009a20
        /*0744*/ 	.word	0x000000ff
        /*0748*/ 	.word	0x00000000
        /*074c*/ 	.short	0x0101
        /*074e*/ 	.byte	0x04
	.zero		1


	//   ....[41]....
        /*0750*/ 	.word	0x0000af40
        /*0754*/ 	.word	0x00000003
        /*0758*/ 	.word	0x00000000
        /*075c*/ 	.short	0x0101
        /*075e*/ 	.byte	0x3f
	.zero		1


	//   ....[42]....
        /*0760*/ 	.word	0x0000cf30
        /*0764*/ 	.word	0x00000004
        /*0768*/ 	.word	0x00019c80
        /*076c*/ 	.short	0x010a
        /*076e*/ 	.byte	0x3f
	.zero		1


	//   ....[43]....
        /*0770*/ 	.word	0x0000d310
        /*0774*/ 	.word	0x00000004
        /*0778*/ 	.word	0x00019c70
        /*077c*/ 	.short	0x0107
        /*077e*/ 	.byte	0x3f
	.zero		1


	//   ....[44]....
        /*0780*/ 	.word	0x0000d3d0
        /*0784*/ 	.word	0x00000004
        /*0788*/ 	.word	0x00019c70
        /*078c*/ 	.short	0x0101
        /*078e*/ 	.byte	0x3f
	.zero		1


	//   ....[45]....
        /*0790*/ 	.word	0x0000d400
        /*0794*/ 	.word	0x00000004
        /*0798*/ 	.word	0x00019c40
        /*079c*/ 	.short	0x010a
        /*079e*/ 	.byte	0x3f
	.zero		1


	//   ....[46]....
        /*07a0*/ 	.word	0x0000d720
        /*07a4*/ 	.word	0x00000004
        /*07a8*/ 	.word	0x00019c30
        /*07ac*/ 	.short	0x0107
        /*07ae*/ 	.byte	0x3f
	.zero		1


	//   ....[47]....
        /*07b0*/ 	.word	0x0000d7f0
        /*07b4*/ 	.word	0x00000004
        /*07b8*/ 	.word	0x00019c30
        /*07bc*/ 	.short	0x0101
        /*07be*/ 	.byte	0x3f
	.zero		1


	//   ....[48]....
        /*07c0*/ 	.word	0x0000e0d0
        /*07c4*/ 	.word	0x00000010
        /*07c8*/ 	.word	0x00019c00
        /*07cc*/ 	.short	0x0107
        /*07ce*/ 	.byte	0x3f
	.zero		1


	//   ....[49]....
        /*07d0*/ 	.word	0x0000e1d0
        /*07d4*/ 	.word	0x00000010
        /*07d8*/ 	.word	0x00019c00
        /*07dc*/ 	.short	0x0101
        /*07de*/ 	.byte	0x3f
	.zero		1


	//   ....[50]....
        /*07e0*/ 	.word	0x0000e1f0
        /*07e4*/ 	.word	0x00000010
        /*07e8*/ 	.word	0x00019c20
        /*07ec*/ 	.short	0x010a
        /*07ee*/ 	.byte	0x3f
	.zero		1


	//   ....[51]....
        /*07f0*/ 	.word	0x0000e550
        /*07f4*/ 	.word	0x00000004
        /*07f8*/ 	.word	0x00019c80
        /*07fc*/ 	.short	0x010a
        /*07fe*/ 	.byte	0x3f
	.zero		1


	//   ....[52]....
        /*0800*/ 	.word	0x0000e890
        /*0804*/ 	.word	0x00000004
        /*0808*/ 	.word	0x00019c70
        /*080c*/ 	.short	0x0107
        /*080e*/ 	.byte	0x3f
	.zero		1


	//   ....[53]....
        /*0810*/ 	.word	0x0000e950
        /*0814*/ 	.word	0x00000004
        /*0818*/ 	.word	0x00019c70
        /*081c*/ 	.short	0x0101
        /*081e*/ 	.byte	0x3f
	.zero		1


	//   ....[54]....
        /*0820*/ 	.word	0x0000e980
        /*0824*/ 	.word	0x00000004
        /*0828*/ 	.word	0x00019c40
        /*082c*/ 	.short	0x010a
        /*082e*/ 	.byte	0x3f
	.zero		1


	//   ....[55]....
        /*0830*/ 	.word	0x0000ec70
        /*0834*/ 	.word	0x00000004
        /*0838*/ 	.word	0x00019c30
        /*083c*/ 	.short	0x0107
        /*083e*/ 	.byte	0x3f
	.zero		1


	//   ....[56]....
        /*0840*/ 	.word	0x0000ed40
        /*0844*/ 	.word	0x00000004
        /*0848*/ 	.word	0x00019c30
        /*084c*/ 	.short	0x0101
        /*084e*/ 	.byte	0x3f
	.zero		1


	//   ....[57]....
        /*0850*/ 	.word	0x0000edc0
        /*0854*/ 	.word	0x00000002
        /*0858*/ 	.word	0x00019c70
        /*085c*/ 	.short	0x010a
        /*085e*/ 	.byte	0x3f
	.zero		1


	//   ....[58]....
        /*0860*/ 	.word	0x0000ee50
        /*0864*/ 	.word	0x00000002
        /*0868*/ 	.word	0x00019c60
        /*086c*/ 	.short	0x010a
        /*086e*/ 	.byte	0x3f
	.zero		1


	//   ....[59]....
        /*0870*/ 	.word	0x0000f210
        /*0874*/ 	.word	0x00000002
        /*0878*/ 	.word	0x00019c50
        /*087c*/ 	.short	0x0101
        /*087e*/ 	.byte	0x3f
	.zero		1


	//   ....[60]....
        /*0880*/ 	.word	0x0000f290
        /*0884*/ 	.word	0x00000002
        /*0888*/ 	.word	0x00000000
        /*088c*/ 	.short	0x0101
        /*088e*/ 	.byte	0x3f
	.zero		1


	//   ....[61]....
        /*0890*/ 	.word	0x0000f460
        /*0894*/ 	.word	0x00000003
        /*0898*/ 	.word	0x00019c70
        /*089c*/ 	.short	0x010a
        /*089e*/ 	.byte	0x3f
	.zero		1


	//   ....[62]....
        /*08a0*/ 	.word	0x0000f4e0
        /*08a4*/ 	.word	0x00000003
        /*08a8*/ 	.word	0x00019c60
        /*08ac*/ 	.short	0x010a
        /*08ae*/ 	.byte	0x3f
	.zero		1


	//   ....[63]....
        /*08b0*/ 	.word	0x0000f8b0
        /*08b4*/ 	.word	0x00000003
        /*08b8*/ 	.word	0x00019c50
        /*08bc*/ 	.short	0x0101
        /*08be*/ 	.byte	0x3f
	.zero		1


	//   ....[64]....
        /*08c0*/ 	.word	0x0000f930
        /*08c4*/ 	.word	0x00000000
        /*08c8*/ 	.word	0x00000000
        /*08cc*/ 	.short	0x0101
        /*08ce*/ 	.byte	0x3f
	.zero		1


	//   ....[65]....
        /*08d0*/ 	.word	0x0000fba0
        /*08d4*/ 	.word	0x00000005
        /*08d8*/ 	.word	0x00019c20
        /*08dc*/ 	.short	0x010a
        /*08de*/ 	.byte	0x3f
	.zero		1


	//   ....[66]....
        /*08e0*/ 	.word	0x0000fd20
        /*08e4*/ 	.word	0x00000003
        /*08e8*/ 	.word	0x00019c40
        /*08ec*/ 	.short	0x010a
        /*08ee*/ 	.byte	0x3f
	.zero		1


	//   ....[67]....
        /*08f0*/ 	.word	0x0000fdc0
        /*08f4*/ 	.word	0x00000005
        /*08f8*/ 	.word	0x00019c40
        /*08fc*/ 	.short	0x010a
        /*08fe*/ 	.byte	0x3f
	.zero		1


	//   ....[68]....
        /*0900*/ 	.word	0x0000fe00
        /*0904*/ 	.word	0x00000003
        /*0908*/ 	.word	0x00019c60
        /*090c*/ 	.short	0x010a
        /*090e*/ 	.byte	0x3f
	.zero		1


	//   ....[69]....
        /*0910*/ 	.word	0x0000fe40
        /*0914*/ 	.word	0x00000005
        /*0918*/ 	.word	0x00019c60
        /*091c*/ 	.short	0x010a
        /*091e*/ 	.byte	0x3f
	.zero		1


	//   ....[70]....
        /*0920*/ 	.word	0x0000fe80
        /*0924*/ 	.word	0x00000003
        /*0928*/ 	.word	0x00019c80
        /*092c*/ 	.short	0x010a
        /*092e*/ 	.byte	0x3f
	.zero		1


	//   ....[71]....
        /*0930*/ 	.word	0x0000fec0
        /*0934*/ 	.word	0x00000005
        /*0938*/ 	.word	0x00019c80
        /*093c*/ 	.short	0x010a
        /*093e*/ 	.byte	0x3f
	.zero		1


	//   ....[72]....
        /*0940*/ 	.word	0x0000ff30
        /*0944*/ 	.word	0x00000003
        /*0948*/ 	.word	0x00019c00
        /*094c*/ 	.short	0x010a
        /*094e*/ 	.byte	0x3f
	.zero		1


	//   ....[73]....
        /*0950*/ 	.word	0x0000ff80
        /*0954*/ 	.word	0x00000002
        /*0958*/ 	.word	0x00019c30
        /*095c*/ 	.short	0x010a
        /*095e*/ 	.byte	0x3f
	.zero		1


	//   ....[74]....
        /*0960*/ 	.word	0x0000ffe0
        /*0964*/ 	.word	0x00000007
        /*0968*/ 	.word	0x00019c30
        /*096c*/ 	.short	0x010a
        /*096e*/ 	.byte	0x3f
	.zero		1


	//   ....[75]....
        /*0970*/ 	.word	0x00010040
        /*0974*/ 	.word	0x00000007
        /*0978*/ 	.word	0x00019c50
        /*097c*/ 	.short	0x010a
        /*097e*/ 	.byte	0x3f
	.zero		1


	//   ....[76]....
        /*0980*/ 	.word	0x000100a0
        /*0984*/ 	.word	0x00000007
        /*0988*/ 	.word	0x00019c30
        /*098c*/ 	.short	0x010a
        /*098e*/ 	.byte	0x3f
	.zero		1


	//   ....[77]....
        /*0990*/ 	.word	0x00010100
        /*0994*/ 	.word	0x00000007
        /*0998*/ 	.word	0x00019c50
        /*099c*/ 	.short	0x010a
        /*099e*/ 	.byte	0x3f
	.zero		1


	//   ....[78]....
        /*09a0*/ 	.word	0x00010160
        /*09a4*/ 	.word	0x00000005
        /*09a8*/ 	.word	0x00019c50
        /*09ac*/ 	.short	0x010a
        /*09ae*/ 	.byte	0x3f
	.zero		1


	//   ....[79]....
        /*09b0*/ 	.word	0x00010260
        /*09b4*/ 	.word	0x00000004
        /*09b8*/ 	.word	0x00019c80
        /*09bc*/ 	.short	0x010a
        /*09be*/ 	.byte	0x3f
	.zero		1


	//   ....[80]....
        /*09c0*/ 	.word	0x00010590
        /*09c4*/ 	.word	0x00000004
        /*09c8*/ 	.word	0x00019c40
        /*09cc*/ 	.short	0x010a
        /*09ce*/ 	.byte	0x3f
	.zero		1


	//   ....[81]....
        /*09d0*/ 	.word	0x00010c30
        /*09d4*/ 	.word	0x00000010
        /*09d8*/ 	.word	0x00019c20
        /*09dc*/ 	.short	0x010a
        /*09de*/ 	.byte	0x3f
	.zero		1


	//   ....[82]....
        /*09e0*/ 	.word	0x00010c80
        /*09e4*/ 	.word	0x00000004
        /*09e8*/ 	.word	0x00019c80
        /*09ec*/ 	.short	0x010a
        /*09ee*/ 	.byte	0x3f
	.zero		1


	//   ....[83]....
        /*09f0*/ 	.word	0x00010f80
        /*09f4*/ 	.word	0x00000004
        /*09f8*/ 	.word	0x00019c40
        /*09fc*/ 	.short	0x010a
        /*09fe*/ 	.byte	0x3f
	.zero		1


	//   ....[84]....
        /*0a00*/ 	.word	0x00011230
        /*0a04*/ 	.word	0x00000002
        /*0a08*/ 	.word	0x00019c70
        /*0a0c*/ 	.short	0x010a
        /*0a0e*/ 	.byte	0x3f
	.zero		1


	//   ....[85]....
        /*0a10*/ 	.word	0x00011280
        /*0a14*/ 	.word	0x00000002
        /*0a18*/ 	.word	0x00019c60
        /*0a1c*/ 	.short	0x010a
        /*0a1e*/ 	.byte	0x3f
	.zero		1


	//   ....[86]....
        /*0a20*/ 	.word	0x000112d0
        /*0a24*/ 	.word	0x00000003
        /*0a28*/ 	.word	0x00019c70
        /*0a2c*/ 	.short	0x010a
        /*0a2e*/ 	.byte	0x3f
	.zero		1


	//   ....[87]....
        /*0a30*/ 	.word	0x00011320
        /*0a34*/ 	.word	0x00000003
        /*0a38*/ 	.word	0x00019c60
        /*0a3c*/ 	.short	0x010a
        /*0a3e*/ 	.byte	0x3f
	.zero		1


	//   ....[88]....
        /*0a40*/ 	.word	0x00011370
        /*0a44*/ 	.word	0x00000005
        /*0a48*/ 	.word	0x00019c20
        /*0a4c*/ 	.short	0x010a
        /*0a4e*/ 	.byte	0x3f
	.zero		1


	//   ....[89]....
        /*0a50*/ 	.word	0x00011510
        /*0a54*/ 	.word	0x00000003
        /*0a58*/ 	.word	0x00019c40
        /*0a5c*/ 	.short	0x010a
        /*0a5e*/ 	.byte	0x3f
	.zero		1


	//   ....[90]....
        /*0a60*/ 	.word	0x00011560
        /*0a64*/ 	.word	0x00000005
        /*0a68*/ 	.word	0x00019c40
        /*0a6c*/ 	.short	0x010a
        /*0a6e*/ 	.byte	0x3f
	.zero		1


	//   ....[91]....
        /*0a70*/ 	.word	0x000115b0
        /*0a74*/ 	.word	0x00000003
        /*0a78*/ 	.word	0x00019c60
        /*0a7c*/ 	.short	0x010a
        /*0a7e*/ 	.byte	0x3f
	.zero		1


	//   ....[92]....
        /*0a80*/ 	.word	0x00011600
        /*0a84*/ 	.word	0x00000005
        /*0a88*/ 	.word	0x00019c60
        /*0a8c*/ 	.short	0x010a
        /*0a8e*/ 	.byte	0x3f
	.zero		1


	//   ....[93]....
        /*0a90*/ 	.word	0x00011650
        /*0a94*/ 	.word	0x00000003
        /*0a98*/ 	.word	0x00019c80
        /*0a9c*/ 	.short	0x010a
        /*0a9e*/ 	.byte	0x3f
	.zero		1


	//----- nvinfo : EIATTR_NUM_MBARRIERS
	.align		4
.L_267:
        /*0aa0*/ 	.byte	0x03, 0x38
        /*0aa2*/ 	.short	0x0016


	//----- nvinfo : EIATTR_EXIT_INSTR_OFFSETS
	.align		4
        /*0aa4*/ 	.byte	0x04, 0x1c
        /*0aa6*/ 	.short	(.L_269 - .L_268)


	//   ....[0]....
.L_268:
        /*0aa8*/ 	.word	0x00000950


	//   ....[1]....
        /*0aac*/ 	.word	0x0000b9b0


	//   ....[2]....
        /*0ab0*/ 	.word	0x0000ff10


	//----- nvinfo : EIATTR_MAX_THREADS
	.align		4
.L_269:
        /*0ab4*/ 	.byte	0x04, 0x05
        /*0ab6*/ 	.short	(.L_271 - .L_270)
.L_270:
        /*0ab8*/ 	.word	0x00000200
        /*0abc*/ 	.word	0x00000001
        /*0ac0*/ 	.word	0x00000001


	//----- nvinfo : EIATTR_CRS_STACK_SIZE
	.align		4
.L_271:
        /*0ac4*/ 	.byte	0x04, 0x1e
        /*0ac6*/ 	.short	(.L_273 - .L_272)
.L_272:
        /*0ac8*/ 	.word	0x00000000


	//----- nvinfo : EIATTR_CBANK_PARAM_SIZE
	.align		4
.L_273:
        /*0acc*/ 	.byte	0x03, 0x19
        /*0ace*/ 	.short	0x0af0


	//----- nvinfo : EIATTR_PARAM_CBANK
	.align		4
        /*0ad0*/ 	.byte	0x04, 0x0a
        /*0ad2*/ 	.short	(.L_275 - .L_274)
	.align		4
.L_274:
        /*0ad4*/ 	.word	index@(.nv.constant0._ZN7cutlass13device_kernelIN5flash11enable_sm90INS1_16FlashAttnFwdSm90INS1_25CollectiveMainloopFwdSm90ILi2EN4cute5tupleIJNS5_1CILi1EEES8_S8_EEENS6_IJNS7_ILi192EEENS7_ILi128EEENS7_ILi96EEEEEELi96ENS_12float_e4m3_tEfNS_4arch4Sm90ELb1ELb0ELb1ELb0ELb1ELb0ELb0ELb1ELb1ELb1ELb0ELb0EEENS1_21CollectiveEpilogueFwdINS6_IJSA_SC_SB_EEES9_NS_10bfloat16_tESG_Li384ELb0ELb1ELb0ELb1EEENS1_30DynamicPersistentTileSchedulerILi384ELi128ELb0ELb1ELb1EEEEEEEEEvNT_6ParamsE)
        /*0ad8*/ 	.short	0x0210
        /*0ada*/ 	.short	0x0af0


	//----- nvinfo : EIATTR_SW_WAR
	.align		4
.L_275:
        /*0adc*/ 	.byte	0x04, 0x36
        /*0ade*/ 	.short	(.L_277 - .L_276)
.L_276:
        /*0ae0*/ 	.word	0x00000008
.L_277:


//--------------------- .nv.info._ZN7cutlass13device_kernelIN5flash11enable_sm90INS1_16FlashAttnFwdSm90INS1_25CollectiveMainloopFwdSm90ILi2EN4cute5tupleIJNS5_1CILi1EEES8_S8_EEENS6_IJNS7_ILi192EEENS7_ILi128EEENS7_ILi96EEEEEELi96ENS_12float_e4m3_tEfNS_4arch4Sm90ELb1ELb0ELb1ELb1ELb1ELb0ELb0ELb1ELb1ELb1ELb0ELb0EEENS1_21CollectiveEpilogueFwdINS6_IJSA_SC_SB_EEES9_NS_10bfloat16_tESG_Li384ELb1ELb1ELb0ELb1EEENS1_36VarlenDynamicPersistentTileSchedulerILi192ELi128ELi384ELi128ELb0ELb1ELb1ELb1ELb1ELb1EEEEEEEEEvNT_6ParamsE --------------------------
	.section	.nv.info._ZN7cutlass13device_kernelIN5flash11enable_sm90INS1_16FlashAttnFwdSm90INS1_25CollectiveMainloopFwdSm90ILi2EN4cute5tupleIJNS5_1CILi1EEES8_S8_EEENS6_IJNS7_ILi192EEENS7_ILi128EEENS7_ILi96EEEEEELi96ENS_12float_e4m3_tEfNS_4arch4Sm90ELb1ELb0ELb1ELb1ELb1ELb0ELb0ELb1ELb1ELb1ELb0ELb0EEENS1_21CollectiveEpilogueFwdINS6_IJSA_SC_SB_EEES9_NS_10bfloat16_tESG_Li384ELb1ELb1ELb0ELb1EEENS1_36VarlenDynamicPersistentTileSchedulerILi192ELi128ELi384ELi128ELb0ELb1ELb1ELb1ELb1ELb1EEEEEEEEEvNT_6ParamsE,"",@"SHT_CUDA_INFO"
	.sectionflags	@""
	.align	4


	//----- nvinfo : EIATTR_CUDA_API_VERSION
	.align		4
        /*0000*/ 	.byte	0x04, 0x37
        /*0002*/ 	.short	(.L_279 - .L_278)
.L_278:
        /*0004*/ 	.word	0x00000082


	//----- nvinfo : EIATTR_KPARAM_INFO
	.align		4
.L_279:
        /*0008*/ 	.byte	0x04, 0x17
        /*000a*/ 	.short	(.L_281 - .L_280)
.L_280:
        /*000c*/ 	.word	0x00000000
        /*0010*/ 	.short	0x0000
        /*0012*/ 	.short	0x0070
        /*0014*/ 	.byte	0x00, 0xf0, 0x01, 0x2a


	//----- nvinfo : EIATTR_SPARSE_MMA_MASK
	.align		4
.L_281:
        /*0018*/ 	.byte	0x03, 0x50
        /*001a*/ 	.short	0x0000


	//----- nvinfo : EIATTR_MAXREG_COUNT
	.align		4
        /*001c*/ 	.byte	0x03, 0x1b
        /*001e*/ 	.short	0x0080


	//----- nvinfo : EIATTR_NUM_BARRIERS
	.align		4
        /*0020*/ 	.byte	0x02, 0x4c
        /*0022*/ 	.byte	0x09
	.zero		1


	//----- nvinfo : EIATTR_EXTERNS
	.align		4
        /*0024*/ 	.byte	0x04, 0x0f
        /*0026*/ 	.short	(.L_283 - .L_282)


	//   ....[0]....
	.align		4
.L_282:
        /*0028*/ 	.word	index@(__assertfail)


	//----- nvinfo : EIATTR_ANNOTATIONS
	.align		4
.L_283:
        /*002c*/ 	.byte	0x04, 0x55
        /*002e*/ 	.short	(.L_285 - .L_284)


	//   ....[0]....
.L_284:
        /* <DEDUP_REMOVED lines=14> */


	//----- nvinfo : EIATTR_MERCURY_ISA_VERSION
	.align		4
.L_285:
        /*0100*/ 	.byte	0x03, 0x5f
        /*0102*/ 	.short	0x0101


	//----- nvinfo : EIATTR_UNUSED_LOAD_BYTE_OFFSET
	.align		4
        /*0104*/ 	.byte	0x04, 0x44
        /*0106*/ 	.short	(.L_287 - .L_286)


	//   ....[0]....
.L_286:
        /*0108*/ 	.word	0x00000940
        /*010c*/ 	.word	0x0000fff0


	//   ....[1]....
        /*0110*/ 	.word	0x00009e80
        /*0114*/ 	.word	0x0000fff0


	//----- nvinfo : EIATTR_INT_WARP_WIDE_INSTR_OFFSETS
	.align		4
.L_287:
        /*0118*/ 	.byte	0x04, 0x31
        /*011a*/ 	.short	(.L_289 - .L_288)


	//   ....[0]....
.L_288:
        /*011c*/ 	.word	0x000000c0


	//   ....[1]....
        /*0120*/ 	.word	0x000000d0


	//   ....[2]....
        /*0124*/ 	.word	0x00000170


	//   ....[3]....
        /*0128*/ 	.word	0x0000d560


	//   ....[4]....
        /*012c*/ 	.word	0x0000d5f0


	//   ....[5]....
        /*0130*/ 	.word	0x00010470


	//   ....[6]....
        /*0134*/ 	.word	0x00010500


	//----- nvinfo : EIATTR_COOP_GROUP_MASK_REGIDS
	.align		4
.L_289:
        /*0138*/ 	.byte	0x04, 0x29
        /*013a*/ 	.short	(.L_291 - .L_290)


	//   ....[0]....
.L_290:
        /*013c*/ 	.word	0xffffffff


	//   ....[1]....
        /*0140*/ 	.word	0xffffffff


	//   ....[2]....
        /*0144*/ 	.word	0xffffffff


	//   ....[3]....
        /*0148*/ 	.word	0xffffffff


	//   ....[4]....
        /*014c*/ 	.word	0xffffffff


	//   ....[5]....
        /*0150*/ 	.word	0xffffffff


	//   ....[6]....
        /*0154*/ 	.word	0xffffffff


	//   ....[7]....
        /*0158*/ 	.word	0xffffffff


	//   ....[8]....
        /*015c*/ 	.word	0xffffffff


	//   ....[9]....
        /*0160*/ 	.word	0xffffffff


	//   ....[10]....
        /*0164*/ 	.word	0xffffffff


	//   ....[11]....
        /*0168*/ 	.word	0xffffffff


	//   ....[12]....
        /*016c*/ 	.word	0xffffffff


	//   ....[13]....
        /*0170*/ 	.word	0xffffffff


	//   ....[14]....
        /*0174*/ 	.word	0xffffffff


	//   ....[15]....
        /*0178*/ 	.word	0xffffffff


	//   ....[16]....
        /*017c*/ 	.word	0xffffffff


	//   ....[17]....
        /*0180*/ 	.word	0xffffffff


	//   ....[18]....
        /*0184*/ 	.word	0xffffffff


	//   ....[19]....
        /*0188*/ 	.word	0xffffffff


	//   ....[20]....
        /*018c*/ 	.word	0xffffffff


	//   ....[21]....
        /*0190*/ 	.word	0xffffffff


	//   ....[22]....
        /*0194*/ 	.word	0xffffffff


	//   ....[23]....
        /*0198*/ 	.word	0xffffffff


	//   ....[24]....
        /*019c*/ 	.word	0xffffffff


	//   ....[25]....
        /*01a0*/ 	.word	0xffffffff


	//   ....[26]....
        /*01a4*/ 	.word	0xffffffff


	//   ....[27]....
        /*01a8*/ 	.word	0xffffffff


	//   ....[28]....
        /*01ac*/ 	.word	0xffffffff


	//   ....[29]....
        /*01b0*/ 	.word	0xffffffff


	//   ....[30]....
        /*01b4*/ 	.word	0xffffffff


	//   ....[31]....
        /*01b8*/ 	.word	0xffffffff


	//   ....[32]....
        /*01bc*/ 	.word	0xffffffff


	//   ....[33]....
        /*01c0*/ 	.word	0xffffffff


	//   ....[34]....
        /*01c4*/ 	.word	0xffffffff


	//   ....[35]....
        /*01c8*/ 	.word	0xffffffff


	//   ....[36]....
        /*01cc*/ 	.word	0xffffffff


	//   ....[37]....
        /*01d0*/ 	.word	0xffffffff


	//   ....[38]....
        /*01d4*/ 	.word	0xffffffff


	//   ....[39]....
        /*01d8*/ 	.word	0xffffffff


	//   ....[40]....
        /*01dc*/ 	.word	0xffffffff


	//   ....[41]....
        /*01e0*/ 	.word	0xffffffff


	//   ....[42]....
        /*01e4*/ 	.word	0xffffffff


	//   ....[43]....
        /*01e8*/ 	.word	0xffffffff


	//   ....[44]....
        /*01ec*/ 	.word	0xffffffff


	//   ....[45]....
        /*01f0*/ 	.word	0xffffffff


	//   ....[46]....
        /*01f4*/ 	.word	0xffffffff


	//   ....[47]....
        /*01f8*/ 	.word	0xffffffff


	//   ....[48]....
        /*01fc*/ 	.word	0xffffffff


	//   ....[49]....
        /*0200*/ 	.word	0xffffffff


	//   ....[50]....
        /*0204*/ 	.word	0xffffffff


	//   ....[51]....
        /*0208*/ 	.word	0xffffffff


	//   ....[52]....
        /*020c*/ 	.word	0xffffffff


	//   ....[53]....
        /*0210*/ 	.word	0xffffffff


	//   ....[54]....
        /*0214*/ 	.word	0xffffffff


	//   ....[55]....
        /*0218*/ 	.word	0xffffffff


	//   ....[56]....
        /*021c*/ 	.word	0xffffffff


	//   ....[57]....
        /*0220*/ 	.word	0xffffffff


	//   ....[58]....
        /*0224*/ 	.word	0xffffffff


	//   ....[59]....
        /*0228*/ 	.word	0xffffffff


	//   ....[60]....
        /*022c*/ 	.word	0xffffffff


	//   ....[61]....
        /*0230*/ 	.word	0xffffffff


	//   ....[62]....
        /*0234*/ 	.word	0xffffffff


	//   ....[63]....
        /*0238*/ 	.word	0xffffffff


	//   ....[64]....
        /*023c*/ 	.word	0xffffffff


	//   ....[65]....
        /*0240*/ 	.word	0xffffffff


	//   ....[66]....
        /*0244*/ 	.word	0xffffffff


	//   ....[67]....
        /*0248*/ 	.word	0xffffffff


	//   ....[68]....
        /*024c*/ 	.word	0xffffffff


	//   ....[69]....
        /*0250*/ 	.word	0xffffffff


	//   ....[70]....
        /*0254*/ 	.word	0xffffffff


	//   ....[71]....
        /*0258*/ 	.word	0xffffffff


	//   ....[72]....
        /*025c*/ 	.word	0xffffffff


	//   ....[73]....
        /*0260*/ 	.word	0xffffffff


	//   ....[74]....
        /*0264*/ 	.word	0xffffffff


	//   ....[75]....
        /*0268*/ 	.word	0xffffffff


	//   ....[76]....
        /*026c*/ 	.word	0xffffffff


	//   ....[77]....
        /*0270*/ 	.word	0xffffffff


	//   ....[78]....
        /*0274*/ 	.word	0xffffffff


	//   ....[79]....
        /*0278*/ 	.word	0xffffffff


	//   ....[80]....
        /*027c*/ 	.word	0xffffffff


	//   ....[81]....
        /*0280*/ 	.word	0xffffffff


	//   ....[82]....
        /*0284*/ 	.word	0xffffffff


	//   ....[83]....
        /*0288*/ 	.word	0xffffffff


	//   ....[84]....
        /*028c*/ 	.word	0xffffffff


	//   ....[85]....
        /*0290*/ 	.word	0xffffffff


	//   ....[86]....
        /*0294*/ 	.word	0xffffffff


	//   ....[87]....
        /*0298*/ 	.word	0xffffffff


	//   ....[88]....
        /*029c*/ 	.word	0xffffffff


	//   ....[89]....
        /*02a0*/ 	.word	0xffffffff


	//   ....[90]....
        /*02a4*/ 	.word	0xffffffff


	//   ....[91]....
        /*02a8*/ 	.word	0xffffffff


	//   ....[92]....
        /*02ac*/ 	.word	0xffffffff


	//   ....[93]....
        /*02b0*/ 	.word	0xffffffff


	//   ....[94]....
        /*02b4*/ 	.word	0xffffffff


	//   ....[95]....
        /*02b8*/ 	.word	0xffffffff


	//   ....[96]....
        /*02bc*/ 	.word	0xffffffff


	//   ....[97]....
        /*02c0*/ 	.word	0xffffffff


	//   ....[98]....
        /*02c4*/ 	.word	0xffffffff


	//   ....[99]....
        /*02c8*/ 	.word	0xffffffff


	//   ....[100]....
        /*02cc*/ 	.word	0xffffffff


	//   ....[101]....
        /*02d0*/ 	.word	0xffffffff


	//   ....[102]....
        /*02d4*/ 	.word	0xffffffff


	//   ....[103]....
        /*02d8*/ 	.word	0xffffffff


	//   ....[104]....
        /*02dc*/ 	.word	0xffffffff


	//   ....[105]....
        /*02e0*/ 	.word	0xffffffff


	//   ....[106]....
        /*02e4*/ 	.word	0xffffffff


	//   ....[107]....
        /*02e8*/ 	.word	0xffffffff


	//   ....[108]....
        /*02ec*/ 	.word	0xffffffff


	//   ....[109]....
        /*02f0*/ 	.word	0xffffffff


	//   ....[110]....
        /*02f4*/ 	.word	0xffffffff


	//   ....[111]....
        /*02f8*/ 	.word	0xffffffff


	//   ....[112]....
        /*02fc*/ 	.word	0xffffffff


	//   ....[113]....
        /*0300*/ 	.word	0xffffffff


	//   ....[114]....
        /*0304*/ 	.word	0xffffffff


	//   ....[115]....
        /*0308*/ 	.word	0xffffffff


	//   ....[116]....
        /*030c*/ 	.word	0xffffffff


	//   ....[117]....
        /*0310*/ 	.word	0xffffffff


	//   ....[118]....
        /*0314*/ 	.word	0xffffffff


	//   ....[119]....
        /*0318*/ 	.word	0x0500000f


	//   ....[120]....
        /*031c*/ 	.word	0x0500000f


	//   ....[121]....
        /*0320*/ 	.word	0x0500000f


	//   ....[122]....
        /*0324*/ 	.word	0x0500000f


	//   ....[123]....
        /*0328*/ 	.word	0x0500000f


	//   ....[124]....
        /*032c*/ 	.word	0x0500000f


	//   ....[125]....
        /*0330*/ 	.word	0x0500000f


	//   ....[126]....
        /*0334*/ 	.word	0x0500000f


	//   ....[127]....
        /*0338*/ 	.word	0x0500000f


	//   ....[128]....
        /*033c*/ 	.word	0x0500000f


	//   ....[129]....
        /*0340*/ 	.word	0x0500000f


	//   ....[130]....
        /*0344*/ 	.word	0x0500000f


	//   ....[131]....
        /*0348*/ 	.word	0x0500000f


	//   ....[132]....
        /*034c*/ 	.word	0x0500000f


	//   ....[133]....
        /*0350*/ 	.word	0x0500000f


	//   ....[134]....
        /*0354*/ 	.word	0x0500000f


	//   ....[135]....
        /*0358*/ 	.word	0x0500000f


	//   ....[136]....
        /*035c*/ 	.word	0x0500000f


	//   ....[137]....
        /*0360*/ 	.word	0x0500000f


	//   ....[138]....
        /*0364*/ 	.word	0x0500000f


	//   ....[139]....
        /*0368*/ 	.word	0x0500000f


	//   ....[140]....
        /*036c*/ 	.word	0x0500000f


	//   ....[141]....
        /*0370*/ 	.word	0x0500000f


	//   ....[142]....
        /*0374*/ 	.word	0x0500000f


	//----- nvinfo : EIATTR_COOP_GROUP_INSTR_OFFSETS
	.align		4
.L_291:
        /*0378*/ 	.byte	0x04, 0x28
        /*037a*/ 	.short	(.L_293 - .L_292)


	//   ....[0]....
.L_292:
        /*037c*/ 	.word	0x00000070


	//   ....[1]....
        /*0380*/ 	.word	0x000000b0


	//   ....[2]....
        /*0384*/ 	.word	0x000002d0


	//   ....[3]....
        /*0388*/ 	.word	0x00000430


	//   ....[4]....
        /*038c*/ 	.word	0x00000550


	//   ....[5]....
        /*0390*/ 	.word	0x000006b0


	//   ....[6]....
        /*0394*/ 	.word	0x000014c0


	//   ....[7]....
        /*0398*/ 	.word	0x00001e60


	//   ....[8]....
        /*039c*/ 	.word	0x00002620


	//   ....[9]....
        /*03a0*/ 	.word	0x00002c60


	//   ....[10]....
        /*03a4*/ 	.word	0x00002cc0


	//   ....[11]....
        /*03a8*/ 	.word	0x000036b0


	//   ....[12]....
        /*03ac*/ 	.word	0x00003740


	//   ....[13]....
        /*03b0*/ 	.word	0x00004a00


	//   ....[14]....
        /*03b4*/ 	.word	0x00004d60


	//   ....[15]....
        /*03b8*/ 	.word	0x000055d0


	//   ....[16]....
        /*03bc*/ 	.word	0x000056e0


	//   ....[17]....
        /*03c0*/ 	.word	0x00006010


	//   ....[18]....
        /*03c4*/ 	.word	0x00006080


	//   ....[19]....
        /*03c8*/ 	.word	0x000081d0


	//   ....[20]....
        /*03cc*/ 	.word	0x000081f0


	//   ....[21]....
        /*03d0*/ 	.word	0x00008230


	//   ....[22]....
        /*03d4*/ 	.word	0x00008240


	//   ....[23]....
        /*03d8*/ 	.word	0x000097e0


	//   ....[24]....
        /*03dc*/ 	.word	0x00009800


	//   ....[25]....
        /*03e0*/ 	.word	0x00009870


	//   ....[26]....
        /*03e4*/ 	.word	0x00009880


	//   ....[27]....
        /*03e8*/ 	.word	0x0000a560


	//   ....[28]....
        /*03ec*/ 	.word	0x0000a570


	//   ....[29]....
        /*03f0*/ 	.word	0x0000a580


	//   ....[30]....
        /*03f4*/ 	.word	0x0000a590


	//   ....[31]....
        /*03f8*/ 	.word	0x0000a5a0


	//   ....[32]....
        /*03fc*/ 	.word	0x0000a5b0


	//   ....[33]....
        /*0400*/ 	.word	0x0000a5c0


	//   ....[34]....
        /*0404*/ 	.word	0x0000a5d0


	//   ....[35]....
        /*0408*/ 	.word	0x0000a5f0


	//   ....[36]....
        /*040c*/ 	.word	0x0000a600


	//   ....[37]....
        /*0410*/ 	.word	0x0000a630


	//   ....[38]....
        /*0414*/ 	.word	0x0000a640


	//   ....[39]....
        /*0418*/ 	.word	0x0000a650


	//   ....[40]....
        /*041c*/ 	.word	0x0000a660


	//   ....[41]....
        /*0420*/ 	.word	0x0000a690


	//   ....[42]....
        /*0424*/ 	.word	0x0000a6a0


	//   ....[43]....
        /*0428*/ 	.word	0x0000a6d0


	//   ....[44]....
        /*042c*/ 	.word	0x0000a6e0


	//   ....[45]....
        /*0430*/ 	.word	0x0000a700


	//   ....[46]....
        /*0434*/ 	.word	0x0000a710


	//   ....[47]....
        /*0438*/ 	.word	0x0000a720


	//   ....[48]....
        /*043c*/ 	.word	0x0000a730


	//   ....[49]....
        /*0440*/ 	.word	0x0000a750


	//   ....[50]....
        /*0444*/ 	.word	0x0000a760


	//   ....[51]....
        /*0448*/ 	.word	0x0000ad20


	//   ....[52]....
        /*044c*/ 	.word	0x0000ad60


	//   ....[53]....
        /*0450*/ 	.word	0x0000ad90


	//   ....[54]....
        /*0454*/ 	.word	0x0000adc0


	//   ....[55]....
        /*0458*/ 	.word	0x0000b2c0


	//   ....[56]....
        /*045c*/ 	.word	0x0000b2d0


	//   ....[57]....
        /*0460*/ 	.word	0x0000b3e0


	//   ....[58]....
        /*0464*/ 	.word	0x0000b400


	//   ....[59]....
        /*0468*/ 	.word	0x0000bcf0


	//   ....[60]....
        /*046c*/ 	.word	0x0000bd00


	//   ....[61]....
        /*0470*/ 	.word	0x0000be00


	//   ....[62]....
        /*0474*/ 	.word	0x0000be20


	//   ....[63]....
        /*0478*/ 	.word	0x0000bf90


	//   ....[64]....
        /*047c*/ 	.word	0x0000c140


	//   ....[65]....
        /*0480*/ 	.word	0x0000c170


	//   ....[66]....
        /*0484*/ 	.word	0x0000c1a0


	//   ....[67]....
        /*0488*/ 	.word	0x0000c1d0


	//   ....[68]....
        /*048c*/ 	.word	0x0000c200


	//   ....[69]....
        /*0490*/ 	.word	0x0000c240


	//   ....[70]....
        /*0494*/ 	.word	0x0000c390


	//   ....[71]....
        /*0498*/ 	.word	0x0000c3c0


	//   ....[72]....
        /*049c*/ 	.word	0x0000c3f0


	//   ....[73]....
        /*04a0*/ 	.word	0x0000c420


	//   ....[74]....
        /*04a4*/ 	.word	0x0000c450


	//   ....[75]....
        /*04a8*/ 	.word	0x0000c490


	//   ....[76]....
        /*04ac*/ 	.word	0x0000c510


	//   ....[77]....
        /*04b0*/ 	.word	0x0000c5b0


	//   ....[78]....
        /*04b4*/ 	.word	0x0000c660


	//   ....[79]....
        /*04b8*/ 	.word	0x0000e1a0


	//   ....[80]....
        /*04bc*/ 	.word	0x0000e1d0


	//   ....[81]....
        /*04c0*/ 	.word	0x0000e1f0


	//   ....[82]....
        /*04c4*/ 	.word	0x0000e2d0


	//   ....[83]....
        /*04c8*/ 	.word	0x0000e670


	//   ....[84]....
        /*04cc*/ 	.word	0x0000e680


	//   ....[85]....
        /*04d0*/ 	.word	0x0000e690


	//   ....[86]....
        /*04d4*/ 	.word	0x0000e6a0


	//   ....[87]....
        /*04d8*/ 	.word	0x0000efc0


	//   ....[88]....
        /*04dc*/ 	.word	0x0000eff0


	//   ....[89]....
        /*04e0*/ 	.word	0x0000f010


	//   ....[90]....
        /*04e4*/ 	.word	0x0000f020


	//   ....[91]....
        /*04e8*/ 	.word	0x0000f030


	//   ....[92]....
        /*04ec*/ 	.word	0x0000f140


	//   ....[93]....
        /*04f0*/ 	.word	0x0000f890


	//   ....[94]....
        /*04f4*/ 	.word	0x0000f8b0


	//   ....[95]....
        /*04f8*/ 	.word	0x0000f8c0


	//   ....[96]....
        /*04fc*/ 	.word	0x0000f920


	//   ....[97]....
        /*0500*/ 	.word	0x0000fc80


	//   ....[98]....
        /*0504*/ 	.word	0x0000fc90


	//   ....[99]....
        /*0508*/ 	.word	0x0000fca0


	//   ....[100]....
        /*050c*/ 	.word	0x0000fd00


	//   ....[101]....
        /*0510*/ 	.word	0x00010bf0


	//   ....[102]....
        /*0514*/ 	.word	0x00010c90


	//   ....[103]....
        /*0518*/ 	.word	0x00010cc0


	//   ....[104]....
        /*051c*/ 	.word	0x00010cf0


	//   ....[105]....
        /*0520*/ 	.word	0x00010d30


	//   ....[106]....
        /*0524*/ 	.word	0x00010d60


	//   ....[107]....
        /*0528*/ 	.word	0x00010d90


	//   ....[108]....
        /*052c*/ 	.word	0x00010da0


	//   ....[109]....
        /*0530*/ 	.word	0x00010ee0


	//   ....[110]....
        /*0534*/ 	.word	0x00010f10


	//   ....[111]....
        /*0538*/ 	.word	0x00010f40


	//   ....[112]....
        /*053c*/ 	.word	0x00010f70


	//   ....[113]....
        /*0540*/ 	.word	0x00010fa0


	//   ....[114]....
        /*0544*/ 	.word	0x00010fe0


	//   ....[115]....
        /*0548*/ 	.word	0x00011070


	//   ....[116]....
        /*054c*/ 	.word	0x00011100


	//   ....[117]....
        /*0550*/ 	.word	0x00011170


	//   ....[118]....
        /*0554*/ 	.word	0x000117a0


	//   ....[119]....
        /*0558*/ 	.word	0x00011db0


	//   ....[120]....
        /*055c*/ 	.word	0x00011ea0


	//   ....[121]....
        /*0560*/ 	.word	0x00011f30


	//   ....[122]....
        /*0564*/ 	.word	0x000120c0


	//   ....[123]....
        /*0568*/ 	.word	0x00012160


	//   ....[124]....
        /*056c*/ 	.word	0x00012260


	//   ....[125]....
        /*0570*/ 	.word	0x000122f0


	//   ....[126]....
        /*0574*/ 	.word	0x00012350


	//   ....[127]....
        /*0578*/ 	.word	0x000123f0


	//   ....[128]....
        /*057c*/ 	.word	0x00012500


	//   ....[129]....
        /*0580*/ 	.word	0x00012560


	//   ....[130]....
        /*0584*/ 	.word	0x000125c0


	//   ....[131]....
        /*0588*/ 	.word	0x00012660


	//   ....[132]....
        /*058c*/ 	.word	0x00012720


	//   ....[133]....
        /*0590*/ 	.word	0x000127a0


	//   ....[134]....
        /*0594*/ 	.word	0x00012960


	//   ....[135]....
        /*0598*/ 	.word	0x00012a00


	//   ....[136]....
        /*059c*/ 	.word	0x00012a60


	//   ....[137]....
        /*05a0*/ 	.word	0x00012b30


	//   ....[138]....
        /*05a4*/ 	.word	0x00012c20


	//   ....[139]....
        /*05a8*/ 	.word	0x00012cb0


	//   ....[140]....
        /*05ac*/ 	.word	0x00012d10


	//   ....[141]....
        /*05b0*/ 	.word	0x00012de0


	//   ....[142]....
        /*05b4*/ 	.word	0x00013040


	//----- nvinfo : EIATTR_REG_RECONFIG
	.align		4
.L_293:
        /*05b8*/ 	.byte	0x01, 0x54
	.zero		2


	//----- nvinfo : EIATTR_SYSCALL_OFFSETS
	.align		4
        /*05bc*/ 	.byte	0x04, 0x46
        /*05be*/ 	.short	(.L_295 - .L_294)


	//   ....[0]....
.L_294:
        /*05c0*/ 	.word	0x000016a0


	//   ....[1]....
        /*05c4*/ 	.word	0x0000d750


	//   ....[2]....
        /*05c8*/ 	.word	0x0000d8c0


	//   ....[3]....
        /*05cc*/ 	.word	0x0000da10


	//   ....[4]....
        /*05d0*/ 	.word	0x0000db50


	//   ....[5]....
        /*05d4*/ 	.word	0x0000ea90


	//----- nvinfo : EIATTR_MBARRIER_INSTR_OFFSETS
	.align		4
.L_295:
        /*05d8*/ 	.byte	0x04, 0x39
        /*05da*/ 	.short	(.L_297 - .L_296)


	//   ....[0]....
.L_296:
        /*05dc*/ 	.word	0x00000180
        /*05e0*/ 	.word	0x000000ff
        /*05e4*/ 	.word	0x00019c00
        /*05e8*/ 	.short	0x0100
        /*05ea*/ 	.byte	0x08
	.zero		1


	//   ....[1]....
        /*05ec*/ 	.word	0x00000190
        /*05f0*/ 	.word	0x000000ff
        /*05f4*/ 	.word	0x00019c20
        /*05f8*/ 	.short	0x0100
        /*05fa*/ 	.byte	0x08
	.zero		1


	//   ....[2]....
        /*05fc*/ 	.word	0x00000280
        /*0600*/ 	.word	0x000000ff
        /*0604*/ 	.word	0x00019c30
        /*0608*/ 	.short	0x0100
        /*060a*/ 	.byte	0x08
	.zero		1


	//   ....[3]....
        /*060c*/ 	.word	0x00000290
        /*0610*/ 	.word	0x000000ff
        /*0614*/ 	.word	0x00019c40
        /*0618*/ 	.short	0x0100
        /*061a*/ 	.byte	0x08
	.zero		1


	//   ....[4]....
        /*061c*/ 	.word	0x000002a0
        /*0620*/ 	.word	0x000000ff
        /*0624*/ 	.word	0x00019c38
        /*0628*/ 	.short	0x0100
        /*062a*/ 	.byte	0x08
	.zero		1


	//   ....[5]....
        /*062c*/ 	.word	0x000002b0
        /*0630*/ 	.word	0x000000ff
        /*0634*/ 	.word	0x00019c48
        /*0638*/ 	.short	0x0100
        /*063a*/ 	.byte	0x08
	.zero		1


	//   ....[6]....
        /*063c*/ 	.word	0x000003e0
        /*0640*/ 	.word	0x000000ff
        /*0644*/ 	.word	0x00019c50
        /*0648*/ 	.short	0x0100
        /*064a*/ 	.byte	0x08
	.zero		1


	//   ....[7]....
        /*064c*/ 	.word	0x000003f0
        /*0650*/ 	.word	0x000000ff
        /*0654*/ 	.word	0x00019c60
        /*0658*/ 	.short	0x0100
        /*065a*/ 	.byte	0x08
	.zero		1


	//   ....[8]....
        /*065c*/ 	.word	0x00000400
        /*0660*/ 	.word	0x000000ff
        /*0664*/ 	.word	0x00019c58
        /*0668*/ 	.short	0x0100
        /*066a*/ 	.byte	0x08
	.zero		1


	//   ....[9]....
        /*066c*/ 	.word	0x00000410
        /*0670*/ 	.word	0x000000ff
        /*0674*/ 	.word	0x00019c68
        /*0678*/ 	.short	0x0100
        /*067a*/ 	.byte	0x08
	.zero		1


	//   ....[10]....
        /*067c*/ 	.word	0x00000500
        /*0680*/ 	.word	0x000000ff
        /*0684*/ 	.word	0x00019c70
        /*0688*/ 	.short	0x0100
        /*068a*/ 	.byte	0x06
	.zero		1


	//   ....[11]....
        /*068c*/ 	.word	0x00000510
        /*0690*/ 	.word	0x000000ff
        /*0694*/ 	.word	0x00019c80
        /*0698*/ 	.short	0x0100
        /*069a*/ 	.byte	0x06
	.zero		1


	//   ....[12]....
        /*069c*/ 	.word	0x00000520
        /*06a0*/ 	.word	0x000000ff
        /*06a4*/ 	.word	0x00019c78
        /*06a8*/ 	.short	0x0100
        /*06aa*/ 	.byte	0x06
	.zero		1


	//   ....[13]....
        /*06ac*/ 	.word	0x00000530
        /*06b0*/ 	.word	0x000000ff
        /*06b4*/ 	.word	0x00019c88
        /*06b8*/ 	.short	0x0100
        /*06ba*/ 	.byte	0x06
	.zero		1


	//   ....[14]....
        /*06bc*/ 	.word	0x00000660
        /*06c0*/ 	.word	0x000000ff
        /*06c4*/ 	.word	0x00019c90
        /*06c8*/ 	.short	0x0100
        /*06ca*/ 	.byte	0x08
	.zero		1


	//   ....[15]....
        /*06cc*/ 	.word	0x00000670
        /*06d0*/ 	.word	0x000000ff
        /*06d4*/ 	.word	0x00019ca0
        /*06d8*/ 	.short	0x0100
        /*06da*/ 	.byte	0x08
	.zero		1


	//   ....[16]....
        /*06dc*/ 	.word	0x00000680
        /*06e0*/ 	.word	0x000000ff
        /*06e4*/ 	.word	0x00019c98
        /*06e8*/ 	.short	0x0100
        /*06ea*/ 	.byte	0x08
	.zero		1


	//   ....[17]....
        /*06ec*/ 	.word	0x00000690
        /*06f0*/ 	.word	0x000000ff
        /*06f4*/ 	.word	0x00019ca8
        /*06f8*/ 	.short	0x0100
        /*06fa*/ 	.byte	0x08
	.zero		1


	//   ....[18]....
        /*06fc*/ 	.word	0x000007e0
        /*0700*/ 	.word	0x000000ff
        /*0704*/ 	.word	0x00019cb0
        /*0708*/ 	.short	0x0100
        /*070a*/ 	.byte	0x08
	.zero		1


	//   ....[19]....
        /*070c*/ 	.word	0x000007f0
        /*0710*/ 	.word	0x000000ff
        /*0714*/ 	.word	0x00019cc0
        /*0718*/ 	.short	0x0100
        /*071a*/ 	.byte	0x08
	.zero		1


	//   ....[20]....
        /*071c*/ 	.word	0x00000800
        /*0720*/ 	.word	0x000000ff
        /*0724*/ 	.word	0x00019cb8
        /*0728*/ 	.short	0x0100
        /*072a*/ 	.byte	0x08
	.zero		1


	//   ....[21]....
        /*072c*/ 	.word	0x00000810
        /*0730*/ 	.word	0x000000ff
        /*0734*/ 	.word	0x00019cc8
        /*0738*/ 	.short	0x0100
        /*073a*/ 	.byte	0x08
	.zero		1


	//   ....[22]....
        /*073c*/ 	.word	0x000019d0
        /*0740*/ 	.word	0x000000ff
        /*0744*/ 	.word	0x00019c00
        /*0748*/ 	.short	0x010a
        /*074a*/ 	.byte	0x2e
	.zero		1


	//   ....[23]....
        /*074c*/ 	.word	0x00001a70
        /*0750*/ 	.word	0x00000002
        /*0754*/ 	.word	0x00019c30
        /*0758*/ 	.short	0x010a
        /*075a*/ 	.byte	0x3f
	.zero		1


	//   ....[24]....
        /*075c*/ 	.word	0x00001ab0
        /*0760*/ 	.word	0x00000002
        /*0764*/ 	.word	0x00019c30
        /*0768*/ 	.short	0x010a
        /*076a*/ 	.byte	0x3f
	.zero		1


	//   ....[25]....
        /*076c*/ 	.word	0x00002650
        /*0770*/ 	.word	0x000000ff
        /*0774*/ 	.word	0x00000000
        /*0778*/ 	.short	0x0101
        /*077a*/ 	.byte	0x06
	.zero		1


	//   ....[26]....
        /*077c*/ 	.word	0x00004480
        /*0780*/ 	.word	0x000000ff
        /*0784*/ 	.word	0x00019c30
        /*0788*/ 	.short	0x010a
        /*078a*/ 	.byte	0x13
	.zero		1


	//   ....[27]....
        /*078c*/ 	.word	0x000044c0
        /*0790*/ 	.word	0x000000ff
        /*0794*/ 	.word	0x00019c30
        /*0798*/ 	.short	0x010a
        /*079a*/ 	.byte	0x13
	.zero		1


	//   ....[28]....
        /*079c*/ 	.word	0x00004620
        /*07a0*/ 	.word	0x000000ff
        /*07a4*/ 	.word	0x00019c50
        /*07a8*/ 	.short	0x010a
        /*07aa*/ 	.byte	0x0b
	.zero		1


	//   ....[29]....
        /*07ac*/ 	.word	0x00004660
        /*07b0*/ 	.word	0x000000ff
        /*07b4*/ 	.word	0x00019c50
        /*07b8*/ 	.short	0x010a
        /*07ba*/ 	.byte	0x0b
	.zero		1


	//   ....[30]....
        /*07bc*/ 	.word	0x00004ed0
        /*07c0*/ 	.word	0x000000ff
        /*07c4*/ 	.word	0x00000000
        /*07c8*/ 	.short	0x0101
        /*07ca*/ 	.byte	0x13
	.zero		1


	//   ....[31]....
        /*07cc*/ 	.word	0x00006c20
        /*07d0*/ 	.word	0x000000ff
        /*07d4*/ 	.word	0x00000000
        /*07d8*/ 	.short	0x0101
        /*07da*/ 	.byte	0x06
	.zero		1


	//   ....[32]....
        /*07dc*/ 	.word	0x000071e0
        /*07e0*/ 	.word	0x000000ff
        /*07e4*/ 	.word	0x00019c30
        /*07e8*/ 	.short	0x010a
        /*07ea*/ 	.byte	0x06
	.zero		1


	//   ....[33]....
        /*07ec*/ 	.word	0x00007220
        /*07f0*/ 	.word	0x000000ff
        /*07f4*/ 	.word	0x00019c30
        /*07f8*/ 	.short	0x010a
        /*07fa*/ 	.byte	0x06
	.zero		1


	//   ....[34]....
        /*07fc*/ 	.word	0x00007380
        /*0800*/ 	.word	0x000000ff
        /*0804*/ 	.word	0x00019c50
        /*0808*/ 	.short	0x010a
        /*080a*/ 	.byte	0x0b
	.zero		1


	//   ....[35]....
        /*080c*/ 	.word	0x000073c0
        /*0810*/ 	.word	0x000000ff
        /*0814*/ 	.word	0x00019c50
        /*0818*/ 	.short	0x010a
        /*081a*/ 	.byte	0x0b
	.zero		1


	//   ....[36]....
        /*081c*/ 	.word	0x00007a30
        /*0820*/ 	.word	0x000000ff
        /*0824*/ 	.word	0x00000000
        /*0828*/ 	.short	0x0101
        /*082a*/ 	.byte	0x06
	.zero		1


	//   ....[37]....
        /*082c*/ 	.word	0x00008ff0
        /*0830*/ 	.word	0x000000ff
        /*0834*/ 	.word	0x00000000
        /*0838*/ 	.short	0x0101
        /*083a*/ 	.byte	0x06
	.zero		1


	//   ....[38]....
        /*083c*/ 	.word	0x00009520
        /*0840*/ 	.word	0x000000ff
        /*0844*/ 	.word	0x00019c50
        /*0848*/ 	.short	0x010a
        /*084a*/ 	.byte	0x0e
	.zero		1


	//   ....[39]....
        /*084c*/ 	.word	0x00009560
        /*0850*/ 	.word	0x000000ff
        /*0854*/ 	.word	0x00019c50
        /*0858*/ 	.short	0x010a
        /*085a*/ 	.byte	0x0e
	.zero		1


	//   ....[40]....
        /*085c*/ 	.word	0x00009b60
        /*0860*/ 	.word	0x000000ff
        /*0864*/ 	.word	0x00000000
        /*0868*/ 	.short	0x0101
        /*086a*/ 	.byte	0x04
	.zero		1


	//   ....[41]....
        /*086c*/ 	.word	0x0000b2e0
        /*0870*/ 	.word	0x00000003
        /*0874*/ 	.word	0x00000000
        /*0878*/ 	.short	0x0101
        /*087a*/ 	.byte	0x3f
	.zero		1


	//   ....[42]....
        /*087c*/ 	.word	0x0000dfb0
        /*0880*/ 	.word	0x00000004
        /*0884*/ 	.word	0x00019c80
        /*0888*/ 	.short	0x010a
        /*088a*/ 	.byte	0x3f
	.zero		1


	//   ....[43]....
        /*088c*/ 	.word	0x0000e3a0
        /*0890*/ 	.word	0x00000004
        /*0894*/ 	.word	0x00019c70
        /*0898*/ 	.short	0x0107
        /*089a*/ 	.byte	0x3f
	.zero		1


	//   ....[44]....
        /*089c*/ 	.word	0x0000e460
        /*08a0*/ 	.word	0x00000004
        /*08a4*/ 	.word	0x00019c70
        /*08a8*/ 	.short	0x0101
        /*08aa*/ 	.byte	0x3f
	.zero		1


	//   ....[45]....
        /*08ac*/ 	.word	0x0000e4b0
        /*08b0*/ 	.word	0x00000004
        /*08b4*/ 	.word	0x00019c40
        /*08b8*/ 	.short	0x010a
        /*08ba*/ 	.byte	0x3f
	.zero		1


	//   ....[46]....
        /*08bc*/ 	.word	0x0000e7c0
        /*08c0*/ 	.word	0x00000004
        /*08c4*/ 	.word	0x00019c30
        /*08c8*/ 	.short	0x0107
        /*08ca*/ 	.byte	0x3f
	.zero		1


	//   ....[47]....
        /*08cc*/ 	.word	0x0000e880
        /*08d0*/ 	.word	0x00000004
        /*08d4*/ 	.word	0x00019c30
        /*08d8*/ 	.short	0x0101
        /*08da*/ 	.byte	0x3f
	.zero		1


	//   ....[48]....
        /*08dc*/ 	.word	0x0000f220
        /*08e0*/ 	.word	0x00000016
        /*08e4*/ 	.word	0x00019c00
        /*08e8*/ 	.short	0x0107
        /*08ea*/ 	.byte	0x3f
	.zero		1


	//   ....[49]....
        /*08ec*/ 	.word	0x0000f320
        /*08f0*/ 	.word	0x00000016
        /*08f4*/ 	.word	0x00019c00
        /*08f8*/ 	.short	0x0101
        /*08fa*/ 	.byte	0x3f
	.zero		1


	//   ....[50]....
        /*08fc*/ 	.word	0x0000f340
        /*0900*/ 	.word	0x00000016
        /*0904*/ 	.word	0x00019c20
        /*0908*/ 	.short	0x010a
        /*090a*/ 	.byte	0x3f
	.zero		1


	//   ....[51]....
        /*090c*/ 	.word	0x0000f6b0
        /*0910*/ 	.word	0x00000000
        /*0914*/ 	.word	0x00019c80
        /*0918*/ 	.short	0x010a
        /*091a*/ 	.byte	0x3f
	.zero		1


	//   ....[52]....
        /*091c*/ 	.word	0x0000f9c0
        /*0920*/ 	.word	0x00000000
        /*0924*/ 	.word	0x00019c70
        /*0928*/ 	.short	0x0107
        /*092a*/ 	.byte	0x3f
	.zero		1


	//   ....[53]....
        /*092c*/ 	.word	0x0000fa80
        /*0930*/ 	.word	0x00000000
        /*0934*/ 	.word	0x00019c70
        /*0938*/ 	.short	0x0101
        /*093a*/ 	.byte	0x3f
	.zero		1


	//   ....[54]....
        /*093c*/ 	.word	0x0000fab0
        /*0940*/ 	.word	0x00000000
        /*0944*/ 	.word	0x00019c40
        /*0948*/ 	.short	0x010a
        /*094a*/ 	.byte	0x3f
	.zero		1


	//   ....[55]....
        /*094c*/ 	.word	0x0000fda0
        /*0950*/ 	.word	0x00000000
        /*0954*/ 	.word	0x00019c30
        /*0958*/ 	.short	0x0107
        /*095a*/ 	.byte	0x3f
	.zero		1


	//   ....[56]....
        /*095c*/ 	.word	0x0000fe60
        /*0960*/ 	.word	0x00000000
        /*0964*/ 	.word	0x00019c30
        /*0968*/ 	.short	0x0101
        /*096a*/ 	.byte	0x3f
	.zero		1


	//   ....[57]....
        /*096c*/ 	.word	0x0000fef0
        /*0970*/ 	.word	0x00000002
        /*0974*/ 	.word	0x00019c70
        /*0978*/ 	.short	0x010a
        /*097a*/ 	.byte	0x3f
	.zero		1


	//   ....[58]....
        /*097c*/ 	.word	0x0000ff80
        /*0980*/ 	.word	0x00000002
        /*0984*/ 	.word	0x00019c60
        /*0988*/ 	.short	0x010a
        /*098a*/ 	.byte	0x3f
	.zero		1


	//   ....[59]....
        /*098c*/ 	.word	0x00010340
        /*0990*/ 	.word	0x00000002
        /*0994*/ 	.word	0x00019c50
        /*0998*/ 	.short	0x0101
        /*099a*/ 	.byte	0x3f
	.zero		1


	//   ....[60]....
        /*099c*/ 	.word	0x000103d0
        /*09a0*/ 	.word	0x00000002
        /*09a4*/ 	.word	0x00000000
        /*09a8*/ 	.short	0x0101
        /*09aa*/ 	.byte	0x3f
	.zero		1


	//   ....[61]....
        /*09ac*/ 	.word	0x00010590
        /*09b0*/ 	.word	0x00000003
        /*09b4*/ 	.word	0x00019c70
        /*09b8*/ 	.short	0x010a
        /*09ba*/ 	.byte	0x3f
	.zero		1


	//   ....[62]....
        /*09bc*/ 	.word	0x00010610
        /*09c0*/ 	.word	0x00000003
        /*09c4*/ 	.word	0x00019c60
        /*09c8*/ 	.short	0x010a
        /*09ca*/ 	.byte	0x3f
	.zero		1


	//   ....[63]....
        /*09cc*/ 	.word	0x000109e0
        /*09d0*/ 	.word	0x00000003
        /*09d4*/ 	.word	0x00019c50
        /*09d8*/ 	.short	0x0101
        /*09da*/ 	.byte	0x3f
	.zero		1


	//   ....[64]....
        /*09dc*/ 	.word	0x00010a80
        /*09e0*/ 	.word	0x00000003
        /*09e4*/ 	.word	0x00000000
        /*09e8*/ 	.short	0x0101
        /*09ea*/ 	.byte	0x3f
	.zero		1


	//   ....[65]....
        /*09ec*/ 	.word	0x00011720
        /*09f0*/ 	.word	0x00000004
        /*09f4*/ 	.word	0x00019c20
        /*09f8*/ 	.short	0x010a
        /*09fa*/ 	.byte	0x3f
	.zero		1


	//   ....[66]....
        /*09fc*/ 	.word	0x000118a0
        /*0a00*/ 	.word	0x00000005
        /*0a04*/ 	.word	0x00019c40
        /*0a08*/ 	.short	0x010a
        /*0a0a*/ 	.byte	0x3f
	.zero		1


	//   ....[67]....
        /*0a0c*/ 	.word	0x00011940
        /*0a10*/ 	.word	0x00000017
        /*0a14*/ 	.word	0x00019c40
        /*0a18*/ 	.short	0x010a
        /*0a1a*/ 	.byte	0x3f
	.zero		1


	//   ....[68]....
        /*0a1c*/ 	.word	0x00011980
        /*0a20*/ 	.word	0x00000005
        /*0a24*/ 	.word	0x00019c60
        /*0a28*/ 	.short	0x010a
        /*0a2a*/ 	.byte	0x3f
	.zero		1


	//   ....[69]....
        /*0a2c*/ 	.word	0x000119c0
        /*0a30*/ 	.word	0x00000017
        /*0a34*/ 	.word	0x00019c60
        /*0a38*/ 	.short	0x010a
        /*0a3a*/ 	.byte	0x3f
	.zero		1


	//   ....[70]....
        /*0a3c*/ 	.word	0x00011a00
        /*0a40*/ 	.word	0x00000005
        /*0a44*/ 	.word	0x00019c80
        /*0a48*/ 	.short	0x010a
        /*0a4a*/ 	.byte	0x3f
	.zero		1


	//   ....[71]....
        /*0a4c*/ 	.word	0x00011a40
        /*0a50*/ 	.word	0x00000017
        /*0a54*/ 	.word	0x00019c80
        /*0a58*/ 	.short	0x010a
        /*0a5a*/ 	.byte	0x3f
	.zero		1


	//   ....[72]....
        /*0a5c*/ 	.word	0x00011ab0
        /*0a60*/ 	.word	0x00000003
        /*0a64*/ 	.word	0x00019c00
        /*0a68*/ 	.short	0x010a
        /*0a6a*/ 	.byte	0x3f
	.zero		1


	//   ....[73]....
        /*0a6c*/ 	.word	0x00011b00
        /*0a70*/ 	.word	0x00000002
        /*0a74*/ 	.word	0x00019c30
        /*0a78*/ 	.short	0x010a
        /*0a7a*/ 	.byte	0x3f
	.zero		1


	//   ....[74]....
        /*0a7c*/ 	.word	0x00011b60
        /*0a80*/ 	.word	0x00000007
        /*0a84*/ 	.word	0x00019c30
        /*0a88*/ 	.short	0x010a
        /*0a8a*/ 	.byte	0x3f
	.zero		1


	//   ....[75]....
        /*0a8c*/ 	.word	0x00011bc0
        /*0a90*/ 	.word	0x00000007
        /*0a94*/ 	.word	0x00019c50
        /*0a98*/ 	.short	0x010a
        /*0a9a*/ 	.byte	0x3f
	.zero		1


	//   ....[76]....
        /*0a9c*/ 	.word	0x00011c20
        /*0aa0*/ 	.word	0x00000007
        /*0aa4*/ 	.word	0x00019c30
        /*0aa8*/ 	.short	0x010a
        /*0aaa*/ 	.byte	0x3f
	.zero		1


	//   ....[77]....
        /*0aac*/ 	.word	0x00011c80
        /*0ab0*/ 	.word	0x00000007
        /*0ab4*/ 	.word	0x00019c50
        /*0ab8*/ 	.short	0x010a
        /*0aba*/ 	.byte	0x3f
	.zero		1


	//   ....[78]....
        /*0abc*/ 	.word	0x00011ce0
        /*0ac0*/ 	.word	0x00000005
        /*0ac4*/ 	.word	0x00019c50
        /*0ac8*/ 	.short	0x010a
        /*0aca*/ 	.byte	0x3f
	.zero		1


	//   ....[79]....
        /*0acc*/ 	.word	0x00011df0
        /*0ad0*/ 	.word	0x00000004
        /*0ad4*/ 	.word	0x00019c80
        /*0ad8*/ 	.short	0x010a
        /*0ada*/ 	.byte	0x3f
	.zero		1


	//   ....[80]....
        /*0adc*/ 	.word	0x000121b0
        /*0ae0*/ 	.word	0x00000004
        /*0ae4*/ 	.word	0x00019c40
        /*0ae8*/ 	.short	0x010a
        /*0aea*/ 	.byte	0x3f
	.zero		1


	//   ....[81]....
        /*0aec*/ 	.word	0x00012860
        /*0af0*/ 	.word	0x00000016
        /*0af4*/ 	.word	0x00019c20
        /*0af8*/ 	.short	0x010a
        /*0afa*/ 	.byte	0x3f
	.zero		1


	//   ....[82]....
        /*0afc*/ 	.word	0x000128b0
        /*0b00*/ 	.word	0x00000000
        /*0b04*/ 	.word	0x00019c80
        /*0b08*/ 	.short	0x010a
        /*0b0a*/ 	.byte	0x3f
	.zero		1


	//   ....[83]....
        /*0b0c*/ 	.word	0x00012b70
        /*0b10*/ 	.word	0x00000000
        /*0b14*/ 	.word	0x00019c40
        /*0b18*/ 	.short	0x010a
        /*0b1a*/ 	.byte	0x3f
	.zero		1


	//   ....[84]....
        /*0b1c*/ 	.word	0x00012e20
        /*0b20*/ 	.word	0x00000002
        /*0b24*/ 	.word	0x00019c70
        /*0b28*/ 	.short	0x010a
        /*0b2a*/ 	.byte	0x3f
	.zero		1


	//   ....[85]....
        /*0b2c*/ 	.word	0x00012e70
        /*0b30*/ 	.word	0x00000002
        /*0b34*/ 	.word	0x00019c60
        /*0b38*/ 	.short	0x010a
        /*0b3a*/ 	.byte	0x3f
	.zero		1


	//   ....[86]....
        /*0b3c*/ 	.word	0x00012ec0
        /*0b40*/ 	.word	0x00000003
        /*0b44*/ 	.word	0x00019c70
        /*0b48*/ 	.short	0x010a
        /*0b4a*/ 	.byte	0x3f
	.zero		1


	//   ....[87]....
        /*0b4c*/ 	.word	0x00012f10
        /*0b50*/ 	.word	0x00000003
        /*0b54*/ 	.word	0x00019c60
        /*0b58*/ 	.short	0x010a
        /*0b5a*/ 	.byte	0x3f
	.zero		1


	//   ....[88]....
        /*0b5c*/ 	.word	0x00012f60
        /*0b60*/ 	.word	0x00000004
        /*0b64*/ 	.word	0x00019c20
        /*0b68*/ 	.short	0x010a
        /*0b6a*/ 	.byte	0x3f
	.zero		1


	//   ....[89]....
        /*0b6c*/ 	.word	0x00013100
        /*0b70*/ 	.word	0x00000005
        /*0b74*/ 	.word	0x00019c40
        /*0b78*/ 	.short	0x010a
        /*0b7a*/ 	.byte	0x3f
	.zero		1


	//   ....[90]....
        /*0b7c*/ 	.word	0x00013150
        /*0b80*/ 	.word	0x00000017
        /*0b84*/ 	.word	0x00019c40
        /*0b88*/ 	.short	0x010a
        /*0b8a*/ 	.byte	0x3f
	.zero		1


	//   ....[91]....
        /*0b8c*/ 	.word	0x000131a0
        /*0b90*/ 	.word	0x00000005
        /*0b94*/ 	.word	0x00019c60
        /*0b98*/ 	.short	0x010a
        /*0b9a*/ 	.byte	0x3f
	.zero		1


	//   ....[92]....
        /*0b9c*/ 	.word	0x000131f0
        /*0ba0*/ 	.word	0x00000017
        /*0ba4*/ 	.word	0x00019c60
        /*0ba8*/ 	.short	0x010a
        /*0baa*/ 	.byte	0x3f
	.zero		1


	//   ....[93]....
        /*0bac*/ 	.word	0x00013240
        /*0bb0*/ 	.word	0x00000005
        /*0bb4*/ 	.word	0x00019c80
        /*0bb8*/ 	.short	0x010a
        /*0bba*/ 	.byte	0x3f
	.zero		1


	//----- nvinfo : EIATTR_NUM_MBARRIERS
	.align		4
.L_297:
        /*0bbc*/ 	.byte	0x03, 0x38
        /*0bbe*/ 	.short	0x0016


	//----- nvinfo : EIATTR_EXIT_INSTR_OFFSETS
	.align		4
        /*0bc0*/ 	.byte	0x04, 0x1c
        /*0bc2*/ 	.short	(.L_299 - .L_298)


	//   ....[0]....
.L_298:
        /*0bc4*/ 	.word	0x00000980


	//   ....[1]....
        /*0bc8*/ 	.word	0x0000bf40


	//   ....[2]....
        /*0bcc*/ 	.word	0x00011a90


	//----- nvinfo : EIATTR_MAX_THREADS
	.align		4
.L_299:
        /*0bd0*/ 	.byte	0x04, 0x05
        /*0bd2*/ 	.short	(.L_301 - .L_300)
.L_300:
        /*0bd4*/ 	.word	0x00000200
        /*0bd8*/ 	.word	0x00000001
        /*0bdc*/ 	.word	0x00000001


	//----- nvinfo : EIATTR_CRS_STACK_SIZE
	.align		4
.L_301:
        /*0be0*/ 	.byte	0x04, 0x1e
        /*0be2*/ 	.short	(.L_303 - .L_302)
.L_302:
        /*0be4*/ 	.word	0x00000000


	//----- nvinfo : EIATTR_CBANK_PARAM_SIZE
	.align		4
.L_303:
        /*0be8*/ 	.byte	0x03, 0x19
        /*0bea*/ 	.short	0x0af0


	//----- nvinfo : EIATTR_PARAM_CBANK
	.align		4
        /*0bec*/ 	.byte	0x04, 0x0a
        /*0bee*/ 	.short	(.L_305 - .L_304)
	.align		4
.L_304:
        /*0bf0*/ 	.word	index@(.nv.constant0._ZN7cutlass13device_kernelIN5flash11enable_sm90INS1_16FlashAttnFwdSm90INS1_25CollectiveMainloopFwdSm90ILi2EN4cute5tupleIJNS5_1CILi1EEES8_S8_EEENS6_IJNS7_ILi192EEENS7_ILi128EEENS7_ILi96EEEEEELi96ENS_12float_e4m3_tEfNS_4arch4Sm90ELb1ELb0ELb1ELb1ELb1ELb0ELb0ELb1ELb1ELb1ELb0ELb0EEENS1_21CollectiveEpilogueFwdINS6_IJSA_SC_SB_EEES9_NS_10bfloat16_tESG_Li384ELb1ELb1ELb0ELb1EEENS1_36VarlenDynamicPersistentTileSchedulerILi192ELi128ELi384ELi128ELb0ELb1ELb1ELb1ELb1ELb1EEEEEEEEEvNT_6ParamsE)
        /*0bf4*/ 	.short	0x0210
        /*0bf6*/ 	.short	0x0af0


	//----- nvinfo : EIATTR_SW_WAR
	.align		4
.L_305:
        /*0bf8*/ 	.byte	0x04, 0x36
        /*0bfa*/ 	.short	(.L_307 - .L_306)
.L_306:
        /*0bfc*/ 	.word	0x00000008
.L_307:


//--------------------- .nv.info._ZN7cutlass13device_kernelIN5flash11enable_sm90INS1_16FlashAttnFwdSm90INS1_25CollectiveMainloopFwdSm90ILi2EN4cute5tupleIJNS5_1CILi1EEES8_S8_EEENS6_IJNS7_ILi192EEENS7_ILi128EEENS7_ILi96EEEEEELi96ENS_12float_e4m3_tEfNS_4arch4Sm90ELb1ELb0ELb1ELb1ELb1ELb1ELb0ELb1ELb1ELb1ELb0ELb0EEENS1_21CollectiveEpilogueFwdINS6_IJSA_SC_SB_EEES9_NS_10bfloat16_tESG_Li384ELb1ELb1ELb0ELb1EEENS1_36VarlenDynamicPersistentTileSchedulerILi192ELi128ELi384ELi128ELb0ELb1ELb1ELb1ELb1ELb1EEEEEEEEEvNT_6ParamsE --------------------------
	.section	.nv.info._ZN7cutlass13device_kernelIN5flash11enable_sm90INS1_16FlashAttnFwdSm90INS1_25CollectiveMainloopFwdSm90ILi2EN4cute5tupleIJNS5_1CILi1EEES8_S8_EEENS6_IJNS7_ILi192EEENS7_ILi128EEENS7_ILi96EEEEEELi96ENS_12float_e4m3_tEfNS_4arch4Sm90ELb1ELb0ELb1ELb1ELb1ELb1ELb0ELb1ELb1ELb1ELb0ELb0EEENS1_21CollectiveEpilogueFwdINS6_IJSA_SC_SB_EEES9_NS_10bfloat16_tESG_Li384ELb1ELb1ELb0ELb1EEENS1_36VarlenDynamicPersistentTileSchedulerILi192ELi128ELi384ELi128ELb0ELb1ELb1ELb1ELb1ELb1EEEEEEEEEvNT_6ParamsE,"",@"SHT_CUDA_INFO"
	.sectionflags	@""
	.align	4


	//----- nvinfo : EIATTR_CUDA_API_VERSION
	.align		4
        /*0000*/ 	.byte	0x04, 0x37
        /*0002*/ 	.short	(.L_309 - .L_308)
.L_308:
        /*0004*/ 	.word	0x00000082


	//----- nvinfo : EIATTR_KPARAM_INFO
	.align		4
.L_309:
        /*0008*/ 	.byte	0x04, 0x17
        /*000a*/ 	.short	(.L_311 - .L_310)
.L_310:
        /*000c*/ 	.word	0x00000000
        /*0010*/ 	.short	0x0000
        /*0012*/ 	.short	0x0070
        /*0014*/ 	.byte	0x00, 0xf0, 0x01, 0x2a


	//----- nvinfo : EIATTR_SPARSE_MMA_MASK
	.align		4
.L_311:
        /*0018*/ 	.byte	0x03, 0x50
        /*001a*/ 	.short	0x0000


	//----- nvinfo : EIATTR_MAXREG_COUNT
	.align		4
        /*001c*/ 	.byte	0x03, 0x1b
        /*001e*/ 	.short	0x0080


	//----- nvinfo : EIATTR_NUM_BARRIERS
	.align		4
        /*0020*/ 	.byte	0x02, 0x4c
        /*0022*/ 	.byte	0x10
	.zero		1


	//----- nvinfo : EIATTR_EXTERNS
	.align		4
        /*0024*/ 	.byte	0x04, 0x0f
        /*0026*/ 	.short	(.L_313 - .L_312)


	//   ....[0]....
	.align		4
.L_312:
        /*0028*/ 	.word	index@(__assertfail)


	//----- nvinfo : EIATTR_ANNOTATIONS
	.align		4
.L_313:
        /*002c*/ 	.byte	0x04, 0x55
        /*002e*/ 	.short	(.L_315 - .L_314)


	//   ....[0]....
.L_314:
        /* <DEDUP_REMOVED lines=96> */


	//----- nvinfo : EIATTR_MERCURY_ISA_VERSION
	.align		4
.L_315:
        /*0620*/ 	.byte	0x03, 0x5f
        /*0622*/ 	.short	0x0101


	//----- nvinfo : EIATTR_UNUSED_LOAD_BYTE_OFFSET
	.align		4
        /*0624*/ 	.byte	0x04, 0x44
        /*0626*/ 	.short	(.L_317 - .L_316)


	//   ....[0]....
.L_316:
        /*0628*/ 	.word	0x00000a50
        /*062c*/ 	.word	0x0000fff0


	//   ....[1]....
        /*0630*/ 	.word	0x00014370
        /*0634*/ 	.word	0x0000fff0


	//----- nvinfo : EIATTR_INT_WARP_WIDE_INSTR_OFFSETS
	.align		4
.L_317:
        /*0638*/ 	.byte	0x04, 0x31
        /*063a*/ 	.short	(.L_319 - .L_318)


	//   ....[0]....
.L_318:
        /*063c*/ 	.word	0x00000130


	//   ....[1]....
        /*0640*/ 	.word	0x00000170


	//   ....[2]....
        /*0644*/ 	.word	0x000001e0


	//   ....[3]....
        /*0648*/ 	.word	0x00019130


	//   ....[4]....
        /*064c*/ 	.word	0x000191c0


	//   ....[5]....
        /*0650*/ 	.word	0x0001c290


	//   ....[6]....
        /*0654*/ 	.word	0x0001c320


	//----- nvinfo : EIATTR_COOP_GROUP_MASK_REGIDS
	.align		4
.L_319:
        /*0658*/ 	.byte	0x04, 0x29
        /*065a*/ 	.short	(.L_321 - .L_320)


	//   ....[0]....
.L_320:
        /*065c*/ 	.word	0xffffffff


	//   ....[1]....
        /*0660*/ 	.word	0xffffffff


	//   ....[2]....
        /*0664*/ 	.word	0xffffffff


	//   ....[3]....
        /*0668*/ 	.word	0xffffffff


	//   ....[4]....
        /*066c*/ 	.word	0xffffffff


	//   ....[5]....
        /*0670*/ 	.word	0xffffffff


	//   ....[6]....
        /*0674*/ 	.word	0xffffffff


	//   ....[7]....
        /*0678*/ 	.word	0xffffffff


	//   ....[8]....
        /*067c*/ 	.word	0xffffffff


	//   ....[9]....
        /*0680*/ 	.word	0xffffffff


	//   ....[10]....
        /*0684*/ 	.word	0xffffffff


	//   ....[11]....
        /*0688*/ 	.word	0xffffffff


	//   ....[12]....
        /*068c*/ 	.word	0xffffffff


	//   ....[13]....
        /*0690*/ 	.word	0xffffffff


	//   ....[14]....
        /*0694*/ 	.word	0xffffffff


	//   ....[15]....
        /*0698*/ 	.word	0xffffffff


	//   ....[16]....
        /*069c*/ 	.word	0xffffffff


	//   ....[17]....
        /*06a0*/ 	.word	0xffffffff


	//   ....[18]....
        /*06a4*/ 	.word	0xffffffff


	//   ....[19]....
        /*06a8*/ 	.word	0xffffffff


	//   ....[20]....
        /*06ac*/ 	.word	0xffffffff


	//   ....[21]....
        /*06b0*/ 	.word	0xffffffff


	//   ....[22]....
        /*06b4*/ 	.word	0xffffffff


	//   ....[23]....
        /*06b8*/ 	.word	0xffffffff


	//   ....[24]....
        /*06bc*/ 	.word	0xffffffff


	//   ....[25]....
        /*06c0*/ 	.word	0xffffffff


	//   ....[26]....
        /*06c4*/ 	.word	0xffffffff


	//   ....[27]....
        /*06c8*/ 	.word	0xffffffff


	//   ....[28]....
        /*06cc*/ 	.word	0xffffffff


	//   ....[29]....
        /*06d0*/ 	.word	0xffffffff


	//   ....[30]....
        /*06d4*/ 	.word	0xffffffff


	//   ....[31]....
        /*06d8*/ 	.word	0xffffffff


	//   ....[32]....
        /*06dc*/ 	.word	0xffffffff


	//   ....[33]....
        /*06e0*/ 	.word	0xffffffff


	//   ....[34]....
        /*06e4*/ 	.word	0xffffffff


	//   ....[35]....
        /*06e8*/ 	.word	0xffffffff


	//   ....[36]....
        /*06ec*/ 	.word	0xffffffff


	//   ....[37]....
        /*06f0*/ 	.word	0xffffffff


	//   ....[38]....
        /*06f4*/ 	.word	0xffffffff


	//   ....[39]....
        /*06f8*/ 	.word	0xffffffff


	//   ....[40]....
        /*06fc*/ 	.word	0xffffffff


	//   ....[41]....
        /*0700*/ 	.word	0xffffffff


	//   ....[42]....
        /*0704*/ 	.word	0xffffffff


	//   ....[43]....
        /*0708*/ 	.word	0xffffffff


	//   ....[44]....
        /*070c*/ 	.word	0xffffffff


	//   ....[45]....
        /*0710*/ 	.word	0xffffffff


	//   ....[46]....
        /*0714*/ 	.word	0xffffffff


	//   ....[47]....
        /*0718*/ 	.word	0xffffffff


	//   ....[48]....
        /*071c*/ 	.word	0xffffffff


	//   ....[49]....
        /*0720*/ 	.word	0xffffffff


	//   ....[50]....
        /*0724*/ 	.word	0xffffffff


	//   ....[51]....
        /*0728*/ 	.word	0xffffffff


	//   ....[52]....
        /*072c*/ 	.word	0xffffffff


	//   ....[53]....
        /*0730*/ 	.word	0xffffffff


	//   ....[54]....
        /*0734*/ 	.word	0xffffffff


	//   ....[55]....
        /*0738*/ 	.word	0xffffffff


	//   ....[56]....
        /*073c*/ 	.word	0xffffffff


	//   ....[57]....
        /*0740*/ 	.word	0xffffffff


	//   ....[58]....
        /*0744*/ 	.word	0xffffffff


	//   ....[59]....
        /*0748*/ 	.word	0xffffffff


	//   ....[60]....
        /*074c*/ 	.word	0xffffffff


	//   ....[61]....
        /*0750*/ 	.word	0xffffffff


	//   ....[62]....
        /*0754*/ 	.word	0xffffffff


	//   ....[63]....
        /*0758*/ 	.word	0xffffffff


	//   ....[64]....
        /*075c*/ 	.word	0xffffffff


	//   ....[65]....
        /*0760*/ 	.word	0xffffffff


	//   ....[66]....
        /*0764*/ 	.word	0xffffffff


	//   ....[67]....
        /*0768*/ 	.word	0xffffffff


	//   ....[68]....
        /*076c*/ 	.word	0xffffffff


	//   ....[69]....
        /*0770*/ 	.word	0xffffffff


	//   ....[70]....
        /*0774*/ 	.word	0xffffffff


	//   ....[71]....
        /*0778*/ 	.word	0xffffffff


	//   ....[72]....
        /*077c*/ 	.word	0xffffffff


	//   ....[73]....
        /*0780*/ 	.word	0xffffffff


	//   ....[74]....
        /*0784*/ 	.word	0xffffffff


	//   ....[75]....
        /*0788*/ 	.word	0xffffffff


	//   ....[76]....
        /*078c*/ 	.word	0xffffffff


	//   ....[77]....
        /*0790*/ 	.word	0xffffffff


	//   ....[78]....
        /*0794*/ 	.word	0xffffffff


	//   ....[79]....
        /*0798*/ 	.word	0xffffffff


	//   ....[80]....
        /*079c*/ 	.word	0xffffffff


	//   ....[81]....
        /*07a0*/ 	.word	0xffffffff


	//   ....[82]....
        /*07a4*/ 	.word	0xffffffff


	//   ....[83]....
        /*07a8*/ 	.word	0xffffffff


	//   ....[84]....
        /*07ac*/ 	.word	0xffffffff


	//   ....[85]....
        /*07b0*/ 	.word	0xffffffff


	//   ....[86]....
        /*07b4*/ 	.word	0xffffffff


	//   ....[87]....
        /*07b8*/ 	.word	0xffffffff


	//   ....[88]....
        /*07bc*/ 	.word	0xffffffff


	//   ....[89]....
        /*07c0*/ 	.word	0xffffffff


	//   ....[90]....
        /*07c4*/ 	.word	0xffffffff


	//   ....[91]....
        /*07c8*/ 	.word	0xffffffff


	//   ....[92]....
        /*07cc*/ 	.word	0xffffffff


	//   ....[93]....
        /*07d0*/ 	.word	0xffffffff


	//   ....[94]....
        /*07d4*/ 	.word	0xffffffff


	//   ....[95]....
        /*07d8*/ 	.word	0xffffffff


	//   ....[96]....
        /*07dc*/ 	.word	0xffffffff


	//   ....[97]....
        /*07e0*/ 	.word	0xffffffff


	//   ....[98]....
        /*07e4*/ 	.word	0xffffffff


	//   ....[99]....
        /*07e8*/ 	.word	0xffffffff


	//   ....[100]....
        /*07ec*/ 	.word	0xffffffff


	//   ....[101]....
        /*07f0*/ 	.word	0xffffffff


	//   ....[102]....
        /*07f4*/ 	.word	0xffffffff


	//   ....[103]....
        /*07f8*/ 	.word	0xffffffff


	//   ....[104]....
        /*07fc*/ 	.word	0xffffffff


	//   ....[105]....
        /*0800*/ 	.word	0xffffffff


	//   ....[106]....
        /*0804*/ 	.word	0xffffffff


	//   ....[107]....
        /*0808*/ 	.word	0xffffffff


	//   ....[108]....
        /*080c*/ 	.word	0xffffffff


	//   ....[109]....
        /*0810*/ 	.word	0xffffffff


	//   ....[110]....
        /*0814*/ 	.word	0xffffffff


	//   ....[111]....
        /*0818*/ 	.word	0xffffffff


	//   ....[112]....
        /*081c*/ 	.word	0xffffffff


	//   ....[113]....
        /*0820*/ 	.word	0xffffffff


	//   ....[114]....
        /*0824*/ 	.word	0xffffffff


	//   ....[115]....
        /*0828*/ 	.word	0xffffffff


	//   ....[116]....
        /*082c*/ 	.word	0xffffffff


	//   ....[117]....
        /*0830*/ 	.word	0xffffffff


	//   ....[118]....
        /*0834*/ 	.word	0xffffffff


	//   ....[119]....
        /*0838*/ 	.word	0xffffffff


	//   ....[120]....
        /*083c*/ 	.word	0xffffffff


	//   ....[121]....
        /*0840*/ 	.word	0xffffffff


	//   ....[122]....
        /*0844*/ 	.word	0xffffffff


	//   ....[123]....
        /*0848*/ 	.word	0xffffffff


	//   ....[124]....
        /*084c*/ 	.word	0xffffffff


	//   ....[125]....
        /*0850*/ 	.word	0xffffffff


	//   ....[126]....
        /*0854*/ 	.word	0xffffffff


	//   ....[127]....
        /*0858*/ 	.word	0xffffffff


	//   ....[128]....
        /*085c*/ 	.word	0xffffffff


	//   ....[129]....
        /*0860*/ 	.word	0xffffffff


	//   ....[130]....
        /*0864*/ 	.word	0xffffffff


	//   ....[131]....
        /*0868*/ 	.word	0xffffffff


	//   ....[132]....
        /*086c*/ 	.word	0xffffffff


	//   ....[133]....
        /*0870*/ 	.word	0xffffffff


	//   ....[134]....
        /*0874*/ 	.word	0xffffffff


	//   ....[135]....
        /*0878*/ 	.word	0xffffffff


	//   ....[136]....
        /*087c*/ 	.word	0xffffffff


	//   ....[137]....
        /*0880*/ 	.word	0x0500000f


	//   ....[138]....
        /*0884*/ 	.word	0x0500000f


	//   ....[139]....
        /*0888*/ 	.word	0x0500000f


	//   ....[140]....
        /*088c*/ 	.word	0x0500000f


	//   ....[141]....
        /*0890*/ 	.word	0x0500000f


	//   ....[142]....
        /*0894*/ 	.word	0x0500000f


	//   ....[143]....
        /*0898*/ 	.word	0x0500000f


	//   ....[144]....
        /*089c*/ 	.word	0x0500000f


	//   ....[145]....
        /*08a0*/ 	.word	0x0500000f


	//   ....[146]....
        /*08a4*/ 	.word	0x0500000f


	//   ....[147]....
        /*08a8*/ 	.word	0x0500000f


	//   ....[148]....
        /*08ac*/ 	.word	0x0500000f


	//   ....[149]....
        /*08b0*/ 	.word	0x0500000f


	//   ....[150]....
        /*08b4*/ 	.word	0x0500000f


	//   ....[151]....
        /*08b8*/ 	.word	0x0500000f


	//   ....[152]....
        /*08bc*/ 	.word	0x0500000f


	//   ....[153]....
        /*08c0*/ 	.word	0x0500000f


	//   ....[154]....
        /*08c4*/ 	.word	0x0500000f


	//   ....[155]....
        /*08c8*/ 	.word	0x0500000f


	//   ....[156]....
        /*08cc*/ 	.word	0x0500000f


	//   ....[157]....
        /*08d0*/ 	.word	0x0500000f


	//   ....[158]....
        /*08d4*/ 	.word	0x0500000f


	//   ....[159]....
        /*08d8*/ 	.word	0x0500000f


	//   ....[160]....
        /*08dc*/ 	.word	0x0500000f


	//   ....[161]....
        /*08e0*/ 	.word	0x0500000f


	//   ....[162]....
        /*08e4*/ 	.word	0x0500000f


	//   ....[163]....
        /*08e8*/ 	.word	0x0500000f


	//   ....[164]....
        /*08ec*/ 	.word	0x0500000f


	//   ....[165]....
        /*08f0*/ 	.word	0x0500000f


	//   ....[166]....
        /*08f4*/ 	.word	0x0500000f


	//   ....[167]....
        /*08f8*/ 	.word	0x0500000f


	//   ....[168]....
        /*08fc*/ 	.word	0x0500000f


	//   ....[169]....
        /*0900*/ 	.word	0x0500000f


	//   ....[170]....
        /*0904*/ 	.word	0x0500000f


	//   ....[171]....
        /*0908*/ 	.word	0x0500000f


	//   ....[172]....
        /*090c*/ 	.word	0x0500000f


	//   ....[173]....
        /*0910*/ 	.word	0x0500000f


	//   ....[174]....
        /*0914*/ 	.word	0x0500000f


	//   ....[175]....
        /*0918*/ 	.word	0x0500000f


	//   ....[176]....
        /*091c*/ 	.word	0x0500000f


	//   ....[177]....
        /*0920*/ 	.word	0x0500000f


	//   ....[178]....
        /*0924*/ 	.word	0x0500000f


	//   ....[179]....
        /*0928*/ 	.word	0x0500000f


	//   ....[180]....
        /*092c*/ 	.word	0x0500000f


	//   ....[181]....
        /*0930*/ 	.word	0x0500000f


	//   ....[182]....
        /*0934*/ 	.word	0x0500000f


	//   ....[183]....
        /*0938*/ 	.word	0x0500000f


	//   ....[184]....
        /*093c*/ 	.word	0x0500000f


	//   ....[185]....
        /*0940*/ 	.word	0x0500000f


	//   ....[186]....
        /*0944*/ 	.word	0x0500000f


	//   ....[187]....
        /*0948*/ 	.word	0x0500000f


	//   ....[188]....
        /*094c*/ 	.word	0x0500000f


	//   ....[189]....
        /*0950*/ 	.word	0x0500000f


	//   ....[190]....
        /*0954*/ 	.word	0x0500000f


	//   ....[191]....
        /*0958*/ 	.word	0x0500000f


	//   ....[192]....
        /*095c*/ 	.word	0x0500000f


	//----- nvinfo : EIATTR_COOP_GROUP_INSTR_OFFSETS
	.align		4
.L_321:
        /*0960*/ 	.byte	0x04, 0x28
        /*0962*/ 	.short	(.L_323 - .L_322)


	//   ....[0]....
.L_322:
        /*0964*/ 	.word	0x00000070


	//   ....[1]....
        /*0968*/ 	.word	0x00000140


	//   ....[2]....
        /*096c*/ 	.word	0x00000190


	//   ....[3]....
        /*0970*/ 	.word	0x000003c0


	//   ....[4]....
        /*0974*/ 	.word	0x00000520


	//   ....[5]....
        /*0978*/ 	.word	0x00000640


	//   ....[6]....
        /*097c*/ 	.word	0x000007a0


	//   ....[7]....
        /*0980*/ 	.word	0x00002930


	//   ....[8]....
        /*0984*/ 	.word	0x00002940


	//   ....[9]....
        /*0988*/ 	.word	0x00004290


	//   ....[10]....
        /*098c*/ 	.word	0x000042a0


	//   ....[11]....
        /*0990*/ 	.word	0x000063b0


	//   ....[12]....
        /*0994*/ 	.word	0x000063c0


	//   ....[13]....
        /*0998*/ 	.word	0x000067c0


	//   ....[14]....
        /*099c*/ 	.word	0x000067f0


	//   ....[15]....
        /*09a0*/ 	.word	0x00006e40


	//   ....[16]....
        /*09a4*/ 	.word	0x00007800


	//   ....[17]....
        /*09a8*/ 	.word	0x00007810


	//   ....[18]....
        /*09ac*/ 	.word	0x00007820


	//   ....[19]....
        /*09b0*/ 	.word	0x00007830


	//   ....[20]....
        /*09b4*/ 	.word	0x000094e0


	//   ....[21]....
        /*09b8*/ 	.word	0x000094f0


	//   ....[22]....
        /*09bc*/ 	.word	0x00009500


	//   ....[23]....
        /*09c0*/ 	.word	0x00009510


	//   ....[24]....
        /*09c4*/ 	.word	0x0000c200


	//   ....[25]....
        /*09c8*/ 	.word	0x0000caa0


	//   ....[26]....
        /*09cc*/ 	.word	0x0000cab0


	//   ....[27]....
        /*09d0*/ 	.word	0x0000cad0


	//   ....[28]....
        /*09d4*/ 	.word	0x0000d3f0


	//   ....[29]....
        /*09d8*/ 	.word	0x0000d410


	//   ....[30]....
        /*09dc*/ 	.word	0x0000ec80


	//   ....[31]....
        /*09e0*/ 	.word	0x0000ecc0


	//   ....[32]....
        /*09e4*/ 	.word	0x0000f780


	//   ....[33]....
        /*09e8*/ 	.word	0x0000f7c0


	//   ....[34]....
        /*09ec*/ 	.word	0x00010220


	//   ....[35]....
        /*09f0*/ 	.word	0x00010250


	//   ....[36]....
        /*09f4*/ 	.word	0x00012350


	//   ....[37]....
        /*09f8*/ 	.word	0x000123a0


	//   ....[38]....
        /*09fc*/ 	.word	0x00012630


	//   ....[39]....
        /*0a00*/ 	.word	0x00012650


	//   ....[40]....
        /*0a04*/ 	.word	0x00013c10


	//   ....[41]....
        /*0a08*/ 	.word	0x00013cc0


	//   ....[42]....
        /*0a0c*/ 	.word	0x00013d50


	//   ....[43]....
        /*0a10*/ 	.word	0x00013d60


	//   ....[44]....
        /*0a14*/ 	.word	0x00014970


	//   ....[45]....
        /*0a18*/ 	.word	0x000149a0


	//   ....[46]....
        /*0a1c*/ 	.word	0x000149c0


	//   ....[47]....
        /*0a20*/ 	.word	0x000149e0


	//   ....[48]....
        /*0a24*/ 	.word	0x00014a00


	//   ....[49]....
        /*0a28*/ 	.word	0x00014a10


	//   ....[50]....
        /*0a2c*/ 	.word	0x00014a20


	//   ....[51]....
        /*0a30*/ 	.word	0x00014a30


	//   ....[52]....
        /*0a34*/ 	.word	0x00014a40


	//   ....[53]....
        /*0a38*/ 	.word	0x00014a50


	//   ....[54]....
        /*0a3c*/ 	.word	0x00014a60


	//   ....[55]....
        /*0a40*/ 	.word	0x00014a70


	//   ....[56]....
        /*0a44*/ 	.word	0x00014aa0


	//   ....[57]....
        /*0a48*/ 	.word	0x00014ab0


	//   ....[58]....
        /*0a4c*/ 	.word	0x00014ac0


	//   ....[59]....
        /*0a50*/ 	.word	0x00014ad0


	//   ....[60]....
        /*0a54*/ 	.word	0x00014ae0


	//   ....[61]....
        /*0a58*/ 	.word	0x00014af0


	//   ....[62]....
        /*0a5c*/ 	.word	0x00014b00


	//   ....[63]....
        /*0a60*/ 	.word	0x00014b10


	//   ....[64]....
        /*0a64*/ 	.word	0x00014b20


	//   ....[65]....
        /*0a68*/ 	.word	0x00014b30


	//   ....[66]....
        /*0a6c*/ 	.word	0x00014b40


	//   ....[67]....
        /*0a70*/ 	.word	0x00014b50


	//   ....[68]....
        /*0a74*/ 	.word	0x000152d0


	//   ....[69]....
        /*0a78*/ 	.word	0x00015300


	//   ....[70]....
        /*0a7c*/ 	.word	0x00015330


	//   ....[71]....
        /*0a80*/ 	.word	0x00015350


	//   ....[72]....
        /*0a84*/ 	.word	0x00015890


	//   ....[73]....
        /*0a88*/ 	.word	0x000158c0


	//   ....[74]....
        /*0a8c*/ 	.word	0x000159c0


	//   ....[75]....
        /*0a90*/ 	.word	0x000159e0


	//   ....[76]....
        /*0a94*/ 	.word	0x00016310


	//   ....[77]....
        /*0a98*/ 	.word	0x00016320


	//   ....[78]....
        /*0a9c*/ 	.word	0x00016420


	//   ....[79]....
        /*0aa0*/ 	.word	0x00016440


	//   ....[80]....
        /*0aa4*/ 	.word	0x000165b0


	//   ....[81]....
        /*0aa8*/ 	.word	0x00016780


	//   ....[82]....
        /*0aac*/ 	.word	0x000167b0


	//   ....[83]....
        /*0ab0*/ 	.word	0x000167e0


	//   ....[84]....
        /*0ab4*/ 	.word	0x00016810


	//   ....[85]....
        /*0ab8*/ 	.word	0x00016840


	//   ....[86]....
        /*0abc*/ 	.word	0x00016870


	//   ....[87]....
        /*0ac0*/ 	.word	0x000169e0


	//   ....[88]....
        /*0ac4*/ 	.word	0x00016a10


	//   ....[89]....
        /*0ac8*/ 	.word	0x00016a40


	//   ....[90]....
        /*0acc*/ 	.word	0x00016a70


	//   ....[91]....
        /*0ad0*/ 	.word	0x00016aa0


	//   ....[92]....
        /*0ad4*/ 	.word	0x00016ad0


	//   ....[93]....
        /*0ad8*/ 	.word	0x00016b70


	//   ....[94]....
        /*0adc*/ 	.word	0x00016bd0


	//   ....[95]....
        /*0ae0*/ 	.word	0x00016c70


	//   ....[96]....
        /*0ae4*/ 	.word	0x00017c10


	//   ....[97]....
        /*0ae8*/ 	.word	0x00019dd0


	//   ....[98]....
        /*0aec*/ 	.word	0x00019de0


	//   ....[99]....
        /*0af0*/ 	.word	0x00019df0


	//   ....[100]....
        /*0af4*/ 	.word	0x00019f10


	//   ....[101]....
        /*0af8*/ 	.word	0x0001a340


	//   ....[102]....
        /*0afc*/ 	.word	0x0001a350


	//   ....[103]....
        /*0b00*/ 	.word	0x0001a360


	//   ....[104]....
        /*0b04*/ 	.word	0x0001a370


	//   ....[105]....
        /*0b08*/ 	.word	0x0001acf0


	//   ....[106]....
        /*0b0c*/ 	.word	0x0001ad20


	//   ....[107]....
        /*0b10*/ 	.word	0x0001ad40


	//   ....[108]....
        /*0b14*/ 	.word	0x0001ad50


	//   ....[109]....
        /*0b18*/ 	.word	0x0001ae50


	//   ....[110]....
        /*0b1c*/ 	.word	0x0001ae60


	//   ....[111]....
        /*0b20*/ 	.word	0x0001b620


	//   ....[112]....
        /*0b24*/ 	.word	0x0001b640


	//   ....[113]....
        /*0b28*/ 	.word	0x0001b660


	//   ....[114]....
        /*0b2c*/ 	.word	0x0001b6c0


	//   ....[115]....
        /*0b30*/ 	.word	0x0001baa0


	//   ....[116]....
        /*0b34*/ 	.word	0x0001bab0


	//   ....[117]....
        /*0b38*/ 	.word	0x0001bac0


	//   ....[118]....
        /*0b3c*/ 	.word	0x0001bb20


	//   ....[119]....
        /*0b40*/ 	.word	0x0001ca70


	//   ....[120]....
        /*0b44*/ 	.word	0x0001caa0


	//   ....[121]....
        /*0b48*/ 	.word	0x0001cae0


	//   ....[122]....
        /*0b4c*/ 	.word	0x0001cb10


	//   ....[123]....
        /*0b50*/ 	.word	0x0001cb40


	//   ....[124]....
        /*0b54*/ 	.word	0x0001cb70


	//   ....[125]....
        /*0b58*/ 	.word	0x0001cba0


	//   ....[126]....
        /*0b5c*/ 	.word	0x0001cbd0


	//   ....[127]....
        /*0b60*/ 	.word	0x0001cd50


	//   ....[128]....
        /*0b64*/ 	.word	0x0001cd80


	//   ....[129]....
        /*0b68*/ 	.word	0x0001cdb0


	//   ....[130]....
        /*0b6c*/ 	.word	0x0001cde0


	//   ....[131]....
        /*0b70*/ 	.word	0x0001ce10


	//   ....[132]....
        /*0b74*/ 	.word	0x0001ce40


	//   ....[133]....
        /*0b78*/ 	.word	0x0001cf00


	//   ....[134]....
        /*0b7c*/ 	.word	0x0001cf20


	//   ....[135]....
        /*0b80*/ 	.word	0x0001cf90


	//   ....[136]....
        /*0b84*/ 	.word	0x0001d650


	//   ....[137]....
        /*0b88*/ 	.word	0x0001d9f0


	//   ....[138]....
        /*0b8c*/ 	.word	0x0001da80


	//   ....[139]....
        /*0b90*/ 	.word	0x0001db60


	//   ....[140]....
        /*0b94*/ 	.word	0x0001dbf0


	//   ....[141]....
        /*0b98*/ 	.word	0x0001dcd0


	//   ....[142]....
        /*0b9c*/ 	.word	0x0001dd60


	//   ....[143]....
        /*0ba0*/ 	.word	0x0001de30


	//   ....[144]....
        /*0ba4*/ 	.word	0x0001dec0


	//   ....[145]....
        /*0ba8*/ 	.word	0x0001df10


	//   ....[146]....
        /*0bac*/ 	.word	0x0001df60


	//   ....[147]....
        /*0bb0*/ 	.word	0x0001e030


	//   ....[148]....
        /*0bb4*/ 	.word	0x0001e0c0


	//   ....[149]....
        /*0bb8*/ 	.word	0x0001e110


	//   ....[150]....
        /*0bbc*/ 	.word	0x0001e160


	//   ....[151]....
        /*0bc0*/ 	.word	0x0001e460


	//   ....[152]....
        /*0bc4*/ 	.word	0x0001e740


	//   ....[153]....
        /*0bc8*/ 	.word	0x0001e840


	//   ....[154]....
        /*0bcc*/ 	.word	0x0001e8e0


	//   ....[155]....
        /*0bd0*/ 	.word	0x0001ea90


	//   ....[156]....
        /*0bd4*/ 	.word	0x0001eb30


	//   ....[157]....
        /*0bd8*/ 	.word	0x0001ec30


	//   ....[158]....
        /*0bdc*/ 	.word	0x0001ecc0


	//   ....[159]....
        /*0be0*/ 	.word	0x0001ed20


	//   ....[160]....
        /*0be4*/ 	.word	0x0001edc0


	//   ....[161]....
        /*0be8*/ 	.word	0x0001eed0


	//   ....[162]....
        /*0bec*/ 	.word	0x0001ef30


	//   ....[163]....
        /*0bf0*/ 	.word	0x0001ef90


	//   ....[164]....
        /*0bf4*/ 	.word	0x0001f030


	//   ....[165]....
        /*0bf8*/ 	.word	0x0001f100


	//   ....[166]....
        /*0bfc*/ 	.word	0x0001f1e0


	//   ....[167]....
        /*0c00*/ 	.word	0x0001f320


	//   ....[168]....
        /*0c04*/ 	.word	0x0001f3d0


	//   ....[169]....
        /*0c08*/ 	.word	0x0001f480


	//   ....[170]....
        /*0c0c*/ 	.word	0x0001f530


	//   ....[171]....
        /*0c10*/ 	.word	0x0001f620


	//   ....[172]....
        /*0c14*/ 	.word	0x0001f6b0


	//   ....[173]....
        /*0c18*/ 	.word	0x0001f710


	//   ....[174]....
        /*0c1c*/ 	.word	0x0001f7e0


	//   ....[175]....
        /*0c20*/ 	.word	0x0001f9c0


	//   ....[176]....
        /*0c24*/ 	.word	0x0001fa60


	//   ....[177]....
        /*0c28*/ 	.word	0x0001fb80


	//   ....[178]....
        /*0c2c*/ 	.word	0x0001fbf0


	//   ....[179]....
        /*0c30*/ 	.word	0x0001fc60


	//   ....[180]....
        /*0c34*/ 	.word	0x0001fcd0


	//   ....[181]....
        /*0c38*/ 	.word	0x0001fd40


	//   ....[182]....
        /*0c3c*/ 	.word	0x0001fdc0


	//   ....[183]....
        /*0c40*/ 	.word	0x0001fe50


	//   ....[184]....
        /*0c44*/ 	.word	0x0001fef0


	//   ....[185]....
        /*0c48*/ 	.word	0x0001ff60


	//   ....[186]....
        /*0c4c*/ 	.word	0x0001ffd0


	//   ....[187]....
        /*0c50*/ 	.word	0x00020040


	//   ....[188]....
        /*0c54*/ 	.word	0x000200c0


	//   ....[189]....
        /*0c58*/ 	.word	0x00020130


	//   ....[190]....
        /*0c5c*/ 	.word	0x000201d0


	//   ....[191]....
        /*0c60*/ 	.word	0x00020260


	//   ....[192]....
        /*0c64*/ 	.word	0x00020390


	//----- nvinfo : EIATTR_REG_RECONFIG
	.align		4
.L_323:
        /*0c68*/ 	.byte	0x01, 0x54
	.zero		2


	//----- nvinfo : EIATTR_SYSCALL_OFFSETS
	.align		4
        /*0c6c*/ 	.byte	0x04, 0x46
        /*0c6e*/ 	.short	(.L_325 - .L_324)


	//   ....[0]....
.L_324:
        /*0c70*/ 	.word	0x00001a10


	//   ....[1]....
        /*0c74*/ 	.word	0x00001b60


	//   ....[2]....
        /*0c78*/ 	.word	0x00006fb0


	//   ....[3]....
        /*0c7c*/ 	.word	0x00007560


	//   ....[4]....
        /*0c80*/ 	.word	0x00019320


	//   ....[5]....
        /*0c84*/ 	.word	0x000194b0


	//   ....[6]....
        /*0c88*/ 	.word	0x00019600


	//   ....[7]....
        /*0c8c*/ 	.word	0x00019750


	//   ....[8]....
        /*0c90*/ 	.word	0x0001a7b0


	//----- nvinfo : EIATTR_MBARRIER_INSTR_OFFSETS
	.align		4
.L_325:
        /*0c94*/ 	.byte	0x04, 0x39
        /*0c96*/ 	.short	(.L_327 - .L_326)


	//   ....[0]....
.L_326:
        /*0c98*/ 	.word	0x00000270
        /*0c9c*/ 	.word	0x000000ff
        /*0ca0*/ 	.word	0x00019c00
        /*0ca4*/ 	.short	0x0100
        /*0ca6*/ 	.byte	0x08
	.zero		1


	//   ....[1]....
        /*0ca8*/ 	.word	0x00000280
        /*0cac*/ 	.word	0x000000ff
        /*0cb0*/ 	.word	0x00019c20
        /*0cb4*/ 	.short	0x0100
        /*0cb6*/ 	.byte	0x08
	.zero		1


	//   ....[2]....
        /*0cb8*/ 	.word	0x00000370
        /*0cbc*/ 	.word	0x000000ff
        /*0cc0*/ 	.word	0x00019c30
        /*0cc4*/ 	.short	0x0100
        /*0cc6*/ 	.byte	0x08
	.zero		1


	//   ....[3]....
        /*0cc8*/ 	.word	0x00000380
        /*0ccc*/ 	.word	0x000000ff
        /*0cd0*/ 	.word	0x00019c40
        /*0cd4*/ 	.short	0x0100
        /*0cd6*/ 	.byte	0x08
	.zero		1


	//   ....[4]....
        /*0cd8*/ 	.word	0x00000390
        /*0cdc*/ 	.word	0x000000ff
        /*0ce0*/ 	.word	0x00019c38
        /*0ce4*/ 	.short	0x0100
        /*0ce6*/ 	.byte	0x08
	.zero		1


	//   ....[5]....
        /*0ce8*/ 	.word	0x000003a0
        /*0cec*/ 	.word	0x000000ff
        /*0cf0*/ 	.word	0x00019c48
        /*0cf4*/ 	.short	0x0100
        /*0cf6*/ 	.byte	0x08
	.zero		1


	//   ....[6]....
        /*0cf8*/ 	.word	0x000004d0
        /*0cfc*/ 	.word	0x000000ff
        /*0d00*/ 	.word	0x00019c50
        /*0d04*/ 	.short	0x0100
        /*0d06*/ 	.byte	0x08
	.zero		1


	//   ....[7]....
        /*0d08*/ 	.word	0x000004e0
        /*0d0c*/ 	.word	0x000000ff
        /*0d10*/ 	.word	0x00019c60
        /*0d14*/ 	.short	0x0100
        /*0d16*/ 	.byte	0x08
	.zero		1


	//   ....[8]....
        /*0d18*/ 	.word	0x000004f0
        /*0d1c*/ 	.word	0x000000ff
        /*0d20*/ 	.word	0x00019c58
        /*0d24*/ 	.short	0x0100
        /*0d26*/ 	.byte	0x08
	.zero		1


	//   ....[9]....
        /*0d28*/ 	.word	0x00000500
        /*0d2c*/ 	.word	0x000000ff
        /*0d30*/ 	.word	0x00019c68
        /*0d34*/ 	.short	0x0100
        /*0d36*/ 	.byte	0x08
	.zero		1


	//   ....[10]....
        /*0d38*/ 	.word	0x000005f0
        /*0d3c*/ 	.word	0x000000ff
        /*0d40*/ 	.word	0x00019c70
        /*0d44*/ 	.short	0x0100
        /*0d46*/ 	.byte	0x06
	.zero		1


	//   ....[11]....
        /*0d48*/ 	.word	0x00000600
        /*0d4c*/ 	.word	0x000000ff
        /*0d50*/ 	.word	0x00019c80
        /*0d54*/ 	.short	0x0100
        /*0d56*/ 	.byte	0x06
	.zero		1


	//   ....[12]....
        /*0d58*/ 	.word	0x00000610
        /*0d5c*/ 	.word	0x000000ff
        /*0d60*/ 	.word	0x00019c78
        /*0d64*/ 	.short	0x0100
        /*0d66*/ 	.byte	0x06
	.zero		1


	//   ....[13]....
        /*0d68*/ 	.word	0x00000620
        /*0d6c*/ 	.word	0x000000ff
        /*0d70*/ 	.word	0x00019c88
        /*0d74*/ 	.short	0x0100
        /*0d76*/ 	.byte	0x06
	.zero		1


	//   ....[14]....
        /*0d78*/ 	.word	0x00000750
        /*0d7c*/ 	.word	0x000000ff
        /*0d80*/ 	.word	0x00019c90
        /*0d84*/ 	.short	0x0100
        /*0d86*/ 	.byte	0x08
	.zero		1


	//   ....[15]....
        /*0d88*/ 	.word	0x00000760
        /*0d8c*/ 	.word	0x000000ff
        /*0d90*/ 	.word	0x00019ca0
        /*0d94*/ 	.short	0x0100
        /*0d96*/ 	.byte	0x08
	.zero		1


	//   ....[16]....
        /*0d98*/ 	.word	0x00000770
        /*0d9c*/ 	.word	0x000000ff
        /*0da0*/ 	.word	0x00019c98
        /*0da4*/ 	.short	0x0100
        /*0da6*/ 	.byte	0x08
	.zero		1


	//   ....[17]....
        /*0da8*/ 	.word	0x00000780
        /*0dac*/ 	.word	0x000000ff
        /*0db0*/ 	.word	0x00019ca8
        /*0db4*/ 	.short	0x0100
        /*0db6*/ 	.byte	0x08
	.zero		1


	//   ....[18]....
        /*0db8*/ 	.word	0x000008c0
        /*0dbc*/ 	.word	0x000000ff
        /*0dc0*/ 	.word	0x00019cb0
        /*0dc4*/ 	.short	0x0100
        /*0dc6*/ 	.byte	0x08
	.zero		1


	//   ....[19]....
        /*0dc8*/ 	.word	0x000008d0
        /*0dcc*/ 	.word	0x000000ff
        /*0dd0*/ 	.word	0x00019cc0
        /*0dd4*/ 	.short	0x0100
        /*0dd6*/ 	.byte	0x08
	.zero		1


	//   ....[20]....
        /*0dd8*/ 	.word	0x000008e0
        /*0ddc*/ 	.word	0x000000ff
        /*0de0*/ 	.word	0x00019cb8
        /*0de4*/ 	.short	0x0100
        /*0de6*/ 	.byte	0x08
	.zero		1


	//   ....[21]....
        /*0de8*/ 	.word	0x000008f0
        /*0dec*/ 	.word	0x000000ff
        /*0df0*/ 	.word	0x00019cc8
        /*0df4*/ 	.short	0x0100
        /*0df6*/ 	.byte	0x08
	.zero		1


	//   ....[22]....
        /*0df8*/ 	.word	0x000028e0
        /*0dfc*/ 	.word	0x00000045
        /*0e00*/ 	.word	0x00019c90
        /*0e04*/ 	.short	0x010a
        /*0e06*/ 	.byte	0x3f
	.zero		1


	//   ....[23]....
        /*0e08*/ 	.word	0x00004240
        /*0e0c*/ 	.word	0x00000045
        /*0e10*/ 	.word	0x00019c90
        /*0e14*/ 	.short	0x010a
        /*0e16*/ 	.byte	0x3f
	.zero		1


	//   ....[24]....
        /*0e18*/ 	.word	0x000061d0
        /*0e1c*/ 	.word	0x00000045
        /*0e20*/ 	.word	0x00019c90
        /*0e24*/ 	.short	0x010a
        /*0e26*/ 	.byte	0x3f
	.zero		1


	//   ....[25]....
        /*0e28*/ 	.word	0x00006600
        /*0e2c*/ 	.word	0x00000004
        /*0e30*/ 	.word	0x00000000
        /*0e34*/ 	.short	0x0101
        /*0e36*/ 	.byte	0x3f
	.zero		1


	//   ....[26]....
        /*0e38*/ 	.word	0x00006640
        /*0e3c*/ 	.word	0x00000045
        /*0e40*/ 	.word	0x00019cb0
        /*0e44*/ 	.short	0x010a
        /*0e46*/ 	.byte	0x3f
	.zero		1


	//   ....[27]....
        /*0e48*/ 	.word	0x00006a30
        /*0e4c*/ 	.word	0x00000045
        /*0e50*/ 	.word	0x00000000
        /*0e54*/ 	.short	0x0101
        /*0e56*/ 	.byte	0x3f
	.zero		1


	//   ....[28]....
        /*0e58*/ 	.word	0x000072e0
        /*0e5c*/ 	.word	0x00000012
        /*0e60*/ 	.word	0x00019c00
        /*0e64*/ 	.short	0x010a
        /*0e66*/ 	.byte	0x3f
	.zero		1


	//   ....[29]....
        /*0e68*/ 	.word	0x00007330
        /*0e6c*/ 	.word	0x00000012
        /*0e70*/ 	.word	0x00019c00
        /*0e74*/ 	.short	0x010a
        /*0e76*/ 	.byte	0x3f
	.zero		1


	//   ....[30]....
        /*0e78*/ 	.word	0x00007b60
        /*0e7c*/ 	.word	0x00000012
        /*0e80*/ 	.word	0x00019c00
        /*0e84*/ 	.short	0x010a
        /*0e86*/ 	.byte	0x3f
	.zero		1


	//   ....[31]....
        /*0e88*/ 	.word	0x00009820
        /*0e8c*/ 	.word	0x00000012
        /*0e90*/ 	.word	0x00019c00
        /*0e94*/ 	.short	0x010a
        /*0e96*/ 	.byte	0x3f
	.zero		1


	//   ....[32]....
        /*0e98*/ 	.word	0x0000b9e0
        /*0e9c*/ 	.word	0x00000000
        /*0ea0*/ 	.word	0x00019c30
        /*0ea4*/ 	.short	0x010a
        /*0ea6*/ 	.byte	0x3f
	.zero		1


	//   ....[33]....
        /*0ea8*/ 	.word	0x0000ba80
        /*0eac*/ 	.word	0x00000000
        /*0eb0*/ 	.word	0x00019c30
        /*0eb4*/ 	.short	0x010a
        /*0eb6*/ 	.byte	0x3f
	.zero		1


	//   ....[34]....
        /*0eb8*/ 	.word	0x0000dba0
        /*0ebc*/ 	.word	0x00000021
        /*0ec0*/ 	.word	0x00000000
        /*0ec4*/ 	.short	0x0101
        /*0ec6*/ 	.byte	0x3f
	.zero		1


	//   ....[35]....
        /*0ec8*/ 	.word	0x0000e4f0
        /*0ecc*/ 	.word	0x00000014
        /*0ed0*/ 	.word	0x00019c30
        /*0ed4*/ 	.short	0x010a
        /*0ed6*/ 	.byte	0x3f
	.zero		1


	//   ....[36]....
        /*0ed8*/ 	.word	0x0000e560
        /*0edc*/ 	.word	0x00000014
        /*0ee0*/ 	.word	0x00019c30
        /*0ee4*/ 	.short	0x010a
        /*0ee6*/ 	.byte	0x3f
	.zero		1


	//   ....[37]....
        /*0ee8*/ 	.word	0x0000e760
        /*0eec*/ 	.word	0x0000000e
        /*0ef0*/ 	.word	0x00019c50
        /*0ef4*/ 	.short	0x010a
        /*0ef6*/ 	.byte	0x3f
	.zero		1


	//   ....[38]....
        /*0ef8*/ 	.word	0x0000e7b0
        /*0efc*/ 	.word	0x0000000e
        /*0f00*/ 	.word	0x00019c50
        /*0f04*/ 	.short	0x010a
        /*0f06*/ 	.byte	0x3f
	.zero		1


	//   ....[39]....
        /*0f08*/ 	.word	0x0000ede0
        /*0f0c*/ 	.word	0x00000014
        /*0f10*/ 	.word	0x00000000
        /*0f14*/ 	.short	0x0101
        /*0f16*/ 	.byte	0x3f
	.zero		1


	//   ....[40]....
        /*0f18*/ 	.word	0x00010ee0
        /*0f1c*/ 	.word	0x0000000e
        /*0f20*/ 	.word	0x00000000
        /*0f24*/ 	.short	0x0101
        /*0f26*/ 	.byte	0x3f
	.zero		1


	//   ....[41]....
        /*0f28*/ 	.word	0x00011480
        /*0f2c*/ 	.word	0x0000000a
        /*0f30*/ 	.word	0x00019c30
        /*0f34*/ 	.short	0x010a
        /*0f36*/ 	.byte	0x3f
	.zero		1


	//   ....[42]....
        /*0f38*/ 	.word	0x000114f0
        /*0f3c*/ 	.word	0x0000000a
        /*0f40*/ 	.word	0x00019c30
        /*0f44*/ 	.short	0x010a
        /*0f46*/ 	.byte	0x3f
	.zero		1


	//   ....[43]....
        /*0f48*/ 	.word	0x000116f0
        /*0f4c*/ 	.word	0x0000000c
        /*0f50*/ 	.word	0x00019c50
        /*0f54*/ 	.short	0x010a
        /*0f56*/ 	.byte	0x3f
	.zero		1


	//   ....[44]....
        /*0f58*/ 	.word	0x00011740
        /*0f5c*/ 	.word	0x0000000c
        /*0f60*/ 	.word	0x00019c50
        /*0f64*/ 	.short	0x010a
        /*0f66*/ 	.byte	0x3f
	.zero		1


	//   ....[45]....
        /*0f68*/ 	.word	0x00012030
        /*0f6c*/ 	.word	0x0000000a
        /*0f70*/ 	.word	0x00000000
        /*0f74*/ 	.short	0x0101
        /*0f76*/ 	.byte	0x3f
	.zero		1


	//   ....[46]....
        /*0f78*/ 	.word	0x00013460
        /*0f7c*/ 	.word	0x0000000c
        /*0f80*/ 	.word	0x00000000
        /*0f84*/ 	.short	0x0101
        /*0f86*/ 	.byte	0x3f
	.zero		1


	//   ....[47]....
        /*0f88*/ 	.word	0x00013970
        /*0f8c*/ 	.word	0x0000000c
        /*0f90*/ 	.word	0x00019c50
        /*0f94*/ 	.short	0x010a
        /*0f96*/ 	.byte	0x3f
	.zero		1


	//   ....[48]....
        /*0f98*/ 	.word	0x000139c0
        /*0f9c*/ 	.word	0x0000000c
        /*0fa0*/ 	.word	0x00019c50
        /*0fa4*/ 	.short	0x010a
        /*0fa6*/ 	.byte	0x3f
	.zero		1


	//   ....[49]....
        /*0fa8*/ 	.word	0x000142a0
        /*0fac*/ 	.word	0x00000004
        /*0fb0*/ 	.word	0x00000000
        /*0fb4*/ 	.short	0x0101
        /*0fb6*/ 	.byte	0x3f
	.zero		1


	//   ....[50]....
        /*0fb8*/ 	.word	0x000158b0
        /*0fbc*/ 	.word	0x00000000
        /*0fc0*/ 	.word	0x00000000
        /*0fc4*/ 	.short	0x0101
        /*0fc6*/ 	.byte	0x3f
	.zero		1


	//   ....[51]....
        /*0fc8*/ 	.word	0x00017cf0
        /*0fcc*/ 	.word	0x00000016
        /*0fd0*/ 	.word	0x00019c20
        /*0fd4*/ 	.short	0x010a
        /*0fd6*/ 	.byte	0x3f
	.zero		1


	//   ....[52]....
        /*0fd8*/ 	.word	0x00017d80
        /*0fdc*/ 	.word	0x00000008
        /*0fe0*/ 	.word	0x00019ca0
        /*0fe4*/ 	.short	0x010a
        /*0fe6*/ 	.byte	0x3f
	.zero		1


	//   ....[53]....
        /*0fe8*/ 	.word	0x000181d0
        /*0fec*/ 	.word	0x00000008
        /*0ff0*/ 	.word	0x00019cc0
        /*0ff4*/ 	.short	0x010a
        /*0ff6*/ 	.byte	0x3f
	.zero		1


	//   ....[54]....
        /*0ff8*/ 	.word	0x000186e0
        /*0ffc*/ 	.word	0x00000008
        /*1000*/ 	.word	0x00019ca0
        /*1004*/ 	.short	0x010a
        /*1006*/ 	.byte	0x3f
	.zero		1


	//   ....[55]....
        /*1008*/ 	.word	0x00018b20
        /*100c*/ 	.word	0x00000008
        /*1010*/ 	.word	0x00019cc0
        /*1014*/ 	.short	0x010a
        /*1016*/ 	.byte	0x3f
	.zero		1


	//   ....[56]....
        /*1018*/ 	.word	0x00019be0
        /*101c*/ 	.word	0x00000004
        /*1020*/ 	.word	0x00019c80
        /*1024*/ 	.short	0x010a
        /*1026*/ 	.byte	0x3f
	.zero		1


	//   ....[57]....
        /*1028*/ 	.word	0x0001a010
        /*102c*/ 	.word	0x00000004
        /*1030*/ 	.word	0x00019c70
        /*1034*/ 	.short	0x0107
        /*1036*/ 	.byte	0x3f
	.zero		1


	//   ....[58]....
        /*1038*/ 	.word	0x0001a0d0
        /*103c*/ 	.word	0x00000004
        /*1040*/ 	.word	0x00019c70
        /*1044*/ 	.short	0x0101
        /*1046*/ 	.byte	0x3f
	.zero		1


	//   ....[59]....
        /*1048*/ 	.word	0x0001a120
        /*104c*/ 	.word	0x00000004
        /*1050*/ 	.word	0x00019c40
        /*1054*/ 	.short	0x010a
        /*1056*/ 	.byte	0x3f
	.zero		1


	//   ....[60]....
        /*1058*/ 	.word	0x0001a490
        /*105c*/ 	.word	0x00000004
        /*1060*/ 	.word	0x00019c30
        /*1064*/ 	.short	0x0107
        /*1066*/ 	.byte	0x3f
	.zero		1


	//   ....[61]....
        /*1068*/ 	.word	0x0001a560
        /*106c*/ 	.word	0x00000004
        /*1070*/ 	.word	0x00019c30
        /*1074*/ 	.short	0x0101
        /*1076*/ 	.byte	0x3f
	.zero		1


	//   ....[62]....
        /*1078*/ 	.word	0x0001af40
        /*107c*/ 	.word	0x00000016
        /*1080*/ 	.word	0x00019c00
        /*1084*/ 	.short	0x0107
        /*1086*/ 	.byte	0x3f
	.zero		1


	//   ....[63]....
        /*1088*/ 	.word	0x0001b040
        /*108c*/ 	.word	0x00000016
        /*1090*/ 	.word	0x00019c00
        /*1094*/ 	.short	0x0101
        /*1096*/ 	.byte	0x3f
	.zero		1


	//   ....[64]....
        /*1098*/ 	.word	0x0001b060
        /*109c*/ 	.word	0x00000016
        /*10a0*/ 	.word	0x00019c20
        /*10a4*/ 	.short	0x010a
        /*10a6*/ 	.byte	0x3f
	.zero		1


	//   ....[65]....
        /*10a8*/ 	.word	0x0001b3d0
        /*10ac*/ 	.word	0x00000000
        /*10b0*/ 	.word	0x00019c80
        /*10b4*/ 	.short	0x010a
        /*10b6*/ 	.byte	0x3f
	.zero		1


	//   ....[66]....
        /*10b8*/ 	.word	0x0001b790
        /*10bc*/ 	.word	0x00000000
        /*10c0*/ 	.word	0x00019c70
        /*10c4*/ 	.short	0x0107
        /*10c6*/ 	.byte	0x3f
	.zero		1


	//   ....[67]....
        /*10c8*/ 	.word	0x0001b850
        /*10cc*/ 	.word	0x00000000
        /*10d0*/ 	.word	0x00019c70
        /*10d4*/ 	.short	0x0101
        /*10d6*/ 	.byte	0x3f
	.zero		1


	//   ....[68]....
        /*10d8*/ 	.word	0x0001b880
        /*10dc*/ 	.word	0x00000000
        /*10e0*/ 	.word	0x00019c40
        /*10e4*/ 	.short	0x010a
        /*10e6*/ 	.byte	0x3f
	.zero		1


	//   ....[69]....
        /*10e8*/ 	.word	0x0001bbc0
        /*10ec*/ 	.word	0x00000000
        /*10f0*/ 	.word	0x00019c30
        /*10f4*/ 	.short	0x0107
        /*10f6*/ 	.byte	0x3f
	.zero		1


	//   ....[70]....
        /*10f8*/ 	.word	0x0001bc80
        /*10fc*/ 	.word	0x00000000
        /*1100*/ 	.word	0x00019c30
        /*1104*/ 	.short	0x0101
        /*1106*/ 	.byte	0x3f
	.zero		1


	//   ....[71]....
        /*1108*/ 	.word	0x0001bd10
        /*110c*/ 	.word	0x00000002
        /*1110*/ 	.word	0x00019c70
        /*1114*/ 	.short	0x010a
        /*1116*/ 	.byte	0x3f
	.zero		1


	//   ....[72]....
        /*1118*/ 	.word	0x0001bda0
        /*111c*/ 	.word	0x00000002
        /*1120*/ 	.word	0x00019c60
        /*1124*/ 	.short	0x010a
        /*1126*/ 	.byte	0x3f
	.zero		1


	//   ....[73]....
        /*1128*/ 	.word	0x0001c160
        /*112c*/ 	.word	0x00000002
        /*1130*/ 	.word	0x00019c50
        /*1134*/ 	.short	0x0101
        /*1136*/ 	.byte	0x3f
	.zero		1


	//   ....[74]....
        /*1138*/ 	.word	0x0001c1f0
        /*113c*/ 	.word	0x00000002
        /*1140*/ 	.word	0x00000000
        /*1144*/ 	.short	0x0101
        /*1146*/ 	.byte	0x3f
	.zero		1


	//   ....[75]....
        /*1148*/ 	.word	0x0001c3b0
        /*114c*/ 	.word	0x00000003
        /*1150*/ 	.word	0x00019c70
        /*1154*/ 	.short	0x010a
        /*1156*/ 	.byte	0x3f
	.zero		1


	//   ....[76]....
        /*1158*/ 	.word	0x0001c430
        /*115c*/ 	.word	0x00000003
        /*1160*/ 	.word	0x00019c60
        /*1164*/ 	.short	0x010a
        /*1166*/ 	.byte	0x3f
	.zero		1


	//   ....[77]....
        /*1168*/ 	.word	0x0001c800
        /*116c*/ 	.word	0x00000003
        /*1170*/ 	.word	0x00019c50
        /*1174*/ 	.short	0x0101
        /*1176*/ 	.byte	0x3f
	.zero		1


	//   ....[78]....
        /*1178*/ 	.word	0x0001c8b0
        /*117c*/ 	.word	0x00000003
        /*1180*/ 	.word	0x00000000
        /*1184*/ 	.short	0x0101
        /*1186*/ 	.byte	0x3f
	.zero		1


	//   ....[79]....
        /*1188*/ 	.word	0x0001d5d0
        /*118c*/ 	.word	0x00000005
        /*1190*/ 	.word	0x00019c20
        /*1194*/ 	.short	0x010a
        /*1196*/ 	.byte	0x3f
	.zero		1


	//   ....[80]....
        /*1198*/ 	.word	0x0001d740
        /*119c*/ 	.word	0x00000003
        /*11a0*/ 	.word	0x00019c40
        /*11a4*/ 	.short	0x010a
        /*11a6*/ 	.byte	0x3f
	.zero		1


	//   ....[81]....
        /*11a8*/ 	.word	0x0001d7e0
        /*11ac*/ 	.word	0x00000017
        /*11b0*/ 	.word	0x00019c40
        /*11b4*/ 	.short	0x010a
        /*11b6*/ 	.byte	0x3f
	.zero		1


	//   ....[82]....
        /*11b8*/ 	.word	0x0001d820
        /*11bc*/ 	.word	0x00000003
        /*11c0*/ 	.word	0x00019c60
        /*11c4*/ 	.short	0x010a
        /*11c6*/ 	.byte	0x3f
	.zero		1


	//   ....[83]....
        /*11c8*/ 	.word	0x0001d860
        /*11cc*/ 	.word	0x00000017
        /*11d0*/ 	.word	0x00019c60
        /*11d4*/ 	.short	0x010a
        /*11d6*/ 	.byte	0x3f
	.zero		1


	//   ....[84]....
        /*11d8*/ 	.word	0x0001d8a0
        /*11dc*/ 	.word	0x00000003
        /*11e0*/ 	.word	0x00019c80
        /*11e4*/ 	.short	0x010a
        /*11e6*/ 	.byte	0x3f
	.zero		1


	//   ....[85]....
        /*11e8*/ 	.word	0x0001d8e0
        /*11ec*/ 	.word	0x00000017
        /*11f0*/ 	.word	0x00019c80
        /*11f4*/ 	.short	0x010a
        /*11f6*/ 	.byte	0x3f
	.zero		1


	//   ....[86]....
        /*11f8*/ 	.word	0x0001d940
        /*11fc*/ 	.word	0x00000045
        /*1200*/ 	.word	0x00019c90
        /*1204*/ 	.short	0x010a
        /*1206*/ 	.byte	0x3f
	.zero		1


	//   ....[87]....
        /*1208*/ 	.word	0x0001dab0
        /*120c*/ 	.word	0x00000045
        /*1210*/ 	.word	0x00019c90
        /*1214*/ 	.short	0x010a
        /*1216*/ 	.byte	0x3f
	.zero		1


	//   ....[88]....
        /*1218*/ 	.word	0x0001dc30
        /*121c*/ 	.word	0x00000045
        /*1220*/ 	.word	0x00019c90
        /*1224*/ 	.short	0x010a
        /*1226*/ 	.byte	0x3f
	.zero		1


	//   ....[89]....
        /*1228*/ 	.word	0x0001dd90
        /*122c*/ 	.word	0x00000045
        /*1230*/ 	.word	0x00019cb0
        /*1234*/ 	.short	0x010a
        /*1236*/ 	.byte	0x3f
	.zero		1


	//   ....[90]....
        /*1238*/ 	.word	0x0001df90
        /*123c*/ 	.word	0x00000012
        /*1240*/ 	.word	0x00019c00
        /*1244*/ 	.short	0x010a
        /*1246*/ 	.byte	0x3f
	.zero		1


	//   ....[91]....
        /*1248*/ 	.word	0x0001e1a0
        /*124c*/ 	.word	0x00000012
        /*1250*/ 	.word	0x00019c00
        /*1254*/ 	.short	0x010a
        /*1256*/ 	.byte	0x3f
	.zero		1


	//   ....[92]....
        /*1258*/ 	.word	0x0001e1f0
        /*125c*/ 	.word	0x00000000
        /*1260*/ 	.word	0x00019c30
        /*1264*/ 	.short	0x010a
        /*1266*/ 	.byte	0x3f
	.zero		1


	//   ....[93]....
        /*1268*/ 	.word	0x0001e240
        /*126c*/ 	.word	0x00000014
        /*1270*/ 	.word	0x00019c30
        /*1274*/ 	.short	0x010a
        /*1276*/ 	.byte	0x3f
	.zero		1


	//   ....[94]....
        /*1278*/ 	.word	0x0001e290
        /*127c*/ 	.word	0x0000000e
        /*1280*/ 	.word	0x00019c50
        /*1284*/ 	.short	0x010a
        /*1286*/ 	.byte	0x3f
	.zero		1


	//   ....[95]....
        /*1288*/ 	.word	0x0001e2e0
        /*128c*/ 	.word	0x0000000a
        /*1290*/ 	.word	0x00019c30
        /*1294*/ 	.short	0x010a
        /*1296*/ 	.byte	0x3f
	.zero		1


	//   ....[96]....
        /*1298*/ 	.word	0x0001e330
        /*129c*/ 	.word	0x0000000c
        /*12a0*/ 	.word	0x00019c50
        /*12a4*/ 	.short	0x010a
        /*12a6*/ 	.byte	0x3f
	.zero		1


	//   ....[97]....
        /*12a8*/ 	.word	0x0001e380
        /*12ac*/ 	.word	0x0000000c
        /*12b0*/ 	.word	0x00019c50
        /*12b4*/ 	.short	0x010a
        /*12b6*/ 	.byte	0x3f
	.zero		1


	//   ....[98]....
        /*12b8*/ 	.word	0x0001e520
        /*12bc*/ 	.word	0x00000016
        /*12c0*/ 	.word	0x00019c20
        /*12c4*/ 	.short	0x010a
        /*12c6*/ 	.byte	0x3f
	.zero		1


	//   ....[99]....
        /*12c8*/ 	.word	0x0001e570
        /*12cc*/ 	.word	0x00000008
        /*12d0*/ 	.word	0x00019ca0
        /*12d4*/ 	.short	0x010a
        /*12d6*/ 	.byte	0x3f
	.zero		1


	//   ....[100]....
        /*12d8*/ 	.word	0x0001e5c0
        /*12dc*/ 	.word	0x00000008
        /*12e0*/ 	.word	0x00019cc0
        /*12e4*/ 	.short	0x010a
        /*12e6*/ 	.byte	0x3f
	.zero		1


	//   ....[101]....
        /*12e8*/ 	.word	0x0001e610
        /*12ec*/ 	.word	0x00000008
        /*12f0*/ 	.word	0x00019ca0
        /*12f4*/ 	.short	0x010a
        /*12f6*/ 	.byte	0x3f
	.zero		1


	//   ....[102]....
        /*12f8*/ 	.word	0x0001e660
        /*12fc*/ 	.word	0x00000008
        /*1300*/ 	.word	0x00019cc0
        /*1304*/ 	.short	0x010a
        /*1306*/ 	.byte	0x3f
	.zero		1


	//   ....[103]....
        /*1308*/ 	.word	0x0001e790
        /*130c*/ 	.word	0x00000004
        /*1310*/ 	.word	0x00019c80
        /*1314*/ 	.short	0x010a
        /*1316*/ 	.byte	0x3f
	.zero		1


	//   ....[104]....
        /*1318*/ 	.word	0x0001eb80
        /*131c*/ 	.word	0x00000004
        /*1320*/ 	.word	0x00019c40
        /*1324*/ 	.short	0x010a
        /*1326*/ 	.byte	0x3f
	.zero		1


	//   ....[105]....
        /*1328*/ 	.word	0x0001f220
        /*132c*/ 	.word	0x00000016
        /*1330*/ 	.word	0x00019c20
        /*1334*/ 	.short	0x010a
        /*1336*/ 	.byte	0x3f
	.zero		1


	//   ....[106]....
        /*1338*/ 	.word	0x0001f270
        /*133c*/ 	.word	0x00000000
        /*1340*/ 	.word	0x00019c80
        /*1344*/ 	.short	0x010a
        /*1346*/ 	.byte	0x3f
	.zero		1


	//   ....[107]....
        /*1348*/ 	.word	0x0001f570
        /*134c*/ 	.word	0x00000000
        /*1350*/ 	.word	0x00019c40
        /*1354*/ 	.short	0x010a
        /*1356*/ 	.byte	0x3f
	.zero		1


	//   ....[108]....
        /*1358*/ 	.word	0x0001f820
        /*135c*/ 	.word	0x00000002
        /*1360*/ 	.word	0x00019c70
        /*1364*/ 	.short	0x010a
        /*1366*/ 	.byte	0x3f
	.zero		1


	//   ....[109]....
        /*1368*/ 	.word	0x0001f870
        /*136c*/ 	.word	0x00000002
        /*1370*/ 	.word	0x00019c60
        /*1374*/ 	.short	0x010a
        /*1376*/ 	.byte	0x3f
	.zero		1


	//   ....[110]....
        /*1378*/ 	.word	0x0001f8c0
        /*137c*/ 	.word	0x00000003
        /*1380*/ 	.word	0x00019c70
        /*1384*/ 	.short	0x010a
        /*1386*/ 	.byte	0x3f
	.zero		1


	//   ....[111]....
        /*1388*/ 	.word	0x0001f910
        /*138c*/ 	.word	0x00000003
        /*1390*/ 	.word	0x00019c60
        /*1394*/ 	.short	0x010a
        /*1396*/ 	.byte	0x3f
	.zero		1


	//   ....[112]....
        /*1398*/ 	.word	0x000202b0
        /*139c*/ 	.word	0x00000005
        /*13a0*/ 	.word	0x00019c20
        /*13a4*/ 	.short	0x010a
        /*13a6*/ 	.byte	0x3f
	.zero		1


	//   ....[113]....
        /*13a8*/ 	.word	0x00020450
        /*13ac*/ 	.word	0x00000003
        /*13b0*/ 	.word	0x00019c40
        /*13b4*/ 	.short	0x010a
        /*13b6*/ 	.byte	0x3f
	.zero		1


	//   ....[114]....
        /*13b8*/ 	.word	0x000204a0
        /*13bc*/ 	.word	0x00000017
        /*13c0*/ 	.word	0x00019c40
        /*13c4*/ 	.short	0x010a
        /*13c6*/ 	.byte	0x3f
	.zero		1


	//   ....[115]....
        /*13c8*/ 	.word	0x000204f0
        /*13cc*/ 	.word	0x00000003
        /*13d0*/ 	.word	0x00019c60
        /*13d4*/ 	.short	0x010a
        /*13d6*/ 	.byte	0x3f
	.zero		1


	//   ....[116]....
        /*13d8*/ 	.word	0x00020540
        /*13dc*/ 	.word	0x00000017
        /*13e0*/ 	.word	0x00019c60
        /*13e4*/ 	.short	0x010a
        /*13e6*/ 	.byte	0x3f
	.zero		1


	//   ....[117]....
        /*13e8*/ 	.word	0x00020590
        /*13ec*/ 	.word	0x00000003
        /*13f0*/ 	.word	0x00019c80
        /*13f4*/ 	.short	0x010a
        /*13f6*/ 	.byte	0x3f
	.zero		1


	//----- nvinfo : EIATTR_NUM_MBARRIERS
	.align		4
.L_327:
        /*13f8*/ 	.byte	0x03, 0x38
        /*13fa*/ 	.short	0x0016


	//----- nvinfo : EIATTR_EXIT_INSTR_OFFSETS
	.align		4
        /*13fc*/ 	.byte	0x04, 0x1c
        /*13fe*/ 	.short	(.L_329 - .L_328)


	//   ....[0]....
.L_328:
        /*1400*/ 	.word	0x0001d930


	//----- nvinfo : EIATTR_MAX_THREADS
	.align		4
.L_329:
        /*1404*/ 	.byte	0x04, 0x05
        /*1406*/ 	.short	(.L_331 - .L_330)
.L_330:
        /*1408*/ 	.word	0x00000200
        /*140c*/ 	.word	0x00000001
        /*1410*/ 	.word	0x00000001


	//----- nvinfo : EIATTR_CRS_STACK_SIZE
	.align		4
.L_331:
        /*1414*/ 	.byte	0x04, 0x1e
        /*1416*/ 	.short	(.L_333 - .L_332)
.L_332:
        /*1418*/ 	.word	0x00000000


	//----- nvinfo : EIATTR_CBANK_PARAM_SIZE
	.align		4
.L_333:
        /*141c*/ 	.byte	0x03, 0x19
        /*141e*/ 	.short	0x0af0


	//----- nvinfo : EIATTR_PARAM_CBANK
	.align		4
        /*1420*/ 	.byte	0x04, 0x0a
        /*1422*/ 	.short	(.L_335 - .L_334)
	.align		4
.L_334:
        /*1424*/ 	.word	index@(.nv.constant0._ZN7cutlass13device_kernelIN5flash11enable_sm90INS1_16FlashAttnFwdSm90INS1_25CollectiveMainloopFwdSm90ILi2EN4cute5tupleIJNS5_1CILi1EEES8_S8_EEENS6_IJNS7_ILi192EEENS7_ILi128EEENS7_ILi96EEEEEELi96ENS_12float_e4m3_tEfNS_4arch4Sm90ELb1ELb0ELb1ELb1ELb1ELb1ELb0ELb1ELb1ELb1ELb0ELb0EEENS1_21CollectiveEpilogueFwdINS6_IJSA_SC_SB_EEES9_NS_10bfloat16_tESG_Li384ELb1ELb1ELb0ELb1EEENS1_36VarlenDynamicPersistentTileSchedulerILi192ELi128ELi384ELi128ELb0ELb1ELb1ELb1ELb1ELb1EEEEEEEEEvNT_6ParamsE)
        /*1428*/ 	.short	0x0210
        /*142a*/ 	.short	0x0af0


	//----- nvinfo : EIATTR_SW_WAR
	.align		4
.L_335:
        /*142c*/ 	.byte	0x04, 0x36
        /*142e*/ 	.short	(.L_337 - .L_336)
.L_336:
        /*1430*/ 	.word	0x00000008
.L_337:


//--------------------- .nv.callgraph             --------------------------
	.section	.nv.callgraph,"",@"SHT_CUDA_CALLGRAPH"
	.align	4
	.sectionentsize	8
	.align		4
        /*0000*/ 	.word	0x00000000
	.align		4
        /*0004*/ 	.word	0xffffffff
	.align		4
        /*0008*/ 	.word	index@(_ZN7cutlass13device_kernelIN5flash11enable_sm90INS1_16FlashAttnFwdSm90INS1_25CollectiveMainloopFwdSm90ILi2EN4cute5tupleIJNS5_1CILi1EEES8_S8_EEENS6_IJNS7_ILi192EEENS7_ILi128EEENS7_ILi96EEEEEELi96ENS_12float_e4m3_tEfNS_4arch4Sm90ELb0ELb0ELb1ELb0ELb1ELb0ELb0ELb1ELb1ELb1ELb0ELb0EEENS1_21CollectiveEpilogueFwdINS6_IJSA_SC_SB_EEES9_NS_10bfloat16_tESG_Li384ELb0ELb1ELb0ELb1EEENS1_29StaticPersistentTileSchedulerILb0EEEEEEEEEvNT_6ParamsE)
	.align		4
        /*000c*/ 	.word	index@(__assertfail)
	.align		4
        /*0010*/ 	.word	index@(_ZN7cutlass13device_kernelIN5flash11enable_sm90INS1_16FlashAttnFwdSm90INS1_25CollectiveMainloopFwdSm90ILi2EN4cute5tupleIJNS5_1CILi1EEES8_S8_EEENS6_IJNS7_ILi192EEENS7_ILi128EEENS7_ILi96EEEEEELi96ENS_12float_e4m3_tEfNS_4arch4Sm90ELb0ELb0ELb1ELb1ELb1ELb0ELb0ELb1ELb1ELb1ELb0ELb0EEENS1_21CollectiveEpilogueFwdINS6_IJSA_SC_SB_EEES9_NS_10bfloat16_tESG_Li384ELb1ELb1ELb0ELb1EEENS1_36VarlenDynamicPersistentTileSchedulerILi192ELi128ELi384ELi128ELb0ELb1ELb1ELb0ELb1ELb1EEEEEEEEEvNT_6ParamsE)
	.align		4
        /*0014*/ 	.word	index@(__assertfail)
	.align		4
        /*0018*/ 	.word	index@(_ZN7cutlass13device_kernelIN5flash11enable_sm90INS1_16FlashAttnFwdSm90INS1_25CollectiveMainloopFwdSm90ILi2EN4cute5tupleIJNS5_1CILi1EEES8_S8_EEENS6_IJNS7_ILi192EEENS7_ILi128EEENS7_ILi96EEEEEELi96ENS_12float_e4m3_tEfNS_4arch4Sm90ELb0ELb0ELb1ELb1ELb1ELb1ELb0ELb1ELb1ELb1ELb0ELb0EEENS1_21CollectiveEpilogueFwdINS6_IJSA_SC_SB_EEES9_NS_10bfloat16_tESG_Li384ELb1ELb1ELb0ELb1EEENS1_36VarlenDynamicPersistentTileSchedulerILi192ELi128ELi384ELi128ELb0ELb1ELb1ELb0ELb1ELb1EEEEEEEEEvNT_6ParamsE)
	.align		4
        /*001c*/ 	.word	index@(__assertfail)
	.align		4
        /*0020*/ 	.word	index@(_ZN7cutlass13device_kernelIN5flash11enable_sm90INS1_16FlashAttnFwdSm90INS1_25CollectiveMainloopFwdSm90ILi2EN4cute5tupleIJNS5_1CILi1EEES8_S8_EEENS6_IJNS7_ILi192EEENS7_ILi128EEENS7_ILi96EEEEEELi96ENS_12float_e4m3_tEfNS_4arch4Sm90ELb0ELb1ELb1ELb0ELb1ELb0ELb0ELb1ELb1ELb1ELb0ELb0EEENS1_21CollectiveEpilogueFwdINS6_IJSA_SC_SB_EEES9_NS_10bfloat16_tESG_Li384ELb0ELb1ELb0ELb1EEENS1_30DynamicPersistentTileSchedulerILi384ELi128ELb0ELb1ELb1EEEEEEEEEvNT_6ParamsE)
	.align		4
        /*0024*/ 	.word	index@(__assertfail)
	.align		4
        /*0028*/ 	.word	index@(_ZN7cutlass13device_kernelIN5flash11enable_sm90INS1_16FlashAttnFwdSm90INS1_25CollectiveMainloopFwdSm90ILi2EN4cute5tupleIJNS5_1CILi1EEES8_S8_EEENS6_IJNS7_ILi192EEENS7_ILi128EEENS7_ILi96EEEEEELi96ENS_12float_e4m3_tEfNS_4arch4Sm90ELb0ELb1ELb1ELb1ELb1ELb0ELb0ELb1ELb1ELb1ELb0ELb0EEENS1_21CollectiveEpilogueFwdINS6_IJSA_SC_SB_EEES9_NS_10bfloat16_tESG_Li384ELb1ELb1ELb0ELb1EEENS1_36VarlenDynamicPersistentTileSchedulerILi192ELi128ELi384ELi128ELb0ELb1ELb1ELb1ELb0ELb1EEEEEEEEEvNT_6ParamsE)
	.align		4
        /*002c*/ 	.word	index@(__assertfail)
	.align		4
        /*0030*/ 	.word	index@(_ZN7cutlass13device_kernelIN5flash11enable_sm90INS1_16FlashAttnFwdSm90INS1_25CollectiveMainloopFwdSm90ILi2EN4cute5tupleIJNS5_1CILi1EEES8_S8_EEENS6_IJNS7_ILi192EEENS7_ILi128EEENS7_ILi96EEEEEELi96ENS_12float_e4m3_tEfNS_4arch4Sm90ELb0ELb1ELb1ELb1ELb1ELb1ELb0ELb1ELb1ELb1ELb0ELb0EEENS1_21CollectiveEpilogueFwdINS6_IJSA_SC_SB_EEES9_NS_10bfloat16_tESG_Li384ELb1ELb1ELb0ELb1EEENS1_36VarlenDynamicPersistentTileSchedulerILi192ELi128ELi384ELi128ELb0ELb1ELb1ELb1ELb0ELb1EEEEEEEEEvNT_6ParamsE)
	.align		4
        /*0034*/ 	.word	index@(__assertfail)
	.align		4
        /*0038*/ 	.word	index@(_ZN7cutlass13device_kernelIN5flash11enable_sm90INS1_16FlashAttnFwdSm90INS1_25CollectiveMainloopFwdSm90ILi2EN4cute5tupleIJNS5_1CILi1EEES8_S8_EEENS6_IJNS7_ILi192EEENS7_ILi128EEENS7_ILi96EEEEEELi96ENS_12float_e4m3_tEfNS_4arch4Sm90ELb1ELb0ELb1ELb0ELb1ELb0ELb0ELb1ELb1ELb1ELb0ELb0EEENS1_21CollectiveEpilogueFwdINS6_IJSA_SC_SB_EEES9_NS_10bfloat16_tESG_Li384ELb0ELb1ELb0ELb1EEENS1_30DynamicPersistentTileSchedulerILi384ELi128ELb0ELb1ELb1EEEEEEEEEvNT_6ParamsE)
	.align		4
        /*003c*/ 	.word	index@(__assertfail)
	.align		4
        /*0040*/ 	.word	index@(_ZN7cutlass13device_kernelIN5flash11enable_sm90INS1_16FlashAttnFwdSm90INS1_25CollectiveMainloopFwdSm90ILi2EN4cute5tupleIJNS5_1CILi1EEES8_S8_EEENS6_IJNS7_ILi192EEENS7_ILi128EEENS7_ILi96EEEEEELi96ENS_12float_e4m3_tEfNS_4arch4Sm90ELb1ELb0ELb1ELb1ELb1ELb0ELb0ELb1ELb1ELb1ELb0ELb0EEENS1_21CollectiveEpilogueFwdINS6_IJSA_SC_SB_EEES9_NS_10bfloat16_tESG_Li384ELb1ELb1ELb0ELb1EEENS1_36VarlenDynamicPersistentTileSchedulerILi192ELi128ELi384ELi128ELb0ELb1ELb1ELb1ELb1ELb1EEEEEEEEEvNT_6ParamsE)
	.align		4
        /*0044*/ 	.word	index@(__assertfail)
	.align		4
        /*0048*/ 	.word	index@(_ZN7cutlass13device_kernelIN5flash11enable_sm90INS1_16FlashAttnFwdSm90INS1_25CollectiveMainloopFwdSm90ILi2EN4cute5tupleIJNS5_1CILi1EEES8_S8_EEENS6_IJNS7_ILi192EEENS7_ILi128EEENS7_ILi96EEEEEELi96ENS_12float_e4m3_tEfNS_4arch4Sm90ELb1ELb0ELb1ELb1ELb1ELb1ELb0ELb1ELb1ELb1ELb0ELb0EEENS1_21CollectiveEpilogueFwdINS6_IJSA_SC_SB_EEES9_NS_10bfloat16_tESG_Li384ELb1ELb1ELb0ELb1EEENS1_36VarlenDynamicPersistentTileSchedulerILi192ELi128ELi384ELi128ELb0ELb1ELb1ELb1ELb1ELb1EEEEEEEEEvNT_6ParamsE)
	.align		4
        /*004c*/ 	.word	index@(__assertfail)
	.align		4
        /*0050*/ 	.word	0x00000000
	.align		4
        /*0054*/ 	.word	0xfffffffe
	.align		4
        /*0058*/ 	.word	0x00000000
	.align		4
        /*005c*/ 	.word	0xfffffffd
	.align		4
        /*0060*/ 	.word	0x00000000
	.align		4
        /*0064*/ 	.word	0xfffffffc


//--------------------- .nv.constant4             --------------------------
	.section	.nv.constant4,"a",@progbits
	.align	8
	.align		8
.nv.constant4:
        /*0000*/ 	.dword	__assertfail
	.align		8
        /*0008*/ 	.dword	__unnamed_1
	.align		8
        /*0010*/ 	.dword	__unnamed_2
	.align		8
        /*0018*/ 	.dword	__unnamed_3
	.align		8
        /*0020*/ 	.dword	__unnamed_4
	.align		8
        /*0028*/ 	.dword	__unnamed_5
	.align		8
        /*0030*/ 	.dword	__unnamed_6
	.align		8
        /*0038*/ 	.dword	_ZZN5flash28permute_output_fp8_VcolmajorIN4cute6TensorINS1_11ArrayEngineIN7cutlass10bfloat16_tELm48EEENS1_6LayoutINS1_5tupleIJNS8_IJNS1_1CILi2EEESA_NS9_ILi12EEEEEENS9_ILi1EEESD_EEENS8_IJNS8_IJSD_SA_NS9_ILi4EEEEEENS9_ILi0EEESH_EEEEEEEEEvRT_E9upper_map
	.align		8
        /*0040*/ 	.dword	_ZN79_INTERNAL_5e63382a_43_flash_fwd_hdim96_e4m3_paged_softcap_sm90_cu_c784774a_37394cuda3std3__45__cpo5beginE
	.align		8
        /*0048*/ 	.dword	_ZN79_INTERNAL_5e63382a_43_flash_fwd_hdim96_e4m3_paged_softcap_sm90_cu_c784774a_37394cuda3std3__45__cpo3endE
	.align		8
        /*0050*/ 	.dword	_ZN79_INTERNAL_5e63382a_43_flash_fwd_hdim96_e4m3_paged_softcap_sm90_cu_c784774a_37394cuda3std3__45__cpo6cbeginE
	.align		8
        /*0058*/ 	.dword	_ZN79_INTERNAL_5e63382a_43_flash_fwd_hdim96_e4m3_paged_softcap_sm90_cu_c784774a_37394cuda3std3__45__cpo4cendE
	.align		8
        /*0060*/ 	.dword	_ZN79_INTERNAL_5e63382a_43_flash_fwd_hdim96_e4m3_paged_softcap_sm90_cu_c784774a_37394cuda3std3__481_GLOBAL__N__5e63382a_43_flash_fwd_hdim96_e4m3_paged_softcap_sm90_cu_c784774a_37396ignoreE
	.align		8
        /*0068*/ 	.dword	_ZN79_INTERNAL_5e63382a_43_flash_fwd_hdim96_e4m3_paged_softcap_sm90_cu_c784774a_37394cuda3std3__419piecewise_constructE
	.align		8
        /*0070*/ 	.dword	_ZN79_INTERNAL_5e63382a_43_flash_fwd_hdim96_e4m3_paged_softcap_sm90_cu_c784774a_37394cuda3std3__48in_placeE
	.align		8
        /*0078*/ 	.dword	_ZN79_INTERNAL_5e63382a_43_flash_fwd_hdim96_e4m3_paged_softcap_sm90_cu_c784774a_37394cuda3std6ranges3__45__cpo4swapE
	.align		8
        /*0080*/ 	.dword	_ZN79_INTERNAL_5e63382a_43_flash_fwd_hdim96_e4m3_paged_softcap_sm90_cu_c784774a_37394cuda3std6ranges3__45__cpo9iter_moveE
	.align		8
        /*0088*/ 	.dword	_ZN79_INTERNAL_5e63382a_43_flash_fwd_hdim96_e4m3_paged_softcap_sm90_cu_c784774a_37394cute7productE
	.align		8
        /*0090*/ 	.dword	_ZN79_INTERNAL_5e63382a_43_flash_fwd_hdim96_e4m3_paged_softcap_sm90_cu_c784774a_37394cute1_E
	.align		8
        /*0098*/ 	.dword	$str$23
	.align		8
        /*00a0*/ 	.dword	$str$24


//--------------------- .text._ZN7cutlass13device_kernelIN5flash11enable_sm90INS1_16FlashAttnFwdSm90INS1_25CollectiveMainloopFwdSm90ILi2EN4cute5tupleIJNS5_1CILi1EEES8_S8_EEENS6_IJNS7_ILi192EEENS7_ILi128EEENS7_ILi96EEEEEELi96ENS_12float_e4m3_tEfNS_4arch4Sm90ELb0ELb0ELb1ELb0ELb1ELb0ELb0ELb1ELb1ELb1ELb0ELb0EEENS1_21CollectiveEpilogueFwdINS6_IJSA_SC_SB_EEES9_NS_10bfloat16_tESG_Li384ELb0ELb1ELb0ELb1EEENS1_29StaticPersistentTileSchedulerILb0EEEEEEEEEvNT_6ParamsE --------------------------
	.section	.text._ZN7cutlass13device_kernelIN5flash11enable_sm90INS1_16FlashAttnFwdSm90INS1_25CollectiveMainloopFwdSm90ILi2EN4cute5tupleIJNS5_1CILi1EEES8_S8_EEENS6_IJNS7_ILi192EEENS7_ILi128EEENS7_ILi96EEEEEELi96ENS_12float_e4m3_tEfNS_4arch4Sm90ELb0ELb0ELb1ELb0ELb1ELb0ELb0ELb1ELb1ELb1ELb0ELb0EEENS1_21CollectiveEpilogueFwdINS6_IJSA_SC_SB_EEES9_NS_10bfloat16_tESG_Li384ELb0ELb1ELb0ELb1EEENS1_29StaticPersistentTileSchedulerILb0EEEEEEEEEvNT_6ParamsE,"ax",@progbits
	.align	128
.text._ZN7cutlass13device_kernelIN5flash11enable_sm90INS1_16FlashAttnFwdSm90INS1_25CollectiveMainloopFwdSm90ILi2EN4cute5tupleIJNS5_1CILi1EEES8_S8_EEENS6_IJNS7_ILi192EEENS7_ILi128EEENS7_ILi96EEEEEELi96ENS_12float_e4m3_tEfNS_4arch4Sm90ELb0ELb0ELb1ELb0ELb1ELb0ELb0ELb1ELb1ELb1ELb0ELb0EEENS1_21CollectiveEpilogueFwdINS6_IJSA_SC_SB_EEES9_NS_10bfloat16_tESG_Li384ELb0ELb1ELb0ELb1EEENS1_29StaticPersistentTileSchedulerILb0EEEEEEEEEvNT_6ParamsE:
        .type           _ZN7cutlass13device_kernelIN5flash11enable_sm90INS1_16FlashAttnFwdSm90INS1_25CollectiveMainloopFwdSm90ILi2EN4cute5tupleIJNS5_1CILi1EEES8_S8_EEENS6_IJNS7_ILi192EEENS7_ILi128EEENS7_ILi96EEEEEELi96ENS_12float_e4m3_tEfNS_4arch4Sm90ELb0ELb0ELb1ELb0ELb1ELb0ELb0ELb1ELb1ELb1ELb0ELb0EEENS1_21CollectiveEpilogueFwdINS6_IJSA_SC_SB_EEES9_NS_10bfloat16_tESG_Li384ELb0ELb1ELb0ELb1EEENS1_29StaticPersistentTileSchedulerILb0EEEEEEEEEvNT_6ParamsE,@function
        .size           _ZN7cutlass13device_kernelIN5flash11enable_sm90INS1_16FlashAttnFwdSm90INS1_25CollectiveMainloopFwdSm90ILi2EN4cute5tupleIJNS5_1CILi1EEES8_S8_EEENS6_IJNS7_ILi192EEENS7_ILi128EEENS7_ILi96EEEEEELi96ENS_12float_e4m3_tEfNS_4arch4Sm90ELb0ELb0ELb1ELb0ELb1ELb0ELb0ELb1ELb1ELb1ELb0ELb0EEENS1_21CollectiveEpilogueFwdINS6_IJSA_SC_SB_EEES9_NS_10bfloat16_tESG_Li384ELb0ELb1ELb0ELb1EEENS1_29StaticPersistentTileSchedulerILb0EEEEEEEEEvNT_6ParamsE,(.L_x_2578 - _ZN7cutlass13device_kernelIN5flash11enable_sm90INS1_16FlashAttnFwdSm90INS1_25CollectiveMainloopFwdSm90ILi2EN4cute5tupleIJNS5_1CILi1EEES8_S8_EEENS6_IJNS7_ILi192EEENS7_ILi128EEENS7_ILi96EEEEEELi96ENS_12float_e4m3_tEfNS_4arch4Sm90ELb0ELb0ELb1ELb0ELb1ELb0ELb0ELb1ELb1ELb1ELb0ELb0EEENS1_21CollectiveEpilogueFwdINS6_IJSA_SC_SB_EEES9_NS_10bfloat16_tESG_Li384ELb0ELb1ELb0ELb1EEENS1_29StaticPersistentTileSchedulerILb0EEEEEEEEEvNT_6ParamsE)
        .other          _ZN7cutlass13device_kernelIN5flash11enable_sm90INS1_16FlashAttnFwdSm90INS1_25CollectiveMainloopFwdSm90ILi2EN4cute5tupleIJNS5_1CILi1EEES8_S8_EEENS6_IJNS7_ILi192EEENS7_ILi128EEENS7_ILi96EEEEEELi96ENS_12float_e4m3_tEfNS_4arch4Sm90ELb0ELb0ELb1ELb0ELb1ELb0ELb0ELb1ELb1ELb1ELb0ELb0EEENS1_21CollectiveEpilogueFwdINS6_IJSA_SC_SB_EEES9_NS_10bfloat16_tESG_Li384ELb0ELb1ELb0ELb1EEENS1_29StaticPersistentTileSchedulerILb0EEEEEEEEEvNT_6ParamsE,@"STO_CUDA_ENTRY STV_DEFAULT"
_ZN7cutlass13device_kernelIN5flash11enable_sm90INS1_16FlashAttnFwdSm90INS1_25CollectiveMainloopFwdSm90ILi2EN4cute5tupleIJNS5_1CILi1EEES8_S8_EEENS6_IJNS7_ILi192EEENS7_ILi128EEENS7_ILi96EEEEEELi96ENS_12float_e4m3_tEfNS_4arch4Sm90ELb0ELb0ELb1ELb0ELb1ELb0ELb0ELb1ELb1ELb1ELb0ELb0EEENS1_21CollectiveEpilogueFwdINS6_IJSA_SC_SB_EEES9_NS_10bfloat16_tESG_Li384ELb0ELb1ELb0ELb1EEENS1_29StaticPersistentTileSchedulerILb0EEEEEEEEEvNT_6ParamsE:
[----:B------:R-:W0:Y:S02]  /*0000*/  LDC R1, c[0x0][0x28] ;  /* 0x00000a00ff017b82 */ /* 0x000e240000000800 */
[----:B0-----:R-:W-:Y:S01]  /*0010*/  VIADD R1, R1, 0xfffffff0 ;  /* 0xfffffff001017836 */ /* 0x001fe20000000000 */
[----:B------:R-:W0:Y:S01]  /*0020*/  S2R R3, SR_TID.X ;  /* 0x0000000000037919 */ /* 0x000e220000002100 */
[----:B------:R-:W-:Y:S01]  /*0030*/  ELECT P0, URZ, PT ;  /* 0x00000000003f782f */ /* 0x000fe20003800000 */
[----:B------:R-:W-:Y:S01]  /*0040*/  UMOV UR4, 0x80 ;  /* 0x0000008000047882 */ /* 0x000fe20000000000 */
[----:B------:R-:W-:Y:S01]  /*0050*/  UMOV UR7, 0x180 ;  /* 0x0000018000077882 */ /* 0x000fe20000000000 */
[----:B0-----:R-:W-:-:S05]  /*0060*/  SHF.R.U32.HI R0, RZ, 0x5, R3 ;  /* 0x00000005ff007819 */ /* 0x001fca0000011603 */
[----:B------:R-:W0:Y:S02]  /*0070*/  SHFL.IDX PT, R2, R0, RZ, 0x1f ;  /* 0x00001fff00027589 */ /* 0x000e2400000e0000 */
[C---:B0-----:R-:W-:Y:S02]  /*0080*/  ISETP.NE.OR P0, PT, R2.reuse, RZ, !P0 ;  /* 0x000000ff0200720c */ /* 0x041fe40004705670 */
[----:B------:R-:W-:Y:S02]  /*0090*/  ISETP.NE.AND P1, PT, R2, RZ, PT ;  /* 0x000000ff0200720c */ /* 0x000fe40003f25270 */
[----:B------:R-:W-:-:S06]  /*00a0*/  SHF.R.U32.HI R2, RZ, 0x7, R3 ;  /* 0x00000007ff027819 */ /* 0x000fcc0000011603 */
[----:B------:R-:W0:Y:S03]  /*00b0*/  SHFL.IDX PT, R2, R2, RZ, 0x1f ;  /* 0x00001fff02027589 */ /* 0x000e2600000e0000 */
[----:B------:R-:W-:Y:S01]  /*00c0*/  VOTEU.ALL UP0, P0 ;  /* 0x00000000003f7886 */ /* 0x000fe20000000000 */
[----:B------:R-:W-:-:S04]  /*00d0*/  VOTEU.ALL UP1, P0 ;  /* 0x00000000003f7886 */ /* 0x000fc80000020000 */
[----:B------:R-:W1:Y:S01]  /*00e0*/  @!UP0 S2UR UR8, SR_CgaCtaId ;  /* 0x00000000000889c3 */ /* 0x000e620000008800 */
[----:B------:R-:W-:Y:S01]  /*00f0*/  @!UP0 UMOV UR6, 0x400 ;  /* 0x0000040000068882 */ /* 0x000fe20000000000 */
[----:B------:R-:W-:-:S04]  /*0100*/  @!UP0 UIADD3 UR4, -UR4, 0x100000, URZ ;  /* 0x0010000004048890 */ /* 0x000fc8000fffe13f */
[----:B------:R-:W-:Y:S02]  /*0110*/  @!UP0 USHF.L.U32 UR5, UR4, 0xb, URZ ;  /* 0x0000000b04058899 */ /* 0x000fe4000800063f */
[----:B------:R-:W-:Y:S02]  /*0120*/  @!UP0 USHF.L.U32 UR4, UR4, 0x1, URZ ;  /* 0x0000000104048899 */ /* 0x000fe4000800063f */
[----:B-1----:R-:W-:Y:S02]  /*0130*/  @!UP0 ULEA UR8, UR8, UR6, 0x18 ;  /* 0x0000000608088291 */ /* 0x002fe4000f8ec03f */
[----:B------:R-:W-:-:S04]  /*0140*/  @!UP0 UIADD3 UR6, -UR7, 0x100000, URZ ;  /* 0x0010000007068890 */ /* 0x000fc8000fffe13f */
[----:B------:R-:W-:Y:S02]  /*0150*/  @!UP0 USHF.L.U32 UR7, UR6, 0xb, URZ ;  /* 0x0000000b06078899 */ /* 0x000fe4000800063f */
[----:B------:R-:W-:Y:S01]  /*0160*/  @!UP0 USHF.L.U32 UR6, UR6, 0x1, URZ ;  /* 0x0000000106068899 */ /* 0x000fe2000800063f */
[----:B------:R-:W-:-:S05]  /*0170*/  VOTEU.ALL UP0, P0 ;  /* 0x00000000003f7886 */ /* 0x000fca0000000000 */
[----:B------:R1:W2:Y:S06]  /*0180*/  @!UP0 SYNCS.EXCH.64 URZ, [UR8+0x19c00], UR4 ;  /* 0x019c0004083f85b2 */ /* 0x0002ac0008000100 */
[----:B------:R1:W3:Y:S02]  /*0190*/  @!UP1 SYNCS.EXCH.64 URZ, [UR8+0x19c20], UR6 ;  /* 0x019c2006083f95b2 */ /* 0x0002e40008000100 */
[----:B01----:R-:W-:Y:S05]  /*01a0*/  @P1 BRA `(.L_x_0) ;  /* 0x0000000000481947 */ /* 0x003fea0003800000 */
[----:B------:R-:W0:Y:S01]  /*01b0*/  S2UR UR5, SR_CgaCtaId ;  /* 0x00000000000579c3 */ /* 0x000e220000008800 */
[----:B------:R-:W-:Y:S01]  /*01c0*/  UMOV UR4, 0x400 ;  /* 0x0000040000047882 */ /* 0x000fe20000000000 */
[----:B------:R-:W-:Y:S01]  /*01d0*/  UMOV UR6, 0x80 ;  /* 0x0000008000067882 */ /* 0x000fe20000000000 */
[----:B------:R-:W-:Y:S01]  /*01e0*/  UMOV UR7, 0x180 ;  /* 0x0000018000077882 */ /* 0x000fe20000000000 */
[----:B------:R-:W-:Y:S01]  /*01f0*/  ELECT P0, URZ, PT ;  /* 0x00000000003f782f */ /* 0x000fe20003800000 */
[----:B0-----:R-:W-:Y:S02]  /*0200*/  ULEA UR8, UR5, UR4, 0x18 ;  /* 0x0000000405087291 */ /* 0x001fe4000f8ec03f */
[----:B------:R-:W-:-:S04]  /*0210*/  UIADD3 UR4, -UR6, 0x100000, URZ ;  /* 0x0010000006047890 */ /* 0x000fc8000fffe13f */
[----:B------:R-:W-:Y:S02]  /*0220*/  USHF.L.U32 UR5, UR4, 0xb, URZ ;  /* 0x0000000b04057899 */ /* 0x000fe4000800063f */
[----:B------:R-:W-:Y:S02]  /*0230*/  USHF.L.U32 UR4, UR4, 0x1, URZ ;  /* 0x0000000104047899 */ /* 0x000fe4000800063f */
[----:B------:R-:W-:-:S04]  /*0240*/  UIADD3 UR6, -UR7, 0x100000, URZ ;  /* 0x0010000007067890 */ /* 0x000fc8000fffe13f */
[----:B------:R-:W-:Y:S02]  /*0250*/  USHF.L.U32 UR7, UR6, 0xb, URZ ;  /* 0x0000000b06077899 */ /* 0x000fe4000800063f */
[----:B------:R-:W-:Y:S01]  /*0260*/  USHF.L.U32 UR6, UR6, 0x1, URZ ;  /* 0x0000000106067899 */ /* 0x000fe2000800063f */
[----:B------:R-:W0:Y:S03]  /*0270*/  FENCE.VIEW.ASYNC.S ;  /* 0x00000000000073c6 */ /* 0x000e260000000000 */
[----:B0-----:R0:W1:Y:S08]  /*0280*/  SYNCS.EXCH.64 URZ, [UR8+0x19c30], UR4 ;  /* 0x019c3004083f75b2 */ /* 0x0010700008000100 */
[----:B------:R0:W4:Y:S01]  /*0290*/  SYNCS.EXCH.64 URZ, [UR8+0x19c40], UR6 ;  /* 0x019c4006083f75b2 */ /* 0x0001220008000100 */
[----:B------:R0:W0:Y:S01]  /*02a0*/  SYNCS.EXCH.64 URZ, [UR8+0x19c38], UR4 ;  /* 0x019c3804083f75b2 */ /* 0x0000220008000100 */
[----:B------:R0:W0:Y:S01]  /*02b0*/  SYNCS.EXCH.64 URZ, [UR8+0x19c48], UR6 ;  /* 0x019c4806083f75b2 */ /* 0x0000220008000100 */
[----:B------:R-:W-:Y:S01]  /*02c0*/  NOP ;  /* 0x0000000000007918 */ /* 0x000fe20000000000 */
.L_x_0:
[----:B------:R-:W5:Y:S01]  /*02d0*/  SHFL.IDX PT, R3, R0, RZ, 0x1f ;  /* 0x00001fff00037589 */ /* 0x000f6200000e0000 */
[----:B------:R-:W-:Y:S01]  /*02e0*/  NOP ;  /* 0x0000000000007918 */ /* 0x000fe20000000000 */
[----:B-----5:R-:W-:-:S13]  /*02f0*/  ISETP.NE.AND P0, PT, R3, RZ, PT ;  /* 0x000000ff0300720c */ /* 0x020fda0003f05270 */
[----:B------:R-:W-:Y:S05]  /*0300*/  @P0 BRA `(.L_x_1) ;  /* 0x0000000000480947 */ /* 0x000fea0003800000 */
[----:B0-----:R-:W0:Y:S01]  /*0310*/  S2UR UR5, SR_CgaCtaId ;  /* 0x00000000000579c3 */ /* 0x001e220000008800 */
        /* <DEDUP_REMOVED lines=12> */
[----:B0-----:R0:W0:Y:S08]  /*03e0*/  SYNCS.EXCH.64 URZ, [UR8+0x19c50], UR4 ;  /* 0x019c5004083f75b2 */ /* 0x0010300008000100 */
[----:B------:R0:W0:Y:S01]  /*03f0*/  SYNCS.EXCH.64 URZ, [UR8+0x19c60], UR6 ;  /* 0x019c6006083f75b2 */ /* 0x0000220008000100 */
[----:B------:R0:W0:Y:S01]  /*0400*/  SYNCS.EXCH.64 URZ, [UR8+0x19c58], UR4 ;  /* 0x019c5804083f75b2 */ /* 0x0000220008000100 */
[----:B------:R0:W0:Y:S01]  /*0410*/  SYNCS.EXCH.64 URZ, [UR8+0x19c68], UR6 ;  /* 0x019c6806083f75b2 */ /* 0x0000220008000100 */
[----:B------:R-:W-:Y:S01]  /*0420*/  NOP ;  /* 0x0000000000007918 */ /* 0x000fe20000000000 */
.L_x_1:
[----:B------:R-:W5:Y:S01]  /*0430*/  SHFL.IDX PT, R3, R0, RZ, 0x1f ;  /* 0x00001fff00037589 */ /* 0x000f6200000e0000 */
[----:B------:R-:W-:Y:S01]  /*0440*/  NOP ;  /* 0x0000000000007918 */ /* 0x000fe20000000000 */
[----:B-----5:R-:W-:-:S13]  /*0450*/  ISETP.NE.AND P0, PT, R3, RZ, PT ;  /* 0x000000ff0300720c */ /* 0x020fda0003f05270 */
[----:B------:R-:W-:Y:S05]  /*0460*/  @P0 BRA `(.L_x_2) ;  /* 0x0000000000380947 */ /* 0x000fea0003800000 */
[----:B0-----:R-:W0:Y:S01]  /*0470*/  S2UR UR5, SR_CgaCtaId ;  /* 0x00000000000579c3 */ /* 0x001e220000008800 */
[----:B------:R-:W-:Y:S01]  /*0480*/  UMOV UR4, 0x400 ;  /* 0x0000040000047882 */ /* 0x000fe20000000000 */
[----:B------:R-:W-:Y:S01]  /*0490*/  UMOV UR7, 0x80 ;  /* 0x0000008000077882 */ /* 0x000fe20000000000 */
[----:B------:R-:W-:Y:S01]  /*04a0*/  ELECT P0, URZ, PT ;  /* 0x00000000003f782f */ /* 0x000fe20003800000 */
[----:B0-----:R-:W-:Y:S02]  /*04b0*/  ULEA UR6, UR5, UR4, 0x18 ;  /* 0x0000000405067291 */ /* 0x001fe4000f8ec03f */
[----:B------:R-:W-:-:S04]  /*04c0*/  UIADD3 UR4, -UR7, 0x100000, URZ ;  /* 0x0010000007047890 */ /* 0x000fc8000fffe13f */
[----:B------:R-:W-:Y:S02]  /*04d0*/  USHF.L.U32 UR5, UR4, 0xb, URZ ;  /* 0x0000000b04057899 */ /* 0x000fe4000800063f */
[----:B------:R-:W-:Y:S01]  /*04e0*/  USHF.L.U32 UR4, UR4, 0x1, URZ ;  /* 0x0000000104047899 */ /* 0x000fe2000800063f */
[----:B------:R-:W0:Y:S11]  /*04f0*/  FENCE.VIEW.ASYNC.S ;  /* 0x00000000000073c6 */ /* 0x000e360000000000 */
[----:B0-----:R0:W0:Y:S01]  /*0500*/  SYNCS.EXCH.64 URZ, [UR6+0x19c70], UR4 ;  /* 0x019c7004063f75b2 */ /* 0x0010220008000100 */
[----:B------:R0:W0:Y:S01]  /*0510*/  SYNCS.EXCH.64 URZ, [UR6+0x19c80], UR4 ;  /* 0x019c8004063f75b2 */ /* 0x0000220008000100 */
[----:B------:R0:W0:Y:S01]  /*0520*/  SYNCS.EXCH.64 URZ, [UR6+0x19c78], UR4 ;  /* 0x019c7804063f75b2 */ /* 0x0000220008000100 */
[----:B------:R0:W0:Y:S01]  /*0530*/  SYNCS.EXCH.64 URZ, [UR6+0x19c88], UR4 ;  /* 0x019c8804063f75b2 */ /* 0x0000220008000100 */
[----:B------:R-:W-:Y:S01]  /*0540*/  NOP ;  /* 0x0000000000007918 */ /* 0x000fe20000000000 */
.L_x_2:
        /* <DEDUP_REMOVED lines=22> */
.L_x_3:
[----:B------:R-:W5:Y:S01]  /*06b0*/  SHFL.IDX PT, R3, R0, RZ, 0x1f ;  /* 0x00001fff00037589 */ /* 0x000f6200000e0000 */
[----:B------:R-:W0:Y:S01]  /*06c0*/  S2UR UR47, SR_CgaCtaId ;  /* 0x00000000002f79c3 */ /* 0x000e220000008800 */
[----:B------:R-:W-:Y:S01]  /*06d0*/  R2UR UR9, R2 ;  /* 0x00000000020972ca */ /* 0x000fe200000e0000 */
[----:B------:R-:W-:Y:S01]  /*06e0*/  NOP ;  /* 0x0000000000007918 */ /* 0x000fe20000000000 */
[----:B-----5:R-:W-:-:S13]  /*06f0*/  ISETP.NE.AND P0, PT, R3, RZ, PT ;  /* 0x000000ff0300720c */ /* 0x020fda0003f05270 */
[----:B0-----:R-:W-:Y:S05]  /*0700*/  @P0 BRA `(.L_x_4) ;  /* 0x0000000000480947 */ /* 0x001fea0003800000 */
        /* <DEDUP_REMOVED lines=18> */
.L_x_4:
[----:B------:R-:W-:Y:S01]  /*0830*/  UISETP.NE.AND UP0, UPT, UR9, URZ, UPT ;  /* 0x0000003f0900728c */ /* 0x000fe2000bf05270 */
[----:B------:R-:W-:Y:S01]  /*0840*/  NOP ;  /* 0x0000000000007918 */ /* 0x000fe20000000000 */
[----:B------:R-:W-:Y:S01]  /*0850*/  UMOV UR41, 0x1 ;  /* 0x0000000100297882 */ /* 0x000fe20000000000 */
[----:B------:R-:W-:Y:S01]  /*0860*/  ULDC.64 UR36, c[0x0][0x208] ;  /* 0x0000820000247ab9 */ /* 0x000fe20000000a00 */
[----:B------:R-:W-:Y:S01]  /*0870*/  USEL UR41, UR41, 0x2, !UP0 ;  /* 0x0000000229297887 */ /* 0x000fe2000c000000 */
[----:B01234-:R-:W-:Y:S01]  /*0880*/  BAR.SYNC.DEFER_BLOCKING 0x0 ;  /* 0x0000000000007b1d */ /* 0x01ffe20000010000 */
[----:B------:R-:W-:-:S13]  /*0890*/  PLOP3.LUT P0, PT, PT, PT, UP0, 0x80, 0x0 ;  /* 0x000000000000781c */ /* 0x000fda0003f0f008 */
[----:B------:R-:W-:Y:S05]  /*08a0*/  @!P0 BRA `(.L_x_5) ;  /* 0x0000007400988947 */ /* 0x000fea0003800000 */
.L_x_6:
[----:B------:R-:W-:-:S08]  /*08b0*/  NOP ;  /* 0x0000000000007918 */ /* 0x000fd00000000000 */
[----:B------:R-:W0:Y:S02]  /*08c0*/  USETMAXREG.TRY_ALLOC.CTAPOOL UP0, 0xa0 ;  /* 0x000000a0000079c8 */ /* 0x000e240008000600 */
[----:B0-----:R-:W-:-:S13]  /*08d0*/  PLOP3.LUT P0, PT, PT, PT, UP0, 0x80, 0x0 ;  /* 0x000000000000781c */ /* 0x001fda0003f0f008 */
[----:B------:R-:W-:Y:S05]  /*08e0*/  @!P0 BRA `(.L_x_6) ;  /* 0xfffffffc00f08947 */ /* 0x000fea000383ffff */
[----:B------:R-:W0:Y:S08]  /*08f0*/  S2UR UR42, SR_CTAID.X ;  /* 0x00000000002a79c3 */ /* 0x000e300000002500 */
[----:B------:R-:W-:Y:S08]  /*0900*/  BAR.ARV 0x8, 0x200 ;  /* 0x0208000000007b1d */ /* 0x000ff00000002000 */
[----:B------:R-:W0:Y:S02]  /*0910*/  LDC R0, c[0x0][0xc34] ;  /* 0x00030d00ff007b82 */ /* 0x000e240000000800 */
[----:B0-----:R-:W-:-:S13]  /*0920*/  ISETP.LE.AND P0, PT, R0, UR42, PT ;  /* 0x0000002a00007c0c */ /* 0x001fda000bf03270 */
[----:B------:R-:W-:Y:S05]  /*0930*/  @P0 EXIT ;  /* 0x000000000000094d */ /* 0x000fea0003800000 */
[----:B------:R-:W0:Y:S01]  /*0940*/  S2R R2, SR_TID.X ;  /* 0x0000000000027919 */ /* 0x000e220000002100 */
[----:B------:R-:W-:Y:S01]  /*0950*/  ULOP3.LUT UR48, UR41, 0x1, URZ, 0xfc, !UPT ;  /* 0x0000000129307892 */ /* 0x000fe2000f8efc3f */
[----:B------:R-:W-:Y:S01]  /*0960*/  UMOV UR38, URZ ;  /* 0x0000003f00267c82 */ /* 0x000fe20008000000 */
[----:B------:R-:W-:Y:S01]  /*0970*/  UMOV UR39, URZ ;  /* 0x0000003f00277c82 */ /* 0x000fe20008000000 */
[----:B------:R-:W-:Y:S01]  /*0980*/  UMOV UR40, URZ ;  /* 0x0000003f00287c82 */ /* 0x000fe20008000000 */
[----:B0-----:R-:W-:-:S05]  /*0990*/  VIADD R18, R2, 0xffffff80 ;  /* 0xffffff8002127836 */ /* 0x001fca0000000000 */
[----:B------:R-:W-:-:S04]  /*09a0*/  SHF.R.S32.HI R3, RZ, 0x1f, R18 ;  /* 0x0000001fff037819 */ /* 0x000fc80000011412 */
[CC--:B------:R-:W-:Y:S02]  /*09b0*/  LEA.HI R23, R3.reuse, R18.reuse, RZ, 0x7 ;  /* 0x0000001203177211 */ /* 0x0c0fe400078f38ff */
[-C--:B------:R-:W-:Y:S02]  /*09c0*/  LEA.HI R0, R3, R18.reuse, RZ, 0x4 ;  /* 0x0000001203007211 */ /* 0x080fe400078f20ff */
[----:B------:R-:W-:Y:S02]  /*09d0*/  LOP3.LUT R5, R23, 0xffffff80, RZ, 0xc0, !PT ;  /* 0xffffff8017057812 */ /* 0x000fe400078ec0ff */
[----:B------:R-:W-:Y:S02]  /*09e0*/  LEA.HI R4, R3, R18, RZ, 0x5 ;  /* 0x0000001203047211 */ /* 0x000fe400078f28ff */
[----:B------:R-:W-:Y:S01]  /*09f0*/  SHF.R.S32.HI R9, RZ, 0x4, R0 ;  /* 0x00000004ff097819 */ /* 0x000fe20000011400 */
[----:B------:R-:W-:Y:S01]  /*0a00*/  IMAD.IADD R22, R18, 0x1, -R5 ;  /* 0x0000000112167824 */ /* 0x000fe200078e0a05 */
[----:B------:R-:W-:Y:S01]  /*0a10*/  LOP3.LUT R7, R0, 0x7fffff0, RZ, 0xc0, !PT ;  /* 0x07fffff000077812 */ /* 0x000fe200078ec0ff */
[----:B------:R-:W-:Y:S01]  /*0a20*/  IMAD.SHL.U32 R4, R4, 0x10, RZ ;  /* 0x0000001004047824 */ /* 0x000fe200078e00ff */
[----:B------:R-:W-:-:S02]  /*0a30*/  SHF.R.S32.HI R23, RZ, 0x7, R23 ;  /* 0x00000007ff177819 */ /* 0x000fc40000011417 */
[----:B------:R-:W-:Y:S01]  /*0a40*/  SHF.R.S32.HI R5, RZ, 0x1f, R22 ;  /* 0x0000001fff057819 */ /* 0x000fe20000011416 */
[----:B------:R-:W-:Y:S01]  /*0a50*/  IMAD.IADD R7, R18, 0x1, -R7 ;  /* 0x0000000112077824 */ /* 0x000fe200078e0a07 */
[----:B------:R-:W-:Y:S02]  /*0a60*/  LEA.HI R0, R0, R9, RZ, 0x1 ;  /* 0x0000000900007211 */ /* 0x000fe400078f08ff */
[----:B------:R-:W-:Y:S02]  /*0a70*/  LEA.HI R2, R5, R22, RZ, 0x2 ;  /* 0x0000001605027211 */ /* 0x000fe400078f10ff */
[----:B------:R-:W-:Y:S02]  /*0a80*/  LOP3.LUT R6, R4, 0xfffffe00, RZ, 0xc0, !PT ;  /* 0xfffffe0004067812 */ /* 0x000fe400078ec0ff */
[--C-:B------:R-:W-:Y:S02]  /*0a90*/  SHF.R.S32.HI R8, RZ, 0x2, R2.reuse ;  /* 0x00000002ff087819 */ /* 0x100fe40000011402 */
[----:B------:R-:W-:Y:S01]  /*0aa0*/  SHF.R.S32.HI R11, RZ, 0x1f, R2 ;  /* 0x0000001fff0b7819 */ /* 0x000fe20000011402 */
[----:B------:R-:W-:Y:S01]  /*0ab0*/  IMAD R7, R7, 0x20, R6 ;  /* 0x0000002007077824 */ /* 0x000fe200078e0206 */
[----:B------:R-:W-:Y:S01]  /*0ac0*/  LOP3.LUT R4, R0, 0x1ffffffe, RZ, 0xc0, !PT ;  /* 0x1ffffffe00047812 */ /* 0x000fe200078ec0ff */
[----:B------:R-:W-:Y:S01]  /*0ad0*/  IMAD.HI R0, R23, 0x55555556, RZ ;  /* 0x5555555617007827 */ /* 0x000fe200078e02ff */
[----:B------:R-:W-:-:S02]  /*0ae0*/  LEA.HI R11, R11, R8, RZ, 0x3 ;  /* 0x000000080b0b7211 */ /* 0x000fc400078f18ff */
[----:B------:R-:W-:Y:S02]  /*0af0*/  LEA.HI R5, R5, R22, RZ, 0x5 ;  /* 0x0000001605057211 */ /* 0x000fe400078f28ff */
[----:B------:R-:W-:Y:S02]  /*0b00*/  LOP3.LUT R11, R11, 0xfffffff8, RZ, 0xc0, !PT ;  /* 0xfffffff80b0b7812 */ /* 0x000fe400078ec0ff */
[----:B------:R-:W-:Y:S02]  /*0b10*/  LEA.HI R19, R3, R18, RZ, 0x2 ;  /* 0x0000001203137211 */ /* 0x000fe400078f10ff */
[----:B------:R-:W-:Y:S01]  /*0b20*/  IADD3 R4, R9, -R4, RZ ;  /* 0x8000000409047210 */ /* 0x000fe20007ffe0ff */
[----:B------:R-:W-:Y:S01]  /*0b30*/  IMAD.IADD R8, R8, 0x1, -R11 ;  /* 0x0000000108087824 */ /* 0x000fe200078e0a0b */
[----:B------:R-:W-:Y:S02]  /*0b40*/  LEA.HI R0, R0, R0, RZ, 0x1 ;  /* 0x0000000000007211 */ /* 0x000fe400078f08ff */
[----:B------:R-:W-:Y:S01]  /*0b50*/  SHF.R.S32.HI R5, RZ, 0x5, R5 ;  /* 0x00000005ff057819 */ /* 0x000fe20000011405 */
[----:B------:R-:W-:Y:S01]  /*0b60*/  IMAD R154, R4, 0x8, R7 ;  /* 0x00000008049a7824 */ /* 0x000fe200078e0207 */
[----:B------:R-:W-:Y:S01]  /*0b70*/  LOP3.LUT R9, R19, 0xfffffffc, RZ, 0xc0, !PT ;  /* 0xfffffffc13097812 */ /* 0x000fe200078ec0ff */
[----:B------:R-:W-:Y:S01]  /*0b80*/  IMAD R0, R0, -0x3, R23 ;  /* 0xfffffffd00007824 */ /* 0x000fe200078e0217 */
[----:B------:R-:W-:Y:S01]  /*0b90*/  LOP3.LUT R3, R2, 0x7ffffffc, RZ, 0xc0, !PT ;  /* 0x7ffffffc02037812 */ /* 0x000fe200078ec0ff */
[----:B------:R-:W-:Y:S01]  /*0ba0*/  IMAD R5, R5, 0x10, R8 ;  /* 0x0000001005057824 */ /* 0x000fe200078e0208 */
[----:B------:R-:W-:Y:S01]  /*0bb0*/  SHF.R.S32.HI R19, RZ, 0x2, R19 ;  /* 0x00000002ff137819 */ /* 0x000fe20000011413 */
[----:B------:R-:W-:-:S02]  /*0bc0*/  IMAD.IADD R18, R18, 0x1, -R9 ;  /* 0x0000000112127824 */ /* 0x000fc400078e0a09 */
[----:B------:R-:W-:Y:S01]  /*0bd0*/  IMAD.MOV.U32 R2, RZ, RZ, -0x2 ;  /* 0xfffffffeff027424 */ /* 0x000fe200078e00ff */
[----:B------:R-:W-:Y:S01]  /*0be0*/  LEA R152, R0, R5, 0x6 ;  /* 0x0000000500987211 */ /* 0x000fe200078e30ff */
[----:B------:R-:W-:Y:S01]  /*0bf0*/  IMAD.IADD R3, R22, 0x1, -R3 ;  /* 0x0000000116037824 */ /* 0x000fe200078e0a03 */
[----:B------:R-:W-:-:S03]  /*0c00*/  LEA.HI R0, R18, R18, RZ, 0x1 ;  /* 0x0000001212007211 */ /* 0x000fc600078f08ff */
[----:B------:R-:W-:Y:S01]  /*0c10*/  IMAD R155, R3, R2, 0x80 ;  /* 0x00000080039b7424 */ /* 0x000fe200078e0202 */
[----:B------:R-:W-:Y:S01]  /*0c20*/  LOP3.LUT R3, R0, 0x1ffffffe, RZ, 0xc0, !PT ;  /* 0x1ffffffe00037812 */ /* 0x000fe200078ec0ff */
[----:B------:R-:W-:-:S04]  /*0c30*/  IMAD.SHL.U32 R2, R18, 0x8, RZ ;  /* 0x0000000812027824 */ /* 0x000fc800078e00ff */
[C---:B------:R-:W-:Y:S02]  /*0c40*/  VIADD R17, R2.reuse, 0x20 ;  /* 0x0000002002117836 */ /* 0x040fe40000000000 */
[----:B------:R-:W-:Y:S02]  /*0c50*/  VIADD R16, R2, 0x40 ;  /* 0x0000004002107836 */ /* 0x000fe40000000000 */
[----:B------:R-:W-:Y:S01]  /*0c60*/  IMAD.IADD R3, R18, 0x1, -R3 ;  /* 0x0000000112037824 */ /* 0x000fe200078e0a03 */
[----:B------:R-:W-:Y:S02]  /*0c70*/  SHF.R.S32.HI R157, RZ, 0x1f, R17 ;  /* 0x0000001fff9d7819 */ /* 0x000fe40000011411 */
[----:B------:R-:W-:Y:S01]  /*0c80*/  SHF.R.S32.HI R156, RZ, 0x1f, R16 ;  /* 0x0000001fff9c7819 */ /* 0x000fe20000011410 */
[----:B------:R-:W-:-:S07]  /*0c90*/  IMAD R153, R3, 0x8, R152 ;  /* 0x0000000803997824 */ /* 0x000fce00078e0298 */
.L_x_35:
[----:B0-----:R-:W0:Y:S01]  /*0ca0*/  SHFL.IDX PT, R0, R23, RZ, 0x1f ;  /* 0x00001fff17007589 */ /* 0x001e2200000e0000 */
[----:B-1----:R-:W1:Y:S01]  /*0cb0*/  S2UR UR47, SR_CgaCtaId ;  /* 0x00000000002f79c3 */ /* 0x002e620000008800 */
[----:B------:R-:W-:Y:S01]  /*0cc0*/  ULDC UR4, c[0x0][0xc38] ;  /* 0x00030e0000047ab9 */ /* 0x000fe20000000800 */
[----:B------:R-:W-:Y:S01]  /*0cd0*/  ULDC.64 UR6, c[0x0][0x418] ;  /* 0x0001060000067ab9 */ /* 0x000fe20000000a00 */
[----:B------:R-:W-:Y:S02]  /*0ce0*/  UISETP.NE.AND UP1, UPT, UR4, 0x1, UPT ;  /* 0x000000010400788c */ /* 0x000fe4000bf25270 */
[----:B------:R-:W-:Y:S01]  /*0cf0*/  UISETP.NE.U32.AND UP0, UPT, UR6, URZ, UPT ;  /* 0x0000003f0600728c */ /* 0x000fe2000bf05070 */
[----:B------:R-:W-:Y:S01]  /*0d00*/  ULDC UR4, c[0x0][0xc44] ;  /* 0x0003110000047ab9 */ /* 0x000fe20000000800 */
[----:B------:R-:W-:Y:S01]  /*0d10*/  UMOV UR43, UR42 ;  /* 0x0000002a002b7c82 */ /* 0x000fe20008000000 */
[----:B------:R-:W-:Y:S01]  /*0d20*/  UISETP.NE.AND UP2, UPT, UR4, 0x1, UPT ;  /* 0x000000010400788c */ /* 0x000fe2000bf45270 */
[----:B------:R-:W-:Y:S01]  /*0d30*/  UMOV UR50, 0x400 ;  /* 0x0000040000327882 */ /* 0x000fe20000000000 */
[----:B------:R-:W-:-:S04]  /*0d40*/  UISETP.NE.AND.EX UP0, UPT, UR7, URZ, UPT, UP0 ;  /* 0x0000003f0700728c */ /* 0x000fc8000bf05300 */
[----:B------:R-:W-:Y:S01]  /*0d50*/  @UP1 ULDC UR4, c[0x0][0xc3c] ;  /* 0x00030f0000041ab9 */ /* 0x000fe20000000800 */
[----:B------:R-:W-:Y:S01]  /*0d60*/  @UP1 ULDC UR6, c[0x0][0xc40] ;  /* 0x0003100000061ab9 */ /* 0x000fe20000000800 */
[----:B------:R-:W-:Y:S01]  /*0d70*/  UIMAD.WIDE.U32 UR4, UR42, UR4, URZ ;  /* 0x000000042a0472a5 */ /* 0x000fe2000f8e003f */
[----:B------:R-:W-:-:S03]  /*0d80*/  ULDC UR46, c[0x0][0x424] ;  /* 0x00010900002e7ab9 */ /* 0x000fc60000000800 */
[----:B------:R-:W-:Y:S01]  /*0d90*/  @UP1 USHF.R.U32.HI UR43, URZ, UR6, UR5 ;  /* 0x000000063f2b1299 */ /* 0x000fe20008011605 */
[----:B------:R-:W-:Y:S01]  /*0da0*/  @UP2 ULDC.64 UR10, c[0x0][0xc48] ;  /* 0x00031200000a2ab9 */ /* 0x000fe20000000a00 */
[----:B0-----:R-:W-:Y:S01]  /*0db0*/  R2UR UR8, R0 ;  /* 0x00000000000872ca */ /* 0x001fe200000e0000 */
[----:B-1----:R-:W-:Y:S02]  /*0dc0*/  ULEA UR50, UR47, UR50, 0x18 ;  /* 0x000000322f327291 */ /* 0x002fe4000f8ec03f */
[----:B------:R-:W-:Y:S02]  /*0dd0*/  UIMAD.WIDE.U32 UR4, UR43, UR10, URZ ;  /* 0x0000000a2b0472a5 */ /* 0x000fe4000f8e003f */
[----:B------:R-:W-:Y:S02]  /*0de0*/  UIADD3 UR9, UR50, 0xf000, URZ ;  /* 0x0000f00032097890 */ /* 0x000fe4000fffe03f */
[----:B------:R-:W-:Y:S02]  /*0df0*/  USEL UR46, UR46, 0x1, UP0 ;  /* 0x000000012e2e7887 */ /* 0x000fe40008000000 */
[----:B------:R-:W-:Y:S01]  /*0e00*/  ULOP3.LUT UP0, URZ, UR9, 0x3ff, URZ, 0xc0, !UPT ;  /* 0x000003ff093f7892 */ /* 0x000fe2000f80c03f */
[----:B------:R-:W-:Y:S01]  /*0e10*/  ULDC UR4, c[0x0][0x2f0] ;  /* 0x0000bc0000047ab9 */ /* 0x000fe20000000800 */
[----:B------:R-:W-:-:S02]  /*0e20*/  UMOV UR44, UR43 ;  /* 0x0000002b002c7c82 */ /* 0x000fc40008000000 */
[----:B------:R-:W-:Y:S02]  /*0e30*/  UIMAD.WIDE UR6, UR8, 0x55555556, URZ ;  /* 0x55555556080678a5 */ /* 0x000fe4000f8e023f */
[----:B------:R-:W-:Y:S01]  /*0e40*/  UIMAD UR46, UR46, UR4, URZ ;  /* 0x000000042e2e72a4 */ /* 0x000fe2000f8e023f */
[----:B------:R-:W-:Y:S01]  /*0e50*/  PLOP3.LUT P0, PT, PT, PT, UP0, 0x80, 0x0 ;  /* 0x000000000000781c */ /* 0x000fe20003f0f008 */
[----:B------:R-:W-:Y:S02]  /*0e60*/  ULEA.HI UR7, UR7, UR7, URZ, 0x1 ;  /* 0x0000000707077291 */ /* 0x000fe4000f8f083f */
[----:B------:R-:W-:Y:S02]  /*0e70*/  UIADD3 UR4, UR46, 0x7f, URZ ;  /* 0x0000007f2e047890 */ /* 0x000fe4000fffe03f */
[----:B------:R-:W-:Y:S02]  /*0e80*/  UIMAD UR7, UR7, -0x3, UR8 ;  /* 0xfffffffd070778a4 */ /* 0x000fe4000f8e0208 */
[----:B------:R-:W-:-:S02]  /*0e90*/  @UP2 USHF.R.U32.HI UR44, URZ, UR11, UR5 ;  /* 0x0000000b3f2c2299 */ /* 0x000fc40008011605 */
[----:B------:R-:W-:Y:S02]  /*0ea0*/  USHF.R.S32.HI UR5, URZ, 0x1f, UR4 ;  /* 0x0000001f3f057899 */ /* 0x000fe40008011404 */
[----:B------:R-:W-:Y:S02]  /*0eb0*/  ULEA UR7, UR7, UR9, 0xb ;  /* 0x0000000907077291 */ /* 0x000fe4000f8e583f */
[----:B------:R-:W-:Y:S02]  /*0ec0*/  ULEA.HI UR5, UR5, UR4, URZ, 0x7 ;  /* 0x0000000405057291 */ /* 0x000fe4000f8f383f */
[----:B------:R-:W-:Y:S02]  /*0ed0*/  USHF.R.U32.HI UR7, URZ, 0x4, UR7 ;  /* 0x000000043f077899 */ /* 0x000fe40008011607 */
[----:B------:R-:W-:Y:S02]  /*0ee0*/  USHF.R.S32.HI UR45, URZ, 0x7, UR5 ;  /* 0x000000073f2d7899 */ /* 0x000fe40008011405 */
[----:B------:R-:W-:Y:S01]  /*0ef0*/  ULOP3.LUT UR49, UR7, 0x3fff, URZ, 0xc0, !UPT ;  /* 0x00003fff07317892 */ /* 0x000fe2000f8ec03f */
[----:B---345:R-:W-:Y:S11]  /*0f00*/  @!P0 BRA `(.L_x_7) ;  /* 0x0000000000408947 */ /* 0x038ff60003800000 */
[----:B------:R-:W-:Y:S01]  /*0f10*/  MOV R0, 0x0 ;  /* 0x0000000000007802 */ /* 0x000fe20000000f00 */
[----:B------:R-:W-:Y:S01]  /*0f20*/  ULDC.64 UR4, c[0x4][0x98] ;  /* 0x0100260000047ab9 */ /* 0x000fe20000000a00 */
[----:B------:R-:W-:Y:S01]  /*0f30*/  ULDC.64 UR6, c[0x4][0x30] ;  /* 0x01000c0000067ab9 */ /* 0x000fe20000000a00 */
[----:B------:R-:W-:Y:S01]  /*0f40*/  IMAD.U32 R4, RZ, RZ, UR4 ;  /* 0x00000004ff047e24 */ /* 0x000fe2000f8e00ff */
[----:B------:R0:W1:Y:S01]  /*0f50*/  LDC.64 R14, c[0x4][R0] ;  /* 0x01000000000e7b82 */ /* 0x0000620000000a00 */
[----:B------:R-:W-:Y:S01]  /*0f60*/  MOV R5, UR5 ;  /* 0x0000000500057c02 */ /* 0x000fe20008000f00 */
[----:B------:R-:W-:Y:S01]  /*0f70*/  ULDC.64 UR4, c[0x4][0xa0] ;  /* 0x0100280000047ab9 */ /* 0x000fe20000000a00 */
[----:B------:R-:W-:Y:S01]  /*0f80*/  IMAD.U32 R10, RZ, RZ, UR6 ;  /* 0x00000006ff0a7e24 */ /* 0x000fe2000f8e00ff */
[----:B------:R-:W-:Y:S01]  /*0f90*/  MOV R13, RZ ;  /* 0x000000ff000d7202 */ /* 0x000fe20000000f00 */
[----:B------:R-:W-:Y:S02]  /*0fa0*/  IMAD.U32 R6, RZ, RZ, UR4 ;  /* 0x00000004ff067e24 */ /* 0x000fe4000f8e00ff */
[----:B------:R-:W-:-:S02]  /*0fb0*/  IMAD.U32 R7, RZ, RZ, UR5 ;  /* 0x00000005ff077e24 */ /* 0x000fc4000f8e00ff */
[----:B------:R-:W-:Y:S02]  /*0fc0*/  IMAD.U32 R11, RZ, RZ, UR7 ;  /* 0x00000007ff0b7e24 */ /* 0x000fe4000f8e00ff */
[----:B------:R-:W-:Y:S02]  /*0fd0*/  IMAD.MOV.U32 R8, RZ, RZ, 0x70 ;  /* 0x00000070ff087424 */ /* 0x000fe400078e00ff */
[----:B0-----:R-:W-:-:S07]  /*0fe0*/  IMAD.MOV.U32 R12, RZ, RZ, 0x1 ;  /* 0x00000001ff0c7424 */ /* 0x001fce00078e00ff */
[----:B------:R-:W-:-:S07]  /*0ff0*/  LEPC R20, `(.L_x_7) ;  /* 0x000000001014794e */ /* 0x000fce0000000000 */
[----:B-1----:R-:W-:Y:S05]  /*1000*/  CALL.ABS.NOINC R14 ;  /* 0x000000000e007343 */ /* 0x002fea0003c00000 */
.L_x_7:
[----:B------:R-:W-:Y:S01]  /*1010*/  ULDC.64 UR6, c[0x0][0x990] ;  /* 0x0002640000067ab9 */ /* 0x000fe20000000a00 */
[----:B------:R-:W-:Y:S01]  /*1020*/  ULDC.64 UR4, c[0x0][0x998] ;  /* 0x0002660000047ab9 */ /* 0x000fe20000000a00 */
[----:B------:R-:W-:Y:S01]  /*1030*/  UISETP.NE.U32.AND UP0, UPT, UR6, URZ, UPT ;  /* 0x0000003f0600728c */ /* 0x000fe2000bf05070 */
[----:B------:R-:W-:Y:S01]  /*1040*/  IMAD.MOV.U32 R3, RZ, RZ, 0x3f800000 ;  /* 0x3f800000ff037424 */ /* 0x000fe200078e00ff */
[----:B------:R-:W-:Y:S01]  /*1050*/  UISETP.NE.U32.AND UP1, UPT, UR4, URZ, UPT ;  /* 0x0000003f0400728c */ /* 0x000fe2000bf25070 */
[----:B------:R-:W-:Y:S01]  /*1060*/  IMAD.MOV.U32 R0, RZ, RZ, 0x3f800000 ;  /* 0x3f800000ff007424 */ /* 0x000fe200078e00ff */
[----:B------:R-:W-:Y:S02]  /*1070*/  UISETP.NE.AND.EX UP0, UPT, UR7, URZ, UPT, UP0 ;  /* 0x0000003f0700728c */ /* 0x000fe4000bf05300 */
[----:B------:R-:W-:-:S04]  /*1080*/  UISETP.NE.AND.EX UP1, UPT, UR5, URZ, UPT, UP1 ;  /* 0x0000003f0500728c */ /* 0x000fc8000bf25310 */
[----:B------:R-:W-:Y:S02]  /*1090*/  PLOP3.LUT P0, PT, PT, PT, UP0, 0x80, 0x0 ;  /* 0x000000000000781c */ /* 0x000fe40003f0f008 */
[----:B------:R-:W-:-:S03]  /*10a0*/  PLOP3.LUT P1, PT, PT, PT, UP1, 0x80, 0x0 ;  /* 0x000000000000781c */ /* 0x000fc60003f2f018 */
[----:B------:R-:W-:Y:S02]  /*10b0*/  @UP0 USHF.R.S32.HI UR8, URZ, 0x1f, UR44 ;  /* 0x0000001f3f080899 */ /* 0x000fe4000801142c */
[----:B------:R-:W-:Y:S01]  /*10c0*/  @UP1 USHF.R.S32.HI UR9, URZ, 0x1f, UR44 ;  /* 0x0000001f3f091899 */ /* 0x000fe2000801142c */
[----:B------:R-:W-:Y:S01]  /*10d0*/  @UP0 ULDC.64 UR12, c[0x0][0x9a8] ;  /* 0x00026a00000c0ab9 */ /* 0x000fe20000000a00 */
[----:B------:R-:W-:Y:S02]  /*10e0*/  @UP0 UIADD3 UR16, -UR44, URZ, URZ ;  /* 0x0000003f2c100290 */ /* 0x000fe4000fffe13f */
[----:B------:R-:W-:Y:S01]  /*10f0*/  @UP1 UIADD3 UR20, -UR44, URZ, URZ ;  /* 0x0000003f2c141290 */ /* 0x000fe2000fffe13f */
[----:B------:R-:W-:Y:S01]  /*1100*/  @UP1 ULDC.64 UR14, c[0x0][0x9b8] ;  /* 0x00026e00000e1ab9 */ /* 0x000fe20000000a00 */
[----:B------:R-:W-:Y:S02]  /*1110*/  @UP0 UIMAD.WIDE.U32 UR10, UR44, UR12, URZ ;  /* 0x0000000c2c0a02a5 */ /* 0x000fe4000f8e003f */
[----:B------:R-:W-:Y:S01]  /*1120*/  @UP0 UIMAD UR8, UR8, UR12, URZ ;  /* 0x0000000c080802a4 */ /* 0x000fe2000f8e023f */
[----:B------:R-:W-:Y:S01]  /*1130*/  @UP0 ULDC UR17, c[0x0][0xc44] ;  /* 0x0003110000110ab9 */ /* 0x000fe20000000800 */
[----:B------:R-:W-:Y:S01]  /*1140*/  @UP1 ULDC UR21, c[0x0][0xc44] ;  /* 0x0003110000151ab9 */ /* 0x000fe20000000800 */
[----:B------:R-:W-:-:S02]  /*1150*/  @UP1 UIMAD UR12, UR9, UR14, URZ ;  /* 0x0000000e090c12a4 */ /* 0x000fc4000f8e023f */
[----:B------:R-:W-:Y:S02]  /*1160*/  @UP0 UIMAD UR16, UR17, UR16, UR43 ;  /* 0x00000010111002a4 */ /* 0x000fe4000f8e022b */
[----:B------:R-:W-:Y:S02]  /*1170*/  @UP1 UIMAD UR20, UR21, UR20, UR43 ;  /* 0x00000014151412a4 */ /* 0x000fe4000f8e022b */
[----:B------:R-:W-:Y:S02]  /*1180*/  @UP0 UIMAD UR18, UR44, UR13, UR8 ;  /* 0x0000000d2c1202a4 */ /* 0x000fe4000f8e0208 */
[----:B------:R-:W-:Y:S02]  /*1190*/  @UP0 USHF.R.S32.HI UR17, URZ, 0x1f, UR16 ;  /* 0x0000001f3f110899 */ /* 0x000fe40008011410 */
[----:B------:R-:W-:Y:S02]  /*11a0*/  @UP1 USHF.R.S32.HI UR21, URZ, 0x1f, UR20 ;  /* 0x0000001f3f151899 */ /* 0x000fe40008011414 */
[----:B------:R-:W-:-:S02]  /*11b0*/  @UP1 UIMAD.WIDE.U32 UR8, UR44, UR14, URZ ;  /* 0x0000000e2c0812a5 */ /* 0x000fc4000f8e003f */
[----:B------:R-:W-:Y:S02]  /*11c0*/  @UP1 UIMAD UR19, UR44, UR15, UR12 ;  /* 0x0000000f2c1312a4 */ /* 0x000fe4000f8e020c */
[----:B------:R-:W-:Y:S01]  /*11d0*/  @UP0 UIADD3 UR11, UR11, UR18, URZ ;  /* 0x000000120b0b0290 */ /* 0x000fe2000fffe03f */
[----:B------:R-:W-:Y:S01]  /*11e0*/  @UP0 ULDC.64 UR14, c[0x0][0x9b0] ;  /* 0x00026c00000e0ab9 */ /* 0x000fe20000000a00 */
[----:B------:R-:W-:Y:S01]  /*11f0*/  @UP1 ULDC.64 UR12, c[0x0][0x9c0] ;  /* 0x00027000000c1ab9 */ /* 0x000fe20000000a00 */
[----:B------:R-:W-:Y:S02]  /*1200*/  @UP0 UIMAD UR17, UR17, UR14, URZ ;  /* 0x0000000e111102a4 */ /* 0x000fe4000f8e023f */
[----:B------:R-:W-:Y:S02]  /*1210*/  @UP1 UIMAD UR18, UR21, UR12, URZ ;  /* 0x0000000c151212a4 */ /* 0x000fe4000f8e023f */
[----:B------:R-:W-:Y:S02]  /*1220*/  @UP1 UIADD3 UR9, UR9, UR19, URZ ;  /* 0x0000001309091290 */ /* 0x000fe4000fffe03f */
[----:B------:R-:W-:-:S02]  /*1230*/  @UP0 UIMAD UR17, UR16, UR15, UR17 ;  /* 0x0000000f101102a4 */ /* 0x000fc4000f8e0211 */
[----:B------:R-:W-:Y:S02]  /*1240*/  @UP1 UIMAD UR18, UR20, UR13, UR18 ;  /* 0x0000000d141212a4 */ /* 0x000fe4000f8e0212 */
[----:B------:R-:W-:Y:S02]  /*1250*/  @UP0 UIMAD.WIDE.U32 UR14, UR16, UR14, UR10 ;  /* 0x0000000e100e02a5 */ /* 0x000fe4000f8e000a */
[----:B------:R-:W-:Y:S02]  /*1260*/  @UP1 UIMAD.WIDE.U32 UR12, UR20, UR12, UR8 ;  /* 0x0000000c140c12a5 */ /* 0x000fe4000f8e0008 */
[----:B------:R-:W-:Y:S02]  /*1270*/  @UP0 UIADD3 UR9, UR15, UR17, URZ ;  /* 0x000000110f090290 */ /* 0x000fe4000fffe03f */
[----:B------:R-:W-:Y:S02]  /*1280*/  @UP0 ULEA UR6, UP2, UR14, UR6, 0x2 ;  /* 0x000000060e060291 */ /* 0x000fe4000f84103f */
[----:B------:R-:W-:-:S02]  /*1290*/  @UP1 UIADD3 UR8, UR13, UR18, URZ ;  /* 0x000000120d081290 */ /* 0x000fc4000fffe03f */
[----:B------:R-:W-:Y:S02]  /*12a0*/  @UP1 ULEA UR4, UP3, UR12, UR4, 0x2 ;  /* 0x000000040c041291 */ /* 0x000fe4000f86103f */
[----:B------:R-:W-:Y:S01]  /*12b0*/  @UP0 ULEA.HI.X UR7, UR14, UR7, UR9, 0x2, UP2 ;  /* 0x000000070e070291 */ /* 0x000fe200090f1409 */
[----:B------:R-:W-:Y:S01]  /*12c0*/  IMAD.U32 R4, RZ, RZ, UR6 ;  /* 0x00000006ff047e24 */ /* 0x000fe2000f8e00ff */
[----:B------:R-:W-:Y:S02]  /*12d0*/  @UP1 ULEA.HI.X UR5, UR12, UR5, UR8, 0x2, UP3 ;  /* 0x000000050c051291 */ /* 0x000fe400098f1408 */
[----:B------:R-:W-:Y:S02]  /*12e0*/  IMAD.U32 R6, RZ, RZ, UR4 ;  /* 0x00000004ff067e24 */ /* 0x000fe4000f8e00ff */
[----:B------:R-:W-:Y:S02]  /*12f0*/  IMAD.U32 R5, RZ, RZ, UR7 ;  /* 0x00000007ff057e24 */ /* 0x000fe4000f8e00ff */
[----:B------:R-:W-:-:S03]  /*1300*/  IMAD.U32 R7, RZ, RZ, UR5 ;  /* 0x00000005ff077e24 */ /* 0x000fc6000f8e00ff */
[----:B------:R-:W2:Y:S04]  /*1310*/  @P0 LDG.E R3, desc[UR36][R4.64] ;  /* 0x0000002404030981 */ /* 0x000ea8000c1e1900 */
[----:B------:R-:W2:Y:S01]  /*1320*/  @P1 LDG.E R0, desc[UR36][R6.64] ;  /* 0x0000002406001981 */ /* 0x000ea2000c1e1900 */
[----:B------:R-:W-:Y:S01]  /*1330*/  ULOP3.LUT UR4, UR38, 0x1, URZ, 0xc0, !UPT ;  /* 0x0000000126047892 */ /* 0x000fe2000f8ec03f */
[----:B------:R-:W-:-:S05]  /*1340*/  IMAD.U32 R9, RZ, RZ, UR48 ;  /* 0x00000030ff097e24 */ /* 0x000fca000f8e00ff */
[----:B------:R-:W-:Y:S01]  /*1350*/  MOV R8, UR4 ;  /* 0x0000000400087c02 */ /* 0x000fe20008000f00 */
[----:B------:R-:W-:Y:S01]  /*1360*/  ULDC UR4, c[0x0][0x9d8] ;  /* 0x0002760000047ab9 */ /* 0x000fe20000000800 */
[----:B------:R-:W-:Y:S02]  /*1370*/  ISETP.NE.AND P0, PT, R9, 0x3, PT ;  /* 0x000000030900780c */ /* 0x000fe40003f05270 */
[----:B------:R-:W-:-:S04]  /*1380*/  SHF.L.U32 R8, R8, 0x1f, RZ ;  /* 0x0000001f08087819 */ /* 0x000fc800000006ff */
[----:B------:R-:W0:Y:S01]  /*1390*/  SYNCS.PHASECHK.TRANS64.TRYWAIT P1, [UR50+0x19c00], R8 ;  /* 0x019c0008ff0075a7 */ /* 0x000e220008020172 */
[----:B--2---:R-:W-:-:S04]  /*13a0*/  FMUL.FTZ R0, R3, R0 ;  /* 0x0000000003007220 */ /* 0x004fc80000410000 */
[----:B------:R-:W-:Y:S01]  /*13b0*/  FMUL.FTZ R0, R0, UR4 ;  /* 0x0000000400007c20 */ /* 0x000fe20008410000 */
[----:B0-----:R-:W-:Y:S06]  /*13c0*/  @!P1 BRA `(.L_x_8) ;  /* 0x000000a400d09947 */ /* 0x001fec0003800000 */
.L_x_103:
[----:B------:R-:W-:Y:S05]  /*13d0*/  @!P0 BRA `(.L_x_9) ;  /* 0x0000000000048947 */ /* 0x000fea0003800000 */
[----:B------:R-:W-:Y:S01]  /*13e0*/  BPT.TRAP 0x1 ;  /* 0x000000040000795c */ /* 0x000fe20000300000 */
.L_x_9:
[----:B0-----:R-:W-:Y:S02]  /*13f0*/  IMAD.U32 R3, RZ, RZ, UR40 ;  /* 0x00000028ff037e24 */ /* 0x001fe4000f8e00ff */
[----:B------:R-:W-:-:S03]  /*1400*/  IMAD.U32 R4, RZ, RZ, UR39 ;  /* 0x00000027ff047e24 */ /* 0x000fc6000f8e00ff */
[----:B------:R-:W-:Y:S02]  /*1410*/  LEA R3, R3, UR50, 0x3 ;  /* 0x0000003203037c11 */ /* 0x000fe4000f8e18ff */
[----:B------:R-:W-:-:S04]  /*1420*/  SHF.L.U32 R4, R4, 0x1f, RZ ;  /* 0x0000001f04047819 */ /* 0x000fc800000006ff */
[----:B------:R0:W1:Y:S01]  /*1430*/  SYNCS.PHASECHK.TRANS64.TRYWAIT P1, [R3+URZ+0x19c30], R4 ;  /* 0x019c3004030075a7 */ /* 0x000062000802017f */
[----:B------:R-:W-:Y:S05]  /*1440*/  @!P0 BRA `(.L_x_10) ;  /* 0x0000000000048947 */ /* 0x000fea0003800000 */
[----:B------:R-:W-:Y:S01]  /*1450*/  BPT.TRAP 0x1 ;  /* 0x000000040000795c */ /* 0x000fe20000300000 */
.L_x_10:
[----:B------:R-:W-:Y:S01]  /*1460*/  IMAD.MOV.U32 R135, RZ, RZ, RZ ;  /* 0x000000ffff877224 */ /* 0x000fe200078e00ff */
[----:B-1----:R-:W-:Y:S06]  /*1470*/  @P1 BRA `(.L_x_11) ;  /* 0x0000000000081947 */ /* 0x002fec0003800000 */
[----:B------:R-:W1:Y:S02]  /*1480*/  SYNCS.PHASECHK.TRANS64.TRYWAIT P1, [R3+URZ+0x19c30], R4 ;  /* 0x019c3004030075a7 */ /* 0x000e64000802017f */
[----:B-1----:R-:W-:Y:S05]  /*1490*/  @!P1 BRA `(.L_x_12) ;  /* 0x000000a400b49947 */ /* 0x002fea0003800000 */
.L_x_11:
[----:B------:R-:W-:Y:S05]  /*14a0*/  WARPSYNC.ALL ;  /* 0x0000000000007948 */ /* 0x000fea0003800000 */
[----:B------:R-:W-:Y:S01]  /*14b0*/  UIADD3 UR50, UR50, 0x13800, URZ ;  /* 0x0001380032327890 */ /* 0x000fe2000fffe03f */
[----:B------:R-:W-:Y:S01]  /*14c0*/  WARPGROUP.ARRIVE ;  /* 0x00000000000079c5 */ /* 0x000fe20000000000 */
[----:B------:R-:W-:Y:S02]  /*14d0*/  ULOP3.LUT UR4, UR49, 0x10000, URZ, 0xfc, !UPT ;  /* 0x0001000031047892 */ /* 0x000fe4000f8efc3f */
[----:B------:R-:W-:Y:S01]  /*14e0*/  USHF.R.U32.HI UR50, URZ, 0x4, UR50 ;  /* 0x000000043f327899 */ /* 0x000fe20008011632 */
[----:B------:R-:W-:Y:S01]  /*14f0*/  UMOV UR5, 0xc0000010 ;  /* 0xc000001000057882 */ /* 0x000fe20000000000 */
[----:B------:R-:W-:-:S02]  /*1500*/  UMOV UR7, 0xc0000010 ;  /* 0xc000001000077882 */ /* 0x000fc40000000000 */
[----:B------:R-:W-:Y:S02]  /*1510*/  ULOP3.LUT UR16, UR50, 0x3fff, URZ, 0xc0, !UPT ;  /* 0x00003fff32107892 */ /* 0x000fe4000f8ec03f */
[----:B------:R-:W-:Y:S02]  /*1520*/  UIADD3 UR8, UR4, 0x180, URZ ;  /* 0x0000018004087890 */ /* 0x000fe4000fffe03f */
[----:B------:R-:W-:Y:S01]  /*1530*/  ULOP3.LUT UR16, UR16, 0x10000, URZ, 0xfc, !UPT ;  /* 0x0001000010107892 */ /* 0x000fe2000f8efc3f */
[----:B------:R-:W-:Y:S01]  /*1540*/  UMOV UR9, 0xc0000010 ;  /* 0xc000001000097882 */ /* 0x000fe20000000000 */
[----:B------:R-:W-:Y:S02]  /*1550*/  UMOV UR11, 0xc0000010 ;  /* 0xc0000010000b7882 */ /* 0x000fe40000000000 */
[----:B------:R-:W-:Y:S02]  /*1560*/  UIMAD UR6, UR40, 0x300, UR16 ;  /* 0x00000300280678a4 */ /* 0x000fe4000f8e0210 */
[----:B------:R-:W-:-:S02]  /*1570*/  UIADD3 UR12, UR4, 0x300, URZ ;  /* 0x00000300040c7890 */ /* 0x000fc4000fffe03f */
[----:B------:R-:W-:Y:S02]  /*1580*/  UIADD3 UR10, UR6, 0x100, URZ ;  /* 0x00000100060a7890 */ /* 0x000fe4000fffe03f */
[----:B------:R-:W-:Y:S01]  /*1590*/  UIADD3 UR14, UR6, 0x200, URZ ;  /* 0x00000200060e7890 */ /* 0x000fe2000fffe03f */
[----:B------:R-:W-:Y:S02]  /*15a0*/  UMOV UR13, 0xc0000010 ;  /* 0xc0000010000d7882 */ /* 0x000fe40000000000 */
[----:B------:R-:W-:Y:S01]  /*15b0*/  QGMMA.64x128x32.F32.E4M3.E4M3 R24, gdesc[UR4], RZ, !UPT, gsb0 ;  /* 0x01e00000041879f3 */ /* 0x000fe2000c0008ff */
[----:B------:R-:W-:Y:S02]  /*15c0*/  UMOV UR15, 0xc0000010 ;  /* 0xc0000010000f7882 */ /* 0x000fe40000000000 */
[----:B------:R-:W-:Y:S02]  /*15d0*/  WARPGROUP.DEPBAR.LE gsb0, 0x0 ;  /* 0x00008000000079c5 */ /* 0x000fe40000010000 */
[----:B------:R-:W-:-:S07]  /*15e0*/  WARPGROUP.ARRIVE ;  /* 0x00000000000079c5 */ /* 0x000fce0000000000 */
[----:B------:R-:W-:Y:S03]  /*15f0*/  QGMMA.64x128x32.F32.E4M3.E4M3 R24, gdesc[UR8], R24, gsb0 ;  /* 0x01e00000081879f3 */ /* 0x000fe60008000818 */
[----:B------:R-:W-:Y:S02]  /*1600*/  WARPGROUP.DEPBAR.LE gsb0, 0x0 ;  /* 0x00008000000079c5 */ /* 0x000fe40000010000 */
[----:B------:R-:W-:-:S07]  /*1610*/  WARPGROUP.ARRIVE ;  /* 0x00000000000079c5 */ /* 0x000fce0000000000 */
[----:B------:R-:W-:Y:S03]  /*1620*/  QGMMA.64x128x32.F32.E4M3.E4M3 R24, gdesc[UR12], R24, gsb0 ;  /* 0x01e000000c1879f3 */ /* 0x000fe60008000818 */
[----:B------:R-:W-:Y:S02]  /*1630*/  WARPGROUP.DEPBAR.LE gsb0, 0x0 ;  /* 0x00008000000079c5 */ /* 0x000fe40000010000 */
[----:B------:R-:W-:Y:S05]  /*1640*/  @!P0 BRA `(.L_x_13) ;  /* 0x0000000000048947 */ /* 0x000fea0003800000 */
[----:B------:R-:W-:Y:S01]  /*1650*/  BPT.TRAP 0x1 ;  /* 0x000000040000795c */ /* 0x000fe20000300000 */
.L_x_13:
[C---:B------:R-:W-:Y:S01]  /*1660*/  FMUL.FTZ R10, R0.reuse, R26 ;  /* 0x0000001a000a7220 */ /* 0x040fe20000410000 */
[C---:B------:R-:W-:Y:S01]  /*1670*/  FMUL.FTZ R11, R0.reuse, R27 ;  /* 0x0000001b000b7220 */ /* 0x040fe20000410000 */
[C---:B------:R-:W-:Y:S01]  /*1680*/  FMUL.FTZ R20, R0.reuse, R30 ;  /* 0x0000001e00147220 */ /* 0x040fe20000410000 */
[C---:B01----:R-:W-:Y:S01]  /*1690*/  FMUL.FTZ R4, R0.reuse, R24 ;  /* 0x0000001800047220 */ /* 0x043fe20000410000 */
[C---:B------:R-:W-:Y:S01]  /*16a0*/  FMUL.FTZ R24, R0.reuse, R45 ;  /* 0x0000002d00187220 */ /* 0x040fe20000410000 */
[C---:B------:R-:W-:Y:S01]  /*16b0*/  FMUL.FTZ R21, R0.reuse, R31 ;  /* 0x0000001f00157220 */ /* 0x040fe20000410000 */
[----:B------:R-:W0:Y:S01]  /*16c0*/  MUFU.TANH R10, R10 ;  /* 0x0000000a000a7308 */ /* 0x000e220000002400 */
[C---:B------:R-:W-:Y:S01]  /*16d0*/  FMUL.FTZ R8, R0.reuse, R32 ;  /* 0x0000002000087220 */ /* 0x040fe20000410000 */
[C---:B------:R-:W-:Y:S01]  /*16e0*/  FMUL.FTZ R45, R0.reuse, R64 ;  /* 0x00000040002d7220 */ /* 0x040fe20000410000 */
[C---:B------:R-:W-:Y:S01]  /*16f0*/  FMUL.FTZ R32, R0.reuse, R52 ;  /* 0x0000003400207220 */ /* 0x040fe20000410000 */
[----:B------:R-:W-:Y:S01]  /*1700*/  FMUL.FTZ R64, R0, R67 ;  /* 0x0000004300407220 */ /* 0x000fe20000410000 */
[----:B------:R-:W-:-:S02]  /*1710*/  VIADD R67, R155, UR46 ;  /* 0x0000002e9b437c36 */ /* 0x000fc40008000000 */
[C---:B------:R-:W-:Y:S01]  /*1720*/  FMUL.FTZ R26, R0.reuse, R34 ;  /* 0x00000022001a7220 */ /* 0x040fe20000410000 */
[----:B------:R-:W-:Y:S01]  /*1730*/  IMAD.U32 R52, RZ, RZ, UR45 ;  /* 0x0000002dff347e24 */ /* 0x000fe2000f8e00ff */
[----:B------:R-:W1:Y:S01]  /*1740*/  MUFU.TANH R11, R11 ;  /* 0x0000000b000b7308 */ /* 0x000e620000002400 */
[C---:B------:R-:W-:Y:S01]  /*1750*/  FMUL.FTZ R27, R0.reuse, R35 ;  /* 0x00000023001b7220 */ /* 0x040fe20000410000 */
[----:B------:R-:W-:Y:S01]  /*1760*/  FMUL.FTZ R5, R0, R25 ;  /* 0x0000001900057220 */ /* 0x000fe20000410000 */
[----:B------:R-:W-:Y:S02]  /*1770*/  IMAD R67, R52, -0x80, R67 ;  /* 0xffffff8034437824 */ /* 0x000fe400078e0243 */
[C---:B------:R-:W-:Y:S01]  /*1780*/  FMUL.FTZ R31, R0.reuse, R38 ;  /* 0x00000026001f7220 */ /* 0x040fe20000410000 */
[C---:B------:R-:W-:Y:S01]  /*1790*/  FMUL.FTZ R9, R0.reuse, R33 ;  /* 0x0000002100097220 */ /* 0x040fe20000410000 */
[C---:B------:R-:W-:Y:S01]  /*17a0*/  FMUL.FTZ R33, R0.reuse, R53 ;  /* 0x0000003500217220 */ /* 0x040fe20000410000 */
[C---:B------:R-:W-:Y:S01]  /*17b0*/  FMUL.FTZ R6, R0.reuse, R28 ;  /* 0x0000001c00067220 */ /* 0x040fe20000410000 */
[----:B------:R-:W2:Y:S01]  /*17c0*/  MUFU.TANH R20, R20 ;  /* 0x0000001400147308 */ /* 0x000ea20000002400 */
[C---:B------:R-:W-:Y:S01]  /*17d0*/  ISETP.GT.AND P2, PT, R67.reuse, RZ, PT ;  /* 0x000000ff4300720c */ /* 0x040fe20003f44270 */
[C---:B------:R-:W-:Y:S01]  /*17e0*/  FMUL.FTZ R30, R0.reuse, R39 ;  /* 0x00000027001e7220 */ /* 0x040fe20000410000 */
[C---:B------:R-:W-:Y:S01]  /*17f0*/  ISETP.GT.AND P1, PT, R67.reuse, 0x1, PT ;  /* 0x000000014300780c */ /* 0x040fe20003f24270 */
[C---:B------:R-:W-:Y:S01]  /*1800*/  FMUL.FTZ R13, R0.reuse, R36 ;  /* 0x00000024000d7220 */ /* 0x040fe20000410000 */
[----:B------:R-:W-:Y:S01]  /*1810*/  ISETP.GT.AND P6, PT, R67, 0x8, PT ;  /* 0x000000084300780c */ /* 0x000fe20003fc4270 */
[----:B------:R-:W-:Y:S01]  /*1820*/  FMUL.FTZ R36, R0, R56 ;  /* 0x0000003800247220 */ /* 0x000fe20000410000 */
[----:B0-----:R-:W-:Y:S01]  /*1830*/  FSEL R52, R10, -INF , P2 ;  /* 0xff8000000a347808 */ /* 0x001fe20001000000 */
[----:B------:R-:W0:Y:S01]  /*1840*/  MUFU.TANH R21, R21 ;  /* 0x0000001500157308 */ /* 0x000e220000002400 */
[----:B-1----:R-:W-:Y:S01]  /*1850*/  FSEL R53, R11, -INF , P1 ;  /* 0xff8000000b357808 */ /* 0x002fe20000800000 */
[C---:B------:R-:W-:Y:S01]  /*1860*/  FMUL.FTZ R7, R0.reuse, R29 ;  /* 0x0000001d00077220 */ /* 0x040fe20000410000 */
[C---:B------:R-:W-:Y:S01]  /*1870*/  ISETP.GT.AND P5, PT, R67.reuse, 0x9, PT ;  /* 0x000000094300780c */ /* 0x040fe20003fa4270 */
[----:B------:R-:W-:Y:S01]  /*1880*/  FMUL.FTZ R34, R0, R42 ;  /* 0x0000002a00227220 */ /* 0x000fe20000410000 */
[----:B------:R-:W-:Y:S01]  /*1890*/  FMNMX.FTZ R11, R52, R53, !PT ;  /* 0x00000035340b7209 */ /* 0x000fe20007810000 */
[C---:B------:R-:W-:Y:S01]  /*18a0*/  FMUL.FTZ R39, R0.reuse, R46 ;  /* 0x0000002e00277220 */ /* 0x040fe20000410000 */
[----:B------:R-:W-:Y:S01]  /*18b0*/  FMUL.FTZ R46, R0, R55 ;  /* 0x00000037002e7220 */ /* 0x000fe20000410000 */
[----:B------:R-:W1:Y:S01]  /*18c0*/  MUFU.TANH R26, R26 ;  /* 0x0000001a001a7308 */ /* 0x000e620000002400 */
[----:B--2---:R-:W-:Y:S01]  /*18d0*/  FSEL R56, R20, -INF , P6 ;  /* 0xff80000014387808 */ /* 0x004fe20003000000 */
[C---:B------:R-:W-:Y:S01]  /*18e0*/  FMUL.FTZ R35, R0.reuse, R43 ;  /* 0x0000002b00237220 */ /* 0x040fe20000410000 */
[C---:B------:R-:W-:Y:S01]  /*18f0*/  ISETP.GT.AND P4, PT, R67.reuse, 0x10, PT ;  /* 0x000000104300780c */ /* 0x040fe20003f84270 */
[----:B------:R-:W-:Y:S01]  /*1900*/  FMUL.FTZ R12, R0, R37 ;  /* 0x00000025000c7220 */ /* 0x000fe20000410000 */
[----:B------:R-:W-:Y:S01]  /*1910*/  FMNMX.FTZ R10, R56, R11, !PT ;  /* 0x0000000b380a7209 */ /* 0x000fe20007810000 */
[C---:B------:R-:W-:Y:S01]  /*1920*/  FMUL.FTZ R37, R0.reuse, R57 ;  /* 0x0000003900257220 */ /* 0x040fe20000410000 */
[----:B------:R-:W-:Y:S01]  /*1930*/  ISETP.GT.AND P3, PT, R67, 0x11, PT ;  /* 0x000000114300780c */ /* 0x000fe20003f64270 */
[----:B------:R-:W2:Y:S01]  /*1940*/  MUFU.TANH R4, R4 ;  /* 0x0000000400047308 */ /* 0x000ea20000002400 */
[----:B0-----:R-:W-:Y:S01]  /*1950*/  FSEL R55, R21, -INF , P5 ;  /* 0xff80000015377808 */ /* 0x001fe20002800000 */
[C---:B------:R-:W-:Y:S01]  /*1960*/  FMUL.FTZ R43, R0.reuse, R51 ;  /* 0x00000033002b7220 */ /* 0x040fe20000410000 */
[C---:B------:R-:W-:Y:S01]  /*1970*/  FMUL.FTZ R51, R0.reuse, R59 ;  /* 0x0000003b00337220 */ /* 0x040fe20000410000 */
[C---:B------:R-:W-:Y:S01]  /*1980*/  FMUL.FTZ R38, R0.reuse, R47 ;  /* 0x0000002f00267220 */ /* 0x040fe20000410000 */
[----:B------:R-:W-:Y:S01]  /*1990*/  FMNMX.FTZ R10, R55, R10, !PT ;  /* 0x0000000a370a7209 */ /* 0x000fe20007810000 */
[C---:B------:R-:W-:Y:S01]  /*19a0*/  FMUL.FTZ R14, R0.reuse, R41 ;  /* 0x00000029000e7220 */ /* 0x040fe20000410000 */
[----:B------:R-:W-:Y:S01]  /*19b0*/  FMUL.FTZ R42, R0, R50 ;  /* 0x00000032002a7220 */ /* 0x000fe20000410000 */
[----:B------:R-:W0:Y:S01]  /*19c0*/  MUFU.TANH R27, R27 ;  /* 0x0000001b001b7308 */ /* 0x000e220000002400 */
[----:B-1----:R-:W-:Y:S01]  /*19d0*/  FSEL R57, R26, -INF , P4 ;  /* 0xff8000001a397808 */ /* 0x002fe20002000000 */
[C---:B------:R-:W-:Y:S01]  /*19e0*/  FMUL.FTZ R41, R0.reuse, R61 ;  /* 0x0000003d00297220 */ /* 0x040fe20000410000 */
[C---:B------:R-:W-:Y:S01]  /*19f0*/  FMUL.FTZ R61, R0.reuse, R62 ;  /* 0x0000003e003d7220 */ /* 0x040fe20000410000 */
[C---:B------:R-:W-:Y:S01]  /*1a00*/  FMUL.FTZ R15, R0.reuse, R40 ;  /* 0x00000028000f7220 */ /* 0x040fe20000410000 */
[----:B------:R-:W-:Y:S01]  /*1a10*/  FMNMX.FTZ R10, R57, R10, !PT ;  /* 0x0000000a390a7209 */ /* 0x000fe20007810000 */
[C---:B------:R-:W-:Y:S01]  /*1a20*/  FMUL.FTZ R47, R0.reuse, R54 ;  /* 0x00000036002f7220 */ /* 0x040fe20000410000 */
[----:B------:R-:W-:Y:S01]  /*1a30*/  FMUL.FTZ R25, R0, R44 ;  /* 0x0000002c00197220 */ /* 0x000fe20000410000 */
[----:B------:R-:W1:Y:S01]  /*1a40*/  MUFU.TANH R5, R5 ;  /* 0x0000000500057308 */ /* 0x000e620000002400 */
[----:B--2---:R-:W-:Y:S01]  /*1a50*/  FSEL R4, R4, -INF , P2 ;  /* 0xff80000004047808 */ /* 0x004fe20001000000 */
[C---:B------:R-:W-:Y:S01]  /*1a60*/  FMUL.FTZ R50, R0.reuse, R58 ;  /* 0x0000003a00327220 */ /* 0x040fe20000410000 */
[----:B------:R-:W-:Y:S01]  /*1a70*/  ISETP.GT.AND P2, PT, R67, 0x18, PT ;  /* 0x000000184300780c */ /* 0x000fe20003f44270 */
[C---:B------:R-:W-:Y:S01]  /*1a80*/  FMUL.FTZ R28, R0.reuse, R48 ;  /* 0x00000030001c7220 */ /* 0x040fe20000410000 */
[C---:B------:R-:W-:Y:S01]  /*1a90*/  FMUL.FTZ R29, R0.reuse, R49 ;  /* 0x00000031001d7220 */ /* 0x040fe20000410000 */
[C---:B------:R-:W-:Y:S01]  /*1aa0*/  FMUL.FTZ R40, R0.reuse, R60 ;  /* 0x0000003c00287220 */ /* 0x040fe20000410000 */
[C---:B------:R-:W-:Y:S01]  /*1ab0*/  FMUL.FTZ R60, R0.reuse, R63 ;  /* 0x0000003f003c7220 */ /* 0x040fe20000410000 */
[----:B------:R-:W2:Y:S01]  /*1ac0*/  MUFU.TANH R31, R31 ;  /* 0x0000001f001f7308 */ /* 0x000ea20000002400 */
[----:B0-----:R-:W-:Y:S01]  /*1ad0*/  FSEL R59, R27, -INF , P3 ;  /* 0xff8000001b3b7808 */ /* 0x001fe20001800000 */
[C---:B------:R-:W-:Y:S01]  /*1ae0*/  FMUL.FTZ R63, R0.reuse, R66 ;  /* 0x00000042003f7220 */ /* 0x040fe20000410000 */
[C---:B------:R-:W-:Y:S01]  /*1af0*/  FMUL.FTZ R44, R0.reuse, R65 ;  /* 0x00000041002c7220 */ /* 0x040fe20000410000 */
[C---:B------:R-:W-:Y:S01]  /*1b00*/  FMUL.FTZ R65, R0.reuse, R70 ;  /* 0x0000004600417220 */ /* 0x040fe20000410000 */
[----:B------:R-:W-:Y:S01]  /*1b10*/  FMNMX.FTZ R10, R59, R10, !PT ;  /* 0x0000000a3b0a7209 */ /* 0x000fe20007810000 */
[C---:B------:R-:W-:Y:S01]  /*1b20*/  FMUL.FTZ R66, R0.reuse, R71 ;  /* 0x0000004700427220 */ /* 0x040fe20000410000 */
[C---:B------:R-:W-:Y:S01]  /*1b30*/  FMUL.FTZ R70, R0.reuse, R74 ;  /* 0x0000004a00467220 */ /* 0x040fe20000410000 */
[----:B------:R-:W0:Y:S01]  /*1b40*/  MUFU.TANH R6, R6 ;  /* 0x0000000600067308 */ /* 0x000e220000002400 */
[----:B-1----:R-:W-:Y:S01]  /*1b50*/  FSEL R5, R5, -INF , P1 ;  /* 0xff80000005057808 */ /* 0x002fe20000800000 */
[C---:B------:R-:W-:Y:S01]  /*1b60*/  FMUL.FTZ R71, R0.reuse, R75 ;  /* 0x0000004b00477220 */ /* 0x040fe20000410000 */
[----:B------:R-:W-:Y:S01]  /*1b70*/  ISETP.GT.AND P1, PT, R67, 0x19, PT ;  /* 0x000000194300780c */ /* 0x000fe20003f24270 */
[C---:B------:R-:W-:Y:S01]  /*1b80*/  FMUL.FTZ R54, R0.reuse, R72 ;  /* 0x0000004800367220 */ /* 0x040fe20000410000 */
[C---:B------:R-:W-:Y:S01]  /*1b90*/  FMUL.FTZ R72, R0.reuse, R78 ;  /* 0x0000004e00487220 */ /* 0x040fe20000410000 */
[C---:B------:R-:W-:Y:S01]  /*1ba0*/  FMUL.FTZ R49, R0.reuse, R68 ;  /* 0x0000004400317220 */ /* 0x040fe20000410000 */
[C---:B------:R-:W-:Y:S01]  /*1bb0*/  FMUL.FTZ R68, R0.reuse, R79 ;  /* 0x0000004f00447220 */ /* 0x040fe20000410000 */
[----:B------:R-:W1:Y:S01]  /*1bc0*/  MUFU.TANH R30, R30 ;  /* 0x0000001e001e7308 */ /* 0x000e620000002400 */
[----:B--2---:R-:W-:Y:S01]  /*1bd0*/  FSEL R31, R31, -INF , P2 ;  /* 0xff8000001f1f7808 */ /* 0x004fe20001000000 */
[C---:B------:R-:W-:Y:S01]  /*1be0*/  FMUL.FTZ R48, R0.reuse, R69 ;  /* 0x0000004500307220 */ /* 0x040fe20000410000 */
[C---:B------:R-:W-:Y:S01]  /*1bf0*/  FMUL.FTZ R69, R0.reuse, R82 ;  /* 0x0000005200457220 */ /* 0x040fe20000410000 */
[C---:B------:R-:W-:Y:S01]  /*1c00*/  FMUL.FTZ R58, R0.reuse, R73 ;  /* 0x00000049003a7220 */ /* 0x040fe20000410000 */
[----:B------:R-:W-:Y:S01]  /*1c10*/  FMNMX.FTZ R11, R31, R10, !PT ;  /* 0x0000000a1f0b7209 */ /* 0x000fe20007810000 */
[C---:B------:R-:W-:Y:S01]  /*1c20*/  FMUL.FTZ R73, R0.reuse, R83 ;  /* 0x0000005300497220 */ /* 0x040fe20000410000 */
[----:B------:R-:W-:Y:S01]  /*1c30*/  FMUL.FTZ R74, R0, R86 ;  /* 0x00000056004a7220 */ /* 0x000fe20000410000 */
[----:B------:R-:W2:Y:S01]  /*1c40*/  MUFU.TANH R7, R7 ;  /* 0x0000000700077308 */ /* 0x000ea20000002400 */
[----:B0-----:R-:W-:Y:S01]  /*1c50*/  FSEL R6, R6, -INF , P6 ;  /* 0xff80000006067808 */ /* 0x001fe20003000000 */
[C---:B------:R-:W-:Y:S01]  /*1c60*/  FMUL.FTZ R75, R0.reuse, R87 ;  /* 0x00000057004b7220 */ /* 0x040fe20000410000 */
[----:B------:R-:W-:Y:S01]  /*1c70*/  ISETP.GT.AND P6, PT, R67, 0x20, PT ;  /* 0x000000204300780c */ /* 0x000fe20003fc4270 */
[----:B------:R-:W-:Y:S01]  /*1c80*/  ULDC UR6, c[0x0][0x988] ;  /* 0x0002620000067ab9 */ /* 0x000fe20000000800 */
[----:B------:R-:W-:Y:S01]  /*1c90*/  P2R R88, PR, RZ, 0x1 ;  /* 0x00000001ff587803 */ /* 0x000fe20000000000 */
[C---:B------:R-:W-:Y:S01]  /*1ca0*/  FMUL.FTZ R76, R0.reuse, R76 ;  /* 0x0000004c004c7220 */ /* 0x040fe20000410000 */
[----:B------:R-:W-:Y:S01]  /*1cb0*/  FMUL.FTZ R77, R0, R77 ;  /* 0x0000004d004d7220 */ /* 0x000fe20000410000 */
[----:B------:R-:W0:Y:S01]  /*1cc0*/  MUFU.TANH R34, R34 ;  /* 0x0000002200227308 */ /* 0x000e220000002400 */
[----:B-1----:R-:W-:Y:S01]  /*1cd0*/  FSEL R62, R30, -INF , P1 ;  /* 0xff8000001e3e7808 */ /* 0x002fe20000800000 */
[C---:B------:R-:W-:Y:S01]  /*1ce0*/  FMUL.FTZ R80, R0.reuse, R80 ;  /* 0x0000005000507220 */ /* 0x040fe20000410000 */
[C---:B------:R-:W-:Y:S01]  /*1cf0*/  FMUL.FTZ R81, R0.reuse, R81 ;  /* 0x0000005100517220 */ /* 0x040fe20000410000 */
[----:B------:R-:W-:Y:S01]  /*1d00*/  FMUL.FTZ R84, R0, R84 ;  /* 0x0000005400547220 */ /* 0x000fe20000410000 */
[----:B------:R-:W-:Y:S01]  /*1d10*/  FMNMX.FTZ R11, R62, R11, !PT ;  /* 0x0000000b3e0b7209 */ /* 0x000fe20007810000 */
[----:B------:R-:W-:Y:S01]  /*1d20*/  FMUL.FTZ R85, R0, R85 ;  /* 0x0000005500557220 */ /* 0x000fe20000410000 */
[----:B------:R-:W-:Y:S01]  /*1d30*/  R2UR UR7, R3 ;  /* 0x00000000030772ca */ /* 0x000fe200000e0000 */
[----:B------:R-:W1:Y:S01]  /*1d40*/  MUFU.TANH R8, R8 ;  /* 0x0000000800087308 */ /* 0x000e620000002400 */
[----:B--2---:R-:W-:Y:S01]  /*1d50*/  FSEL R7, R7, -INF , P5 ;  /* 0xff80000007077808 */ /* 0x004fe20002800000 */
[----:B------:R-:W-:Y:S01]  /*1d60*/  UISETP.GE.AND UP0, UPT, UR46, 0x81, UPT ;  /* 0x000000812e00788c */ /* 0x000fe2000bf06270 */
[C---:B------:R-:W-:Y:S01]  /*1d70*/  ISETP.GT.AND P5, PT, R67.reuse, 0x21, PT ;  /* 0x000000214300780c */ /* 0x040fe20003fa4270 */
[--C-:B------:R-:W-:Y:S01]  /*1d80*/  IMAD.MOV.U32 R134, RZ, RZ, R135.reuse ;  /* 0x000000ffff867224 */ /* 0x100fe200078e0087 */
[-C--:B------:R-:W-:Y:S01]  /*1d90*/  MOV R129, R135.reuse ;  /* 0x0000008700817202 */ /* 0x080fe20000000f00 */
[--C-:B------:R-:W-:Y:S01]  /*1da0*/  IMAD.MOV.U32 R133, RZ, RZ, R135.reuse ;  /* 0x000000ffff857224 */ /* 0x100fe200078e0087 */
[-C--:B------:R-:W-:Y:S01]  /*1db0*/  MOV R122, R135.reuse ;  /* 0x00000087007a7202 */ /* 0x080fe20000000f00 */
[----:B------:R-:W2:Y:S01]  /*1dc0*/  MUFU.TANH R35, R35 ;  /* 0x0000002300237308 */ /* 0x000ea20000002400 */
[----:B0-----:R-:W-:Y:S01]  /*1dd0*/  FSEL R34, R34, -INF , P6 ;  /* 0xff80000022227808 */ /* 0x001fe20003000000 */
[--C-:B------:R-:W-:Y:S01]  /*1de0*/  IMAD.MOV.U32 R132, RZ, RZ, R135.reuse ;  /* 0x000000ffff847224 */ /* 0x100fe200078e0087 */
[----:B------:R-:W-:Y:S01]  /*1df0*/  MOV R115, R135 ;  /* 0x0000008700737202 */ /* 0x000fe20000000f00 */
[----:B------:R-:W-:Y:S01]  /*1e00*/  UIADD3 UR7, UR7, 0x19c40, URZ ;  /* 0x00019c4007077890 */ /* 0x000fe2000fffe03f */
[----:B------:R-:W-:Y:S01]  /*1e10*/  FMNMX.FTZ R10, R34, R11, !PT ;  /* 0x0000000b220a7209 */ /* 0x000fe20007810000 */
[--C-:B------:R-:W-:Y:S01]  /*1e20*/  IMAD.MOV.U32 R131, RZ, RZ, R135.reuse ;  /* 0x000000ffff837224 */ /* 0x100fe200078e0087 */
[-C--:B------:R-:W-:Y:S01]  /*1e30*/  MOV R108, R135.reuse ;  /* 0x00000087006c7202 */ /* 0x080fe20000000f00 */
[----:B------:R-:W0:Y:S01]  /*1e40*/  MUFU.TANH R9, R9 ;  /* 0x0000000900097308 */ /* 0x000e220000002400 */
[----:B-1----:R-:W-:Y:S01]  /*1e50*/  FSEL R8, R8, -INF , P4 ;  /* 0xff80000008087808 */ /* 0x002fe20002000000 */
[----:B------:R-:W-:Y:S01]  /*1e60*/  UPRMT UR7, UR47, 0x654, UR7 ;  /* 0x000006542f077896 */ /* 0x000fe20008000007 */
[----:B------:R-:W-:Y:S01]  /*1e70*/  ISETP.GT.AND P4, PT, R67, 0x28, PT ;  /* 0x000000284300780c */ /* 0x000fe20003f84270 */
[--C-:B------:R-:W-:Y:S01]  /*1e80*/  IMAD.MOV.U32 R130, RZ, RZ, R135.reuse ;  /* 0x000000ffff827224 */ /* 0x100fe200078e0087 */
[-C--:B------:R-:W-:Y:S01]  /*1e90*/  MOV R101, R135.reuse ;  /* 0x0000008700657202 */ /* 0x080fe20000000f00 */
[--C-:B------:R-:W-:Y:S01]  /*1ea0*/  IMAD.MOV.U32 R128, RZ, RZ, R135.reuse ;  /* 0x000000ffff807224 */ /* 0x100fe200078e0087 */
[----:B------:R-:W-:Y:S01]  /*1eb0*/  MOV R94, R135 ;  /* 0x00000087005e7202 */ /* 0x000fe20000000f00 */
[----:B------:R-:W1:Y:S01]  /*1ec0*/  MUFU.TANH R39, R39 ;  /* 0x0000002700277308 */ /* 0x000e620000002400 */
[----:B--2---:R-:W-:Y:S01]  /*1ed0*/  FSEL R35, R35, -INF , P5 ;  /* 0xff80000023237808 */ /* 0x004fe20002800000 */
[--C-:B------:R-:W-:Y:S01]  /*1ee0*/  IMAD.MOV.U32 R127, RZ, RZ, R135.reuse ;  /* 0x000000ffff7f7224 */ /* 0x100fe200078e0087 */
[----:B------:R-:W-:Y:S01]  /*1ef0*/  SYNCS.ARRIVE.TRANS64.RED.A1T0 RZ, [UR7], RZ ;  /* 0x000000ffffff79a7 */ /* 0x000fe20008100407 */
[--C-:B------:R-:W-:Y:S01]  /*1f00*/  IMAD.MOV.U32 R126, RZ, RZ, R135.reuse ;  /* 0x000000ffff7e7224 */ /* 0x100fe200078e0087 */
[----:B------:R-:W-:Y:S01]  /*1f10*/  FMNMX.FTZ R20, R35, R10, !PT ;  /* 0x0000000a23147209 */ /* 0x000fe20007810000 */
[----:B------:R-:W-:-:S02]  /*1f20*/  IMAD.MOV.U32 R125, RZ, RZ, R135 ;  /* 0x000000ffff7d7224 */ /* 0x000fc400078e0087 */
[----:B------:R-:W2:Y:S01]  /*1f30*/  MUFU.TANH R13, R13 ;  /* 0x0000000d000d7308 */ /* 0x000ea20000002400 */
[----:B0-----:R-:W-:Y:S01]  /*1f40*/  FSEL R9, R9, -INF , P3 ;  /* 0xff80000009097808 */ /* 0x001fe20001800000 */
[--C-:B------:R-:W-:Y:S01]  /*1f50*/  IMAD.MOV.U32 R124, RZ, RZ, R135.reuse ;  /* 0x000000ffff7c7224 */ /* 0x100fe200078e0087 */
[----:B------:R-:W-:Y:S01]  /*1f60*/  ISETP.GT.AND P3, PT, R67, 0x29, PT ;  /* 0x000000294300780c */ /* 0x000fe20003f64270 */
[--C-:B------:R-:W-:Y:S02]  /*1f70*/  IMAD.MOV.U32 R123, RZ, RZ, R135.reuse ;  /* 0x000000ffff7b7224 */ /* 0x100fe400078e0087 */
[--C-:B------:R-:W-:Y:S02]  /*1f80*/  IMAD.MOV.U32 R121, RZ, RZ, R135.reuse ;  /* 0x000000ffff797224 */ /* 0x100fe400078e0087 */
[----:B------:R-:W0:Y:S01]  /*1f90*/  MUFU.TANH R38, R38 ;  /* 0x0000002600267308 */ /* 0x000e220000002400 */
[----:B-1----:R-:W-:Y:S01]  /*1fa0*/  FSEL R39, R39, -INF , P4 ;  /* 0xff80000027277808 */ /* 0x002fe20002000000 */
[----:B------:R-:W-:-:S02]  /*1fb0*/  IMAD.MOV.U32 R120, RZ, RZ, R135 ;  /* 0x000000ffff787224 */ /* 0x000fc400078e0087 */
[--C-:B------:R-:W-:Y:S02]  /*1fc0*/  IMAD.MOV.U32 R119, RZ, RZ, R135.reuse ;  /* 0x000000ffff777224 */ /* 0x100fe400078e0087 */
[--C-:B------:R-:W-:Y:S02]  /*1fd0*/  IMAD.MOV.U32 R118, RZ, RZ, R135.reuse ;  /* 0x000000ffff767224 */ /* 0x100fe400078e0087 */
[----:B------:R-:W1:Y:S01]  /*1fe0*/  MUFU.TANH R12, R12 ;  /* 0x0000000c000c7308 */ /* 0x000e620000002400 */
[----:B--2---:R-:W-:Y:S01]  /*1ff0*/  FSEL R10, R13, -INF , P2 ;  /* 0xff8000000d0a7808 */ /* 0x004fe20001000000 */
[--C-:B------:R-:W-:Y:S01]  /*2000*/  IMAD.MOV.U32 R117, RZ, RZ, R135.reuse ;  /* 0x000000ffff757224 */ /* 0x100fe200078e0087 */
[----:B------:R-:W-:Y:S01]  /*2010*/  ISETP.GT.AND P2, PT, R67, 0x30, PT ;  /* 0x000000304300780c */ /* 0x000fe20003f44270 */
[--C-:B------:R-:W-:Y:S01]  /*2020*/  IMAD.MOV.U32 R116, RZ, RZ, R135.reuse ;  /* 0x000000ffff747224 */ /* 0x100fe200078e0087 */
[----:B------:R-:W-:Y:S01]  /*2030*/  FMNMX.FTZ R13, R39, R20, !PT ;  /* 0x00000014270d7209 */ /* 0x000fe20007810000 */
[----:B------:R-:W-:-:S02]  /*2040*/  IMAD.MOV.U32 R114, RZ, RZ, R135 ;  /* 0x000000ffff727224 */ /* 0x000fc400078e0087 */
[----:B------:R-:W2:Y:S01]  /*2050*/  MUFU.TANH R42, R42 ;  /* 0x0000002a002a7308 */ /* 0x000ea20000002400 */
[----:B0-----:R-:W-:Y:S01]  /*2060*/  FSEL R38, R38, -INF , P3 ;  /* 0xff80000026267808 */ /* 0x001fe20001800000 */
[--C-:B------:R-:W-:Y:S02]  /*2070*/  IMAD.MOV.U32 R113, RZ, RZ, R135.reuse ;  /* 0x000000ffff717224 */ /* 0x100fe400078e0087 */
[--C-:B------:R-:W-:Y:S01]  /*2080*/  IMAD.MOV.U32 R112, RZ, RZ, R135.reuse ;  /* 0x000000ffff707224 */ /* 0x100fe200078e0087 */
[----:B------:R-:W-:Y:S01]  /*2090*/  FMNMX.FTZ R13, R38, R13, !PT ;  /* 0x0000000d260d7209 */ /* 0x000fe20007810000 */
[--C-:B------:R-:W-:Y:S02]  /*20a0*/  IMAD.MOV.U32 R111, RZ, RZ, R135.reuse ;  /* 0x000000ffff6f7224 */ /* 0x100fe400078e0087 */
[----:B------:R-:W0:Y:S01]  /*20b0*/  MUFU.TANH R15, R15 ;  /* 0x0000000f000f7308 */ /* 0x000e220000002400 */
[----:B-1----:R-:W-:Y:S01]  /*20c0*/  FSEL R11, R12, -INF , P1 ;  /* 0xff8000000c0b7808 */ /* 0x002fe20000800000 */
[--C-:B------:R-:W-:Y:S01]  /*20d0*/  IMAD.MOV.U32 R110, RZ, RZ, R135.reuse ;  /* 0x000000ffff6e7224 */ /* 0x100fe200078e0087 */
[----:B------:R-:W-:Y:S01]  /*20e0*/  ISETP.GT.AND P1, PT, R67, 0x31, PT ;  /* 0x000000314300780c */ /* 0x000fe20003f24270 */
[----:B------:R-:W-:-:S02]  /*20f0*/  IMAD.MOV.U32 R109, RZ, RZ, R135 ;  /* 0x000000ffff6d7224 */ /* 0x000fc400078e0087 */
[--C-:B------:R-:W-:Y:S02]  /*2100*/  IMAD.MOV.U32 R107, RZ, RZ, R135.reuse ;  /* 0x000000ffff6b7224 */ /* 0x100fe400078e0087 */
[----:B------:R-:W1:Y:S01]  /*2110*/  MUFU.TANH R43, R43 ;  /* 0x0000002b002b7308 */ /* 0x000e620000002400 */
[----:B--2---:R-:W-:Y:S01]  /*2120*/  FSEL R42, R42, -INF , P2 ;  /* 0xff8000002a2a7808 */ /* 0x004fe20001000000 */
[--C-:B------:R-:W-:Y:S02]  /*2130*/  IMAD.MOV.U32 R106, RZ, RZ, R135.reuse ;  /* 0x000000ffff6a7224 */ /* 0x100fe400078e0087 */
[--C-:B------:R-:W-:Y:S01]  /*2140*/  IMAD.MOV.U32 R105, RZ, RZ, R135.reuse ;  /* 0x000000ffff697224 */ /* 0x100fe200078e0087 */
[----:B------:R-:W-:Y:S01]  /*2150*/  FMNMX.FTZ R20, R42, R13, !PT ;  /* 0x0000000d2a147209 */ /* 0x000fe20007810000 */
[--C-:B------:R-:W-:Y:S02]  /*2160*/  IMAD.MOV.U32 R104, RZ, RZ, R135.reuse ;  /* 0x000000ffff687224 */ /* 0x100fe400078e0087 */
[----:B------:R-:W2:Y:S01]  /*2170*/  MUFU.TANH R14, R14 ;  /* 0x0000000e000e7308 */ /* 0x000ea20000002400 */
[----:B0-----:R-:W-:Y:S01]  /*2180*/  FSEL R12, R15, -INF , P6 ;  /* 0xff8000000f0c7808 */ /* 0x001fe20003000000 */
[--C-:B------:R-:W-:Y:S01]  /*2190*/  IMAD.MOV.U32 R103, RZ, RZ, R135.reuse ;  /* 0x000000ffff677224 */ /* 0x100fe200078e0087 */
[----:B------:R-:W-:Y:S01]  /*21a0*/  ISETP.GT.AND P6, PT, R67, 0x38, PT ;  /* 0x000000384300780c */ /* 0x000fe20003fc4270 */
[----:B------:R-:W-:-:S02]  /*21b0*/  IMAD.MOV.U32 R102, RZ, RZ, R135 ;  /* 0x000000ffff667224 */ /* 0x000fc400078e0087 */
[--C-:B------:R-:W-:Y:S02]  /*21c0*/  IMAD.MOV.U32 R100, RZ, RZ, R135.reuse ;  /* 0x000000ffff647224 */ /* 0x100fe400078e0087 */
[----:B------:R-:W0:Y:S01]  /*21d0*/  MUFU.TANH R47, R47 ;  /* 0x0000002f002f7308 */ /* 0x000e220000002400 */
[----:B-1----:R-:W-:Y:S01]  /*21e0*/  FSEL R43, R43, -INF , P1 ;  /* 0xff8000002b2b7808 */ /* 0x002fe20000800000 */
[--C-:B------:R-:W-:Y:S02]  /*21f0*/  IMAD.MOV.U32 R99, RZ, RZ, R135.reuse ;  /* 0x000000ffff637224 */ /* 0x100fe400078e0087 */
[--C-:B------:R-:W-:Y:S01]  /*2200*/  IMAD.MOV.U32 R98, RZ, RZ, R135.reuse ;  /* 0x000000ffff627224 */ /* 0x100fe200078e0087 */
[----:B------:R-:W-:Y:S01]  /*2210*/  FMNMX.FTZ R20, R43, R20, !PT ;  /* 0x000000142b147209 */ /* 0x000fe20007810000 */
[--C-:B------:R-:W-:Y:S02]  /*2220*/  IMAD.MOV.U32 R97, RZ, RZ, R135.reuse ;  /* 0x000000ffff617224 */ /* 0x100fe400078e0087 */
[----:B------:R-:W1:Y:S01]  /*2230*/  MUFU.TANH R25, R25 ;  /* 0x0000001900197308 */ /* 0x000e620000002400 */
[----:B--2---:R-:W-:Y:S01]  /*2240*/  FSEL R13, R14, -INF , P5 ;  /* 0xff8000000e0d7808 */ /* 0x004fe20002800000 */
[--C-:B------:R-:W-:Y:S01]  /*2250*/  IMAD.MOV.U32 R96, RZ, RZ, R135.reuse ;  /* 0x000000ffff607224 */ /* 0x100fe200078e0087 */
[----:B------:R-:W-:Y:S01]  /*2260*/  ISETP.GT.AND P5, PT, R67, 0x39, PT ;  /* 0x000000394300780c */ /* 0x000fe20003fa4270 */
[----:B------:R-:W-:-:S02]  /*2270*/  IMAD.MOV.U32 R95, RZ, RZ, R135 ;  /* 0x000000ffff5f7224 */ /* 0x000fc400078e0087 */
[--C-:B------:R-:W-:Y:S02]  /*2280*/  IMAD.MOV.U32 R93, RZ, RZ, R135.reuse ;  /* 0x000000ffff5d7224 */ /* 0x100fe400078e0087 */
        /* <DEDUP_REMOVED lines=8> */
[----:B------:R-:W-:Y:S01]  /*2310*/  IMAD.MOV.U32 R89, RZ, RZ, R135 ;  /* 0x000000ffff597224 */ /* 0x000fe200078e0087 */
[----:B------:R-:W-:-:S05]  /*2320*/  ISETP.GT.AND P4, PT, R67, 0x40, PT ;  /* 0x000000404300780c */ /* 0x000fca0003f84270 */
[----:B------:R-:W1:Y:S01]  /*2330*/  MUFU.TANH R50, R50 ;  /* 0x0000003200327308 */ /* 0x000e620000002400 */
[----:B--2---:R-:W-:-:S04]  /*2340*/  FSEL R46, R46, -INF , P5 ;  /* 0xff8000002e2e7808 */ /* 0x004fc80002800000 */
[----:B------:R-:W-:-:S03]  /*2350*/  FMNMX.FTZ R21, R46, R21, !PT ;  /* 0x000000152e157209 */ /* 0x000fc60007810000 */
[----:B------:R-:W2:Y:S01]  /*2360*/  MUFU.TANH R28, R28 ;  /* 0x0000001c001c7308 */ /* 0x000ea20000002400 */
[----:B0-----:R-:W-:Y:S02]  /*2370*/  FSEL R15, R24, -INF , P3 ;  /* 0xff800000180f7808 */ /* 0x001fe40001800000 */
[----:B------:R-:W-:-:S05]  /*2380*/  ISETP.GT.AND P3, PT, R67, 0x41, PT ;  /* 0x000000414300780c */ /* 0x000fca0003f64270 */
[----:B------:R-:W0:Y:S01]  /*2390*/  MUFU.TANH R51, R51 ;  /* 0x0000003300337308 */ /* 0x000e220000002400 */
[----:B-1----:R-:W-:-:S04]  /*23a0*/  FSEL R50, R50, -INF , P4 ;  /* 0xff80000032327808 */ /* 0x002fc80002000000 */
[----:B------:R-:W-:-:S03]  /*23b0*/  FMNMX.FTZ R24, R50, R21, !PT ;  /* 0x0000001532187209 */ /* 0x000fc60007810000 */
[----:B------:R-:W1:Y:S01]  /*23c0*/  MUFU.TANH R29, R29 ;  /* 0x0000001d001d7308 */ /* 0x000e620000002400 */
[----:B--2---:R-:W-:Y:S02]  /*23d0*/  FSEL R20, R28, -INF , P2 ;  /* 0xff8000001c147808 */ /* 0x004fe40001000000 */
[----:B------:R-:W-:-:S05]  /*23e0*/  ISETP.GT.AND P2, PT, R67, 0x48, PT ;  /* 0x000000484300780c */ /* 0x000fca0003f44270 */
[----:B------:R-:W2:Y:S01]  /*23f0*/  MUFU.TANH R61, R61 ;  /* 0x0000003d003d7308 */ /* 0x000ea20000002400 */
[----:B0-----:R-:W-:-:S04]  /*2400*/  FSEL R51, R51, -INF , P3 ;  /* 0xff80000033337808 */ /* 0x001fc80001800000 */
[----:B------:R-:W-:-:S03]  /*2410*/  FMNMX.FTZ R26, R51, R24, !PT ;  /* 0x00000018331a7209 */ /* 0x000fc60007810000 */
[----:B------:R-:W0:Y:S01]  /*2420*/  MUFU.TANH R32, R32 ;  /* 0x0000002000207308 */ /* 0x000e220000002400 */
[----:B-1----:R-:W-:Y:S02]  /*2430*/  FSEL R21, R29, -INF , P1 ;  /* 0xff8000001d157808 */ /* 0x002fe40000800000 */
        /* <DEDUP_REMOVED lines=54> */
[----:B------:R-:W-:Y:S02]  /*27a0*/  ISETP.GT.AND P4, PT, R67, 0x70, PT ;  /* 0x000000704300780c */ /* 0x000fe40003f84270 */
[----:B------:R-:W-:-:S03]  /*27b0*/  MOV R49, UR6 ;  /* 0x0000000600317c02 */ /* 0x000fc60008000f00 */
        /* <DEDUP_REMOVED lines=18> */
[----:B------:R-:W-:Y:S01]  /*28e0*/  MUFU.TANH R76, R76 ;  /* 0x0000004c004c7308 */ /* 0x000fe20000002400 */
[----:B--2---:R-:W-:-:S04]  /*28f0*/  FSEL R67, R74, -INF , P2 ;  /* 0xff8000004a437808 */ /* 0x004fc80001000000 */
[----:B------:R-:W-:-:S03]  /*2900*/  FMNMX.FTZ R32, R67, R32, !PT ;  /* 0x0000002043207209 */ /* 0x000fc60007810000 */
[----:B------:R-:W-:Y:S01]  /*2910*/  MUFU.TANH R77, R77 ;  /* 0x0000004d004d7308 */ /* 0x000fe20000002400 */
[----:B0-----:R-:W-:-:S04]  /*2920*/  FSEL R75, R75, -INF , P1 ;  /* 0xff8000004b4b7808 */ /* 0x001fc80000800000 */
[----:B------:R-:W-:-:S03]  /*2930*/  FMNMX.FTZ R32, R75, R32, !PT ;  /* 0x000000204b207209 */ /* 0x000fc60007810000 */
[----:B------:R-:W-:Y:S02]  /*2940*/  MUFU.TANH R80, R80 ;  /* 0x0000005000507308 */ /* 0x000fe40000002400 */
[----:B------:R-:W0:Y:S06]  /*2950*/  SHFL.BFLY PT, R33, R32, 0x2, 0x1f ;  /* 0x0c401f0020217f89 */ /* 0x000e2c00000e0000 */
[----:B------:R-:W-:Y:S08]  /*2960*/  MUFU.TANH R81, R81 ;  /* 0x0000005100517308 */ /* 0x000ff00000002400 */
[----:B------:R-:W1:Y:S08]  /*2970*/  MUFU.TANH R74, R84 ;  /* 0x00000054004a7308 */ /* 0x000e700000002400 */
[----:B------:R-:W2:Y:S01]  /*2980*/  MUFU.TANH R85, R85 ;  /* 0x0000005500557308 */ /* 0x000ea20000002400 */
[----:B0-----:R-:W-:-:S05]  /*2990*/  FMNMX.FTZ R33, R32, R33, !PT ;  /* 0x0000002120217209 */ /* 0x001fca0007810000 */
[----:B------:R-:W0:Y:S01]  /*29a0*/  SHFL.BFLY PT, R54, R33, 0x1, 0x1f ;  /* 0x0c201f0021367f89 */ /* 0x000e2200000e0000 */
[----:B-1----:R-:W-:Y:S02]  /*29b0*/  FSEL R74, R74, -INF , P2 ;  /* 0xff8000004a4a7808 */ /* 0x002fe40001000000 */
[----:B0-----:R-:W-:-:S04]  /*29c0*/  FMNMX.FTZ R54, R33, R54, !PT ;  /* 0x0000003621367209 */ /* 0x001fc80007810000 */
[C---:B------:R-:W-:Y:S01]  /*29d0*/  FSETP.NEU.FTZ.AND P0, PT, R54.reuse, -INF , PT ;  /* 0xff8000003600780b */ /* 0x040fe20003f1d000 */
[----:B------:R-:W-:-:S01]  /*29e0*/  FFMA.FTZ R48, R54, R49, -8 ;  /* 0xc100000036307423 */ /* 0x000fc20000010031 */
[----:B------:R-:W-:-:S04]  /*29f0*/  FMNMX.FTZ R49, R4, R5, !PT ;  /* 0x0000000504317209 */ /* 0x000fc80007810000 */
[----:B------:R-:W-:Y:S02]  /*2a00*/  FSEL R48, R48, RZ, P0 ;  /* 0x000000ff30307208 */ /* 0x000fe40000000000 */
[----:B------:R-:W-:Y:S01]  /*2a10*/  ISETP.NE.AND P0, PT, R88, RZ, PT ;  /* 0x000000ff5800720c */ /* 0x000fe20003f05270 */
[----:B------:R-:W-:Y:S02]  /*2a20*/  IMAD.MOV.U32 R88, RZ, RZ, R135 ;  /* 0x000000ffff587224 */ /* 0x000fe400078e0087 */
[----:B------:R-:W-:-:S01]  /*2a30*/  FFMA.FTZ R32, R52, UR6, -R48 ;  /* 0x0000000634207c23 */ /* 0x000fc20008010830 */
[----:B------:R-:W-:Y:S01]  /*2a40*/  FMNMX.FTZ R52, R6, R49, !PT ;  /* 0x0000003106347209 */ /* 0x000fe20007810000 */
[----:B------:R-:W-:-:S01]  /*2a50*/  FFMA.FTZ R33, R53, UR6, -R48 ;  /* 0x0000000635217c23 */ /* 0x000fc20008010830 */
[--C-:B------:R-:W-:Y:S01]  /*2a60*/  FFMA.FTZ R36, R56, UR6, -R48.reuse ;  /* 0x0000000638247c23 */ /* 0x100fe20008010830 */
[----:B------:R-:W-:-:S01]  /*2a70*/  FFMA.FTZ R58, R55, UR6, -R48 ;  /* 0x00000006373a7c23 */ /* 0x000fc20008010830 */
[----:B------:R-:W-:Y:S01]  /*2a80*/  FMNMX.FTZ R53, R7, R52, !PT ;  /* 0x0000003407357209 */ /* 0x000fe20007810000 */
[----:B------:R-:W-:-:S01]  /*2a90*/  FFMA.FTZ R52, R57, UR6, -R48 ;  /* 0x0000000639347c23 */ /* 0x000fc20008010830 */
[--C-:B------:R-:W-:Y:S01]  /*2aa0*/  FFMA.FTZ R57, R42, UR6, -R48.reuse ;  /* 0x000000062a397c23 */ /* 0x100fe20008010830 */
[----:B------:R0:W-:Y:S01]  /*2ab0*/  MUFU.EX2 R49, R58 ;  /* 0x0000003a00317308 */ /* 0x0001e20000000800 */
[----:B------:R-:W-:Y:S01]  /*2ac0*/  FMNMX.FTZ R56, R8, R53, !PT ;  /* 0x0000003508387209 */ /* 0x000fe20007810000 */
[--C-:B------:R-:W-:Y:S01]  /*2ad0*/  FFMA.FTZ R78, R47, UR6, -R48.reuse ;  /* 0x000000062f4e7c23 */ /* 0x100fe20008010830 */
[----:B------:R-:W-:Y:S01]  /*2ae0*/  FSEL R47, R76, -INF , P6 ;  /* 0xff8000004c2f7808 */ /* 0x000fe20003000000 */
[--C-:B------:R-:W-:Y:S01]  /*2af0*/  FFMA.FTZ R59, R59, UR6, -R48.reuse ;  /* 0x000000063b3b7c23 */ /* 0x100fe20008010830 */
[----:B------:R-:W-:Y:S01]  /*2b00*/  FMNMX.FTZ R53, R9, R56, !PT ;  /* 0x0000003809357209 */ /* 0x000fe20007810000 */
[--C-:B------:R-:W-:Y:S01]  /*2b10*/  FFMA.FTZ R31, R31, UR6, -R48.reuse ;  /* 0x000000061f1f7c23 */ /* 0x100fe20008010830 */
[----:B--2---:R-:W-:Y:S01]  /*2b20*/  FSEL R76, R85, -INF , P1 ;  /* 0xff800000554c7808 */ /* 0x004fe20000800000 */
[----:B------:R-:W-:Y:S01]  /*2b30*/  MUFU.EX2 R32, R32 ;  /* 0x0000002000207308 */ /* 0x000fe20000000800 */
[----:B------:R-:W-:Y:S01]  /*2b40*/  FMNMX.FTZ R56, R10, R53, !PT ;  /* 0x000000350a387209 */ /* 0x000fe20007810000 */
[--C-:B------:R-:W-:Y:S01]  /*2b50*/  FFMA.FTZ R34, R34, UR6, -R48.reuse ;  /* 0x0000000622227c23 */ /* 0x100fe20008010830 */
[----:B------:R-:W-:-:S01]  /*2b60*/  FFMA.FTZ R35, R35, UR6, -R48 ;  /* 0x0000000623237c23 */ /* 0x000fc20008010830 */
[--C-:B------:R-:W-:Y:S01]  /*2b70*/  FFMA.FTZ R39, R39, UR6, -R48.reuse ;  /* 0x0000000627277c23 */ /* 0x100fe20008010830 */
[----:B------:R-:W-:Y:S01]  /*2b80*/  FMNMX.FTZ R55, R11, R56, !PT ;  /* 0x000000380b377209 */ /* 0x000fe20007810000 */
[--C-:B------:R-:W-:Y:S01]  /*2b90*/  FFMA.FTZ R43, R43, UR6, -R48.reuse ;  /* 0x000000062b2b7c23 */ /* 0x100fe20008010830 */
[----:B------:R-:W-:-:S01]  /*2ba0*/  FFMA.FTZ R50, R50, UR6, -R48 ;  /* 0x0000000632327c23 */ /* 0x000fc20008010830 */
[----:B------:R1:W-:Y:S01]  /*2bb0*/  MUFU.EX2 R53, R59 ;  /* 0x0000003b00357308 */ /* 0x0003e20000000800 */
[----:B------:R-:W-:Y:S01]  /*2bc0*/  FMNMX.FTZ R56, R12, R55, !PT ;  /* 0x000000370c387209 */ /* 0x000fe20007810000 */
[--C-:B------:R-:W-:Y:S01]  /*2bd0*/  FFMA.FTZ R51, R51, UR6, -R48.reuse ;  /* 0x0000000633337c23 */ /* 0x100fe20008010830 */
[----:B------:R-:W-:-:S01]  /*2be0*/  FFMA.FTZ R61, R61, UR6, -R48 ;  /* 0x000000063d3d7c23 */ /* 0x000fc20008010830 */
[--C-:B------:R-:W-:Y:S01]  /*2bf0*/  FFMA.FTZ R71, R71, UR6, -R48.reuse ;  /* 0x0000000647477c23 */ /* 0x100fe20008010830 */
[----:B------:R-:W-:Y:S01]  /*2c00*/  FMNMX.FTZ R55, R13, R56, !PT ;  /* 0x000000380d377209 */ /* 0x000fe20007810000 */
[--C-:B------:R-:W-:Y:S01]  /*2c10*/  FFMA.FTZ R56, R62, UR6, -R48.reuse ;  /* 0x000000063e387c23 */ /* 0x100fe20008010830 */
[----:B------:R-:W-:-:S01]  /*2c20*/  FFMA.FTZ R67, R67, UR6, -R48 ;  /* 0x0000000643437c23 */ /* 0x000fc20008010830 */
[----:B------:R-:W-:Y:S01]  /*2c30*/  MUFU.EX2 R33, R33 ;  /* 0x0000002100217308 */ /* 0x000fe20000000800 */
[----:B0-----:R-:W-:-:S02]  /*2c40*/  FMNMX.FTZ R58, R14, R55, !PT ;  /* 0x000000370e3a7209 */ /* 0x001fc40007810000 */
[----:B-1----:R-:W-:Y:S02]  /*2c50*/  FSEL R59, R81, -INF , P3 ;  /* 0xff800000513b7808 */ /* 0x002fe40001800000 */
[----:B------:R-:W-:-:S03]  /*2c60*/  FMNMX.FTZ R55, R15, R58, !PT ;  /* 0x0000003a0f377209 */ /* 0x000fc60007810000 */
[----:B------:R-:W0:Y:S01]  /*2c70*/  MUFU.EX2 R36, R36 ;  /* 0x0000002400247308 */ /* 0x000e220000000800 */
[----:B------:R-:W-:-:S04]  /*2c80*/  FMNMX.FTZ R58, R20, R55, !PT ;  /* 0x00000037143a7209 */ /* 0x000fc80007810000 */
[----:B------:R-:W-:-:S03]  /*2c90*/  FMNMX.FTZ R55, R21, R58, !PT ;  /* 0x0000003a15377209 */ /* 0x000fc60007810000 */
[----:B------:R-:W-:Y:S01]  /*2ca0*/  MUFU.EX2 R52, R52 ;  /* 0x0000003400347308 */ /* 0x000fe20000000800 */
[----:B------:R-:W-:-:S04]  /*2cb0*/  FMNMX.FTZ R58, R24, R55, !PT ;  /* 0x00000037183a7209 */ /* 0x000fc80007810000 */
[----:B------:R-:W-:-:S03]  /*2cc0*/  FMNMX.FTZ R55, R25, R58, !PT ;  /* 0x0000003a19377209 */ /* 0x000fc60007810000 */
[----:B------:R-:W-:Y:S01]  /*2cd0*/  MUFU.EX2 R31, R31 ;  /* 0x0000001f001f7308 */ /* 0x000fe20000000800 */
[----:B------:R-:W-:Y:S02]  /*2ce0*/  FMNMX.FTZ R58, R26, R55, !PT ;  /* 0x000000371a3a7209 */ /* 0x000fe40007810000 */
[----:B0-----:R-:W-:Y:S02]  /*2cf0*/  F2FP.SATFINITE.E4M3.F32.PACK_AB_MERGE_C R149, R49, R36, RZ ;  /* 0x000000243195723e */ /* 0x001fe400048070ff */
[----:B------:R-:W-:Y:S01]  /*2d00*/  FMNMX.FTZ R55, R37, R58, !PT ;  /* 0x0000003a25377209 */ /* 0x000fe20007810000 */
[----:B------:R-:W-:Y:S01]  /*2d10*/  FFMA.FTZ R58, R38, UR6, -R48 ;  /* 0x00000006263a7c23 */ /* 0x000fe20008010830 */
[----:B------:R-:W-:Y:S01]  /*2d20*/  F2FP.SATFINITE.E4M3.F32.PACK_AB_MERGE_C R149, R33, R32, R149 ;  /* 0x000000202195723e */ /* 0x000fe20004807095 */
[----:B------:R-:W0:Y:S01]  /*2d30*/  MUFU.EX2 R56, R56 ;  /* 0x0000003800387308 */ /* 0x000e220000000800 */
[----:B------:R-:W-:-:S04]  /*2d40*/  FMNMX.FTZ R38, R40, R55, !PT ;  /* 0x0000003728267209 */ /* 0x000fc80007810000 */
[----:B------:R-:W-:-:S03]  /*2d50*/  FMNMX.FTZ R38, R41, R38, !PT ;  /* 0x0000002629267209 */ /* 0x000fc60007810000 */
[----:B------:R-:W-:Y:S01]  /*2d60*/  MUFU.EX2 R34, R34 ;  /* 0x0000002200227308 */ /* 0x000fe20000000800 */
[----:B------:R-:W-:-:S04]  /*2d70*/  FMNMX.FTZ R55, R45, R38, !PT ;  /* 0x000000262d377209 */ /* 0x000fc80007810000 */
[----:B------:R-:W-:-:S03]  /*2d80*/  FMNMX.FTZ R42, R44, R55, !PT ;  /* 0x000000372c2a7209 */ /* 0x000fc60007810000 */
[----:B------:R1:W-:Y:S01]  /*2d90*/  MUFU.EX2 R38, R57 ;  /* 0x0000003900267308 */ /* 0x0003e20000000800 */
[----:B------:R-:W-:Y:S02]  /*2da0*/  FMNMX.FTZ R55, R27, R42, !PT ;  /* 0x0000002a1b377209 */ /* 0x000fe40007810000 */
[----:B0-----:R-:W-:Y:S02]  /*2db0*/  F2FP.SATFINITE.E4M3.F32.PACK_AB_MERGE_C R151, R56, R31, RZ ;  /* 0x0000001f3897723e */ /* 0x001fe400048070ff */
[----:B------:R-:W-:Y:S02]  /*2dc0*/  FMNMX.FTZ R42, R28, R55, !PT ;  /* 0x000000371c2a7209 */ /* 0x000fe40007810000 */
[----:B------:R-:W-:Y:S01]  /*2dd0*/  F2FP.SATFINITE.E4M3.F32.PACK_AB_MERGE_C R151, R53, R52, R151 ;  /* 0x000000343597723e */ /* 0x000fe20004807097 */
[----:B------:R-:W-:Y:S01]  /*2de0*/  MUFU.EX2 R35, R35 ;  /* 0x0000002300237308 */ /* 0x000fe20000000800 */
[----:B------:R-:W-:Y:S01]  /*2df0*/  FMNMX.FTZ R55, R29, R42, !PT ;  /* 0x0000002a1d377209 */ /* 0x000fe20007810000 */
[----:B-1----:R-:W-:Y:S01]  /*2e00*/  FFMA.FTZ R57, R46, UR6, -R48 ;  /* 0x000000062e397c23 */ /* 0x002fe20008010830 */
[----:B------:R-:W-:-:S02]  /*2e10*/  FSEL R46, R80, -INF , P4 ;  /* 0xff800000502e7808 */ /* 0x000fc40002000000 */
[----:B------:R-:W-:Y:S02]  /*2e20*/  FMNMX.FTZ R62, R30, R55, !PT ;  /* 0x000000371e3e7209 */ /* 0x000fe40007810000 */
[----:B------:R-:W-:Y:S01]  /*2e30*/  FSEL R55, R77, -INF , P5 ;  /* 0xff8000004d377808 */ /* 0x000fe20002800000 */
[----:B------:R0:W-:Y:S01]  /*2e40*/  MUFU.EX2 R42, R78 ;  /* 0x0000004e002a7308 */ /* 0x0001e20000000800 */
[----:B------:R-:W-:-:S04]  /*2e50*/  FMNMX.FTZ R62, R47, R62, !PT ;  /* 0x0000003e2f3e7209 */ /* 0x000fc80007810000 */
[----:B------:R-:W-:-:S03]  /*2e60*/  FMNMX.FTZ R77, R55, R62, !PT ;  /* 0x0000003e374d7209 */ /* 0x000fc60007810000 */
[----:B------:R-:W-:Y:S01]  /*2e70*/  MUFU.EX2 R39, R39 ;  /* 0x0000002700277308 */ /* 0x000fe20000000800 */
[----:B------:R-:W-:Y:S01]  /*2e80*/  FMNMX.FTZ R62, R46, R77, !PT ;  /* 0x0000004d2e3e7209 */ /* 0x000fe20007810000 */
[--C-:B0-----:R-:W-:Y:S01]  /*2e90*/  FFMA.FTZ R78, R60, UR6, -R48.reuse ;  /* 0x000000063c4e7c23 */ /* 0x101fe20008010830 */
[----:B------:R-:W-:-:S01]  /*2ea0*/  FFMA.FTZ R60, R63, UR6, -R48 ;  /* 0x000000063f3c7c23 */ /* 0x000fc20008010830 */
[--C-:B------:R-:W-:Y:S01]  /*2eb0*/  FFMA.FTZ R63, R64, UR6, -R48.reuse ;  /* 0x00000006403f7c23 */ /* 0x100fe20008010830 */
[----:B------:R-:W-:Y:S01]  /*2ec0*/  FMNMX.FTZ R77, R59, R62, !PT ;  /* 0x0000003e3b4d7209 */ /* 0x000fe20007810000 */
[--C-:B------:R-:W-:Y:S01]  /*2ed0*/  FFMA.FTZ R64, R65, UR6, -R48.reuse ;  /* 0x0000000641407c23 */ /* 0x100fe20008010830 */
[----:B------:R-:W-:-:S01]  /*2ee0*/  FFMA.FTZ R65, R66, UR6, -R48 ;  /* 0x0000000642417c23 */ /* 0x000fc20008010830 */
[--C-:B------:R-:W-:Y:S01]  /*2ef0*/  FFMA.FTZ R66, R70, UR6, -R48.reuse ;  /* 0x0000000646427c23 */ /* 0x100fe20008010830 */
[----:B------:R-:W-:Y:S01]  /*2f00*/  FMNMX.FTZ R77, R74, R77, !PT ;  /* 0x0000004d4a4d7209 */ /* 0x000fe20007810000 */
[----:B------:R-:W-:Y:S01]  /*2f10*/  FFMA.FTZ R70, R72, UR6, -R48 ;  /* 0x0000000648467c23 */ /* 0x000fe20008010830 */
[----:B------:R-:W0:Y:S02]  /*2f20*/  MUFU.EX2 R58, R58 ;  /* 0x0000003a003a7308 */ /* 0x000e240000000800 */
[----:B------:R-:W-:-:S05]  /*2f30*/  FMNMX.FTZ R77, R76, R77, !PT ;  /* 0x0000004d4c4d7209 */ /* 0x000fca0007810000 */
[----:B------:R-:W1:Y:S01]  /*2f40*/  SHFL.BFLY PT, R62, R77, 0x2, 0x1f ;  /* 0x0c401f004d3e7f89 */ /* 0x000e6200000e0000 */
[----:B------:R-:W-:Y:S08]  /*2f50*/  MUFU.EX2 R43, R43 ;  /* 0x0000002b002b7308 */ /* 0x000ff00000000800 */
[----:B------:R-:W2:Y:S01]  /*2f60*/  MUFU.EX2 R57, R57 ;  /* 0x0000003900397308 */ /* 0x000ea20000000800 */
[----:B0-----:R-:W-:-:S04]  /*2f70*/  F2FP.SATFINITE.E4M3.F32.PACK_AB_MERGE_C R137, R58, R39, RZ ;  /* 0x000000273a89723e */ /* 0x001fc800048070ff */
[----:B------:R-:W-:-:S03]  /*2f80*/  F2FP.SATFINITE.E4M3.F32.PACK_AB_MERGE_C R137, R35, R34, R137 ;  /* 0x000000222389723e */ /* 0x000fc60004807089 */
[----:B------:R-:W-:Y:S01]  /*2f90*/  MUFU.EX2 R50, R50 ;  /* 0x0000003200327308 */ /* 0x000fe20000000800 */
[----:B-1----:R-:W-:Y:S01]  /*2fa0*/  FMNMX.FTZ R79, R77, R62, !PT ;  /* 0x0000003e4d4f7209 */ /* 0x002fe20007810000 */
[--C-:B------:R-:W-:Y:S01]  /*2fb0*/  FFMA.FTZ R77, R68, UR6, -R48.reuse ;  /* 0x00000006444d7c23 */ /* 0x100fe20008010830 */
[----:B------:R-:W-:-:S01]  /*2fc0*/  FFMA.FTZ R68, R69, UR6, -R48 ;  /* 0x0000000645447c23 */ /* 0x000fc20008010830 */
[--C-:B------:R-:W-:Y:S01]  /*2fd0*/  FFMA.FTZ R69, R73, UR6, -R48.reuse ;  /* 0x0000000649457c23 */ /* 0x100fe20008010830 */
[----:B------:R-:W-:Y:S01]  /*2fe0*/  IMAD.U32 R73, RZ, RZ, UR6 ;  /* 0x00000006ff497e24 */ /* 0x000fe2000f8e00ff */
[----:B------:R-:W0:Y:S01]  /*2ff0*/  SHFL.BFLY PT, R62, R79, 0x1, 0x1f ;  /* 0x0c201f004f3e7f89 */ /* 0x000e2200000e0000 */
[----:B------:R-:W-:-:S01]  /*3000*/  FFMA.FTZ R48, R75, UR6, -R48 ;  /* 0x000000064b307c23 */ /* 0x000fc20008010830 */
[----:B------:R-:W-:Y:S01]  /*3010*/  MUFU.EX2 R51, R51 ;  /* 0x0000003300337308 */ /* 0x000fe20000000800 */
[----:B--2---:R-:W-:-:S04]  /*3020*/  F2FP.SATFINITE.E4M3.F32.PACK_AB_MERGE_C R139, R57, R42, RZ ;  /* 0x0000002a398b723e */ /* 0x004fc800048070ff */
[----:B------:R-:W-:-:S03]  /*3030*/  F2FP.SATFINITE.E4M3.F32.PACK_AB_MERGE_C R139, R43, R38, R139 ;  /* 0x000000262b8b723e */ /* 0x000fc6000480708b */
[----:B------:R-:W-:Y:S08]  /*3040*/  MUFU.EX2 R61, R61 ;  /* 0x0000003d003d7308 */ /* 0x000ff00000000800 */
[----:B------:R-:W-:Y:S01]  /*3050*/  MUFU.EX2 R78, R78 ;  /* 0x0000004e004e7308 */ /* 0x000fe20000000800 */
[----:B0-----:R-:W-:-:S07]  /*3060*/  FMNMX.FTZ R62, R79, R62, !PT ;  /* 0x0000003e4f3e7209 */ /* 0x001fce0007810000 */
[----:B------:R-:W-:Y:S01]  /*3070*/  MUFU.EX2 R60, R60 ;  /* 0x0000003c003c7308 */ /* 0x000fe20000000800 */
[C---:B------:R-:W-:Y:S01]  /*3080*/  FSETP.NEU.FTZ.AND P1, PT, R62.reuse, -INF , PT ;  /* 0xff8000003e00780b */ /* 0x040fe20003f3d000 */
[----:B------:R-:W-:-:S05]  /*3090*/  FFMA.FTZ R72, R62, R73, -8 ;  /* 0xc10000003e487423 */ /* 0x000fca0000010049 */
[----:B------:R-:W-:Y:S01]  /*30a0*/  FSEL R72, R72, RZ, P1 ;  /* 0x000000ff48487208 */ /* 0x000fe20000800000 */
[----:B------:R-:W-:Y:S01]  /*30b0*/  MUFU.EX2 R63, R63 ;  /* 0x0000003f003f7308 */ /* 0x000fe20000000800 */
[----:B------:R-:W-:-:S03]  /*30c0*/  PLOP3.LUT P1, PT, PT, PT, UP0, 0x80, 0x0 ;  /* 0x000000000000781c */ /* 0x000fc60003f2f008 */
[--C-:B------:R-:W-:Y:S01]  /*30d0*/  FFMA.FTZ R4, R4, UR6, -R72.reuse ;  /* 0x0000000604047c23 */ /* 0x100fe20008010848 */
[----:B------:R-:W-:-:S01]  /*30e0*/  FFMA.FTZ R5, R5, UR6, -R72 ;  /* 0x0000000605057c23 */ /* 0x000fc20008010848 */
[--C-:B------:R-:W-:Y:S01]  /*30f0*/  FFMA.FTZ R73, R6, UR6, -R72.reuse ;  /* 0x0000000606497c23 */ /* 0x100fe20008010848 */
[----:B------:R-:W-:-:S01]  /*3100*/  FFMA.FTZ R80, R7, UR6, -R72 ;  /* 0x0000000607507c23 */ /* 0x000fc20008010848 */
[--C-:B------:R-:W-:Y:S01]  /*3110*/  FFMA.FTZ R6, R8, UR6, -R72.reuse ;  /* 0x0000000608067c23 */ /* 0x100fe20008010848 */
[----:B------:R-:W-:-:S01]  /*3120*/  FFMA.FTZ R7, R9, UR6, -R72 ;  /* 0x0000000609077c23 */ /* 0x000fc20008010848 */
[----:B------:R-:W-:Y:S01]  /*3130*/  MUFU.EX2 R4, R4 ;  /* 0x0000000400047308 */ /* 0x000fe20000000800 */
[----:B------:R-:W-:-:S01]  /*3140*/  FFMA.FTZ R15, R15, UR6, -R72 ;  /* 0x000000060f0f7c23 */ /* 0x000fc20008010848 */
[--C-:B------:R-:W-:Y:S01]  /*3150*/  FFMA.FTZ R10, R10, UR6, -R72.reuse ;  /* 0x000000060a0a7c23 */ /* 0x100fe20008010848 */
[----:B------:R-:W-:-:S01]  /*3160*/  FFMA.FTZ R75, R11, UR6, -R72 ;  /* 0x000000060b4b7c23 */ /* 0x000fc20008010848 */
[--C-:B------:R-:W-:Y:S01]  /*3170*/  FFMA.FTZ R11, R20, UR6, -R72.reuse ;  /* 0x00000006140b7c23 */ /* 0x100fe20008010848 */
[----:B------:R-:W-:-:S01]  /*3180*/  FFMA.FTZ R9, R13, UR6, -R72 ;  /* 0x000000060d097c23 */ /* 0x000fc20008010848 */
[--C-:B------:R-:W-:Y:S01]  /*3190*/  FFMA.FTZ R8, R12, UR6, -R72.reuse ;  /* 0x000000060c087c23 */ /* 0x100fe20008010848 */
[----:B------:R-:W-:-:S01]  /*31a0*/  FFMA.FTZ R13, R26, UR6, -R72 ;  /* 0x000000061a0d7c23 */ /* 0x000fc20008010848 */
[----:B------:R-:W0:Y:S01]  /*31b0*/  MUFU.EX2 R5, R5 ;  /* 0x0000000500057308 */ /* 0x000e220000000800 */
[----:B------:R-:W-:-:S01]  /*31c0*/  FFMA.FTZ R12, R21, UR6, -R72 ;  /* 0x00000006150c7c23 */ /* 0x000fc20008010848 */
[--C-:B------:R-:W-:Y:S01]  /*31d0*/  FFMA.FTZ R79, R14, UR6, -R72.reuse ;  /* 0x000000060e4f7c23 */ /* 0x100fe20008010848 */
[----:B------:R-:W-:-:S01]  /*31e0*/  FFMA.FTZ R14, R37, UR6, -R72 ;  /* 0x00000006250e7c23 */ /* 0x000fc20008010848 */
[--C-:B------:R-:W-:Y:S01]  /*31f0*/  FFMA.FTZ R24, R24, UR6, -R72.reuse ;  /* 0x0000000618187c23 */ /* 0x100fe20008010848 */
[----:B------:R-:W-:-:S01]  /*3200*/  FFMA.FTZ R25, R25, UR6, -R72 ;  /* 0x0000000619197c23 */ /* 0x000fc20008010848 */
[--C-:B------:R-:W-:Y:S01]  /*3210*/  FFMA.FTZ R40, R40, UR6, -R72.reuse ;  /* 0x0000000628287c23 */ /* 0x100fe20008010848 */
[----:B------:R-:W-:-:S01]  /*3220*/  FFMA.FTZ R41, R41, UR6, -R72 ;  /* 0x0000000629297c23 */ /* 0x000fc20008010848 */
[----:B------:R-:W1:Y:S01]  /*3230*/  MUFU.EX2 R73, R73 ;  /* 0x0000004900497308 */ /* 0x000e620000000800 */
[----:B------:R-:W-:-:S01]  /*3240*/  FFMA.FTZ R27, R27, UR6, -R72 ;  /* 0x000000061b1b7c23 */ /* 0x000fc20008010848 */
[--C-:B------:R-:W-:Y:S01]  /*3250*/  FFMA.FTZ R28, R28, UR6, -R72.reuse ;  /* 0x000000061c1c7c23 */ /* 0x100fe20008010848 */
[----:B------:R-:W-:-:S01]  /*3260*/  FFMA.FTZ R30, R30, UR6, -R72 ;  /* 0x000000061e1e7c23 */ /* 0x000fc20008010848 */
[--C-:B------:R-:W-:Y:S01]  /*3270*/  FFMA.FTZ R47, R47, UR6, -R72.reuse ;  /* 0x000000062f2f7c23 */ /* 0x100fe20008010848 */
[----:B------:R-:W-:-:S01]  /*3280*/  FFMA.FTZ R55, R55, UR6, -R72 ;  /* 0x0000000637377c23 */ /* 0x000fc20008010848 */
[--C-:B------:R-:W-:Y:S01]  /*3290*/  FFMA.FTZ R46, R46, UR6, -R72.reuse ;  /* 0x000000062e2e7c23 */ /* 0x100fe20008010848 */
[----:B------:R-:W-:-:S01]  /*32a0*/  FFMA.FTZ R59, R59, UR6, -R72 ;  /* 0x000000063b3b7c23 */ /* 0x000fc20008010848 */
[----:B------:R-:W2:Y:S01]  /*32b0*/  MUFU.EX2 R80, R80 ;  /* 0x0000005000507308 */ /* 0x000ea20000000800 */
[----:B0-----:R-:W-:-:S01]  /*32c0*/  FADD.FTZ R20, R4, R5 ;  /* 0x0000000504147221 */ /* 0x001fc20000010000 */
[----:B------:R-:W-:-:S06]  /*32d0*/  FFMA.FTZ R74, R74, UR6, -R72 ;  /* 0x000000064a4a7c23 */ /* 0x000fcc0008010848 */
[----:B------:R-:W0:Y:S01]  /*32e0*/  MUFU.EX2 R6, R6 ;  /* 0x0000000600067308 */ /* 0x000e220000000800 */
[----:B-1----:R-:W-:-:S01]  /*32f0*/  FADD.FTZ R21, R73, R20 ;  /* 0x0000001449157221 */ /* 0x002fc20000010000 */
[----:B------:R-:W-:-:S06]  /*3300*/  FFMA.FTZ R20, R44, UR6, -R72 ;  /* 0x000000062c147c23 */ /* 0x000fcc0008010848 */
[----:B------:R1:W-:Y:S01]  /*3310*/  MUFU.EX2 R82, R15 ;  /* 0x0000000f00527308 */ /* 0x0003e20000000800 */
[----:B--2---:R-:W-:-:S01]  /*3320*/  FADD.FTZ R21, R80, R21 ;  /* 0x0000001550157221 */ /* 0x004fc20000010000 */
[----:B------:R-:W-:-:S04]  /*3330*/  F2FP.SATFINITE.E4M3.F32.PACK_AB_MERGE_C R73, R80, R73, RZ ;  /* 0x000000495049723e */ /* 0x000fc800048070ff */
[----:B------:R-:W-:Y:S02]  /*3340*/  F2FP.SATFINITE.E4M3.F32.PACK_AB_MERGE_C R148, R5, R4, R73 ;  /* 0x000000040594723e */ /* 0x000fe40004807049 */
[----:B------:R-:W2:Y:S01]  /*3350*/  MUFU.EX2 R7, R7 ;  /* 0x0000000700077308 */ /* 0x000ea20000000800 */
[----:B-1----:R-:W-:-:S04]  /*3360*/  FADD.FTZ R15, R32, R33 ;  /* 0x00000021200f7221 */ /* 0x002fc80000010000 */
[----:B------:R-:W-:Y:S01]  /*3370*/  FADD.FTZ R26, R36, R15 ;  /* 0x0000000f241a7221 */ /* 0x000fe20000010000 */
[----:B------:R-:W-:-:S02]  /*3380*/  FFMA.FTZ R15, R45, UR6, -R72 ;  /* 0x000000062d0f7c23 */ /* 0x000fc40008010848 */
[----:B------:R-:W1:Y:S01]  /*3390*/  MUFU.EX2 R10, R10 ;  /* 0x0000000a000a7308 */ /* 0x000e620000000800 */
[----:B------:R-:W-:-:S01]  /*33a0*/  FADD.FTZ R37, R49, R26 ;  /* 0x0000001a31257221 */ /* 0x000fc20000010000 */
[----:B0-----:R-:W-:-:S03]  /*33b0*/  FADD.FTZ R26, R6, R21 ;  /* 0x00000015061a7221 */ /* 0x001fc60000010000 */
[----:B------:R-:W-:-:S03]  /*33c0*/  FADD.FTZ R84, R52, R37 ;  /* 0x0000002534547221 */ /* 0x000fc60000010000 */
[----:B------:R-:W0:Y:S01]  /*33d0*/  MUFU.EX2 R75, R75 ;  /* 0x0000004b004b7308 */ /* 0x000e220000000800 */
[----:B------:R-:W-:-:S01]  /*33e0*/  FADD.FTZ R84, R53, R84 ;  /* 0x0000005435547221 */ /* 0x000fc20000010000 */
[----:B--2---:R-:W-:-:S03]  /*33f0*/  FADD.FTZ R3, R7, R26 ;  /* 0x0000001a07037221 */ /* 0x004fc60000010000 */
[----:B------:R-:W-:-:S03]  /*3400*/  FADD.FTZ R21, R31, R84 ;  /* 0x000000541f157221 */ /* 0x000fc60000010000 */
[----:B------:R-:W2:Y:S01]  /*3410*/  MUFU.EX2 R8, R8 ;  /* 0x0000000800087308 */ /* 0x000ea20000000800 */
[----:B-1----:R-:W-:-:S01]  /*3420*/  FADD.FTZ R26, R10, R3 ;  /* 0x000000030a1a7221 */ /* 0x002fc20000010000 */
[----:B------:R-:W-:Y:S01]  /*3430*/  FADD.FTZ R37, R56, R21 ;  /* 0x0000001538257221 */ /* 0x000fe20000010000 */
[----:B------:R-:W-:-:S01]  /*3440*/  FFMA.FTZ R3, R29, UR6, -R72 ;  /* 0x000000061d037c23 */ /* 0x000fc20008010848 */
[----:B------:R-:W-:Y:S02]  /*3450*/  FFMA.FTZ R72, R76, UR6, -R72 ;  /* 0x000000064c487c23 */ /* 0x000fe40008010848 */
[----:B------:R-:W-:-:S02]  /*3460*/  FADD.FTZ R44, R34, R37 ;  /* 0x00000025222c7221 */ /* 0x000fc40000010000 */
[----:B------:R-:W1:Y:S01]  /*3470*/  MUFU.EX2 R9, R9 ;  /* 0x0000000900097308 */ /* 0x000e620000000800 */
[----:B0-----:R-:W-:-:S01]  /*3480*/  FADD.FTZ R21, R75, R26 ;  /* 0x0000001a4b157221 */ /* 0x001fc20000010000 */
[----:B------:R-:W-:Y:S01]  /*3490*/  FADD.FTZ R44, R35, R44 ;  /* 0x0000002c232c7221 */ /* 0x000fe20000010000 */
[----:B------:R-:W-:-:S03]  /*34a0*/  F2FP.SATFINITE.E4M3.F32.PACK_AB_MERGE_C R75, R75, R10, RZ ;  /* 0x0000000a4b4b723e */ /* 0x000fc600048070ff */
[----:B------:R-:W-:Y:S01]  /*34b0*/  FADD.FTZ R29, R39, R44 ;  /* 0x0000002c271d7221 */ /* 0x000fe20000010000 */
[----:B------:R-:W-:Y:S01]  /*34c0*/  F2FP.SATFINITE.E4M3.F32.PACK_AB_MERGE_C R150, R7, R6, R75 ;  /* 0x000000060796723e */ /* 0x000fe2000480704b */
[----:B------:R-:W0:Y:S01]  /*34d0*/  MUFU.EX2 R79, R79 ;  /* 0x0000004f004f7308 */ /* 0x000e220000000800 */
[----:B--2---:R-:W-:-:S01]  /*34e0*/  FADD.FTZ R26, R8, R21 ;  /* 0x00000015081a7221 */ /* 0x004fc20000010000 */
[----:B------:R-:W-:-:S04]  /*34f0*/  FADD.FTZ R29, R58, R29 ;  /* 0x0000001d3a1d7221 */ /* 0x000fc80000010000 */
[----:B------:R-:W-:Y:S02]  /*3500*/  FADD.FTZ R44, R38, R29 ;  /* 0x0000001d262c7221 */ /* 0x000fe40000010000 */
[----:B------:R-:W2:Y:S01]  /*3510*/  MUFU.EX2 R11, R11 ;  /* 0x0000000b000b7308 */ /* 0x000ea20000000800 */
[----:B-1----:R-:W-:-:S01]  /*3520*/  FADD.FTZ R26, R9, R26 ;  /* 0x0000001a091a7221 */ /* 0x002fc20000010000 */
[----:B------:R-:W-:-:S04]  /*3530*/  FADD.FTZ R29, R43, R44 ;  /* 0x0000002c2b1d7221 */ /* 0x000fc80000010000 */
[----:B------:R-:W-:Y:S02]  /*3540*/  FADD.FTZ R36, R42, R29 ;  /* 0x0000001d2a247221 */ /* 0x000fe40000010000 */
[----:B------:R-:W1:Y:S01]  /*3550*/  MUFU.EX2 R12, R12 ;  /* 0x0000000c000c7308 */ /* 0x000e620000000800 */
[----:B0-----:R-:W-:-:S01]  /*3560*/  FADD.FTZ R21, R79, R26 ;  /* 0x0000001a4f157221 */ /* 0x001fc20000010000 */
[----:B------:R-:W-:Y:S01]  /*3570*/  FADD.FTZ R57, R57, R36 ;  /* 0x0000002439397221 */ /* 0x000fe20000010000 */
[C---:B------:R-:W-:Y:S02]  /*3580*/  F2FP.SATFINITE.E4M3.F32.PACK_AB_MERGE_C R79, R82.reuse, R79, RZ ;  /* 0x0000004f524f723e */ /* 0x040fe400048070ff */
[----:B------:R-:W-:Y:S01]  /*3590*/  FADD.FTZ R26, R82, R21 ;  /* 0x00000015521a7221 */ /* 0x000fe20000010000 */
[----:B------:R-:W-:-:S01]  /*35a0*/  FADD.FTZ R36, R50, R57 ;  /* 0x0000003932247221 */ /* 0x000fc20000010000 */
[----:B------:R-:W-:Y:S01]  /*35b0*/  F2FP.SATFINITE.E4M3.F32.PACK_AB_MERGE_C R136, R9, R8, R79 ;  /* 0x000000080988723e */ /* 0x000fe2000480704f */
[----:B------:R-:W0:Y:S01]  /*35c0*/  MUFU.EX2 R24, R24 ;  /* 0x0000001800187308 */ /* 0x000e220000000800 */
[----:B--2---:R-:W-:-:S01]  /*35d0*/  FADD.FTZ R21, R11, R26 ;  /* 0x0000001a0b157221 */ /* 0x004fc20000010000 */
[----:B------:R-:W-:-:S06]  /*35e0*/  FADD.FTZ R36, R51, R36 ;  /* 0x0000002433247221 */ /* 0x000fcc0000010000 */
[----:B------:R-:W2:Y:S01]  /*35f0*/  MUFU.EX2 R25, R25 ;  /* 0x0000001900197308 */ /* 0x000ea20000000800 */
[----:B-1----:R-:W-:-:S07]  /*3600*/  FADD.FTZ R21, R12, R21 ;  /* 0x000000150c157221 */ /* 0x002fce0000010000 */
[----:B------:R-:W1:Y:S01]  /*3610*/  MUFU.EX2 R13, R13 ;  /* 0x0000000d000d7308 */ /* 0x000e620000000800 */
[----:B0-----:R-:W-:-:S07]  /*3620*/  FADD.FTZ R26, R24, R21 ;  /* 0x00000015181a7221 */ /* 0x001fce0000010000 */
[----:B------:R-:W0:Y:S01]  /*3630*/  MUFU.EX2 R14, R14 ;  /* 0x0000000e000e7308 */ /* 0x000e220000000800 */
[----:B--2---:R-:W-:-:S01]  /*3640*/  FADD.FTZ R26, R25, R26 ;  /* 0x0000001a191a7221 */ /* 0x004fc20000010000 */
[----:B------:R-:W-:Y:S01]  /*3650*/  F2FP.SATFINITE.E4M3.F32.PACK_AB_MERGE_C R29, R25, R24, RZ ;  /* 0x00000018191d723e */ /* 0x000fe200048070ff */
[----:B------:R-:W-:-:S01]  /*3660*/  FADD.FTZ R25, R61, R36 ;  /* 0x000000243d197221 */ /* 0x000fc20000010000 */
[----:B------:R-:W-:Y:S02]  /*3670*/  F2FP.SATFINITE.E4M3.F32.PACK_AB_MERGE_C R61, R78, R61, RZ ;  /* 0x0000003d4e3d723e */ /* 0x000fe400048070ff */
[----:B------:R-:W-:Y:S01]  /*3680*/  F2FP.SATFINITE.E4M3.F32.PACK_AB_MERGE_C R138, R12, R11, R29 ;  /* 0x0000000b0c8a723e */ /* 0x000fe2000480701d */
[----:B------:R-:W-:Y:S01]  /*3690*/  FADD.FTZ R25, R78, R25 ;  /* 0x000000194e197221 */ /* 0x000fe20000010000 */
[----:B------:R-:W2:Y:S01]  /*36a0*/  MUFU.EX2 R40, R40 ;  /* 0x0000002800287308 */ /* 0x000ea20000000800 */
[----:B-1----:R-:W-:-:S01]  /*36b0*/  FADD.FTZ R21, R13, R26 ;  /* 0x0000001a0d157221 */ /* 0x002fc20000010000 */
[----:B------:R-:W-:Y:S01]  /*36c0*/  F2FP.SATFINITE.E4M3.F32.PACK_AB_MERGE_C R141, R51, R50, R61 ;  /* 0x00000032338d723e */ /* 0x000fe2000480703d */
[----:B------:R-:W-:-:S04]  /*36d0*/  FADD.FTZ R26, R60, R25 ;  /* 0x000000193c1a7221 */ /* 0x000fc80000010000 */
[----:B------:R-:W-:Y:S01]  /*36e0*/  FADD.FTZ R25, R63, R26 ;  /* 0x0000001a3f197221 */ /* 0x000fe20000010000 */
[----:B------:R-:W1:Y:S01]  /*36f0*/  MUFU.EX2 R41, R41 ;  /* 0x0000002900297308 */ /* 0x000e620000000800 */
[----:B0-----:R-:W-:-:S07]  /*3700*/  FADD.FTZ R21, R14, R21 ;  /* 0x000000150e157221 */ /* 0x001fce0000010000 */
[----:B------:R-:W0:Y:S01]  /*3710*/  MUFU.EX2 R15, R15 ;  /* 0x0000000f000f7308 */ /* 0x000e220000000800 */
[----:B--2---:R-:W-:-:S07]  /*3720*/  FADD.FTZ R24, R40, R21 ;  /* 0x0000001528187221 */ /* 0x004fce0000010000 */
[----:B------:R-:W2:Y:S01]  /*3730*/  MUFU.EX2 R20, R20 ;  /* 0x0000001400147308 */ /* 0x000ea20000000800 */
[----:B-1----:R-:W-:-:S01]  /*3740*/  FADD.FTZ R24, R41, R24 ;  /* 0x0000001829187221 */ /* 0x002fc20000010000 */
[----:B------:R-:W-:-:S04]  /*3750*/  F2FP.SATFINITE.E4M3.F32.PACK_AB_MERGE_C R40, R41, R40, RZ ;  /* 0x000000282928723e */ /* 0x000fc800048070ff */
[----:B------:R-:W-:Y:S02]  /*3760*/  F2FP.SATFINITE.E4M3.F32.PACK_AB_MERGE_C R140, R14, R13, R40 ;  /* 0x0000000d0e8c723e */ /* 0x000fe40004807028 */
[----:B------:R-:W1:Y:S01]  /*3770*/  MUFU.EX2 R64, R64 ;  /* 0x0000004000407308 */ /* 0x000e620000000800 */
[----:B0-----:R-:W-:-:S07]  /*3780*/  FADD.FTZ R21, R15, R24 ;  /* 0x000000180f157221 */ /* 0x001fce0000010000 */
[----:B------:R-:W0:Y:S01]  /*3790*/  MUFU.EX2 R27, R27 ;  /* 0x0000001b001b7308 */ /* 0x000e220000000800 */
[----:B--2---:R-:W-:-:S07]  /*37a0*/  FADD.FTZ R24, R20, R21 ;  /* 0x0000001514187221 */ /* 0x004fce0000010000 */
[----:B------:R-:W2:Y:S01]  /*37b0*/  MUFU.EX2 R65, R65 ;  /* 0x0000004100417308 */ /* 0x000ea20000000800 */
[----:B-1----:R-:W-:-:S07]  /*37c0*/  FADD.FTZ R26, R64, R25 ;  /* 0x00000019401a7221 */ /* 0x002fce0000010000 */
[----:B------:R-:W1:Y:S01]  /*37d0*/  MUFU.EX2 R28, R28 ;  /* 0x0000001c001c7308 */ /* 0x000e620000000800 */
[----:B0-----:R-:W-:-:S07]  /*37e0*/  FADD.FTZ R21, R27, R24 ;  /* 0x000000181b157221 */ /* 0x001fce0000010000 */
[----:B------:R-:W-:Y:S01]  /*37f0*/  MUFU.EX2 R70, R70 ;  /* 0x0000004600467308 */ /* 0x000fe20000000800 */
[C---:B--2---:R-:W-:Y:S01]  /*3800*/  F2FP.SATFINITE.E4M3.F32.PACK_AB_MERGE_C R64, R65.reuse, R64, RZ ;  /* 0x000000404140723e */ /* 0x044fe200048070ff */
[----:B------:R-:W-:-:S03]  /*3810*/  FADD.FTZ R65, R65, R26 ;  /* 0x0000001a41417221 */ /* 0x000fc60000010000 */
[----:B------:R-:W-:-:S03]  /*3820*/  F2FP.SATFINITE.E4M3.F32.PACK_AB_MERGE_C R143, R63, R60, R64 ;  /* 0x0000003c3f8f723e */ /* 0x000fc60004807040 */
[----:B------:R-:W0:Y:S01]  /*3830*/  MUFU.EX2 R77, R77 ;  /* 0x0000004d004d7308 */ /* 0x000e220000000800 */
[C---:B-1----:R-:W-:Y:S01]  /*3840*/  F2FP.SATFINITE.E4M3.F32.PACK_AB_MERGE_C R27, R28.reuse, R27, RZ ;  /* 0x0000001b1c1b723e */ /* 0x042fe200048070ff */
[----:B------:R-:W-:-:S03]  /*3850*/  FADD.FTZ R28, R28, R21 ;  /* 0x000000151c1c7221 */ /* 0x000fc60000010000 */
[----:B------:R-:W-:-:S03]  /*3860*/  F2FP.SATFINITE.E4M3.F32.PACK_AB_MERGE_C R142, R20, R15, R27 ;  /* 0x0000000f148e723e */ /* 0x000fc6000480701b */
[----:B------:R-:W1:Y:S08]  /*3870*/  MUFU.EX2 R66, R66 ;  /* 0x0000004200427308 */ /* 0x000e700000000800 */
[----:B------:R-:W2:Y:S01]  /*3880*/  MUFU.EX2 R3, R3 ;  /* 0x0000000300037308 */ /* 0x000ea20000000800 */
[----:B0-----:R-:W-:-:S07]  /*3890*/  F2FP.SATFINITE.E4M3.F32.PACK_AB_MERGE_C R25, R77, R70, RZ ;  /* 0x000000464d19723e */ /* 0x001fce00048070ff */
[----:B------:R-:W0:Y:S01]  /*38a0*/  MUFU.EX2 R71, R71 ;  /* 0x0000004700477308 */ /* 0x000e220000000800 */
[----:B-1----:R-:W-:-:S07]  /*38b0*/  FADD.FTZ R24, R66, R65 ;  /* 0x0000004142187221 */ /* 0x002fce0000010000 */
[----:B------:R-:W1:Y:S01]  /*38c0*/  MUFU.EX2 R30, R30 ;  /* 0x0000001e001e7308 */ /* 0x000e620000000800 */
[----:B--2---:R-:W-:-:S07]  /*38d0*/  FADD.FTZ R21, R3, R28 ;  /* 0x0000001c03157221 */ /* 0x004fce0000010000 */
[----:B------:R-:W2:Y:S01]  /*38e0*/  MUFU.EX2 R47, R47 ;  /* 0x0000002f002f7308 */ /* 0x000ea20000000800 */
[C---:B0-----:R-:W-:Y:S01]  /*38f0*/  F2FP.SATFINITE.E4M3.F32.PACK_AB_MERGE_C R145, R71.reuse, R66, R25 ;  /* 0x000000424791723e */ /* 0x041fe20004807019 */
[----:B------:R-:W-:-:S04]  /*3900*/  FADD.FTZ R71, R71, R24 ;  /* 0x0000001847477221 */ /* 0x000fc80000010000 */
[----:B------:R-:W-:Y:S02]  /*3910*/  FADD.FTZ R70, R70, R71 ;  /* 0x0000004746467221 */ /* 0x000fe40000010000 */
[----:B------:R-:W0:Y:S01]  /*3920*/  MUFU.EX2 R10, R55 ;  /* 0x00000037000a7308 */ /* 0x000e220000000800 */
[----:B-1----:R-:W-:-:S01]  /*3930*/  FADD.FTZ R4, R30, R21 ;  /* 0x000000151e047221 */ /* 0x002fc20000010000 */
[----:B------:R-:W-:-:S06]  /*3940*/  FADD.FTZ R77, R77, R70 ;  /* 0x000000464d4d7221 */ /* 0x000fcc0000010000 */
[----:B------:R-:W1:Y:S01]  /*3950*/  MUFU.EX2 R68, R68 ;  /* 0x0000004400447308 */ /* 0x000e620000000800 */
[----:B--2---:R-:W-:-:S07]  /*3960*/  FADD.FTZ R7, R47, R4 ;  /* 0x000000042f077221 */ /* 0x004fce0000010000 */
[----:B------:R-:W2:Y:S01]  /*3970*/  MUFU.EX2 R46, R46 ;  /* 0x0000002e002e7308 */ /* 0x000ea20000000800 */
[----:B0-----:R-:W-:-:S01]  /*3980*/  FADD.FTZ R7, R10, R7 ;  /* 0x000000070a077221 */ /* 0x001fc20000010000 */
[----:B------:R-:W-:-:S04]  /*3990*/  F2FP.SATFINITE.E4M3.F32.PACK_AB_MERGE_C R47, R10, R47, RZ ;  /* 0x0000002f0a2f723e */ /* 0x000fc800048070ff */
[----:B------:R-:W-:Y:S02]  /*39a0*/  F2FP.SATFINITE.E4M3.F32.PACK_AB_MERGE_C R144, R30, R3, R47 ;  /* 0x000000031e90723e */ /* 0x000fe4000480702f */
[----:B------:R-:W-:Y:S01]  /*39b0*/  MUFU.EX2 R67, R67 ;  /* 0x0000004300437308 */ /* 0x000fe20000000800 */
[----:B-1----:R-:W-:-:S07]  /*39c0*/  FADD.FTZ R6, R68, R77 ;  /* 0x0000004d44067221 */ /* 0x002fce0000010000 */
[----:B------:R-:W0:Y:S01]  /*39d0*/  MUFU.EX2 R48, R48 ;  /* 0x0000003000307308 */ /* 0x000e220000000800 */
[----:B--2---:R-:W-:-:S07]  /*39e0*/  FADD.FTZ R4, R46, R7 ;  /* 0x000000072e047221 */ /* 0x004fce0000010000 */
[----:B------:R-:W1:Y:S08]  /*39f0*/  MUFU.EX2 R69, R69 ;  /* 0x0000004500457308 */ /* 0x000e700000000800 */
[----:B------:R-:W2:Y:S01]  /*3a00*/  MUFU.EX2 R59, R59 ;  /* 0x0000003b003b7308 */ /* 0x000ea20000000800 */
[----:B0-----:R-:W-:-:S07]  /*3a10*/  F2FP.SATFINITE.E4M3.F32.PACK_AB_MERGE_C R8, R48, R67, RZ ;  /* 0x000000433008723e */ /* 0x001fce00048070ff */
[----:B------:R-:W0:Y:S01]  /*3a20*/  MUFU.EX2 R74, R74 ;  /* 0x0000004a004a7308 */ /* 0x000e220000000800 */
[----:B-1----:R-:W-:-:S01]  /*3a30*/  FADD.FTZ R6, R69, R6 ;  /* 0x0000000645067221 */ /* 0x002fc20000010000 */
[----:B------:R-:W-:-:S03]  /*3a40*/  F2FP.SATFINITE.E4M3.F32.PACK_AB_MERGE_C R147, R69, R68, R8 ;  /* 0x000000444593723e */ /* 0x000fc60004807008 */
[----:B------:R-:W-:-:S03]  /*3a50*/  FADD.FTZ R67, R67, R6 ;  /* 0x0000000643437221 */ /* 0x000fc60000010000 */
[----:B------:R-:W1:Y:S01]  /*3a60*/  MUFU.EX2 R5, R72 ;  /* 0x0000004800057308 */ /* 0x000e620000000800 */
[----:B--2---:R-:W-:-:S01]  /*3a70*/  FADD.FTZ R7, R59, R4 ;  /* 0x000000043b077221 */ /* 0x004fc20000010000 */
[----:B------:R-:W-:-:S03]  /*3a80*/  FADD.FTZ R6, R48, R67 ;  /* 0x0000004330067221 */ /* 0x000fc60000010000 */
[----:B0-----:R-:W-:Y:S01]  /*3a90*/  FADD.FTZ R4, R74, R7 ;  /* 0x000000074a047221 */ /* 0x001fe20000010000 */
[----:B-1----:R-:W-:-:S03]  /*3aa0*/  F2FP.SATFINITE.E4M3.F32.PACK_AB_MERGE_C R8, R5, R74, RZ ;  /* 0x0000004a0508723e */ /* 0x002fc600048070ff */
[----:B------:R-:W-:Y:S01]  /*3ab0*/  FADD.FTZ R4, R5, R4 ;  /* 0x0000000405047221 */ /* 0x000fe20000010000 */
[----:B------:R-:W-:Y:S01]  /*3ac0*/  F2FP.SATFINITE.E4M3.F32.PACK_AB_MERGE_C R146, R59, R46, R8 ;  /* 0x0000002e3b92723e */ /* 0x000fe20004807008 */
[----:B------:R-:W-:Y:S06]  /*3ad0*/  @!P1 BRA `(.L_x_14) ;  /* 0x0000002400689947 */ /* 0x000fec0003800000 */
[----:B------:R-:W-:Y:S01]  /*3ae0*/  MOV R5, R54 ;  /* 0x0000003600057202 */ /* 0x000fe20000000f00 */
[----:B------:R-:W-:Y:S01]  /*3af0*/  IMAD.MOV.U32 R3, RZ, RZ, R62 ;  /* 0x000000ffff037224 */ /* 0x000fe200078e003e */
[----:B------:R-:W-:Y:S02]  /*3b00*/  CS2R R134, SRZ ;  /* 0x0000000000867805 */ /* 0x000fe4000001ff00 */
[----:B------:R-:W-:Y:S02]  /*3b10*/  CS2R R132, SRZ ;  /* 0x0000000000847805 */ /* 0x000fe4000001ff00 */
[----:B------:R-:W-:Y:S02]  /*3b20*/  CS2R R130, SRZ ;  /* 0x0000000000827805 */ /* 0x000fe4000001ff00 */
[----:B------:R-:W-:Y:S02]  /*3b30*/  CS2R R128, SRZ ;  /* 0x0000000000807805 */ /* 0x000fe4000001ff00 */
[----:B------:R-:W-:-:S02]  /*3b40*/  CS2R R126, SRZ ;  /* 0x00000000007e7805 */ /* 0x000fc4000001ff00 */
[----:B------:R-:W-:Y:S02]  /*3b50*/  CS2R R124, SRZ ;  /* 0x00000000007c7805 */ /* 0x000fe4000001ff00 */
        /* <DEDUP_REMOVED lines=17> */
[----:B------:R-:W-:Y:S01]  /*3c70*/  CS2R R88, SRZ ;  /* 0x0000000000587805 */ /* 0x000fe2000001ff00 */
[----:B------:R-:W-:Y:S01]  /*3c80*/  UIADD3 UR45, UR45, -0x2, URZ ;  /* 0xfffffffe2d2d7890 */ /* 0x000fe2000fffe03f */
[----:B------:R-:W-:Y:S01]  /*3c90*/  UMOV UR19, UR39 ;  /* 0x0000002700137c82 */ /* 0x000fe20008000000 */
[----:B------:R-:W-:Y:S01]  /*3ca0*/  UMOV UR20, UR40 ;  /* 0x0000002800147c82 */ /* 0x000fe20008000000 */
[----:B------:R-:W-:-:S09]  /*3cb0*/  ULDC UR17, c[0x0][0x988] ;  /* 0x0002620000117ab9 */ /* 0x000fd20000000800 */
.L_x_25:
[----:B------:R-:W-:-:S04]  /*3cc0*/  UISETP.NE.AND UP0, UPT, UR20, 0x1, UPT ;  /* 0x000000011400788c */ /* 0x000fc8000bf05270 */
[----:B------:R-:W-:-:S04]  /*3cd0*/  USEL UR39, URZ, 0x1, UP0 ;  /* 0x000000013f277887 */ /* 0x000fc80008000000 */
[----:B------:R-:W-:Y:S01]  /*3ce0*/  ULOP3.LUT UR39, UR19, UR39, URZ, 0x3c, !UPT ;  /* 0x0000002713277292 */ /* 0x000fe2000f8e3c3f */
[----:B------:R-:W-:Y:S11]  /*3cf0*/  @!P0 BRA `(.L_x_15) ;  /* 0x0000000000048947 */ /* 0x000ff60003800000 */
[----:B------:R-:W-:Y:S01]  /*3d00*/  BPT.TRAP 0x1 ;  /* 0x000000040000795c */ /* 0x000fe20000300000 */
.L_x_15:
[----:B------:R-:W0:Y:S01]  /*3d10*/  S2UR UR18, SR_CgaCtaId ;  /* 0x00000000001279c3 */ /* 0x000e220000008800 */
[----:B------:R-:W-:Y:S01]  /*3d20*/  UIADD3 UR40, UR20, 0x1, URZ ;  /* 0x0000000114287890 */ /* 0x000fe2000fffe03f */
[----:B------:R-:W-:Y:S01]  /*3d30*/  IMAD.U32 R7, RZ, RZ, UR39 ;  /* 0x00000027ff077e24 */ /* 0x000fe2000f8e00ff */
[----:B------:R-:W-:Y:S02]  /*3d40*/  UMOV UR6, 0x400 ;  /* 0x0000040000067882 */ /* 0x000fe40000000000 */
[----:B------:R-:W-:Y:S02]  /*3d50*/  UISETP.NE.AND UP0, UPT, UR40, 0x2, UPT ;  /* 0x000000022800788c */ /* 0x000fe4000bf05270 */
[----:B------:R-:W-:Y:S02]  /*3d60*/  SHF.L.U32 R7, R7, 0x1f, RZ ;  /* 0x0000001f07077819 */ /* 0x000fe400000006ff */
[----:B------:R-:W-:Y:S02]  /*3d70*/  USEL UR40, UR40, URZ, UP0 ;  /* 0x0000003f28287287 */ /* 0x000fe40008000000 */
[----:B0-----:R-:W-:-:S04]  /*3d80*/  ULEA UR22, UR18, UR6, 0x18 ;  /* 0x0000000612167291 */ /* 0x001fc8000f8ec03f */
[----:B------:R-:W-:-:S09]  /*3d90*/  ULEA UR21, UR40, UR22, 0x3 ;  /* 0x0000001628157291 */ /* 0x000fd2000f8e183f */
[----:B------:R0:W1:Y:S01]  /*3da0*/  SYNCS.PHASECHK.TRANS64.TRYWAIT P1, [UR21+0x19c30], R7 ;  /* 0x019c3007ff0075a7 */ /* 0x0000620008020155 */
[----:B------:R-:W-:Y:S05]  /*3db0*/  @!P0 BRA `(.L_x_16) ;  /* 0x0000000000048947 */ /* 0x000fea0003800000 */
[----:B------:R-:W-:Y:S01]  /*3dc0*/  BPT.TRAP 0x1 ;  /* 0x000000040000795c */ /* 0x000fe20000300000 */
.L_x_16:
[----:B-1----:R-:W-:Y:S05]  /*3dd0*/  @P1 BRA `(.L_x_17) ;  /* 0x0000000000081947 */ /* 0x002fea0003800000 */
[----:B------:R-:W1:Y:S02]  /*3de0*/  SYNCS.PHASECHK.TRANS64.TRYWAIT P1, [UR21+0x19c30], R7 ;  /* 0x019c3007ff0075a7 */ /* 0x000e640008020155 */
[----:B-1----:R-:W-:Y:S05]  /*3df0*/  @!P1 BRA `(.L_x_18) ;  /* 0x0000007c00709947 */ /* 0x002fea0003800000 */
.L_x_17:
[----:B------:R-:W-:Y:S01]  /*3e00*/  UIMAD UR6, UR40, 0x300, UR16 ;  /* 0x00000300280678a4 */ /* 0x000fe2000f8e0210 */
[----:B------:R-:W-:Y:S01]  /*3e10*/  WARPGROUP.ARRIVE ;  /* 0x00000000000079c5 */ /* 0x000fe20000000000 */
[----:B------:R-:W-:Y:S01]  /*3e20*/  UMOV UR7, 0xc0000010 ;  /* 0xc000001000077882 */ /* 0x000fe20000000000 */
[----:B------:R-:W-:Y:S01]  /*3e30*/  UMOV UR11, 0xc0000010 ;  /* 0xc0000010000b7882 */ /* 0x000fe20000000000 */
[----:B------:R-:W-:Y:S02]  /*3e40*/  UIADD3 UR10, UR6, 0x100, URZ ;  /* 0x00000100060a7890 */ /* 0x000fe4000fffe03f */
[----:B------:R-:W-:Y:S01]  /*3e50*/  UIADD3 UR14, UR6, 0x200, URZ ;  /* 0x00000200060e7890 */ /* 0x000fe2000fffe03f */
[----:B------:R-:W-:Y:S02]  /*3e60*/  UMOV UR15, 0xc0000010 ;  /* 0xc0000010000f7882 */ /* 0x000fe40000000000 */
[----:B------:R-:W-:Y:S03]  /*3e70*/  QGMMA.64x128x32.F32.E4M3.E4M3 R24, gdesc[UR4], RZ, !UPT, gsb0 ;  /* 0x01e00000041879f3 */ /* 0x000fe6000c0008ff */
[----:B------:R-:W-:-:S02]  /*3e80*/  WARPGROUP.DEPBAR.LE gsb0, 0x0 ;  /* 0x00008000000079c5 */ /* 0x000fc40000010000 */
        /* <DEDUP_REMOVED lines=8> */
.L_x_19:
[----:B------:R-:W-:Y:S01]  /*3f10*/  ULEA UR11, UR20, UR22, 0x3 ;  /* 0x00000016140b7291 */ /* 0x000fe2000f8e183f */
[----:B01----:R-:W-:-:S05]  /*3f20*/  IMAD.U32 R7, RZ, RZ, UR19 ;  /* 0x00000013ff077e24 */ /* 0x003fca000f8e00ff */
[----:B------:R-:W-:-:S04]  /*3f30*/  SHF.L.U32 R7, R7, 0x1f, RZ ;  /* 0x0000001f07077819 */ /* 0x000fc800000006ff */
[----:B------:R0:W1:Y:S01]  /*3f40*/  SYNCS.PHASECHK.TRANS64.TRYWAIT P1, [UR11+0x19c50], R7 ;  /* 0x019c5007ff0075a7 */ /* 0x000062000802014b */
[----:B------:R-:W-:Y:S05]  /*3f50*/  @!P0 BRA `(.L_x_20) ;  /* 0x0000000000048947 */ /* 0x000fea0003800000 */
[----:B------:R-:W-:Y:S01]  /*3f60*/  BPT.TRAP 0x1 ;  /* 0x000000040000795c */ /* 0x000fe20000300000 */
.L_x_20:
[----:B-1----:R-:W-:Y:S05]  /*3f70*/  @P1 BRA `(.L_x_21) ;  /* 0x0000000000081947 */ /* 0x002fea0003800000 */
[----:B------:R-:W1:Y:S02]  /*3f80*/  SYNCS.PHASECHK.TRANS64.TRYWAIT P1, [UR11+0x19c50], R7 ;  /* 0x019c5007ff0075a7 */ /* 0x000e64000802014b */
[----:B-1----:R-:W-:Y:S05]  /*3f90*/  @!P1 BRA `(.L_x_22) ;  /* 0x0000007c00209947 */ /* 0x002fea0003800000 */
.L_x_21:
[----:B------:R-:W-:Y:S01]  /*3fa0*/  UIADD3 UR6, UR22, 0x3000, URZ ;  /* 0x0000300016067890 */ /* 0x000fe2000fffe03f */
[----:B------:R-:W-:Y:S01]  /*3fb0*/  WARPGROUP.ARRIVE ;  /* 0x00000000000079c5 */ /* 0x000fe20000000000 */
[----:B------:R-:W-:Y:S02]  /*3fc0*/  UMOV UR7, 0x40000040 ;  /* 0x4000004000077882 */ /* 0x000fe40000000000 */
[----:B------:R-:W-:-:S04]  /*3fd0*/  USHF.R.U32.HI UR6, URZ, 0x4, UR6 ;  /* 0x000000043f067899 */ /* 0x000fc80008011606 */
[----:B------:R-:W-:-:S04]  /*3fe0*/  ULOP3.LUT UR6, UR6, 0x3fff, URZ, 0xc0, !UPT ;  /* 0x00003fff06067892 */ /* 0x000fc8000f8ec03f */
[----:B------:R-:W-:-:S04]  /*3ff0*/  ULOP3.LUT UR6, UR6, 0x10000, URZ, 0xfc, !UPT ;  /* 0x0001000006067892 */ /* 0x000fc8000f8efc3f */
[----:B------:R-:W-:-:S07]  /*4000*/  UIMAD UR10, UR20, 0x300, UR6 ;  /* 0x00000300140a78a4 */ /* 0x000fce000f8e0206 */
[----:B------:R-:W-:Y:S02]  /*4010*/  UMOV UR6, UR10 ;  /* 0x0000000a00067c82 */ /* 0x000fe40008000000 */
[----:B------:R-:W-:Y:S01]  /*4020*/  QGMMA.64x96x32.F32.E4M3.E4M3 R88, R148, gdesc[UR4], R88, gsb0 ;  /* 0x0160000494587df3 */ /* 0x000fe20008000858 */
[----:B------:R-:W-:Y:S01]  /*4030*/  UIADD3 UR6, UR10, 0x2, URZ ;  /* 0x000000020a067890 */ /* 0x000fe2000fffe03f */
[----:B------:R-:W-:Y:S01]  /*4040*/  UMOV UR7, 0x40000040 ;  /* 0x4000004000077882 */ /* 0x000fe20000000000 */
[----:B------:R-:W-:Y:S02]  /*4050*/  WARPGROUP.DEPBAR.LE gsb0, 0x0 ;  /* 0x00008000000079c5 */ /* 0x000fe40000010000 */
[----:B------:R-:W-:-:S06]  /*4060*/  WARPGROUP.ARRIVE ;  /* 0x00000000000079c5 */ /* 0x000fcc0000000000 */
        /* <DEDUP_REMOVED lines=10> */
[----:B------:R-:W-:Y:S03]  /*4110*/  QGMMA.64x96x32.F32.E4M3.E4M3 R88, R144, gdesc[UR4], R88, gsb0 ;  /* 0x0160000490587df3 */ /* 0x000fe60008000858 */
[----:B------:R-:W-:Y:S02]  /*4120*/  WARPGROUP.DEPBAR.LE gsb0, 0x0 ;  /* 0x00008000000079c5 */ /* 0x000fe40000010000 */
[----:B------:R-:W-:Y:S05]  /*4130*/  @!P0 BRA `(.L_x_23) ;  /* 0x0000000000048947 */ /* 0x000fea0003800000 */
[----:B------:R-:W-:Y:S01]  /*4140*/  BPT.TRAP 0x1 ;  /* 0x000000040000795c */ /* 0x000fe20000300000 */
.L_x_23:
[C---:B-1----:R-:W-:Y:S01]  /*4150*/  FMUL.FTZ R8, R0.reuse, R24 ;  /* 0x0000001800087220 */ /* 0x042fe20000410000 */
[C---:B------:R-:W-:Y:S01]  /*4160*/  FMUL.FTZ R10, R0.reuse, R26 ;  /* 0x0000001a000a7220 */ /* 0x040fe20000410000 */
[C---:B0-----:R-:W-:Y:S01]  /*4170*/  FMUL.FTZ R7, R0.reuse, R25 ;  /* 0x0000001900077220 */ /* 0x041fe20000410000 */
[C---:B------:R-:W-:Y:S01]  /*4180*/  FMUL.FTZ R9, R0.reuse, R27 ;  /* 0x0000001b00097220 */ /* 0x040fe20000410000 */
[C---:B------:R-:W-:Y:S01]  /*4190*/  FMUL.FTZ R11, R0.reuse, R28 ;  /* 0x0000001c000b7220 */ /* 0x040fe20000410000 */
[C---:B------:R-:W-:Y:S01]  /*41a0*/  FMUL.FTZ R13, R0.reuse, R30 ;  /* 0x0000001e000d7220 */ /* 0x040fe20000410000 */
[----:B------:R-:W0:Y:S01]  /*41b0*/  MUFU.TANH R8, R8 ;  /* 0x0000000800087308 */ /* 0x000e220000002400 */
[C---:B------:R-:W-:Y:S01]  /*41c0*/  FMUL.FTZ R12, R0.reuse, R29 ;  /* 0x0000001d000c7220 */ /* 0x040fe20000410000 */
[C---:B------:R-:W-:Y:S01]  /*41d0*/  FMUL.FTZ R14, R0.reuse, R31 ;  /* 0x0000001f000e7220 */ /* 0x040fe20000410000 */
[C---:B------:R-:W-:Y:S01]  /*41e0*/  FMUL.FTZ R15, R0.reuse, R32 ;  /* 0x00000020000f7220 */ /* 0x040fe20000410000 */
[C---:B------:R-:W-:Y:S01]  /*41f0*/  FMUL.FTZ R21, R0.reuse, R34 ;  /* 0x0000002200157220 */ /* 0x040fe20000410000 */
[C---:B------:R-:W-:Y:S01]  /*4200*/  FMUL.FTZ R20, R0.reuse, R33 ;  /* 0x0000002100147220 */ /* 0x040fe20000410000 */
[C---:B------:R-:W-:Y:S01]  /*4210*/  FMUL.FTZ R32, R0.reuse, R43 ;  /* 0x0000002b00207220 */ /* 0x040fe20000410000 */
[C---:B------:R-:W-:Y:S01]  /*4220*/  FMUL.FTZ R43, R0.reuse, R54 ;  /* 0x00000036002b7220 */ /* 0x040fe20000410000 */
[----:B------:R-:W1:Y:S01]  /*4230*/  MUFU.TANH R10, R10 ;  /* 0x0000000a000a7308 */ /* 0x000e620000002400 */
[C---:B------:R-:W-:Y:S01]  /*4240*/  FMUL.FTZ R24, R0.reuse, R35 ;  /* 0x0000002300187220 */ /* 0x040fe20000410000 */
[C---:B------:R-:W-:Y:S01]  /*4250*/  FMUL.FTZ R29, R0.reuse, R40 ;  /* 0x00000028001d7220 */ /* 0x040fe20000410000 */
[C---:B------:R-:W-:Y:S01]  /*4260*/  FMUL.FTZ R25, R0.reuse, R36 ;  /* 0x0000002400197220 */ /* 0x040fe20000410000 */
[C---:B------:R-:W-:Y:S01]  /*4270*/  FMUL.FTZ R40, R0.reuse, R51 ;  /* 0x0000003300287220 */ /* 0x040fe20000410000 */
[C---:B------:R-:W-:Y:S01]  /*4280*/  FMUL.FTZ R51, R0.reuse, R62 ;  /* 0x0000003e00337220 */ /* 0x040fe20000410000 */
[C---:B------:R-:W-:Y:S01]  /*4290*/  FMUL.FTZ R27, R0.reuse, R38 ;  /* 0x00000026001b7220 */ /* 0x040fe20000410000 */
[----:B------:R-:W-:Y:S01]  /*42a0*/  FMUL.FTZ R26, R0, R37 ;  /* 0x00000025001a7220 */ /* 0x000fe20000410000 */
[----:B------:R-:W2:Y:S01]  /*42b0*/  MUFU.TANH R7, R7 ;  /* 0x0000000700077308 */ /* 0x000ea20000002400 */
[----:B0-----:R-:W-:Y:S01]  /*42c0*/  FMNMX.FTZ R54, R8, R3, !PT ;  /* 0x0000000308367209 */ /* 0x001fe20007810000 */
[C---:B------:R-:W-:Y:S01]  /*42d0*/  FMUL.FTZ R35, R0.reuse, R46 ;  /* 0x0000002e00237220 */ /* 0x040fe20000410000 */
[C---:B------:R-:W-:Y:S01]  /*42e0*/  FMUL.FTZ R46, R0.reuse, R57 ;  /* 0x00000039002e7220 */ /* 0x040fe20000410000 */
[C---:B------:R-:W-:Y:S01]  /*42f0*/  FMUL.FTZ R57, R0.reuse, R67 ;  /* 0x0000004300397220 */ /* 0x040fe20000410000 */
[C---:B------:R-:W-:Y:S01]  /*4300*/  FMUL.FTZ R28, R0.reuse, R39 ;  /* 0x00000027001c7220 */ /* 0x040fe20000410000 */
[C---:B------:R-:W-:Y:S01]  /*4310*/  FMUL.FTZ R37, R0.reuse, R48 ;  /* 0x0000003000257220 */ /* 0x040fe20000410000 */
[----:B------:R-:W-:Y:S01]  /*4320*/  FMUL.FTZ R48, R0, R59 ;  /* 0x0000003b00307220 */ /* 0x000fe20000410000 */
[----:B------:R-:W0:Y:S01]  /*4330*/  MUFU.TANH R9, R9 ;  /* 0x0000000900097308 */ /* 0x000e220000002400 */
[----:B-1----:R-:W-:Y:S01]  /*4340*/  FMNMX.FTZ R62, R10, R5, !PT ;  /* 0x000000050a3e7209 */ /* 0x002fe20007810000 */
[C---:B------:R-:W-:Y:S01]  /*4350*/  FMUL.FTZ R59, R0.reuse, R69 ;  /* 0x00000045003b7220 */ /* 0x040fe20000410000 */
[C---:B------:R-:W-:Y:S01]  /*4360*/  FMUL.FTZ R31, R0.reuse, R42 ;  /* 0x0000002a001f7220 */ /* 0x040fe20000410000 */
[C---:B------:R-:W-:Y:S01]  /*4370*/  FMUL.FTZ R30, R0.reuse, R41 ;  /* 0x00000029001e7220 */ /* 0x040fe20000410000 */
[C---:B------:R-:W-:Y:S01]  /*4380*/  FMUL.FTZ R39, R0.reuse, R50 ;  /* 0x0000003200277220 */ /* 0x040fe20000410000 */
[C---:B------:R-:W-:Y:S01]  /*4390*/  FMUL.FTZ R33, R0.reuse, R44 ;  /* 0x0000002c00217220 */ /* 0x040fe20000410000 */
[C---:B------:R-:W-:Y:S01]  /*43a0*/  FMUL.FTZ R50, R0.reuse, R61 ;  /* 0x0000003d00327220 */ /* 0x040fe20000410000 */
[----:B------:R-:W1:Y:S01]  /*43b0*/  MUFU.TANH R11, R11 ;  /* 0x0000000b000b7308 */ /* 0x000e620000002400 */
[----:B--2---:R-:W-:Y:S01]  /*43c0*/  FMNMX.FTZ R54, R7, R54, !PT ;  /* 0x0000003607367209 */ /* 0x004fe20007810000 */
[C---:B------:R-:W-:Y:S01]  /*43d0*/  FMUL.FTZ R61, R0.reuse, R71 ;  /* 0x00000047003d7220 */ /* 0x040fe20000410000 */
[C---:B------:R-:W-:Y:S01]  /*43e0*/  FMUL.FTZ R34, R0.reuse, R45 ;  /* 0x0000002d00227220 */ /* 0x040fe20000410000 */
[C---:B------:R-:W-:Y:S01]  /*43f0*/  FMUL.FTZ R36, R0.reuse, R47 ;  /* 0x0000002f00247220 */ /* 0x040fe20000410000 */
[C---:B------:R-:W-:Y:S01]  /*4400*/  FMUL.FTZ R38, R0.reuse, R49 ;  /* 0x0000003100267220 */ /* 0x040fe20000410000 */
[C---:B------:R-:W-:Y:S01]  /*4410*/  FMUL.FTZ R42, R0.reuse, R53 ;  /* 0x00000035002a7220 */ /* 0x040fe20000410000 */
[C---:B------:R-:W-:Y:S01]  /*4420*/  FMUL.FTZ R41, R0.reuse, R52 ;  /* 0x0000003400297220 */ /* 0x040fe20000410000 */
[----:B------:R-:W2:Y:S01]  /*4430*/  MUFU.TANH R13, R13 ;  /* 0x0000000d000d7308 */ /* 0x000ea20000002400 */
[----:B0-----:R-:W-:Y:S01]  /*4440*/  FMNMX.FTZ R62, R9, R62, !PT ;  /* 0x0000003e093e7209 */ /* 0x001fe20007810000 */
[C---:B------:R-:W-:Y:S01]  /*4450*/  FMUL.FTZ R53, R0.reuse, R64 ;  /* 0x0000004000357220 */ /* 0x040fe20000410000 */
[C---:B------:R-:W-:Y:S01]  /*4460*/  FMUL.FTZ R64, R0.reuse, R73 ;  /* 0x0000004900407220 */ /* 0x040fe20000410000 */
[C---:B------:R-:W-:Y:S01]  /*4470*/  FMUL.FTZ R44, R0.reuse, R55 ;  /* 0x00000037002c7220 */ /* 0x040fe20000410000 */
[C---:B------:R-:W-:Y:S01]  /*4480*/  FMUL.FTZ R45, R0.reuse, R56 ;  /* 0x00000038002d7220 */ /* 0x040fe20000410000 */
[C---:B------:R-:W-:Y:S01]  /*4490*/  FMUL.FTZ R47, R0.reuse, R58 ;  /* 0x0000003a002f7220 */ /* 0x040fe20000410000 */
[C---:B------:R-:W-:Y:S01]  /*44a0*/  FMUL.FTZ R49, R0.reuse, R60 ;  /* 0x0000003c00317220 */ /* 0x040fe20000410000 */
        /* <DEDUP_REMOVED lines=19> */
[----:B------:R-:W-:Y:S01]  /*45e0*/  FMUL.FTZ R76, R0, R85 ;  /* 0x00000055004c7220 */ /* 0x000fe20000410000 */
[----:B------:R-:W-:Y:S01]  /*45f0*/  UMOV UR6, UR17 ;  /* 0x0000001100067c82 */ /* 0x000fe20008000000 */
[----:B------:R-:W-:-:S03]  /*4600*/  UIADD3 UR7, UR21, 0x19c40, URZ ;  /* 0x00019c4015077890 */ /* 0x000fc6000fffe03f */
[----:B------:R-:W0:Y:S01]  /*4610*/  MUFU.TANH R21, R21 ;  /* 0x0000001500157308 */ /* 0x000e220000002400 */
[----:B-1----:R-:W-:Y:S01]  /*4620*/  FMNMX.FTZ R62, R14, R69, !PT ;  /* 0x000000450e3e7209 */ /* 0x002fe20007810000 */
[----:B------:R-:W-:-:S06]  /*4630*/  UPRMT UR7, UR18, 0x654, UR7 ;  /* 0x0000065412077896 */ /* 0x000fcc0008000007 */
[----:B------:R-:W1:Y:S01]  /*4640*/  MUFU.TANH R20, R20 ;  /* 0x0000001400147308 */ /* 0x000e620000002400 */
[----:B--2---:R-:W-:Y:S02]  /*4650*/  FMNMX.FTZ R69, R15, R54, !PT ;  /* 0x000000360f457209 */ /* 0x004fe40007810000 */
[----:B------:R-:W-:Y:S05]  /*4660*/  SYNCS.ARRIVE.TRANS64.RED.A1T0 RZ, [UR7], RZ ;  /* 0x000000ffffff79a7 */ /* 0x000fea0008100407 */
[----:B------:R-:W2:Y:S01]  /*4670*/  MUFU.TANH R24, R24 ;  /* 0x0000001800187308 */ /* 0x000ea20000002400 */
[----:B0-----:R-:W-:-:S07]  /*4680*/  FMNMX.FTZ R71, R21, R62, !PT ;  /* 0x0000003e15477209 */ /* 0x001fce0007810000 */
[----:B------:R-:W0:Y:S01]  /*4690*/  MUFU.TANH R25, R25 ;  /* 0x0000001900197308 */ /* 0x000e220000002400 */
[----:B-1----:R-:W-:-:S07]  /*46a0*/  FMNMX.FTZ R54, R20, R69, !PT ;  /* 0x0000004514367209 */ /* 0x002fce0007810000 */
[----:B------:R-:W1:Y:S01]  /*46b0*/  MUFU.TANH R27, R27 ;  /* 0x0000001b001b7308 */ /* 0x000e620000002400 */
[----:B--2---:R-:W-:-:S07]  /*46c0*/  FMNMX.FTZ R62, R24, R71, !PT ;  /* 0x00000047183e7209 */ /* 0x004fce0007810000 */
[----:B------:R-:W2:Y:S01]  /*46d0*/  MUFU.TANH R26, R26 ;  /* 0x0000001a001a7308 */ /* 0x000ea20000002400 */
[----:B0-----:R-:W-:-:S07]  /*46e0*/  FMNMX.FTZ R69, R25, R54, !PT ;  /* 0x0000003619457209 */ /* 0x001fce0007810000 */
[----:B------:R-:W0:Y:S01]  /*46f0*/  MUFU.TANH R28, R28 ;  /* 0x0000001c001c7308 */ /* 0x000e220000002400 */
[----:B-1----:R-:W-:-:S07]  /*4700*/  FMNMX.FTZ R71, R27, R62, !PT ;  /* 0x0000003e1b477209 */ /* 0x002fce0007810000 */
[----:B------:R-:W1:Y:S01]  /*4710*/  MUFU.TANH R29, R29 ;  /* 0x0000001d001d7308 */ /* 0x000e620000002400 */
[----:B--2---:R-:W-:Y:S01]  /*4720*/  FMNMX.FTZ R54, R26, R69, !PT ;  /* 0x000000451a367209 */ /* 0x004fe20007810000 */
[C---:B------:R-:W-:Y:S01]  /*4730*/  FMUL.FTZ R69, R0.reuse, R78 ;  /* 0x0000004e00457220 */ /* 0x040fe20000410000 */
[----:B------:R-:W-:-:S05]  /*4740*/  FMUL.FTZ R78, R0, R87 ;  /* 0x00000057004e7220 */ /* 0x000fca0000410000 */
        /* <DEDUP_REMOVED lines=15> */
[----:B-1----:R-:W-:Y:S01]  /*4840*/  FMNMX.FTZ R54, R34, R71, !PT ;  /* 0x0000004722367209 */ /* 0x002fe20007810000 */
[----:B------:R-:W-:-:S06]  /*4850*/  FMUL.FTZ R71, R0, R80 ;  /* 0x0000005000477220 */ /* 0x000fcc0000410000 */
        /* <DEDUP_REMOVED lines=15> */
[----:B0-----:R-:W-:Y:S01]  /*4950*/  FMNMX.FTZ R54, R42, R73, !PT ;  /* 0x000000492a367209 */ /* 0x001fe20007810000 */
[----:B------:R-:W-:-:S06]  /*4960*/  FMUL.FTZ R73, R0, R82 ;  /* 0x0000005200497220 */ /* 0x000fcc0000410000 */
        /* <DEDUP_REMOVED lines=16> */
[----:B------:R-:W-:-:S06]  /*4a70*/  FMUL.FTZ R75, R0, R84 ;  /* 0x00000054004b7220 */ /* 0x000fcc0000410000 */
        /* <DEDUP_REMOVED lines=46> */
[----:B-1----:R-:W-:-:S05]  /*4d60*/  FMNMX.FTZ R79, R76, R79, !PT ;  /* 0x0000004f4c4f7209 */ /* 0x002fca0007810000 */
[----:B------:R-:W1:Y:S01]  /*4d70*/  SHFL.BFLY PT, R54, R79, 0x2, 0x1f ;  /* 0x0c401f004f367f89 */ /* 0x000e6200000e0000 */
[----:B--2---:R-:W-:-:S04]  /*4d80*/  FMNMX.FTZ R81, R77, R62, !PT ;  /* 0x0000003e4d517209 */ /* 0x004fc80007810000 */
[----:B0-----:R-:W-:-:S05]  /*4d90*/  FMNMX.FTZ R81, R78, R81, !PT ;  /* 0x000000514e517209 */ /* 0x001fca0007810000 */
[----:B------:R-:W0:Y:S01]  /*4da0*/  SHFL.BFLY PT, R62, R81, 0x2, 0x1f ;  /* 0x0c401f00513e7f89 */ /* 0x000e2200000e0000 */
[----:B-1----:R-:W-:-:S05]  /*4db0*/  FMNMX.FTZ R80, R79, R54, !PT ;  /* 0x000000364f507209 */ /* 0x002fca0007810000 */
[----:B------:R-:W1:Y:S01]  /*4dc0*/  SHFL.BFLY PT, R83, R80, 0x1, 0x1f ;  /* 0x0c201f0050537f89 */ /* 0x000e6200000e0000 */
[----:B0-----:R-:W-:-:S05]  /*4dd0*/  FMNMX.FTZ R82, R81, R62, !PT ;  /* 0x0000003e51527209 */ /* 0x001fca0007810000 */
[----:B------:R-:W0:Y:S01]  /*4de0*/  SHFL.BFLY PT, R85, R82, 0x1, 0x1f ;  /* 0x0c201f0052557f89 */ /* 0x000e2200000e0000 */
[----:B-1----:R-:W-:Y:S01]  /*4df0*/  FMNMX.FTZ R62, R80, R83, !PT ;  /* 0x00000053503e7209 */ /* 0x002fe20007810000 */
[----:B------:R-:W-:-:S04]  /*4e00*/  IMAD.U32 R83, RZ, RZ, UR6 ;  /* 0x00000006ff537e24 */ /* 0x000fc8000f8e00ff */
[C---:B------:R-:W-:Y:S01]  /*4e10*/  FFMA.FTZ R80, R62.reuse, R83, -8 ;  /* 0xc10000003e507423 */ /* 0x040fe20000010053 */
[----:B------:R-:W-:-:S03]  /*4e20*/  FADD.FTZ R3, -R62, R3 ;  /* 0x000000033e037221 */ /* 0x000fc60000010100 */
[--C-:B------:R-:W-:Y:S01]  /*4e30*/  FFMA.FTZ R8, R8, UR6, -R80.reuse ;  /* 0x0000000608087c23 */ /* 0x100fe20008010850 */
[----:B------:R-:W-:Y:S01]  /*4e40*/  FMUL.FTZ R79, R3, UR6 ;  /* 0x00000006034f7c20 */ /* 0x000fe20008410000 */
[--C-:B------:R-:W-:Y:S01]  /*4e50*/  FFMA.FTZ R7, R7, UR6, -R80.reuse ;  /* 0x0000000607077c23 */ /* 0x100fe20008010850 */
[----:B------:R-:W-:-:S01]  /*4e60*/  FFMA.FTZ R11, R11, UR6, -R80 ;  /* 0x000000060b0b7c23 */ /* 0x000fc20008010850 */
[--C-:B------:R-:W-:Y:S01]  /*4e70*/  FFMA.FTZ R12, R12, UR6, -R80.reuse ;  /* 0x000000060c0c7c23 */ /* 0x100fe20008010850 */
[----:B------:R-:W-:-:S01]  /*4e80*/  FFMA.FTZ R15, R15, UR6, -R80 ;  /* 0x000000060f0f7c23 */ /* 0x000fc20008010850 */
[----:B------:R-:W-:Y:S01]  /*4e90*/  MUFU.EX2 R8, R8 ;  /* 0x0000000800087308 */ /* 0x000fe20000000800 */
[----:B0-----:R-:W-:Y:S01]  /*4ea0*/  FMNMX.FTZ R54, R82, R85, !PT ;  /* 0x0000005552367209 */ /* 0x001fe20007810000 */
[--C-:B------:R-:W-:Y:S01]  /*4eb0*/  FFMA.FTZ R82, R55, UR6, -R80.reuse ;  /* 0x0000000637527c23 */ /* 0x100fe20008010850 */
[----:B------:R-:W-:-:S01]  /*4ec0*/  FFMA.FTZ R55, R58, UR6, -R80 ;  /* 0x000000063a377c23 */ /* 0x000fc20008010850 */
[--C-:B------:R-:W-:Y:S01]  /*4ed0*/  FFMA.FTZ R58, R59, UR6, -R80.reuse ;  /* 0x000000063b3a7c23 */ /* 0x100fe20008010850 */
[----:B------:R-:W-:-:S01]  /*4ee0*/  FFMA.FTZ R59, R63, UR6, -R80 ;  /* 0x000000063f3b7c23 */ /* 0x000fc20008010850 */
[--C-:B------:R-:W-:Y:S01]  /*4ef0*/  FFMA.FTZ R63, R67, UR6, -R80.reuse ;  /* 0x00000006433f7c23 */ /* 0x100fe20008010850 */
[----:B------:R-:W-:-:S01]  /*4f00*/  FFMA.FTZ R67, R71, UR6, -R80 ;  /* 0x0000000647437c23 */ /* 0x000fc20008010850 */
[----:B------:R-:W-:Y:S01]  /*4f10*/  FFMA.FTZ R71, R75, UR6, -R80 ;  /* 0x000000064b477c23 */ /* 0x000fe20008010850 */
[----:B------:R-:W-:-:S02]  /*4f20*/  IMAD.U32 R75, RZ, RZ, UR6 ;  /* 0x00000006ff4b7e24 */ /* 0x000fc4000f8e00ff */
[----:B------:R-:W-:Y:S01]  /*4f30*/  FADD.FTZ R3, -R54, R5 ;  /* 0x0000000536037221 */ /* 0x000fe20000010100 */
[----:B------:R-:W-:Y:S01]  /*4f40*/  MUFU.EX2 R7, R7 ;  /* 0x0000000700077308 */ /* 0x000fe20000000800 */
[----:B------:R-:W-:-:S01]  /*4f50*/  FFMA.FTZ R20, R20, UR6, -R80 ;  /* 0x0000000614147c23 */ /* 0x000fc20008010850 */
[----:B------:R-:W-:Y:S01]  /*4f60*/  FFMA.FTZ R75, R54, R75, -8 ;  /* 0xc1000000364b7423 */ /* 0x000fe2000001004b */
[----:B------:R-:W-:Y:S01]  /*4f70*/  FMUL.FTZ R3, R3, UR6 ;  /* 0x0000000603037c20 */ /* 0x000fe20008410000 */
        /* <DEDUP_REMOVED lines=10> */
[----:B------:R-:W-:Y:S01]  /*5020*/  FFMA.FTZ R28, R28, UR6, -R75 ;  /* 0x000000061c1c7c23 */ /* 0x000fe2000801084b */
[----:B------:R-:W-:-:S01]  /*5030*/  FFMA.FTZ R29, R29, UR6, -R80 ;  /* 0x000000061d1d7c23 */ /* 0x000fc20008010850 */
[----:B------:R-:W-:Y:S01]  /*5040*/  MUFU.EX2 R3, R3 ;  /* 0x0000000300037308 */ /* 0x000fe20000000800 */
[----:B------:R-:W-:-:S01]  /*5050*/  FFMA.FTZ R31, R31, UR6, -R75 ;  /* 0x000000061f1f7c23 */ /* 0x000fc2000801084b */
[----:B------:R-:W-:Y:S01]  /*5060*/  FFMA.FTZ R30, R30, UR6, -R80 ;  /* 0x000000061e1e7c23 */ /* 0x000fe20008010850 */
[----:B------:R-:W-:-:S01]  /*5070*/  FFMA.FTZ R32, R32, UR6, -R75 ;  /* 0x0000000620207c23 */ /* 0x000fc2000801084b */
[----:B------:R-:W-:Y:S01]  /*5080*/  FFMA.FTZ R33, R33, UR6, -R80 ;  /* 0x0000000621217c23 */ /* 0x000fe20008010850 */
[----:B------:R-:W-:-:S01]  /*5090*/  FFMA.FTZ R35, R35, UR6, -R75 ;  /* 0x0000000623237c23 */ /* 0x000fc2000801084b */
[----:B------:R-:W-:Y:S01]  /*50a0*/  FFMA.FTZ R34, R34, UR6, -R80 ;  /* 0x0000000622227c23 */ /* 0x000fe20008010850 */
[----:B------:R-:W-:-:S01]  /*50b0*/  FFMA.FTZ R36, R36, UR6, -R75 ;  /* 0x0000000624247c23 */ /* 0x000fc2000801084b */
[----:B------:R-:W1:Y:S01]  /*50c0*/  MUFU.EX2 R10, R10 ;  /* 0x0000000a000a7308 */ /* 0x000e620000000800 */
[----:B0-----:R-:W-:-:S01]  /*50d0*/  FFMA.FTZ R4, R5, R4, R8 ;  /* 0x0000000405047223 */ /* 0x001fc20000010008 */
[----:B------:R-:W-:Y:S01]  /*50e0*/  FFMA.FTZ R37, R37, UR6, -R80 ;  /* 0x0000000625257c23 */ /* 0x000fe20008010850 */
[----:B------:R-:W-:-:S01]  /*50f0*/  FFMA.FTZ R39, R39, UR6, -R75 ;  /* 0x0000000627277c23 */ /* 0x000fc2000801084b */
[----:B------:R-:W-:Y:S01]  /*5100*/  FFMA.FTZ R38, R38, UR6, -R80 ;  /* 0x0000000626267c23 */ /* 0x000fe20008010850 */
[----:B------:R-:W-:-:S01]  /*5110*/  FADD.FTZ R4, R7, R4 ;  /* 0x0000000407047221 */ /* 0x000fc20000010000 */
[----:B------:R-:W-:Y:S01]  /*5120*/  FFMA.FTZ R40, R40, UR6, -R75 ;  /* 0x0000000628287c23 */ /* 0x000fe2000801084b */
[----:B------:R-:W-:-:S01]  /*5130*/  FFMA.FTZ R41, R41, UR6, -R80 ;  /* 0x0000000629297c23 */ /* 0x000fc20008010850 */
[----:B------:R-:W0:Y:S01]  /*5140*/  MUFU.EX2 R9, R9 ;  /* 0x0000000900097308 */ /* 0x000e220000000800 */
[----:B------:R-:W-:-:S01]  /*5150*/  FFMA.FTZ R43, R43, UR6, -R75 ;  /* 0x000000062b2b7c23 */ /* 0x000fc2000801084b */
[----:B------:R-:W-:Y:S01]  /*5160*/  FFMA.FTZ R42, R42, UR6, -R80 ;  /* 0x000000062a2a7c23 */ /* 0x000fe20008010850 */
[----:B------:R-:W-:-:S01]  /*5170*/  FFMA.FTZ R44, R44, UR6, -R75 ;  /* 0x000000062c2c7c23 */ /* 0x000fc2000801084b */
[----:B------:R-:W-:Y:S01]  /*5180*/  FFMA.FTZ R45, R45, UR6, -R80 ;  /* 0x000000062d2d7c23 */ /* 0x000fe20008010850 */
[----:B------:R-:W-:-:S01]  /*5190*/  FFMA.FTZ R47, R47, UR6, -R75 ;  /* 0x000000062f2f7c23 */ /* 0x000fc2000801084b */
[----:B------:R-:W-:Y:S01]  /*51a0*/  FFMA.FTZ R46, R46, UR6, -R80 ;  /* 0x000000062e2e7c23 */ /* 0x000fe20008010850 */
[----:B------:R-:W-:-:S01]  /*51b0*/  FFMA.FTZ R48, R48, UR6, -R75 ;  /* 0x0000000630307c23 */ /* 0x000fc2000801084b */
[----:B------:R-:W2:Y:S01]  /*51c0*/  MUFU.EX2 R11, R11 ;  /* 0x0000000b000b7308 */ /* 0x000ea20000000800 */
[----:B-1----:R-:W-:-:S01]  /*51d0*/  FFMA.FTZ R6, R3, R6, R10 ;  /* 0x0000000603067223 */ /* 0x002fc2000001000a */
[----:B------:R-:W-:Y:S01]  /*51e0*/  FFMA.FTZ R49, R49, UR6, -R80 ;  /* 0x0000000631317c23 */ /* 0x000fe20008010850 */
[----:B------:R-:W-:-:S01]  /*51f0*/  FFMA.FTZ R51, R51, UR6, -R75 ;  /* 0x0000000633337c23 */ /* 0x000fc2000801084b */
[----:B------:R-:W-:Y:S01]  /*5200*/  FFMA.FTZ R50, R50, UR6, -R80 ;  /* 0x0000000632327c23 */ /* 0x000fe20008010850 */
[----:B------:R-:W-:-:S01]  /*5210*/  FFMA.FTZ R52, R52, UR6, -R75 ;  /* 0x0000000634347c23 */ /* 0x000fc2000801084b */
[----:B------:R-:W-:Y:S01]  /*5220*/  FFMA.FTZ R53, R53, UR6, -R80 ;  /* 0x0000000635357c23 */ /* 0x000fe20008010850 */
[----:B------:R-:W-:-:S01]  /*5230*/  FFMA.FTZ R56, R56, UR6, -R75 ;  /* 0x0000000638387c23 */ /* 0x000fc2000801084b */
[----:B------:R-:W1:Y:S01]  /*5240*/  MUFU.EX2 R13, R13 ;  /* 0x0000000d000d7308 */ /* 0x000e620000000800 */
[----:B0-----:R-:W-:-:S01]  /*5250*/  FADD.FTZ R6, R9, R6 ;  /* 0x0000000609067221 */ /* 0x001fc20000010000 */
[--C-:B------:R-:W-:Y:S01]  /*5260*/  FFMA.FTZ R57, R57, UR6, -R75.reuse ;  /* 0x0000000639397c23 */ /* 0x100fe2000801084b */
[----:B------:R-:W-:-:S01]  /*5270*/  FFMA.FTZ R60, R60, UR6, -R75 ;  /* 0x000000063c3c7c23 */ /* 0x000fc2000801084b */
[--C-:B------:R-:W-:Y:S01]  /*5280*/  FFMA.FTZ R61, R61, UR6, -R75.reuse ;  /* 0x000000063d3d7c23 */ /* 0x100fe2000801084b */
[----:B------:R-:W-:-:S01]  /*5290*/  FFMA.FTZ R65, R65, UR6, -R75 ;  /* 0x0000000641417c23 */ /* 0x000fc2000801084b */
[----:B------:R-:W-:Y:S01]  /*52a0*/  FFMA.FTZ R64, R64, UR6, -R80 ;  /* 0x0000000640407c23 */ /* 0x000fe20008010850 */
[----:B------:R-:W-:-:S01]  /*52b0*/  FFMA.FTZ R66, R66, UR6, -R75 ;  /* 0x0000000642427c23 */ /* 0x000fc2000801084b */
[----:B------:R-:W0:Y:S01]  /*52c0*/  MUFU.EX2 R12, R12 ;  /* 0x0000000c000c7308 */ /* 0x000e220000000800 */
[----:B--2---:R-:W-:-:S01]  /*52d0*/  FADD.FTZ R79, R11, R4 ;  /* 0x000000040b4f7221 */ /* 0x004fc20000010000 */
[----:B------:R-:W-:Y:S01]  /*52e0*/  FFMA.FTZ R69, R69, UR6, -R75 ;  /* 0x0000000645457c23 */ /* 0x000fe2000801084b */
[----:B------:R-:W-:-:S01]  /*52f0*/  FFMA.FTZ R68, R68, UR6, -R80 ;  /* 0x0000000644447c23 */ /* 0x000fc20008010850 */
[--C-:B------:R-:W-:Y:S01]  /*5300*/  FFMA.FTZ R70, R70, UR6, -R75.reuse ;  /* 0x0000000646467c23 */ /* 0x100fe2000801084b */
[----:B------:R-:W-:-:S01]  /*5310*/  FFMA.FTZ R73, R73, UR6, -R75 ;  /* 0x0000000649497c23 */ /* 0x000fc2000801084b */
[----:B------:R-:W-:Y:S01]  /*5320*/  FFMA.FTZ R72, R72, UR6, -R80 ;  /* 0x0000000648487c23 */ /* 0x000fe20008010850 */
[----:B------:R-:W-:-:S01]  /*5330*/  FFMA.FTZ R74, R74, UR6, -R75 ;  /* 0x000000064a4a7c23 */ /* 0x000fc2000801084b */
[----:B------:R-:W2:Y:S01]  /*5340*/  MUFU.EX2 R14, R14 ;  /* 0x0000000e000e7308 */ /* 0x000ea20000000800 */
[----:B-1----:R-:W-:-:S01]  /*5350*/  FADD.FTZ R81, R13, R6 ;  /* 0x000000060d517221 */ /* 0x002fc20000010000 */
[----:B------:R-:W-:Y:S01]  /*5360*/  FFMA.FTZ R77, R77, UR6, -R75 ;  /* 0x000000064d4d7c23 */ /* 0x000fe2000801084b */
[----:B------:R-:W-:-:S01]  /*5370*/  FFMA.FTZ R76, R76, UR6, -R80 ;  /* 0x000000064c4c7c23 */ /* 0x000fc20008010850 */
[----:B------:R-:W-:-:S04]  /*5380*/  FFMA.FTZ R78, R78, UR6, -R75 ;  /* 0x000000064e4e7c23 */ /* 0x000fc8000801084b */
        /* <DEDUP_REMOVED lines=111> */
[----:B--2---:R-:W-:-:S01]  /*5a80*/  FADD.FTZ R79, R77, R6 ;  /* 0x000000064d4f7221 */ /* 0x004fc20000010000 */
[----:B-1----:R-:W-:-:S03]  /*5a90*/  FADD.FTZ R4, R76, R75 ;  /* 0x0000004b4c047221 */ /* 0x002fc60000010000 */
[----:B0-----:R-:W-:Y:S01]  /*5aa0*/  FADD.FTZ R6, R78, R79 ;  /* 0x0000004f4e067221 */ /* 0x001fe20000010000 */
[----:B------:R-:W-:Y:S06]  /*5ab0*/  @!P0 BRA `(.L_x_24) ;  /* 0x0000000000048947 */ /* 0x000fec0003800000 */
[----:B------:R-:W-:Y:S01]  /*5ac0*/  BPT.TRAP 0x1 ;  /* 0x000000040000795c */ /* 0x000fe20000300000 */
.L_x_24:
[----:B------:R-:W-:Y:S01]  /*5ad0*/  UIADD3 UR7, UR11, 0x19c60, URZ ;  /* 0x00019c600b077890 */ /* 0x000fe2000fffe03f */
[----:B------:R-:W-:Y:S01]  /*5ae0*/  ISETP.LT.AND P1, PT, RZ, UR45, PT ;  /* 0x0000002dff007c0c */ /* 0x000fe2000bf21270 */
[----:B------:R-:W-:Y:S01]  /*5af0*/  UIADD3 UR10, UR45, -0x1, URZ ;  /* 0xffffffff2d0a7890 */ /* 0x000fe2000fffe03f */
[----:B------:R-:W-:Y:S01]  /*5b00*/  F2FP.SATFINITE.E4M3.F32.PACK_AB_MERGE_C R11, R12, R11, RZ ;  /* 0x0000000b0c0b723e */ /* 0x000fe200048070ff */
[----:B------:R-:W-:Y:S01]  /*5b10*/  UPRMT UR7, UR18, 0x654, UR7 ;  /* 0x0000065412077896 */ /* 0x000fe20008000007 */
[----:B------:R-:W-:Y:S01]  /*5b20*/  F2FP.SATFINITE.E4M3.F32.PACK_AB_MERGE_C R13, R14, R13, RZ ;  /* 0x0000000d0e0d723e */ /* 0x000fe200048070ff */
[----:B------:R-:W-:Y:S01]  /*5b30*/  UMOV UR19, UR39 ;  /* 0x0000002700137c82 */ /* 0x000fe20008000000 */
[----:B------:R-:W-:Y:S01]  /*5b40*/  F2FP.SATFINITE.E4M3.F32.PACK_AB_MERGE_C R25, R26, R25, RZ ;  /* 0x000000191a19723e */ /* 0x000fe200048070ff */
[----:B------:R-:W-:Y:S01]  /*5b50*/  UMOV UR20, UR40 ;  /* 0x0000002800147c82 */ /* 0x000fe20008000000 */
[----:B------:R-:W-:Y:S01]  /*5b60*/  F2FP.SATFINITE.E4M3.F32.PACK_AB_MERGE_C R27, R28, R27, RZ ;  /* 0x0000001b1c1b723e */ /* 0x000fe200048070ff */
[----:B------:R-:W-:Y:S01]  /*5b70*/  UMOV UR45, UR10 ;  /* 0x0000000a002d7c82 */ /* 0x000fe20008000000 */
[----:B------:R-:W-:Y:S01]  /*5b80*/  F2FP.SATFINITE.E4M3.F32.PACK_AB_MERGE_C R33, R34, R33, RZ ;  /* 0x000000212221723e */ /* 0x000fe200048070ff */
[----:B------:R-:W-:Y:S01]  /*5b90*/  FMUL.FTZ R88, R88, R5 ;  /* 0x0000000558587220 */ /* 0x000fe20000410000 */
[----:B------:R-:W-:Y:S01]  /*5ba0*/  F2FP.SATFINITE.E4M3.F32.PACK_AB_MERGE_C R35, R36, R35, RZ ;  /* 0x000000232423723e */ /* 0x000fe200048070ff */
[----:B------:R-:W-:Y:S01]  /*5bb0*/  SYNCS.ARRIVE.TRANS64.RED.A1T0 RZ, [UR7], RZ ;  /* 0x000000ffffff79a7 */ /* 0x000fe20008100407 */
[----:B------:R-:W-:Y:S01]  /*5bc0*/  F2FP.SATFINITE.E4M3.F32.PACK_AB_MERGE_C R41, R42, R41, RZ ;  /* 0x000000292a29723e */ /* 0x000fe200048070ff */
[----:B------:R-:W-:Y:S01]  /*5bd0*/  FMUL.FTZ R89, R89, R5 ;  /* 0x0000000559597220 */ /* 0x000fe20000410000 */
[----:B------:R-:W-:Y:S01]  /*5be0*/  F2FP.SATFINITE.E4M3.F32.PACK_AB_MERGE_C R43, R44, R43, RZ ;  /* 0x0000002b2c2b723e */ /* 0x000fe200048070ff */
[----:B------:R-:W-:Y:S01]  /*5bf0*/  FMUL.FTZ R92, R92, R5 ;  /* 0x000000055c5c7220 */ /* 0x000fe20000410000 */
[----:B------:R-:W-:Y:S01]  /*5c00*/  F2FP.SATFINITE.E4M3.F32.PACK_AB_MERGE_C R49, R50, R49, RZ ;  /* 0x000000313231723e */ /* 0x000fe200048070ff */
[----:B------:R-:W-:Y:S01]  /*5c10*/  FMUL.FTZ R93, R93, R5 ;  /* 0x000000055d5d7220 */ /* 0x000fe20000410000 */
[----:B------:R-:W-:Y:S01]  /*5c20*/  F2FP.SATFINITE.E4M3.F32.PACK_AB_MERGE_C R51, R52, R51, RZ ;  /* 0x000000333433723e */ /* 0x000fe200048070ff */
[----:B------:R-:W-:Y:S01]  /*5c30*/  FMUL.FTZ R96, R96, R5 ;  /* 0x0000000560607220 */ /* 0x000fe20000410000 */
[----:B------:R-:W-:Y:S01]  /*5c40*/  F2FP.SATFINITE.E4M3.F32.PACK_AB_MERGE_C R55, R58, R55, RZ ;  /* 0x000000373a37723e */ /* 0x000fe200048070ff */
[-C--:B------:R-:W-:Y:S01]  /*5c50*/  FMUL.FTZ R97, R97, R5.reuse ;  /* 0x0000000561617220 */ /* 0x080fe20000410000 */
        /* <DEDUP_REMOVED lines=22> */
[----:B------:R-:W-:Y:S01]  /*5dc0*/  FMUL.FTZ R133, R133, R5 ;  /* 0x0000000585857220 */ /* 0x000fe20000410000 */
        /* <DEDUP_REMOVED lines=24> */
[----:B------:R-:W-:Y:S01]  /*5f50*/  F2FP.SATFINITE.E4M3.F32.PACK_AB_MERGE_C R148, R7, R8, R11 ;  /* 0x000000080794723e */ /* 0x000fe2000480700b */
[----:B------:R-:W-:Y:S01]  /*5f60*/  IMAD.MOV.U32 R5, RZ, RZ, R54 ;  /* 0x000000ffff057224 */ /* 0x000fe200078e0036 */
[----:B------:R-:W-:-:S02]  /*5f70*/  F2FP.SATFINITE.E4M3.F32.PACK_AB_MERGE_C R149, R9, R10, R13 ;  /* 0x0000000a0995723e */ /* 0x000fc4000480700d */
[----:B------:R-:W-:Y:S02]  /*5f80*/  F2FP.SATFINITE.E4M3.F32.PACK_AB_MERGE_C R150, R20, R15, R25 ;  /* 0x0000000f1496723e */ /* 0x000fe40004807019 */
[----:B------:R-:W-:Y:S02]  /*5f90*/  F2FP.SATFINITE.E4M3.F32.PACK_AB_MERGE_C R151, R24, R21, R27 ;  /* 0x000000151897723e */ /* 0x000fe4000480701b */
[----:B------:R-:W-:Y:S02]  /*5fa0*/  F2FP.SATFINITE.E4M3.F32.PACK_AB_MERGE_C R136, R30, R29, R33 ;  /* 0x0000001d1e88723e */ /* 0x000fe40004807021 */
[----:B------:R-:W-:Y:S02]  /*5fb0*/  F2FP.SATFINITE.E4M3.F32.PACK_AB_MERGE_C R137, R32, R31, R35 ;  /* 0x0000001f2089723e */ /* 0x000fe40004807023 */
[----:B------:R-:W-:Y:S02]  /*5fc0*/  F2FP.SATFINITE.E4M3.F32.PACK_AB_MERGE_C R138, R38, R37, R41 ;  /* 0x00000025268a723e */ /* 0x000fe40004807029 */
        /* <DEDUP_REMOVED lines=9> */
[----:B------:R-:W-:Y:S01]  /*6060*/  MOV R3, R62 ;  /* 0x0000003e00037202 */ /* 0x000fe20000000f00 */
[----:B------:R-:W-:Y:S06]  /*6070*/  @P1 BRA `(.L_x_25) ;  /* 0xffffffdc00101947 */ /* 0x000fec000383ffff */
.L_x_14:
[----:B------:R-:W-:Y:S06]  /*6080*/  BAR.ARV 0x8, 0x200 ;  /* 0x0208000000007b1d */ /* 0x000fec0000002000 */
[----:B------:R-:W-:Y:S05]  /*6090*/  @!P0 BRA `(.L_x_26) ;  /* 0x0000000000048947 */ /* 0x000fea0003800000 */
[----:B------:R-:W-:Y:S01]  /*60a0*/  BPT.TRAP 0x1 ;  /* 0x000000040000795c */ /* 0x000fe20000300000 */
.L_x_26:
[----:B------:R-:W0:Y:S01]  /*60b0*/  S2UR UR5, SR_CgaCtaId ;  /* 0x00000000000579c3 */ /* 0x000e220000008800 */
[----:B------:R-:W-:Y:S01]  /*60c0*/  UMOV UR4, 0x400 ;  /* 0x0000040000047882 */ /* 0x000fe20000000000 */
[----:B------:R-:W-:-:S05]  /*60d0*/  IMAD.U32 R0, RZ, RZ, UR39 ;  /* 0x00000027ff007e24 */ /* 0x000fca000f8e00ff */
[----:B------:R-:W-:Y:S01]  /*60e0*/  SHF.L.U32 R0, R0, 0x1f, RZ ;  /* 0x0000001f00007819 */ /* 0x000fe200000006ff */
[----:B0-----:R-:W-:-:S04]  /*60f0*/  ULEA UR4, UR5, UR4, 0x18 ;  /* 0x0000000405047291 */ /* 0x001fc8000f8ec03f */
[----:B------:R-:W-:-:S09]  /*6100*/  ULEA UR7, UR40, UR4, 0x3 ;  /* 0x0000000428077291 */ /* 0x000fd2000f8e183f */
[----:B------:R0:W1:Y:S01]  /*6110*/  SYNCS.PHASECHK.TRANS64.TRYWAIT P1, [UR7+0x19c50], R0 ;  /* 0x019c5000ff0075a7 */ /* 0x0000620008020147 */
[----:B------:R-:W-:Y:S05]  /*6120*/  @!P0 BRA `(.L_x_27) ;  /* 0x0000000000048947 */ /* 0x000fea0003800000 */
[----:B------:R-:W-:Y:S01]  /*6130*/  BPT.TRAP 0x1 ;  /* 0x000000040000795c */ /* 0x000fe20000300000 */
.L_x_27:
[----:B-1----:R-:W-:Y:S05]  /*6140*/  @P1 BRA `(.L_x_28) ;  /* 0x0000000000081947 */ /* 0x002fea0003800000 */
[----:B------:R-:W1:Y:S02]  /*6150*/  SYNCS.PHASECHK.TRANS64.TRYWAIT P1, [UR7+0x19c50], R0 ;  /* 0x019c5000ff0075a7 */ /* 0x000e640008020147 */
[----:B-1----:R-:W-:Y:S05]  /*6160*/  @!P1 BRA `(.L_x_29) ;  /* 0x0000005800c49947 */ /* 0x002fea0003800000 */
.L_x_28:
[----:B------:R-:W-:Y:S01]  /*6170*/  ULDC.64 UR8, c[0x0][0x9a0] ;  /* 0x0002680000087ab9 */ /* 0x000fe20000000a00 */
[----:B------:R-:W-:Y:S01]  /*6180*/  UIADD3 UR10, UR4, 0x3000, URZ ;  /* 0x00003000040a7890 */ /* 0x000fe2000fffe03f */
[----:B------:R-:W-:Y:S01]  /*6190*/  WARPGROUP.ARRIVE ;  /* 0x00000000000079c5 */ /* 0x000fe20000000000 */
[----:B------:R-:W-:Y:S01]  /*61a0*/  UISETP.NE.U32.AND UP0, UPT, UR8, URZ, UPT ;  /* 0x0000003f0800728c */ /* 0x000fe2000bf05070 */
[----:B------:R-:W-:Y:S01]  /*61b0*/  IMAD.MOV.U32 R5, RZ, RZ, 0x3f800000 ;  /* 0x3f800000ff057424 */ /* 0x000fe200078e00ff */
[----:B------:R-:W-:Y:S02]  /*61c0*/  USHF.R.U32.HI UR10, URZ, 0x4, UR10 ;  /* 0x000000043f0a7899 */ /* 0x000fe4000801160a */
[----:B------:R-:W-:Y:S02]  /*61d0*/  UISETP.NE.AND.EX UP0, UPT, UR9, URZ, UPT, UP0 ;  /* 0x0000003f0900728c */ /* 0x000fe4000bf05300 */
[----:B------:R-:W-:-:S04]  /*61e0*/  ULOP3.LUT UR10, UR10, 0x3fff, URZ, 0xc0, !UPT ;  /* 0x00003fff0a0a7892 */ /* 0x000fc8000f8ec03f */
[----:B------:R-:W-:Y:S01]  /*61f0*/  ULOP3.LUT UR14, UR10, 0x10000, URZ, 0xfc, !UPT ;  /* 0x000100000a0e7892 */ /* 0x000fe2000f8efc3f */
[----:B------:R-:W-:-:S03]  /*6200*/  PLOP3.LUT P1, PT, PT, PT, UP0, 0x80, 0x0 ;  /* 0x000000000000781c */ /* 0x000fc60003f2f008 */
[----:B------:R-:W-:Y:S02]  /*6210*/  UIMAD UR14, UR40, 0x300, UR14 ;  /* 0x00000300280e78a4 */ /* 0x000fe4000f8e020e */
[----:B------:R-:W-:Y:S01]  /*6220*/  @UP0 USHF.R.S32.HI UR15, URZ, 0x1f, UR44 ;  /* 0x0000001f3f0f0899 */ /* 0x000fe2000801142c */
[----:B------:R-:W-:Y:S01]  /*6230*/  @UP0 ULDC.64 UR10, c[0x0][0x9c8] ;  /* 0x00027200000a0ab9 */ /* 0x000fe20000000a00 */
[----:B------:R-:W-:Y:S02]  /*6240*/  @UP0 UIADD3 UR16, -UR44, URZ, URZ ;  /* 0x0000003f2c100290 */ /* 0x000fe4000fffe13f */
[----:B------:R-:W-:Y:S02]  /*6250*/  @UP0 UIMAD.WIDE.U32 UR12, UR44, UR10, URZ ;  /* 0x0000000a2c0c02a5 */ /* 0x000fe4000f8e003f */
[----:B------:R-:W-:Y:S01]  /*6260*/  @UP0 UIMAD UR10, UR15, UR10, URZ ;  /* 0x0000000a0f0a02a4 */ /* 0x000fe2000f8e023f */
[----:B------:R-:W-:-:S03]  /*6270*/  @UP0 ULDC UR17, c[0x0][0xc44] ;  /* 0x0003110000110ab9 */ /* 0x000fc60000000800 */
[----:B------:R-:W-:Y:S02]  /*6280*/  @UP0 UIMAD UR10, UR44, UR11, UR10 ;  /* 0x0000000b2c0a02a4 */ /* 0x000fe4000f8e020a */
[----:B------:R-:W-:Y:S02]  /*6290*/  @UP0 UIMAD UR18, UR17, UR16, UR43 ;  /* 0x00000010111202a4 */ /* 0x000fe4000f8e022b */
[----:B------:R-:W-:Y:S01]  /*62a0*/  @UP0 UIADD3 UR13, UR13, UR10, URZ ;  /* 0x0000000a0d0d0290 */ /* 0x000fe2000fffe03f */
[----:B------:R-:W-:Y:S02]  /*62b0*/  UMOV UR11, 0x40000040 ;  /* 0x40000040000b7882 */ /* 0x000fe40000000000 */
[----:B------:R-:W-:Y:S01]  /*62c0*/  UMOV UR10, UR14 ;  /* 0x0000000e000a7c82 */ /* 0x000fe20008000000 */
[----:B------:R-:W-:Y:S01]  /*62d0*/  @UP0 USHF.R.S32.HI UR15, URZ, 0x1f, UR18 ;  /* 0x0000001f3f0f0899 */ /* 0x000fe20008011412 */
[----:B------:R-:W-:Y:S01]  /*62e0*/  QGMMA.64x96x32.F32.E4M3.E4M3 R88, R148, gdesc[UR8], R88, gsb0 ;  /* 0x0160000894587df3 */ /* 0x000fe20008000858 */
[----:B------:R-:W-:-:S02]  /*62f0*/  @UP0 ULDC.64 UR16, c[0x0][0x9d0] ;  /* 0x0002740000100ab9 */ /* 0x000fc40000000a00 */
[----:B------:R-:W-:Y:S02]  /*6300*/  @UP0 UIMAD UR15, UR15, UR16, URZ ;  /* 0x000000100f0f02a4 */ /* 0x000fe4000f8e023f */
[----:B------:R-:W-:Y:S02]  /*6310*/  @UP0 UIMAD.WIDE.U32 UR12, UR18, UR16, UR12 ;  /* 0x00000010120c02a5 */ /* 0x000fe4000f8e000c */
[----:B------:R-:W-:Y:S02]  /*6320*/  @UP0 UIMAD UR15, UR18, UR17, UR15 ;  /* 0x00000011120f02a4 */ /* 0x000fe4000f8e020f */
[----:B------:R-:W-:Y:S02]  /*6330*/  @UP0 ULEA UR8, UP1, UR12, UR8, 0x2 ;  /* 0x000000080c080291 */ /* 0x000fe4000f82103f */
[----:B------:R-:W-:-:S04]  /*6340*/  @UP0 UIADD3 UR10, UR13, UR15, URZ ;  /* 0x0000000f0d0a0290 */ /* 0x000fc8000fffe03f */
[----:B------:R-:W-:Y:S01]  /*6350*/  @UP0 ULEA.HI.X UR9, UR12, UR9, UR10, 0x2, UP1 ;  /* 0x000000090c090291 */ /* 0x000fe200088f140a */
[----:B------:R-:W-:-:S05]  /*6360*/  IMAD.U32 R8, RZ, RZ, UR8 ;  /* 0x00000008ff087e24 */ /* 0x000fca000f8e00ff */
[----:B------:R-:W-:-:S05]  /*6370*/  IMAD.U32 R9, RZ, RZ, UR9 ;  /* 0x00000009ff097e24 */ /* 0x000fca000f8e00ff */
[----:B------:R2:W3:Y:S01]  /*6380*/  @P1 LDG.E R5, desc[UR36][R8.64] ;  /* 0x0000002408051981 */ /* 0x0004e2000c1e1900 */
[----:B------:R-:W-:Y:S01]  /*6390*/  UIADD3 UR10, UR14, 0x2, URZ ;  /* 0x000000020e0a7890 */ /* 0x000fe2000fffe03f */
[----:B------:R-:W-:Y:S01]  /*63a0*/  UMOV UR11, 0x40000040 ;  /* 0x40000040000b7882 */ /* 0x000fe20000000000 */
[----:B------:R-:W-:Y:S02]  /*63b0*/  WARPGROUP.DEPBAR.LE gsb0, 0x0 ;  /* 0x00008000000079c5 */ /* 0x000fe40000010000 */
[----:B------:R-:W-:-:S06]  /*63c0*/  WARPGROUP.ARRIVE ;  /* 0x00000000000079c5 */ /* 0x000fcc0000000000 */
[----:B------:R-:W-:Y:S01]  /*63d0*/  QGMMA.64x96x32.F32.E4M3.E4M3 R88, R136, gdesc[UR8], R88, gsb0 ;  /* 0x0160000888587df3 */ /* 0x000fe20008000858 */
[----:B------:R-:W-:Y:S01]  /*63e0*/  UIADD3 UR10, UR14, 0x4, URZ ;  /* 0x000000040e0a7890 */ /* 0x000fe2000fffe03f */
[----:B------:R-:W-:Y:S01]  /*63f0*/  UMOV UR11, 0x40000040 ;  /* 0x40000040000b7882 */ /* 0x000fe20000000000 */
[----:B-1----:R-:W1:Y:S04]  /*6400*/  SHFL.BFLY PT, R3, R4, 0x2, 0x1f ;  /* 0x0c401f0004037f89 */ /* 0x002e6800000e0000 */
[----:B------:R-:W4:Y:S01]  /*6410*/  SHFL.BFLY PT, R7, R6, 0x2, 0x1f ;  /* 0x0c401f0006077f89 */ /* 0x000f2200000e0000 */
[----:B------:R-:W-:Y:S02]  /*6420*/  WARPGROUP.DEPBAR.LE gsb0, 0x0 ;  /* 0x00008000000079c5 */ /* 0x000fe40000010000 */
[----:B------:R-:W-:-:S06]  /*6430*/  WARPGROUP.ARRIVE ;  /* 0x00000000000079c5 */ /* 0x000fcc0000000000 */
[----:B------:R-:W-:Y:S01]  /*6440*/  QGMMA.64x96x32.F32.E4M3.E4M3 R88, R140, gdesc[UR8], R88, gsb0 ;  /* 0x016000088c587df3 */ /* 0x000fe20008000858 */
[----:B------:R-:W-:Y:S01]  /*6450*/  UIADD3 UR10, UR14, 0x6, URZ ;  /* 0x000000060e0a7890 */ /* 0x000fe2000fffe03f */
[----:B------:R-:W-:Y:S01]  /*6460*/  UMOV UR11, 0x40000040 ;  /* 0x40000040000b7882 */ /* 0x000fe20000000000 */
[----:B-1----:R-:W-:-:S01]  /*6470*/  FADD.FTZ R3, R3, R4 ;  /* 0x0000000403037221 */ /* 0x002fc20000010000 */
[----:B----4-:R-:W-:-:S04]  /*6480*/  FADD.FTZ R7, R7, R6 ;  /* 0x0000000607077221 */ /* 0x010fc80000010000 */
[----:B0-----:R-:W0:Y:S04]  /*6490*/  SHFL.BFLY PT, R0, R3, 0x1, 0x1f ;  /* 0x0c201f0003007f89 */ /* 0x001e2800000e0000 */
[----:B--2---:R-:W1:Y:S01]  /*64a0*/  SHFL.BFLY PT, R8, R7, 0x1, 0x1f ;  /* 0x0c201f0007087f89 */ /* 0x004e6200000e0000 */
[----:B------:R-:W-:Y:S02]  /*64b0*/  IMAD.MOV.U32 R4, RZ, RZ, RZ ;  /* 0x000000ffff047224 */ /* 0x000fe400078e00ff */
[----:B0-----:R-:W-:Y:S01]  /*64c0*/  FADD.FTZ R10, R3, R0 ;  /* 0x00000000030a7221 */ /* 0x001fe20000010000 */
[----:B-1----:R-:W-:-:S04]  /*64d0*/  FADD.FTZ R11, R7, R8 ;  /* 0x00000008070b7221 */ /* 0x002fc80000010000 */
[C---:B------:R-:W-:Y:S01]  /*64e0*/  FSETP.NE.FTZ.AND P1, PT, R10.reuse, RZ, PT ;  /* 0x000000ff0a00720b */ /* 0x040fe20003f35000 */
[----:B------:R-:W-:Y:S01]  /*64f0*/  FMUL.FTZ R12, R10, 0.00390625 ;  /* 0x3b8000000a0c7820 */ /* 0x000fe20000410000 */
[----:B------:R-:W-:-:S04]  /*6500*/  FMUL.FTZ R13, R11, 0.00390625 ;  /* 0x3b8000000b0d7820 */ /* 0x000fc80000410000 */
[----:B------:R-:W-:Y:S02]  /*6510*/  FSETP.NE.FTZ.AND P2, PT, R12, RZ, PT ;  /* 0x000000ff0c00720b */ /* 0x000fe40003f55000 */
[----:B------:R-:W-:Y:S01]  /*6520*/  FSETP.NE.FTZ.AND P3, PT, R13, RZ, PT ;  /* 0x000000ff0d00720b */ /* 0x000fe20003f75000 */
[----:B------:R-:W-:Y:S02]  /*6530*/  WARPGROUP.DEPBAR.LE gsb0, 0x0 ;  /* 0x00008000000079c5 */ /* 0x000fe40000010000 */
[----:B------:R-:W-:-:S06]  /*6540*/  WARPGROUP.ARRIVE ;  /* 0x00000000000079c5 */ /* 0x000fcc0000000000 */
[----:B------:R-:W-:Y:S01]  /*6550*/  QGMMA.64x96x32.F32.E4M3.E4M3 R88, R144, gdesc[UR8], R88, gsb0 ;  /* 0x0160000890587df3 */ /* 0x000fe20008000858 */
[----:B------:R-:W-:Y:S01]  /*6560*/  @P1 MUFU.RCP R4, R10 ;  /* 0x0000000a00041308 */ /* 0x000fe20000001000 */
[----:B------:R-:W-:Y:S01]  /*6570*/  FSETP.NE.FTZ.AND P1, PT, R11, RZ, PT ;  /* 0x000000ff0b00720b */ /* 0x000fe20003f35000 */
[----:B------:R-:W-:-:S06]  /*6580*/  IMAD.MOV.U32 R8, RZ, RZ, RZ ;  /* 0x000000ffff087224 */ /* 0x000fcc00078e00ff */
[----:B------:R-:W0:Y:S08]  /*6590*/  @P2 MUFU.LG2 R6, R12 ;  /* 0x0000000c00062308 */ /* 0x000e300000000c00 */
[----:B------:R-:W1:Y:S08]  /*65a0*/  @P3 MUFU.LG2 R9, R13 ;  /* 0x0000000d00093308 */ /* 0x000e700000000c00 */
[----:B------:R-:W2:Y:S01]  /*65b0*/  @P1 MUFU.RCP R8, R11 ;  /* 0x0000000b00081308 */ /* 0x000ea20000001000 */
[----:B------:R-:W-:Y:S01]  /*65c0*/  MOV R7, UR6 ;  /* 0x0000000600077c02 */ /* 0x000fe20008000f00 */
[----:B------:R-:W-:-:S02]  /*65d0*/  IMAD.U32 R14, RZ, RZ, UR6 ;  /* 0x00000006ff0e7e24 */ /* 0x000fc4000f8e00ff */
[----:B0-----:R-:W-:Y:S02]  /*65e0*/  @P2 FMUL.FTZ R6, R6, 0.69314718246459960938 ;  /* 0x3f31721806062820 */ /* 0x001fe40000410000 */
[----:B------:R-:W-:Y:S01]  /*65f0*/  @P2 FMUL.FTZ R7, R7, 0.69314718246459960938 ;  /* 0x3f31721807072820 */ /* 0x000fe20000410000 */
[----:B------:R-:W-:Y:S01]  /*6600*/  @P3 FMUL.FTZ R10, R14, 0.69314718246459960938 ;  /* 0x3f3172180e0a3820 */ /* 0x000fe20000410000 */
[----:B-1----:R-:W-:Y:S01]  /*6610*/  @P3 FMUL.FTZ R9, R9, 0.69314718246459960938 ;  /* 0x3f31721809093820 */ /* 0x002fe20000410000 */
[----:B------:R-:W-:Y:S02]  /*6620*/  IMAD.MOV.U32 R3, RZ, RZ, -0x800000 ;  /* 0xff800000ff037424 */ /* 0x000fe400078e00ff */
[----:B------:R-:W-:Y:S01]  /*6630*/  @P2 FFMA.FTZ R3, R7, R62, R6 ;  /* 0x0000003e07032223 */ /* 0x000fe20000010006 */
[----:B------:R-:W-:Y:S02]  /*6640*/  IMAD.MOV.U32 R0, RZ, RZ, -0x800000 ;  /* 0xff800000ff007424 */ /* 0x000fe400078e00ff */
[----:B------:R-:W-:Y:S01]  /*6650*/  @P3 FFMA.FTZ R0, R10, R54, R9 ;  /* 0x000000360a003223 */ /* 0x000fe20000010009 */
[-C--:B---3--:R-:W-:Y:S01]  /*6660*/  FMUL.FTZ R56, R4, R5.reuse ;  /* 0x0000000504387220 */ /* 0x088fe20000410000 */
[----:B--2---:R-:W-:Y:S01]  /*6670*/  FMUL.FTZ R58, R8, R5 ;  /* 0x00000005083a7220 */ /* 0x004fe20000410000 */
[----:B------:R-:W-:-:S02]  /*6680*/  WARPGROUP.DEPBAR.LE gsb0, 0x0 ;  /* 0x00008000000079c5 */ /* 0x000fc40000010000 */
[----:B------:R-:W-:Y:S05]  /*6690*/  @!P0 BRA `(.L_x_30) ;  /* 0x0000000000048947 */ /* 0x000fea0003800000 */
[----:B------:R-:W-:Y:S01]  /*66a0*/  BPT.TRAP 0x1 ;  /* 0x000000040000795c */ /* 0x000fe20000300000 */
.L_x_30:
[----:B------:R-:W0:Y:S01]  /*66b0*/  S2R R59, SR_TID.X ;  /* 0x00000000003b7919 */ /* 0x000e220000002100 */
[----:B------:R-:W-:Y:S01]  /*66c0*/  ULDC.64 UR8, c[0x4][0x38] ;  /* 0x01000e0000087ab9 */ /* 0x000fe20000000a00 */
[----:B------:R-:W1:Y:S01]  /*66d0*/  S2UR UR6, SR_SWINHI ;  /* 0x00000000000679c3 */ /* 0x000e620000002f00 */
        /* <DEDUP_REMOVED lines=28> */
[----:B------:R-:W-:Y:S01]  /*68a0*/  FMUL.FTZ R11, R95, R58 ;  /* 0x0000003a5f0b7220 */ /* 0x000fe20000410000 */
[----:B0-----:R-:W-:-:S02]  /*68b0*/  IMAD.SHL.U32 R4, R59, 0x4, RZ ;  /* 0x000000043b047824 */ /* 0x001fc400078e00ff */
[-C--:B------:R-:W-:Y:S01]  /*68c0*/  FMUL.FTZ R12, R91, R58.reuse ;  /* 0x0000003a5b0c7220 */ /* 0x080fe20000410000 */
[-C--:B------:R-:W-:Y:S01]  /*68d0*/  FMUL.FTZ R15, R102, R58.reuse ;  /* 0x0000003a660f7220 */ /* 0x080fe20000410000 */
[-C--:B------:R-:W-:Y:S01]  /*68e0*/  FMUL.FTZ R20, R98, R58.reuse ;  /* 0x0000003a62147220 */ /* 0x080fe20000410000 */
[-C--:B------:R-:W-:Y:S01]  /*68f0*/  FMUL.FTZ R25, R103, R58.reuse ;  /* 0x0000003a67197220 */ /* 0x080fe20000410000 */
[----:B------:R-:W-:Y:S01]  /*6900*/  LOP3.LUT R4, R4, 0xc, RZ, 0xc0, !PT ;  /* 0x0000000c04047812 */ /* 0x000fe200078ec0ff */
[-C--:B------:R-:W-:Y:S01]  /*6910*/  FMUL.FTZ R26, R99, R58.reuse ;  /* 0x0000003a631a7220 */ /* 0x080fe20000410000 */
[-C--:B------:R-:W-:Y:S01]  /*6920*/  FMUL.FTZ R37, R118, R58.reuse ;  /* 0x0000003a76257220 */ /* 0x080fe20000410000 */
[-C--:B------:R-:W-:Y:S01]  /*6930*/  FMUL.FTZ R38, R114, R58.reuse ;  /* 0x0000003a72267220 */ /* 0x080fe20000410000 */
[----:B------:R-:W-:Y:S01]  /*6940*/  IADD3 R4, P0, R4, UR8, RZ ;  /* 0x0000000804047c10 */ /* 0x000fe2000ff1e0ff */
[-C--:B------:R-:W-:Y:S01]  /*6950*/  FMUL.FTZ R41, R119, R58.reuse ;  /* 0x0000003a77297220 */ /* 0x080fe20000410000 */
[-C--:B------:R-:W-:Y:S01]  /*6960*/  FMUL.FTZ R42, R115, R58.reuse ;  /* 0x0000003a732a7220 */ /* 0x080fe20000410000 */
[-C--:B------:R-:W-:Y:S01]  /*6970*/  FMUL.FTZ R45, R126, R58.reuse ;  /* 0x0000003a7e2d7220 */ /* 0x080fe20000410000 */
[----:B------:R-:W-:Y:S01]  /*6980*/  FMUL.FTZ R46, R122, R58 ;  /* 0x0000003a7a2e7220 */ /* 0x000fe20000410000 */
[----:B------:R-:W-:-:S02]  /*6990*/  IMAD.X R5, RZ, RZ, UR9, P0 ;  /* 0x00000009ff057e24 */ /* 0x000fc400080e06ff */
[-C--:B------:R-:W-:Y:S01]  /*69a0*/  FMUL.FTZ R49, R127, R58.reuse ;  /* 0x0000003a7f317220 */ /* 0x080fe20000410000 */
[-C--:B------:R-:W-:Y:S01]  /*69b0*/  FMUL.FTZ R50, R123, R58.reuse ;  /* 0x0000003a7b327220 */ /* 0x080fe20000410000 */
[-C--:B------:R-:W-:Y:S01]  /*69c0*/  FMUL.FTZ R53, R134, R58.reuse ;  /* 0x0000003a86357220 */ /* 0x080fe20000410000 */
[----:B------:R-:W-:Y:S01]  /*69d0*/  FMUL.FTZ R54, R130, R58 ;  /* 0x0000003a82367220 */ /* 0x000fe20000410000 */
[----:B------:R0:W2:Y:S01]  /*69e0*/  LDG.E.CONSTANT R4, desc[UR36][R4.64] ;  /* 0x0000002404047981 */ /* 0x0000a2000c1e9900 */
[----:B------:R-:W-:Y:S01]  /*69f0*/  F2FP.BF16.F32.PACK_AB R34, R33, R34 ;  /* 0x000000222122723e */ /* 0x000fe200000010ff */
[----:B------:R-:W-:Y:S01]  /*6a00*/  FMUL.FTZ R56, R129, R56 ;  /* 0x0000003881387220 */ /* 0x000fe20000410000 */
[----:B------:R-:W-:Y:S01]  /*6a10*/  F2FP.BF16.F32.PACK_AB R29, R29, R30 ;  /* 0x0000001e1d1d723e */ /* 0x000fe200000010ff */
[----:B------:R-:W-:Y:S01]  /*6a20*/  FMUL.FTZ R57, R135, R58 ;  /* 0x0000003a87397220 */ /* 0x000fe20000410000 */
[----:B------:R-:W-:Y:S01]  /*6a30*/  F2FP.BF16.F32.PACK_AB R27, R27, R28 ;  /* 0x0000001c1b1b723e */ /* 0x000fe200000010ff */
[----:B------:R-:W-:Y:S01]  /*6a40*/  UMOV UR8, UR4 ;  /* 0x0000000400087c82 */ /* 0x000fe20008000000 */
[----:B-1----:R-:W-:Y:S01]  /*6a50*/  UMOV UR9, UR6 ;  /* 0x0000000600097c82 */ /* 0x002fe20008000000 */
[----:B------:R-:W-:Y:S01]  /*6a60*/  F2FP.BF16.F32.PACK_AB R32, R31, R32 ;  /* 0x000000201f20723e */ /* 0x000fe200000010ff */
[----:B------:R-:W-:Y:S01]  /*6a70*/  IMAD.U32 R33, RZ, RZ, UR9 ;  /* 0x00000009ff217e24 */ /* 0x000fe2000f8e00ff */
[----:B------:R-:W-:Y:S01]  /*6a80*/  F2FP.BF16.F32.PACK_AB R36, R35, R36 ;  /* 0x000000242324723e */ /* 0x000fe200000010ff */
[-C--:B0-----:R-:W-:Y:S01]  /*6a90*/  FMUL.FTZ R5, R94, R58.reuse ;  /* 0x0000003a5e057220 */ /* 0x081fe20000410000 */
[----:B------:R-:W-:Y:S01]  /*6aa0*/  FMUL.FTZ R58, R131, R58 ;  /* 0x0000003a833a7220 */ /* 0x000fe20000410000 */
[----:B------:R-:W-:Y:S01]  /*6ab0*/  F2FP.BF16.F32.PACK_AB R56, R55, R56 ;  /* 0x000000383738723e */ /* 0x000fe200000010ff */
[----:B------:R-:W0:Y:S01]  /*6ac0*/  LDC R81, c[0x0][0xc38] ;  /* 0x00030e00ff517b82 */ /* 0x000e220000000800 */
[----:B------:R-:W-:Y:S01]  /*6ad0*/  F2FP.BF16.F32.PACK_AB R39, R39, R40 ;  /* 0x000000282727723e */ /* 0x000fe200000010ff */
[----:B------:R-:W-:Y:S01]  /*6ae0*/  UIADD3 UR6, -UR44, URZ, URZ ;  /* 0x0000003f2c067290 */ /* 0x000fe2000fffe13f */
[----:B------:R-:W-:Y:S01]  /*6af0*/  F2FP.BF16.F32.PACK_AB R8, R5, R8 ;  /* 0x000000080508723e */ /* 0x000fe200000010ff */
[----:B------:R-:W-:Y:S01]  /*6b00*/  ULDC.64 UR10, c[0x0][0xb90] ;  /* 0x0002e400000a7ab9 */ /* 0x000fe20000000a00 */
[----:B------:R-:W-:Y:S01]  /*6b10*/  LOP3.LUT P0, R5, R59, 0x3, RZ, 0xc0, !PT ;  /* 0x000000033b057812 */ /* 0x000fe2000780c0ff */
[----:B------:R-:W-:Y:S01]  /*6b20*/  USHF.R.S32.HI UR16, URZ, 0x1f, UR44 ;  /* 0x0000001f3f107899 */ /* 0x000fe2000801142c */
[----:B------:R-:W-:Y:S01]  /*6b30*/  F2FP.BF16.F32.PACK_AB R6, R6, R7 ;  /* 0x000000070606723e */ /* 0x000fe200000010ff */
[----:B------:R-:W-:Y:S01]  /*6b40*/  ULDC.64 UR12, c[0x0][0xb98] ;  /* 0x0002e600000c7ab9 */ /* 0x000fe20000000a00 */
[----:B------:R-:W-:Y:S01]  /*6b50*/  ISETP.EQ.OR P0, PT, R5, 0x3, !P0 ;  /* 0x000000030500780c */ /* 0x000fe20004702670 */
[----:B------:R-:W-:Y:S01]  /*6b60*/  UIADD3 UR7, UR7, 0x19c60, URZ ;  /* 0x00019c6007077890 */ /* 0x000fe2000fffe03f */
[----:B------:R-:W-:-:S02]  /*6b70*/  F2FP.BF16.F32.PACK_AB R7, R37, R38 ;  /* 0x000000262507723e */ /* 0x000fc400000010ff */
[----:B------:R-:W-:Y:S01]  /*6b80*/  SEL R67, R29, R34, P0 ;  /* 0x000000221d437207 */ /* 0x000fe20000000000 */
[----:B------:R-:W-:Y:S01]  /*6b90*/  UPRMT UR7, UR5, 0x654, UR7 ;  /* 0x0000065405077896 */ /* 0x000fe20008000007 */
[----:B------:R-:W-:Y:S02]  /*6ba0*/  SEL R69, R34, R29, P0 ;  /* 0x0000001d22457207 */ /* 0x000fe40000000000 */
[----:B------:R-:W1:Y:S01]  /*6bb0*/  LDC R34, c[0x0][0xbe8] ;  /* 0x0002fa00ff227b82 */ /* 0x000e620000000800 */
[----:B------:R-:W-:Y:S01]  /*6bc0*/  SEL R55, R27, R32, P0 ;  /* 0x000000201b377207 */ /* 0x000fe20000000000 */
[----:B------:R-:W-:Y:S01]  /*6bd0*/  ULDC UR5, c[0x0][0xa88] ;  /* 0x0002a20000057ab9 */ /* 0x000fe20000000800 */
[----:B------:R-:W-:Y:S02]  /*6be0*/  SEL R35, R32, R27, P0 ;  /* 0x0000001b20237207 */ /* 0x000fe40000000000 */
[----:B------:R-:W-:Y:S01]  /*6bf0*/  MOV R32, UR8 ;  /* 0x0000000800207c02 */ /* 0x000fe20008000f00 */
[----:B------:R-:W-:Y:S01]  /*6c00*/  ULDC UR8, c[0x0][0xc44] ;  /* 0x0003110000087ab9 */ /* 0x000fe20000000800 */
[----:B------:R-:W-:Y:S01]  /*6c10*/  F2FP.BF16.F32.PACK_AB R58, R57, R58 ;  /* 0x0000003a393a723e */ /* 0x000fe200000010ff */
[----:B------:R-:W-:Y:S01]  /*6c20*/  UIMAD UR15, UR8, UR6, UR43 ;  /* 0x00000006080f72a4 */ /* 0x000fe2000f8e022b */
[----:B------:R-:W-:Y:S01]  /*6c30*/  SEL R57, R36, R39, P0 ;  /* 0x0000002724397207 */ /* 0x000fe20000000000 */
[----:B------:R-:W-:Y:S01]  /*6c40*/  SYNCS.ARRIVE.TRANS64.RED.A1T0 RZ, [UR7], RZ ;  /* 0x000000ffffff79a7 */ /* 0x000fe20008100407 */
[----:B------:R-:W-:Y:S01]  /*6c50*/  SEL R38, R39, R36, P0 ;  /* 0x0000002427267207 */ /* 0x000fe20000000000 */
[----:B------:R-:W-:Y:S01]  /*6c60*/  IMAD.WIDE R36, R154, 0x2, R32 ;  /* 0x000000029a247825 */ /* 0x000fe200078e0220 */
[----:B------:R-:W-:Y:S01]  /*6c70*/  F2FP.BF16.F32.PACK_AB R42, R41, R42 ;  /* 0x0000002a292a723e */ /* 0x000fe200000010ff */
[----:B------:R-:W-:Y:S01]  /*6c80*/  USHF.R.S32.HI UR14, URZ, 0x1f, UR15 ;  /* 0x0000001f3f0e7899 */ /* 0x000fe2000801140f */
[----:B------:R-:W-:Y:S01]  /*6c90*/  F2FP.BF16.F32.PACK_AB R13, R13, R14 ;  /* 0x0000000e0d0d723e */ /* 0x000fe200000010ff */
[----:B------:R-:W-:Y:S01]  /*6ca0*/  UIMAD.WIDE.U32 UR8, UR15, UR10, URZ ;  /* 0x0000000a0f0872a5 */ /* 0x000fe2000f8e003f */
[----:B------:R-:W-:Y:S01]  /*6cb0*/  IADD3 R29, P2, R36, 0x6000, RZ ;  /* 0x00006000241d7810 */ /* 0x000fe20007f5e0ff */
[----:B------:R-:W-:Y:S01]  /*6cc0*/  UIMAD UR6, UR14, UR10, URZ ;  /* 0x0000000a0e0672a4 */ /* 0x000fe2000f8e023f */
[----:B------:R-:W-:Y:S01]  /*6cd0*/  SEL R71, R7, R42, P0 ;  /* 0x0000002a07477207 */ /* 0x000fe20000000000 */
[----:B------:R-:W-:Y:S01]  /*6ce0*/  UIMAD UR10, UR16, UR12, URZ ;  /* 0x0000000c100a72a4 */ /* 0x000fe2000f8e023f */
[----:B------:R-:W-:Y:S01]  /*6cf0*/  SEL R73, R42, R7, P0 ;  /* 0x000000072a497207 */ /* 0x000fe20000000000 */
[----:B------:R-:W-:Y:S01]  /*6d00*/  IMAD R7, R19, 0x20, R2 ;  /* 0x0000002013077824 */ /* 0x000fe200078e0202 */
[----:B------:R-:W-:Y:S01]  /*6d10*/  F2FP.BF16.F32.PACK_AB R24, R21, R24 ;  /* 0x000000181518723e */ /* 0x000fe200000010ff */
[----:B------:R-:W-:Y:S01]  /*6d20*/  IMAD.X R27, RZ, RZ, R37, P2 ;  /* 0x000000ffff1b7224 */ /* 0x000fe200010e0625 */
[----:B-1----:R-:W-:Y:S01]  /*6d30*/  ISETP.NE.AND P2, PT, R34, 0x1, PT ;  /* 0x000000012200780c */ /* 0x002fe20003f45270 */
[----:B------:R-:W-:Y:S01]  /*6d40*/  IMAD.WIDE R32, R7, 0x2, R32 ;  /* 0x0000000207207825 */ /* 0x000fe200078e0220 */
[----:B------:R-:W-:Y:S01]  /*6d50*/  F2FP.BF16.F32.PACK_AB R26, R25, R26 ;  /* 0x0000001a191a723e */ /* 0x000fe200000010ff */
[----:B------:R-:W-:Y:S01]  /*6d60*/  UIMAD UR6, UR15, UR11, UR6 ;  /* 0x0000000b0f0672a4 */ /* 0x000fe2000f8e0206 */
[----:B------:R-:W-:Y:S01]  /*6d70*/  IADD3 R25, P1, R36, 0x6020, RZ ;  /* 0x0000602024197810 */ /* 0x000fe20007f3e0ff */
[----:B------:R-:W-:Y:S01]  /*6d80*/  UIMAD UR10, UR44, UR13, UR10 ;  /* 0x0000000d2c0a72a4 */ /* 0x000fe2000f8e020a */
[----:B------:R-:W-:Y:S01]  /*6d90*/  F2FP.BF16.F32.PACK_AB R43, R43, R44 ;  /* 0x0000002c2b2b723e */ /* 0x000fe200000010ff */
[----:B------:R-:W-:Y:S01]  /*6da0*/  UIADD3 UR9, UR9, UR6, URZ ;  /* 0x0000000609097290 */ /* 0x000fe2000fffe03f */
[----:B------:R-:W-:-:S02]  /*6db0*/  F2FP.BF16.F32.PACK_AB R48, R47, R48 ;  /* 0x000000302f30723e */ /* 0x000fc400000010ff */
[----:B------:R-:W-:Y:S01]  /*6dc0*/  LOP3.LUT R7, R36, 0x180, RZ, 0xc0, !PT ;  /* 0x0000018024077812 */ /* 0x000fe200078ec0ff */
[----:B------:R-:W-:Y:S01]  /*6dd0*/  UIMAD.WIDE.U32 UR8, UR44, UR12, UR8 ;  /* 0x0000000c2c0872a5 */ /* 0x000fe2000f8e0008 */
[----:B------:R-:W-:Y:S01]  /*6de0*/  F2FP.BF16.F32.PACK_AB R50, R49, R50 ;  /* 0x000000323132723e */ /* 0x000fe200000010ff */
[----:B------:R-:W1:Y:S01]  /*6df0*/  @P2 LDC R42, c[0x0][0xbec] ;  /* 0x0002fb00ff2a2b82 */ /* 0x000e620000000800 */
[----:B------:R-:W-:Y:S02]  /*6e00*/  F2FP.BF16.F32.PACK_AB R51, R51, R52 ;  /* 0x000000343333723e */ /* 0x000fe400000010ff */
[----:B------:R-:W-:Y:S02]  /*6e10*/  F2FP.BF16.F32.PACK_AB R9, R9, R10 ;  /* 0x0000000a0909723e */ /* 0x000fe400000010ff */
[----:B------:R-:W-:Y:S02]  /*6e20*/  F2FP.BF16.F32.PACK_AB R11, R11, R12 ;  /* 0x0000000c0b0b723e */ /* 0x000fe400000010ff */
[----:B------:R-:W-:-:S02]  /*6e30*/  SEL R49, R13, R24, P0 ;  /* 0x000000180d317207 */ /* 0x000fc40000000000 */
[----:B------:R-:W-:Y:S02]  /*6e40*/  SEL R5, R24, R13, P0 ;  /* 0x0000000d18057207 */ /* 0x000fe40000000000 */
[----:B------:R-:W-:Y:S02]  /*6e50*/  LOP3.LUT R24, R25, 0x180, RZ, 0xc0, !PT ;  /* 0x0000018019187812 */ /* 0x000fe400078ec0ff */
[----:B------:R-:W-:Y:S02]  /*6e60*/  SEL R59, R43, R48, P0 ;  /* 0x000000302b3b7207 */ /* 0x000fe40000000000 */
[----:B------:R-:W-:Y:S01]  /*6e70*/  SEL R39, R48, R43, P0 ;  /* 0x0000002b30277207 */ /* 0x000fe20000000000 */
[----:B------:R-:W-:Y:S01]  /*6e80*/  IMAD R48, RZ, RZ, -UR43 ;  /* 0x8000002bff307e24 */ /* 0x000fe2000f8e02ff */
[----:B------:R-:W-:Y:S02]  /*6e90*/  SHF.R.U64 R7, R7, 0x3, RZ ;  /* 0x0000000307077819 */ /* 0x000fe400000012ff */
[----:B------:R-:W-:Y:S01]  /*6ea0*/  SEL R43, R51, R56, P0 ;  /* 0x00000038332b7207 */ /* 0x000fe20000000000 */
[----:B0-----:R-:W-:Y:S01]  /*6eb0*/  IMAD R48, R81, R48, UR42 ;  /* 0x0000002a51307e24 */ /* 0x001fe2000f8e0230 */
[----:B------:R-:W-:-:S02]  /*6ec0*/  SEL R40, R56, R51, P0 ;  /* 0x0000003338287207 */ /* 0x000fc40000000000 */
[----:B------:R-:W-:Y:S02]  /*6ed0*/  SEL R47, R6, R9, P0 ;  /* 0x00000009062f7207 */ /* 0x000fe40000000000 */
[----:B------:R-:W-:Y:S02]  /*6ee0*/  SEL R41, R9, R6, P0 ;  /* 0x0000000609297207 */ /* 0x000fe40000000000 */
[----:B------:R-:W-:Y:S02]  /*6ef0*/  SEL R51, R8, R11, P0 ;  /* 0x0000000b08337207 */ /* 0x000fe40000000000 */
[----:B------:R-:W-:Y:S02]  /*6f00*/  SEL R61, R11, R8, P0 ;  /* 0x000000080b3d7207 */ /* 0x000fe40000000000 */
[----:B------:R-:W-:Y:S02]  /*6f10*/  F2FP.BF16.F32.PACK_AB R15, R15, R20 ;  /* 0x000000140f0f723e */ /* 0x000fe400000010ff */
[----:B------:R-:W-:-:S02]  /*6f20*/  SHF.R.U64 R24, R24, 0x3, RZ ;  /* 0x0000000318187819 */ /* 0x000fc400000012ff */
[C---:B------:R-:W-:Y:S02]  /*6f30*/  IADD3 R21, P3, R36.reuse, 0x3020, RZ ;  /* 0x0000302024157810 */ /* 0x040fe40007f7e0ff */
[C---:B------:R-:W-:Y:S02]  /*6f40*/  IADD3 R11, P4, R36.reuse, 0x3000, RZ ;  /* 0x00003000240b7810 */ /* 0x040fe40007f9e0ff */
[----:B------:R-:W-:Y:S02]  /*6f50*/  IADD3 R9, P5, R36, 0x20, RZ ;  /* 0x0000002024097810 */ /* 0x000fe40007fbe0ff */
[----:B------:R-:W-:Y:S02]  /*6f60*/  LOP3.LUT R36, R7, R36, RZ, 0x3c, !PT ;  /* 0x0000002407247212 */ /* 0x000fe400078e3cff */
[----:B------:R-:W-:Y:S01]  /*6f70*/  SEL R63, R15, R26, P0 ;  /* 0x0000001a0f3f7207 */ /* 0x000fe20000000000 */
[--C-:B------:R-:W-:Y:S01]  /*6f80*/  IMAD.X R7, RZ, RZ, R37.reuse, P5 ;  /* 0x000000ffff077224 */ /* 0x100fe200028e0625 */
[----:B------:R-:W-:Y:S01]  /*6f90*/  SEL R65, R26, R15, P0 ;  /* 0x0000000f1a417207 */ /* 0x000fe20000000000 */
[--C-:B------:R-:W-:Y:S01]  /*6fa0*/  IMAD.X R15, RZ, RZ, R37.reuse, P3 ;  /* 0x000000ffff0f7224 */ /* 0x100fe200018e0625 */
[----:B------:R-:W-:Y:S01]  /*6fb0*/  LOP3.LUT R24, R24, R25, RZ, 0x3c, !PT ;  /* 0x0000001918187212 */ /* 0x000fe200078e3cff */
[----:B------:R-:W-:Y:S01]  /*6fc0*/  IMAD.X R25, RZ, RZ, R37, P1 ;  /* 0x000000ffff197224 */ /* 0x000fe200008e0625 */
[----:B------:R-:W-:-:S02]  /*6fd0*/  IADD3.X R13, RZ, R37, RZ, P4, !PT ;  /* 0x00000025ff0d7210 */ /* 0x000fc400027fe4ff */
[----:B------:R-:W-:Y:S02]  /*6fe0*/  MOV R37, R36 ;  /* 0x0000002400257202 */ /* 0x000fe40000000f00 */
[----:B------:R-:W0:Y:S01]  /*6ff0*/  @P2 LDC R36, c[0x0][0xbf0] ;  /* 0x0002fc00ff242b82 */ /* 0x000e220000000800 */
[----:B------:R-:W-:Y:S02]  /*7000*/  LOP3.LUT R10, R21, 0x180, RZ, 0xc0, !PT ;  /* 0x00000180150a7812 */ /* 0x000fe400078ec0ff */
[----:B------:R-:W-:Y:S02]  /*7010*/  LOP3.LUT R12, R29, 0x180, RZ, 0xc0, !PT ;  /* 0x000001801d0c7812 */ /* 0x000fe400078ec0ff */
[----:B------:R-:W-:Y:S02]  /*7020*/  LOP3.LUT R8, R11, 0x180, RZ, 0xc0, !PT ;  /* 0x000001800b087812 */ /* 0x000fe400078ec0ff */
[----:B------:R-:W-:Y:S02]  /*7030*/  SHF.R.U64 R10, R10, 0x3, RZ ;  /* 0x000000030a0a7819 */ /* 0x000fe400000012ff */
[----:B------:R-:W-:-:S02]  /*7040*/  SHF.R.U64 R12, R12, 0x3, RZ ;  /* 0x000000030c0c7819 */ /* 0x000fc400000012ff */
[----:B------:R-:W-:Y:S02]  /*7050*/  SHF.R.U64 R8, R8, 0x3, RZ ;  /* 0x0000000308087819 */ /* 0x000fe400000012ff */
[----:B------:R-:W-:Y:S02]  /*7060*/  LOP3.LUT R14, R10, R21, RZ, 0x3c, !PT ;  /* 0x000000150a0e7212 */ /* 0x000fe400078e3cff */
[----:B------:R-:W-:Y:S02]  /*7070*/  LOP3.LUT R26, R12, R29, RZ, 0x3c, !PT ;  /* 0x0000001d0c1a7212 */ /* 0x000fe400078e3cff */
[----:B------:R-:W-:Y:S02]  /*7080*/  LOP3.LUT R12, R8, R11, RZ, 0x3c, !PT ;  /* 0x0000000b080c7212 */ /* 0x000fe400078e3cff */
[----:B------:R-:W-:Y:S01]  /*7090*/  MOV R70, R14 ;  /* 0x0000000e00467202 */ /* 0x000fe20000000f00 */
[----:B------:R-:W-:Y:S01]  /*70a0*/  IMAD R15, R48, 0xc0, R153 ;  /* 0x000000c0300f7824 */ /* 0x000fe200078e0299 */
[----:B------:R-:W-:-:S02]  /*70b0*/  LOP3.LUT R6, R9, 0x180, RZ, 0xc0, !PT ;  /* 0x0000018009067812 */ /* 0x000fc400078ec0ff */
[----:B------:R-:W-:Y:S02]  /*70c0*/  IADD3 R31, P1, R32, 0x1800, RZ ;  /* 0x00001800201f7810 */ /* 0x000fe40007f3e0ff */
[----:B------:R-:W-:Y:S01]  /*70d0*/  MOV R62, R12 ;  /* 0x0000000c003e7202 */ /* 0x000fe20000000f00 */
[----:B-1----:R-:W-:Y:S01]  /*70e0*/  @P2 IMAD.HI.U32 R13, R15, R42, RZ ;  /* 0x0000002a0f0d2227 */ /* 0x002fe200078e00ff */
[----:B------:R-:W-:Y:S02]  /*70f0*/  SHF.R.U64 R6, R6, 0x3, RZ ;  /* 0x0000000306067819 */ /* 0x000fe400000012ff */
[----:B------:R-:W-:Y:S01]  /*7100*/  LOP3.LUT R30, R31, 0x180, RZ, 0xc0, !PT ;  /* 0x000001801f1e7812 */ /* 0x000fe200078ec0ff */
[----:B------:R-:W-:Y:S01]  /*7110*/  IMAD.MOV.U32 R12, RZ, RZ, R15 ;  /* 0x000000ffff0c7224 */ /* 0x000fe200078e000f */
[----:B0-----:R-:W-:Y:S02]  /*7120*/  @P2 SHF.R.U32.HI R12, RZ, R36, R13 ;  /* 0x00000024ff0c2219 */ /* 0x001fe4000001160d */
[----:B------:R-:W-:-:S02]  /*7130*/  LOP3.LUT R6, R6, R9, RZ, 0x3c, !PT ;  /* 0x0000000906067212 */ /* 0x000fc400078e3cff */
[----:B------:R-:W-:Y:S02]  /*7140*/  SHF.R.U64 R30, R30, 0x3, RZ ;  /* 0x000000031e1e7819 */ /* 0x000fe400000012ff */
[----:B------:R-:W-:Y:S01]  /*7150*/  MOV R66, R24 ;  /* 0x0000001800427202 */ /* 0x000fe20000000f00 */
[----:B------:R-:W-:Y:S01]  /*7160*/  IMAD.U32 R24, RZ, RZ, UR10 ;  /* 0x0000000aff187e24 */ /* 0x000fe2000f8e00ff */
[----:B------:R-:W-:Y:S01]  /*7170*/  LOP3.LUT R30, R30, R31, RZ, 0x3c, !PT ;  /* 0x0000001f1e1e7212 */ /* 0x000fe200078e3cff */
[----:B------:R-:W-:Y:S01]  /*7180*/  IMAD.X R31, RZ, RZ, R33, P1 ;  /* 0x000000ffff1f7224 */ /* 0x000fe200008e0621 */
[----:B------:R-:W-:Y:S01]  /*7190*/  MOV R72, R6 ;  /* 0x0000000600487202 */ /* 0x000fe20000000f00 */
[--C-:B------:R-:W-:Y:S01]  /*71a0*/  IMAD.MOV R7, RZ, RZ, -R12.reuse ;  /* 0x000000ffff077224 */ /* 0x100fe200078e0a0c */
[----:B------:R-:W-:Y:S01]  /*71b0*/  F2FP.BF16.F32.PACK_AB R45, R45, R46 ;  /* 0x0000002e2d2d723e */ /* 0x000fe200000010ff */
[----:B------:R-:W-:Y:S01]  /*71c0*/  ULDC.64 UR10, c[0x0][0xaf0] ;  /* 0x0002bc00000a7ab9 */ /* 0x000fe20000000a00 */
[----:B------:R-:W-:Y:S01]  /*71d0*/  SHF.R.S32.HI R13, RZ, 0x1f, R12 ;  /* 0x0000001fff0d7819 */ /* 0x000fe2000001140c */
[----:B------:R-:W-:Y:S01]  /*71e0*/  IMAD R7, R34, R7, R15 ;  /* 0x0000000722077224 */ /* 0x000fe200078e020f */
[----:B------:R-:W-:-:S02]  /*71f0*/  F2FP.BF16.F32.PACK_AB R53, R53, R54 ;  /* 0x000000363535723e */ /* 0x000fc400000010ff */
[----:B------:R-:W-:Y:S02]  /*7200*/  IADD3 R12, P1, R12, UR8, RZ ;  /* 0x000000080c0c7c10 */ /* 0x000fe4000ff3e0ff */
[----:B------:R-:W-:Y:S02]  /*7210*/  SEL R75, R45, R50, P0 ;  /* 0x000000322d4b7207 */ /* 0x000fe40000000000 */
[----:B------:R-:W-:Y:S02]  /*7220*/  SEL R45, R50, R45, P0 ;  /* 0x0000002d322d7207 */ /* 0x000fe40000000000 */
[----:B------:R-:W-:Y:S02]  /*7230*/  SEL R77, R53, R58, P0 ;  /* 0x0000003a354d7207 */ /* 0x000fe40000000000 */
[----:B------:R-:W-:Y:S01]  /*7240*/  IADD3.X R13, R13, UR9, R24, P1, !PT ;  /* 0x000000090d0d7c10 */ /* 0x000fe20008ffe418 */
[----:B------:R-:W-:Y:S01]  /*7250*/  ULDC.64 UR8, c[0x0][0xb88] ;  /* 0x0002e20000087ab9 */ /* 0x000fe20000000a00 */
[----:B------:R-:W-:-:S02]  /*7260*/  SEL R53, R58, R53, P0 ;  /* 0x000000353a357207 */ /* 0x000fc40000000000 */
[----:B------:R-:W-:Y:S01]  /*7270*/  MOV R68, R26 ;  /* 0x0000001a00447202 */ /* 0x000fe20000000f00 */
[----:B------:R-:W-:Y:S01]  /*7280*/  IMAD.WIDE.U32 R12, R7, UR8, R12 ;  /* 0x00000008070c7c25 */ /* 0x000fe2000f8e000c */
[----:B------:R-:W-:Y:S02]  /*7290*/  SHF.R.S32.HI R15, RZ, 0x1f, R7 ;  /* 0x0000001fff0f7819 */ /* 0x000fe40000011407 */
[C---:B------:R-:W-:Y:S02]  /*72a0*/  IADD3 R21, P4, R32.reuse, 0x4800, RZ ;  /* 0x0000480020157810 */ /* 0x040fe40007f9e0ff */
[----:B------:R-:W-:Y:S02]  /*72b0*/  IADD3 R29, P3, R32, 0x3000, RZ ;  /* 0x00003000201d7810 */ /* 0x000fe40007f7e0ff */
[----:B------:R-:W-:Y:S02]  /*72c0*/  LOP3.LUT R20, R21, 0x180, RZ, 0xc0, !PT ;  /* 0x0000018015147812 */ /* 0x000fe400078ec0ff */
[----:B------:R-:W-:-:S02]  /*72d0*/  LOP3.LUT R28, R29, 0x180, RZ, 0xc0, !PT ;  /* 0x000001801d1c7812 */ /* 0x000fc400078ec0ff */
[----:B------:R-:W-:Y:S02]  /*72e0*/  SHF.R.U64 R20, R20, 0x3, RZ ;  /* 0x0000000314147819 */ /* 0x000fe400000012ff */
[----:B------:R-:W-:Y:S02]  /*72f0*/  SHF.R.U64 R28, R28, 0x3, RZ ;  /* 0x000000031c1c7819 */ /* 0x000fe400000012ff */
[----:B------:R-:W-:Y:S01]  /*7300*/  LOP3.LUT R20, R20, R21, RZ, 0x3c, !PT ;  /* 0x0000001514147212 */ /* 0x000fe200078e3cff */
[--C-:B------:R-:W-:Y:S01]  /*7310*/  IMAD.X R21, RZ, RZ, R33.reuse, P4 ;  /* 0x000000ffff157224 */ /* 0x100fe200020e0621 */
[----:B------:R-:W-:Y:S02]  /*7320*/  LOP3.LUT P1, RZ, R22, 0x3, RZ, 0xc0, !PT ;  /* 0x0000000316ff7812 */ /* 0x000fe4000782c0ff */
[----:B------:R-:W-:Y:S01]  /*7330*/  LOP3.LUT R28, R28, R29, RZ, 0x3c, !PT ;  /* 0x0000001d1c1c7212 */ /* 0x000fe200078e3cff */
[----:B------:R-:W-:Y:S01]  /*7340*/  IMAD.X R29, RZ, RZ, R33, P3 ;  /* 0x000000ffff1d7224 */ /* 0x000fe200018e0621 */
[----:B------:R-:W-:-:S02]  /*7350*/  IADD3 R11, P5, R32, 0x6000, RZ ;  /* 0x00006000200b7810 */ /* 0x000fc40007fbe0ff */
[C---:B------:R-:W-:Y:S02]  /*7360*/  IADD3 R79, P6, R32.reuse, 0x7800, RZ ;  /* 0x00007800204f7810 */ /* 0x040fe40007fde0ff */
[----:B------:R-:W-:Y:S02]  /*7370*/  LOP3.LUT R10, R11, 0x180, RZ, 0xc0, !PT ;  /* 0x000001800b0a7812 */ /* 0x000fe400078ec0ff */
[----:B------:R-:W-:Y:S02]  /*7380*/  LOP3.LUT R9, R32, 0x180, RZ, 0xc0, !PT ;  /* 0x0000018020097812 */ /* 0x000fe400078ec0ff */
[----:B------:R-:W-:Y:S02]  /*7390*/  SHF.R.U64 R10, R10, 0x3, RZ ;  /* 0x000000030a0a7819 */ /* 0x000fe400000012ff */
[----:B------:R-:W-:Y:S02]  /*73a0*/  LOP3.LUT R8, R79, 0x180, RZ, 0xc0, !PT ;  /* 0x000001804f087812 */ /* 0x000fe400078ec0ff */
[----:B------:R-:W-:Y:S01]  /*73b0*/  LOP3.LUT R10, R10, R11, RZ, 0x3c, !PT ;  /* 0x0000000b0a0a7212 */ /* 0x000fe200078e3cff */
[----:B------:R-:W-:Y:S01]  /*73c0*/  IMAD.X R11, RZ, RZ, R33, P5 ;  /* 0x000000ffff0b7224 */ /* 0x000fe200028e0621 */
[----:B------:R-:W-:-:S02]  /*73d0*/  SHF.R.U64 R9, R9, 0x3, RZ ;  /* 0x0000000309097819 */ /* 0x000fc400000012ff */
[----:B------:R-:W-:Y:S02]  /*73e0*/  SHF.R.U64 R8, R8, 0x3, RZ ;  /* 0x0000000308087819 */ /* 0x000fe400000012ff */
[----:B------:R-:W-:Y:S02]  /*73f0*/  LOP3.LUT R32, R9, R32, RZ, 0x3c, !PT ;  /* 0x0000002009207212 */ /* 0x000fe400078e3cff */
[----:B------:R-:W-:Y:S02]  /*7400*/  IADD3.X R9, RZ, R33, RZ, P6, !PT ;  /* 0x00000021ff097210 */ /* 0x000fe400037fe4ff */
[----:B------:R-:W-:Y:S02]  /*7410*/  LOP3.LUT R8, R8, R79, RZ, 0x3c, !PT ;  /* 0x0000004f08087212 */ /* 0x000fe400078e3cff */
[----:B--2---:R-:W-:Y:S01]  /*7420*/  LOP3.LUT R14, R4, 0x2, RZ, 0x3c, !PT ;  /* 0x00000002040e7812 */ /* 0x004fe200078e3cff */
[----:B------:R-:W-:Y:S04]  /*7430*/  SHFL.IDX PT, R51, R51, R4, 0x1c1f ;  /* 0x001c1f0433337589 */ /* 0x000fe800000e0000 */
[----:B------:R-:W0:Y:S04]  /*7440*/  SHFL.IDX PT, R36, R61, R14, 0x1c1f ;  /* 0x001c1f0e3d247589 */ /* 0x000e2800000e0000 */
[----:B------:R-:W-:Y:S04]  /*7450*/  SHFL.IDX PT, R47, R47, R4, 0x1c1f ;  /* 0x001c1f042f2f7589 */ /* 0x000fe800000e0000 */
[----:B------:R-:W-:Y:S04]  /*7460*/  SHFL.IDX PT, R6, R41, R14, 0x1c1f ;  /* 0x001c1f0e29067589 */ /* 0x000fe800000e0000 */
[----:B------:R-:W-:Y:S04]  /*7470*/  SHFL.IDX PT, R49, R49, R4, 0x1c1f ;  /* 0x001c1f0431317589 */ /* 0x000fe800000e0000 */
[----:B------:R0:W-:Y:S04]  /*7480*/  SHFL.IDX PT, R24, R5, R14, 0x1c1f ;  /* 0x001c1f0e05187589 */ /* 0x0001e800000e0000 */
[----:B------:R-:W-:Y:S04]  /*7490*/  SHFL.IDX PT, R55, R55, R4, 0x1c1f ;  /* 0x001c1f0437377589 */ /* 0x000fe800000e0000 */
[----:B------:R-:W-:Y:S01]  /*74a0*/  SHFL.IDX PT, R63, R63, R4, 0x1c1f ;  /* 0x001c1f043f3f7589 */ /* 0x000fe200000e0000 */
[----:B0-----:R-:W-:-:S03]  /*74b0*/  SEL R5, R51, R36, P0 ;  /* 0x0000002433057207 */ /* 0x001fc60000000000 */
[----:B------:R0:W-:Y:S04]  /*74c0*/  SHFL.IDX PT, R26, R35, R14, 0x1c1f ;  /* 0x001c1f0e231a7589 */ /* 0x0001e800000e0000 */
[----:B------:R-:W-:Y:S04]  /*74d0*/  SHFL.IDX PT, R52, R65, R14, 0x1c1f ;  /* 0x001c1f0e41347589 */ /* 0x000fe800000e0000 */
[----:B------:R-:W-:Y:S01]  /*74e0*/  SHFL.IDX PT, R57, R57, R4, 0x1c1f ;  /* 0x001c1f0439397589 */ /* 0x000fe200000e0000 */
[----:B0-----:R-:W-:-:S03]  /*74f0*/  IMAD R35, R34, UR5, RZ ;  /* 0x0000000522237c24 */ /* 0x001fc6000f8e02ff */
[----:B------:R-:W-:Y:S04]  /*7500*/  SHFL.IDX PT, R43, R43, R4, 0x1c1f ;  /* 0x001c1f042b2b7589 */ /* 0x000fe800000e0000 */
[----:B------:R-:W-:Y:S04]  /*7510*/  SHFL.IDX PT, R67, R67, R4, 0x1c1f ;  /* 0x001c1f0443437589 */ /* 0x000fe800000e0000 */
[----:B------:R-:W-:Y:S04]  /*7520*/  SHFL.IDX PT, R38, R38, R14, 0x1c1f ;  /* 0x001c1f0e26267589 */ /* 0x000fe800000e0000 */
[----:B------:R-:W0:Y:S04]  /*7530*/  SHFL.IDX PT, R46, R40, R14, 0x1c1f ;  /* 0x001c1f0e282e7589 */ /* 0x000e2800000e0000 */
[----:B------:R-:W1:Y:S04]  /*7540*/  SHFL.IDX PT, R54, R69, R14, 0x1c1f ;  /* 0x001c1f0e45367589 */ /* 0x000e6800000e0000 */
[----:B------:R-:W-:Y:S04]  /*7550*/  SHFL.IDX PT, R59, R59, R4, 0x1c1f ;  /* 0x001c1f043b3b7589 */ /* 0x000fe800000e0000 */
[----:B------:R-:W-:Y:S04]  /*7560*/  SHFL.IDX PT, R71, R71, R4, 0x1c1f ;  /* 0x001c1f0447477589 */ /* 0x000fe800000e0000 */
[----:B------:R-:W2:Y:S04]  /*7570*/  SHFL.IDX PT, R42, R39, R14, 0x1c1f ;  /* 0x001c1f0e272a7589 */ /* 0x000ea800000e0000 */
[----:B------:R-:W3:Y:S04]  /*7580*/  SHFL.IDX PT, R56, R73, R14, 0x1c1f ;  /* 0x001c1f0e49387589 */ /* 0x000ee800000e0000 */
[----:B------:R-:W-:Y:S01]  /*7590*/  SHFL.IDX PT, R75, R75, R4, 0x1c1f ;  /* 0x001c1f044b4b7589 */ /* 0x000fe200000e0000 */
[----:B0-----:R-:W-:-:S02]  /*75a0*/  SEL R44, R43, R46, P0 ;  /* 0x0000002e2b2c7207 */ /* 0x001fc40000000000 */
[----:B------:R-:W-:Y:S01]  /*75b0*/  SEL R46, R46, R43, P0 ;  /* 0x0000002b2e2e7207 */ /* 0x000fe20000000000 */
[----:B------:R-:W0:Y:S01]  /*75c0*/  SHFL.IDX PT, R58, R45, R14, 0x1c1f ;  /* 0x001c1f0e2d3a7589 */ /* 0x000e2200000e0000 */
[----:B-1----:R-:W-:Y:S02]  /*75d0*/  SEL R25, R67, R54, P0 ;  /* 0x0000003643197207 */ /* 0x002fe40000000000 */
[----:B------:R-:W-:Y:S01]  /*75e0*/  SEL R27, R54, R67, P0 ;  /* 0x00000043361b7207 */ /* 0x000fe20000000000 */
[----:B------:R1:W-:Y:S04]  /*75f0*/  SHFL.IDX PT, R77, R77, R4, 0x1c1f ;  /* 0x001c1f044d4d7589 */ /* 0x0003e800000e0000 */
[----:B------:R4:W0:Y:S01]  /*7600*/  SHFL.IDX PT, R60, R53, R14, 0x1c1f ;  /* 0x001c1f0e353c7589 */ /* 0x00082200000e0000 */
[----:B--2---:R-:W-:Y:S01]  /*7610*/  SEL R40, R59, R42, P0 ;  /* 0x0000002a3b287207 */ /* 0x004fe20000000000 */
[----:B-1----:R-:W-:Y:S01]  /*7620*/  IMAD R4, R15, UR8, RZ ;  /* 0x000000080f047c24 */ /* 0x002fe2000f8e02ff */
[----:B------:R-:W-:-:S03]  /*7630*/  SEL R42, R42, R59, P0 ;  /* 0x0000003b2a2a7207 */ /* 0x000fc60000000000 */
[----:B------:R-:W-:Y:S01]  /*7640*/  IMAD R15, R7, UR9, R4 ;  /* 0x00000009070f7c24 */ /* 0x000fe2000f8e0204 */
[----:B------:R-:W-:Y:S01]  /*7650*/  SEL R7, R36, R51, P0 ;  /* 0x0000003324077207 */ /* 0x000fe20000000000 */
[----:B------:R-:W-:Y:S01]  /*7660*/  IMAD R36, R48, 0xc0, R152 ;  /* 0x000000c030247824 */ /* 0x000fe200078e0298 */
[----:B------:R-:W-:Y:S01]  /*7670*/  ULDC.64 UR8, c[0x0][0xb50] ;  /* 0x0002d40000087ab9 */ /* 0x000fe20000000a00 */
[----:B------:R-:W-:Y:S02]  /*7680*/  SEL R4, R47, R6, P0 ;  /* 0x000000062f047207 */ /* 0x000fe40000000000 */
[----:B----4-:R-:W-:Y:S01]  /*7690*/  VIADD R14, R36, 0x8 ;  /* 0x00000008240e7836 */ /* 0x010fe20000000000 */
[----:B------:R-:W-:Y:S02]  /*76a0*/  IADD3 R13, R13, R15, RZ ;  /* 0x0000000f0d0d7210 */ /* 0x000fe40007ffe0ff */
[----:B------:R-:W-:Y:S02]  /*76b0*/  LEA R39, P4, R12, UR8, 0x2 ;  /* 0x000000080c277c11 */ /* 0x000fe4000f8810ff */
[----:B------:R-:W-:Y:S01]  /*76c0*/  SEL R6, R6, R47, P0 ;  /* 0x0000002f06067207 */ /* 0x000fe20000000000 */
[----:B------:R-:W-:Y:S01]  /*76d0*/  BAR.SYNC.DEFER_BLOCKING 0x1, 0x180 ;  /* 0x0046000000007b1d */ /* 0x000fe20000010000 */
[----:B------:R-:W-:-:S02]  /*76e0*/  ISETP.GE.OR P3, PT, R36, R35, P1 ;  /* 0x000000232400720c */ /* 0x000fc40000f66670 */
[----:B------:R-:W-:Y:S02]  /*76f0*/  LEA.HI.X R41, R12, UR9, R13, 0x2, P4 ;  /* 0x000000090c297c11 */ /* 0x000fe4000a0f140d */
[----:B------:R-:W-:Y:S01]  /*7700*/  ISETP.GE.OR P1, PT, R14, R35, P1 ;  /* 0x000000230e00720c */ /* 0x000fe20000f26670 */
[----:B------:R-:W-:Y:S01]  /*7710*/  ULDC.64 UR8, c[0x0][0xae8] ;  /* 0x0002ba0000087ab9 */ /* 0x000fe20000000a00 */
[----:B------:R-:W-:Y:S01]  /*7720*/  SEL R12, R49, R24, P0 ;  /* 0x00000018310c7207 */ /* 0x000fe20000000000 */
[----:B------:R-:W-:Y:S01]  /*7730*/  SHFL.IDX PT, R50, R39, RZ, 0x1c1f ;  /* 0x001c1fff27327589 */ /* 0x000fe200000e0000 */
[----:B------:R-:W-:Y:S02]  /*7740*/  SEL R14, R24, R49, P0 ;  /* 0x00000031180e7207 */ /* 0x000fe40000000000 */
[----:B------:R-:W-:Y:S01]  /*7750*/  SEL R24, R55, R26, P0 ;  /* 0x0000001a37187207 */ /* 0x000fe20000000000 */
[----:B------:R3:W-:Y:S01]  /*7760*/  SHFL.IDX PT, R64, R39, 0x1, 0x1c1f ;  /* 0x003c1f0027407f89 */ /* 0x0007e200000e0000 */
[----:B------:R-:W-:-:S02]  /*7770*/  SEL R13, R63, R52, P0 ;  /* 0x000000343f0d7207 */ /* 0x000fc40000000000 */
[----:B------:R-:W-:Y:S01]  /*7780*/  SEL R15, R52, R63, P0 ;  /* 0x0000003f340f7207 */ /* 0x000fe20000000000 */
[----:B------:R-:W1:Y:S01]  /*7790*/  SHFL.IDX PT, R51, R41, RZ, 0x1c1f ;  /* 0x001c1fff29337589 */ /* 0x000e6200000e0000 */
[----:B------:R-:W-:Y:S02]  /*77a0*/  SEL R26, R26, R55, P0 ;  /* 0x000000371a1a7207 */ /* 0x000fe40000000000 */
[----:B------:R-:W-:Y:S01]  /*77b0*/  SEL R36, R57, R38, P0 ;  /* 0x0000002639247207 */ /* 0x000fe20000000000 */
[----:B------:R2:W4:Y:S01]  /*77c0*/  SHFL.IDX PT, R65, R41, 0x1, 0x1c1f ;  /* 0x003c1f0029417f89 */ /* 0x00052200000e0000 */
[----:B------:R-:W-:Y:S02]  /*77d0*/  SEL R38, R38, R57, P0 ;  /* 0x0000003926267207 */ /* 0x000fe40000000000 */
[----:B---3--:R-:W-:Y:S01]  /*77e0*/  SEL R39, R56, R71, P0 ;  /* 0x0000004738277207 */ /* 0x008fe20000000000 */
[----:B------:R3:W-:Y:S01]  /*77f0*/  STSM.16.M88.4 [R37], R4 ;  /* 0x0000000425007844 */ /* 0x0007e20000000200 */
[----:B0-----:R-:W-:-:S02]  /*7800*/  SEL R43, R58, R75, P0 ;  /* 0x0000004b3a2b7207 */ /* 0x001fc40000000000 */
[----:B------:R-:W-:Y:S01]  /*7810*/  SEL R45, R77, R60, P0 ;  /* 0x0000003c4d2d7207 */ /* 0x000fe20000000000 */
[----:B------:R-:W-:Y:S01]  /*7820*/  STSM.16.M88.4 [R72], R12 ;  /* 0x0000000c48007844 */ /* 0x000fe20000000200 */
[----:B--2---:R-:W-:Y:S02]  /*7830*/  SEL R41, R75, R58, P0 ;  /* 0x0000003a4b297207 */ /* 0x004fe40000000000 */
[----:B------:R-:W-:Y:S01]  /*7840*/  SEL R47, R60, R77, P0 ;  /* 0x0000004d3c2f7207 */ /* 0x000fe20000000000 */
[----:B------:R-:W-:Y:S01]  /*7850*/  STSM.16.M88.4 [R62], R24 ;  /* 0x000000183e007844 */ /* 0x000fe20000000200 */
[----:B---3--:R-:W-:-:S05]  /*7860*/  SEL R37, R71, R56, P0 ;  /* 0x0000003847257207 */ /* 0x008fca0000000000 */
[----:B------:R0:W-:Y:S04]  /*7870*/  STSM.16.M88.4 [R70], R36 ;  /* 0x0000002446007844 */ /* 0x0001e80000000200 */
[----:B------:R-:W-:Y:S04]  /*7880*/  STSM.16.M88.4 [R68], R40 ;  /* 0x0000002844007844 */ /* 0x000fe80000000200 */
[----:B------:R-:W-:Y:S01]  /*7890*/  STSM.16.M88.4 [R66], R44 ;  /* 0x0000002c42007844 */ /* 0x000fe20000000200 */
[----:B------:R-:W-:Y:S08]  /*78a0*/  BAR.SYNC.DEFER_BLOCKING 0x1, 0x180 ;  /* 0x0046000000007b1d */ /* 0x000ff00000010000 */
[----:B0-----:R-:W0:Y:S08]  /*78b0*/  @P2 LDC R37, c[0x0][0xbec] ;  /* 0x0002fb00ff252b82 */ /* 0x001e300000000800 */
[----:B------:R-:W2:Y:S01]  /*78c0*/  @P2 LDC R39, c[0x0][0xbf0] ;  /* 0x0002fc00ff272b82 */ /* 0x000ea20000000800 */
[----:B------:R-:W-:Y:S01]  /*78d0*/  UIMAD UR5, UR14, UR8, URZ ;  /* 0x000000080e0572a4 */ /* 0x000fe2000f8e023f */
[----:B-1----:R1:W-:Y:S04]  /*78e0*/  @!P3 ST.E desc[UR36][R50.64], R3 ;  /* 0x000000033200b985 */ /* 0x0023e8000c101924 */
[----:B----4-:R0:W-:Y:S04]  /*78f0*/  @!P1 ST.E desc[UR36][R64.64], R0 ;  /* 0x0000000040009985 */ /* 0x0101e8000c101924 */
[----:B------:R3:W5:Y:S01]  /*7900*/  LD.E.128 R60, desc[UR36][R10.64] ;  /* 0x000000240a3c7980 */ /* 0x000762000c101d00 */
[----:B-1----:R-:W-:Y:S01]  /*7910*/  IMAD R3, R18, 0x60, R19 ;  /* 0x0000006012037824 */ /* 0x002fe200078e0213 */
[----:B------:R-:W-:-:S02]  /*7920*/  UIMAD.WIDE.U32 UR6, UR15, UR8, URZ ;  /* 0x000000080f0672a5 */ /* 0x000fc4000f8e003f */
[----:B------:R1:W5:Y:S01]  /*7930*/  LD.E.128 R24, desc[UR36][R8.64] ;  /* 0x0000002408187980 */ /* 0x000362000c101d00 */
[----:B------:R-:W-:Y:S01]  /*7940*/  UIMAD UR5, UR15, UR9, UR5 ;  /* 0x000000090f0572a4 */ /* 0x000fe2000f8e0205 */
[----:B---3--:R-:W-:Y:S01]  /*7950*/  IMAD R10, R48, 0xc0, R3 ;  /* 0x000000c0300a7824 */ /* 0x008fe200078e0203 */
[----:B------:R-:W-:Y:S01]  /*7960*/  UIMAD UR8, UR16, UR10, URZ ;  /* 0x0000000a100872a4 */ /* 0x000fe2000f8e023f */
[----:B------:R3:W5:Y:S02]  /*7970*/  LD.E.128 R12, desc[UR36][R20.64] ;  /* 0x00000024140c7980 */ /* 0x000764000c101d00 */
[----:B0-----:R-:W-:Y:S01]  /*7980*/  @P2 IMAD.HI.U32 R0, R10, R37, RZ ;  /* 0x000000250a002227 */ /* 0x001fe200078e00ff */
[----:B------:R-:W-:Y:S01]  /*7990*/  UIADD3 UR7, UR7, UR5, URZ ;  /* 0x0000000507077290 */ /* 0x000fe2000fffe03f */
[----:B------:R-:W5:Y:S02]  /*79a0*/  LD.E.128 R52, desc[UR36][R32.64] ;  /* 0x0000002420347980 */ /* 0x000f64000c101d00 */
[----:B------:R-:W-:Y:S01]  /*79b0*/  IMAD.MOV.U32 R3, RZ, RZ, R10 ;  /* 0x000000ffff037224 */ /* 0x000fe200078e000a */
[----:B--2---:R-:W-:Y:S01]  /*79c0*/  @P2 SHF.R.U32.HI R3, RZ, R39, R0 ;  /* 0x00000027ff032219 */ /* 0x004fe20000011600 */
[----:B------:R-:W-:Y:S01]  /*79d0*/  UIMAD UR5, UR44, UR11, UR8 ;  /* 0x0000000b2c0572a4 */ /* 0x000fe2000f8e0208 */
[----:B------:R0:W5:Y:S01]  /*79e0*/  LD.E.128 R4, desc[UR36][R30.64] ;  /* 0x000000241e047980 */ /* 0x000162000c101d00 */
[----:B------:R-:W-:Y:S01]  /*79f0*/  UIMAD.WIDE.U32 UR44, UR44, UR10, UR6 ;  /* 0x0000000a2c2c72a5 */ /* 0x000fe2000f8e0006 */
[--C-:B------:R-:W-:Y:S01]  /*7a00*/  SHF.R.S32.HI R0, RZ, 0x1f, R3.reuse ;  /* 0x0000001fff007819 */ /* 0x100fe20000011403 */
[----:B------:R-:W-:Y:S01]  /*7a10*/  IMAD.MOV R11, RZ, RZ, -R3 ;  /* 0x000000ffff0b7224 */ /* 0x000fe200078e0a03 */
[----:B------:R-:W-:Y:S01]  /*7a20*/  ULDC.64 UR6, c[0x0][0xae0] ;  /* 0x0002b80000067ab9 */ /* 0x000fe20000000a00 */
[----:B------:R-:W-:Y:S01]  /*7a30*/  UIADD3 UR5, UR45, UR5, URZ ;  /* 0x000000052d057290 */ /* 0x000fe2000fffe03f */
[----:B------:R2:W5:Y:S01]  /*7a40*/  LD.E.128 R56, desc[UR36][R28.64] ;  /* 0x000000241c387980 */ /* 0x000562000c101d00 */
[----:B------:R-:W-:-:S02]  /*7a50*/  IMAD R0, R0, UR6, RZ ;  /* 0x0000000600007c24 */ /* 0x000fc4000f8e02ff */
[----:B------:R-:W-:Y:S01]  /*7a60*/  IMAD R11, R34, R11, R10 ;  /* 0x0000000b220b7224 */ /* 0x000fe200078e020a */
[----:B------:R-:W-:Y:S01]  /*7a70*/  @!PT LDS RZ, [RZ] ;  /* 0x00000000fffff984 */ /* 0x000fe20000000800 */
[----:B------:R-:W-:Y:S01]  /*7a80*/  @!PT LDS RZ, [RZ] ;  /* 0x00000000fffff984 */ /* 0x000fe20000000800 */
[----:B------:R-:W-:Y:S01]  /*7a90*/  @!PT LDS RZ, [RZ] ;  /* 0x00000000fffff984 */ /* 0x000fe20000000800 */
[----:B------:R-:W-:Y:S01]  /*7aa0*/  @!PT LDS RZ, [RZ] ;  /* 0x00000000fffff984 */ /* 0x000fe20000000800 */
[----:B------:R4:W-:Y:S06]  /*7ab0*/  MEMBAR.ALL.CTA ;  /* 0x0000000000007992 */ /* 0x0009ec0000008000 */
[----:B----4-:R-:W4:Y:S01]  /*7ac0*/  FENCE.VIEW.ASYNC.S ;  /* 0x00000000000073c6 */ /* 0x010f220000000000 */
[----:B-1----:R-:W-:Y:S02]  /*7ad0*/  IMAD.U32 R9, RZ, RZ, UR45 ;  /* 0x0000002dff097e24 */ /* 0x002fe4000f8e00ff */
[----:B------:R-:W-:-:S02]  /*7ae0*/  IMAD.U32 R8, RZ, RZ, UR44 ;  /* 0x0000002cff087e24 */ /* 0x000fc4000f8e00ff */
[----:B------:R-:W-:Y:S02]  /*7af0*/  IMAD.U32 R9, RZ, RZ, UR5 ;  /* 0x00000005ff097e24 */ /* 0x000fe4000f8e00ff */
[C---:B---3--:R-:W-:Y:S01]  /*7b00*/  IMAD R21, R3.reuse, UR7, R0 ;  /* 0x0000000703157c24 */ /* 0x048fe2000f8e0200 */
[----:B------:R-:W-:Y:S01]  /*7b10*/  SHF.R.S32.HI R0, RZ, 0x1f, R11 ;  /* 0x0000001fff007819 */ /* 0x000fe2000001140b */
[----:B------:R-:W-:Y:S01]  /*7b20*/  IMAD.WIDE.U32 R8, R3, UR6, R8 ;  /* 0x0000000603087c25 */ /* 0x000fe2000f8e0008 */
[----:B------:R-:W-:-:S03]  /*7b30*/  ULDC.64 UR6, c[0x0][0xad8] ;  /* 0x0002b60000067ab9 */ /* 0x000fc60000000a00 */
[----:B------:R-:W-:Y:S01]  /*7b40*/  IMAD R0, R0, UR6, RZ ;  /* 0x0000000600007c24 */ /* 0x000fe2000f8e02ff */
[----:B------:R-:W-:-:S03]  /*7b50*/  IADD3 R9, R9, R21, RZ ;  /* 0x0000001509097210 */ /* 0x000fc60007ffe0ff */
[C---:B------:R-:W-:Y:S02]  /*7b60*/  IMAD R3, R11.reuse, UR7, R0 ;  /* 0x000000070b037c24 */ /* 0x040fe4000f8e0200 */
[----:B------:R-:W-:Y:S01]  /*7b70*/  IMAD R0, R48, 0xc0, R19 ;  /* 0x000000c030007824 */ /* 0x000fe200078e0213 */
[----:B------:R-:W-:Y:S01]  /*7b80*/  UIADD3 UR4, UR4, 0x19c20, URZ ;  /* 0x00019c2004047890 */ /* 0x000fe2000fffe03f */
[----:B------:R-:W-:Y:S01]  /*7b90*/  IMAD.WIDE.U32 R8, R11, UR6, R8 ;  /* 0x000000060b087c25 */ /* 0x000fe2000f8e0008 */
[----:B------:R-:W-:Y:S02]  /*7ba0*/  UIADD3 UR40, UR40, 0x1, URZ ;  /* 0x0000000128287890 */ /* 0x000fe4000fffe03f */
[----:B------:R-:W-:Y:S01]  /*7bb0*/  ISETP.GE.AND P0, PT, R0, R35, PT ;  /* 0x000000230000720c */ /* 0x000fe20003f06270 */
[----:B------:R-:W-:Y:S01]  /*7bc0*/  ULDC.64 UR6, c[0x0][0xa80] ;  /* 0x0002a00000067ab9 */ /* 0x000fe20000000a00 */
[----:B------:R-:W-:Y:S01]  /*7bd0*/  IMAD.IADD R3, R9, 0x1, R3 ;  /* 0x0000000109037824 */ /* 0x000fe200078e0203 */
[----:B------:R-:W-:Y:S01]  /*7be0*/  UPRMT UR4, URZ, 0x654, UR4 ;  /* 0x000006543f047896 */ /* 0x000fe20008000004 */
[----:B0-----:R-:W-:Y:S01]  /*7bf0*/  LEA R30, P1, R8, UR6, 0x1 ;  /* 0x00000006081e7c11 */ /* 0x001fe2000f8208ff */
[----:B------:R-:W-:-:S03]  /*7c00*/  UISETP.NE.AND UP0, UPT, UR40, 0x2, UPT ;  /* 0x000000022800788c */ /* 0x000fc6000bf05270 */
[----:B------:R-:W-:Y:S01]  /*7c10*/  LEA.HI.X R3, R8, UR7, R3, 0x1, P1 ;  /* 0x0000000708037c11 */ /* 0x000fe200088f0c03 */
[----:B------:R-:W-:Y:S01]  /*7c20*/  USEL UR6, URZ, 0x1, UP0 ;  /* 0x000000013f067887 */ /* 0x000fe20008000000 */
[----:B------:R-:W-:Y:S01]  /*7c30*/  ULDC UR5, c[0x0][0xc] ;  /* 0x0000030000057ab9 */ /* 0x000fe20000000800 */
[----:B------:R-:W-:Y:S01]  /*7c40*/  USEL UR40, UR40, URZ, UP0 ;  /* 0x0000003f28287287 */ /* 0x000fe20008000000 */
[----:B----4-:R2:W0:Y:S01]  /*7c50*/  SHFL.IDX PT, R10, R30, RZ, 0x1c1f ;  /* 0x001c1fff1e0a7589 */ /* 0x01042200000e0000 */
[----:B------:R-:W-:Y:S01]  /*7c60*/  UIADD3 UR42, UR5, UR42, URZ ;  /* 0x0000002a052a7290 */ /* 0x000fe2000fffe03f */
[----:B------:R-:W-:Y:S01]  /*7c70*/  SYNCS.ARRIVE.TRANS64.RED.A1T0 RZ, [UR4], RZ ;  /* 0x000000ffffff79a7 */ /* 0x000fe20008100404 */
[----:B------:R-:W-:Y:S01]  /*7c80*/  ULOP3.LUT UR39, UR39, UR6, URZ, 0x3c, !UPT ;  /* 0x0000000627277292 */ /* 0x000fe2000f8e3c3f */
[----:B------:R2:W1:Y:S01]  /*7c90*/  SHFL.IDX PT, R11, R3, RZ, 0x1c1f ;  /* 0x001c1fff030b7589 */ /* 0x00046200000e0000 */
[----:B------:R-:W-:Y:S04]  /*7ca0*/  BSSY B0, `(.L_x_31) ;  /* 0x000000e000007945 */ /* 0x000fe80003800000 */
[----:B------:R-:W-:Y:S06]  /*7cb0*/  @P0 BRA `(.L_x_32) ;  /* 0x0000000000300947 */ /* 0x000fec0003800000 */
[----:B------:R-:W-:Y:S02]  /*7cc0*/  ULDC UR4, c[0x0][0xac8] ;  /* 0x0002b20000047ab9 */ /* 0x000fe40000000800 */
[----:B------:R-:W-:Y:S02]  /*7cd0*/  ISETP.GE.AND P1, PT, R17, UR4, PT ;  /* 0x0000000411007c0c */ /* 0x000fe4000bf26270 */
[----:B------:R-:W-:Y:S02]  /*7ce0*/  ISETP.GE.AND P2, PT, R16, UR4, PT ;  /* 0x0000000410007c0c */ /* 0x000fe4000bf46270 */
[----:B------:R-:W-:-:S09]  /*7cf0*/  ISETP.GE.AND P0, PT, R2, UR4, PT ;  /* 0x0000000402007c0c */ /* 0x000fd2000bf06270 */
[CC--:B0-----:R-:W-:Y:S02]  /*7d00*/  @!P1 LEA R20, P3, R17.reuse, R10.reuse, 0x1 ;  /* 0x0000000a11149211 */ /* 0x0c1fe400078608ff */
[----:B--2---:R-:W-:Y:S02]  /*7d10*/  @!P2 LEA R28, P4, R16, R10, 0x1 ;  /* 0x0000000a101ca211 */ /* 0x004fe400078808ff */
[----:B-1----:R-:W-:Y:S01]  /*7d20*/  @!P0 IMAD.WIDE R8, R2, 0x2, R10 ;  /* 0x0000000202088825 */ /* 0x002fe200078e020a */
[-C--:B------:R-:W-:Y:S02]  /*7d30*/  @!P1 LEA.HI.X R21, R17, R11.reuse, R157, 0x1, P3 ;  /* 0x0000000b11159211 */ /* 0x080fe400018f0c9d */
[----:B------:R-:W-:Y:S02]  /*7d40*/  @!P2 LEA.HI.X R29, R16, R11, R156, 0x1, P4 ;  /* 0x0000000b101da211 */ /* 0x000fe400020f0c9c */
[----:B-----5:R3:W-:Y:S04]  /*7d50*/  @!P0 ST.E.128 desc[UR36][R8.64], R52 ;  /* 0x0000003408008985 */ /* 0x0207e8000c101d24 */
[----:B------:R3:W-:Y:S04]  /*7d60*/  @!P1 ST.E.128 desc[UR36][R20.64], R56 ;  /* 0x0000003814009985 */ /* 0x0007e8000c101d24 */
[----:B------:R3:W-:Y:S02]  /*7d70*/  @!P2 ST.E.128 desc[UR36][R28.64], R60 ;  /* 0x0000003c1c00a985 */ /* 0x0007e4000c101d24 */
.L_x_32:
[----:B------:R-:W-:Y:S05]  /*7d80*/  BSYNC B0 ;  /* 0x0000000000007941 */ /* 0x000fea0003800000 */
.L_x_31:
[----:B------:R-:W-:Y:S01]  /*7d90*/  VIADD R0, R0, 0x60 ;  /* 0x0000006000007836 */ /* 0x000fe20000000000 */
[----:B-1----:R1:W4:Y:S01]  /*7da0*/  SHFL.IDX PT, R11, R3, 0x1, 0x1c1f ;  /* 0x003c1f00030b7f89 */ /* 0x00232200000e0000 */
[----:B------:R-:W-:Y:S01]  /*7db0*/  UIADD3 UR38, UR38, 0x1, URZ ;  /* 0x0000000126267890 */ /* 0x000fe2000fffe03f */
[----:B------:R-:W-:Y:S02]  /*7dc0*/  BSSY B0, `(.L_x_33) ;  /* 0x0000010000007945 */ /* 0x000fe40003800000 */
[----:B------:R-:W-:Y:S01]  /*7dd0*/  ISETP.GE.AND P0, PT, R0, R35, PT ;  /* 0x000000230000720c */ /* 0x000fe20003f06270 */
[----:B0-----:R1:W0:-:S12]  /*7de0*/  SHFL.IDX PT, R10, R30, 0x1, 0x1c1f ;  /* 0x003c1f001e0a7f89 */ /* 0x00121800000e0000 */
[----:B-1----:R-:W-:Y:S05]  /*7df0*/  @P0 BRA `(.L_x_34) ;  /* 0x0000000000300947 */ /* 0x002fea0003800000 */
[----:B------:R-:W-:Y:S02]  /*7e00*/  ULDC UR4, c[0x0][0xac8] ;  /* 0x0002b20000047ab9 */ /* 0x000fe40000000800 */
[----:B------:R-:W-:Y:S02]  /*7e10*/  ISETP.GE.AND P3, PT, R17, UR4, PT ;  /* 0x0000000411007c0c */ /* 0x000fe4000bf66270 */
[----:B------:R-:W-:Y:S02]  /*7e20*/  ISETP.GE.AND P4, PT, R16, UR4, PT ;  /* 0x0000000410007c0c */ /* 0x000fe4000bf86270 */
[----:B------:R-:W-:-:S09]  /*7e30*/  ISETP.GE.AND P2, PT, R2, UR4, PT ;  /* 0x0000000402007c0c */ /* 0x000fd2000bf46270 */
[CC--:B0--3--:R-:W-:Y:S02]  /*7e40*/  @!P3 LEA R20, P0, R17.reuse, R10.reuse, 0x1 ;  /* 0x0000000a1114b211 */ /* 0x0c9fe400078008ff */
[----:B--2---:R-:W-:Y:S02]  /*7e50*/  @!P4 LEA R28, P1, R16, R10, 0x1 ;  /* 0x0000000a101cc211 */ /* 0x004fe400078208ff */
[----:B----4-:R-:W-:Y:S01]  /*7e60*/  @!P2 IMAD.WIDE R8, R2, 0x2, R10 ;  /* 0x000000020208a825 */ /* 0x010fe200078e020a */
[-C--:B------:R-:W-:Y:S02]  /*7e70*/  @!P3 LEA.HI.X R21, R17, R11.reuse, R157, 0x1, P0 ;  /* 0x0000000b1115b211 */ /* 0x080fe400000f0c9d */
[----:B------:R-:W-:Y:S02]  /*7e80*/  @!P4 LEA.HI.X R29, R16, R11, R156, 0x1, P1 ;  /* 0x0000000b101dc211 */ /* 0x000fe400008f0c9c */
[----:B-----5:R1:W-:Y:S04]  /*7e90*/  @!P2 ST.E.128 desc[UR36][R8.64], R4 ;  /* 0x000000040800a985 */ /* 0x0203e8000c101d24 */
[----:B------:R1:W-:Y:S04]  /*7ea0*/  @!P3 ST.E.128 desc[UR36][R20.64], R12 ;  /* 0x0000000c1400b985 */ /* 0x0003e8000c101d24 */
[----:B------:R1:W-:Y:S02]  /*7eb0*/  @!P4 ST.E.128 desc[UR36][R28.64], R24 ;  /* 0x000000181c00c985 */ /* 0x0003e4000c101d24 */
.L_x_34:
[----:B------:R-:W-:Y:S05]  /*7ec0*/  BSYNC B0 ;  /* 0x0000000000007941 */ /* 0x000fea0003800000 */
.L_x_33:
[----:B------:R-:W2:Y:S02]  /*7ed0*/  LDC R0, c[0x0][0xc34] ;  /* 0x00030d00ff007b82 */ /* 0x000ea40000000800 */
[----:B--2---:R-:W-:-:S13]  /*7ee0*/  ISETP.LE.AND P0, PT, R0, UR42, PT ;  /* 0x0000002a00007c0c */ /* 0x004fda000bf03270 */
[----:B------:R-:W-:Y:S05]  /*7ef0*/  @!P0 BRA `(.L_x_35) ;  /* 0xffffff8c00688947 */ /* 0x000fea000383ffff */
[----:B------:R-:W-:Y:S05]  /*7f00*/  EXIT ;  /* 0x000000000000794d */ /* 0x000fea0003800000 */
.L_x_5:
[----:B------:R-:W-:-:S08]  /*7f10*/  NOP ;  /* 0x0000000000007918 */ /* 0x000fd00000000000 */
[----:B------:R-:W0:-:S00]  /*7f20*/  USETMAXREG.DEALLOC.CTAPOOL 0x20 ;  /* 0x00000020000079c8 */ /* 0x000e0000080e0500 */
[----:B------:R-:W1:Y:S01]  /*7f30*/  S2UR UR39, SR_CTAID.X ;  /* 0x00000000002779c3 */ /* 0x000e620000002500 */
[----:B------:R-:W-:Y:S01]  /*7f40*/  UMOV UR38, 0x1 ;  /* 0x0000000100267882 */ /* 0x000fe20000000000 */
[----:B0-----:R-:W-:Y:S02]  /*7f50*/  IMAD.MOV.U32 R19, RZ, RZ, RZ ;  /* 0x000000ffff137224 */ /* 0x001fe400078e00ff */
[----:B------:R-:W-:-:S04]  /*7f60*/  IMAD.MOV.U32 R22, RZ, RZ, 0x1 ;  /* 0x00000001ff167424 */ /* 0x000fc800078e00ff */
[----:B------:R-:W1:Y:S02]  /*7f70*/  LDC R2, c[0x0][0xc34] ;  /* 0x00030d00ff027b82 */ /* 0x000e640000000800 */
[----:B-1----:R-:W-:-:S13]  /*7f80*/  ISETP.LE.AND P0, PT, R2, UR39, PT ;  /* 0x0000002702007c0c */ /* 0x002fda000bf03270 */
[----:B------:R-:W-:Y:S05]  /*7f90*/  @P0 BRA `(.L_x_36) ;  /* 0x0000003400fc0947 */ /* 0x000fea0003800000 */
[----:B------:R-:W0:Y:S01]  /*7fa0*/  S2R R10, SR_TID.X ;  /* 0x00000000000a7919 */ /* 0x000e220000002100 */
[----:B------:R-:W-:Y:S01]  /*7fb0*/  ULDC.64 UR4, c[0x0][0x418] ;  /* 0x0001060000047ab9 */ /* 0x000fe20000000a00 */
[----:B------:R-:W-:Y:S01]  /*7fc0*/  SHF.L.U32 R6, R0, 0xb, RZ ;  /* 0x0000000b00067819 */ /* 0x000fe200000006ff */
[----:B------:R-:W-:Y:S01]  /*7fd0*/  UISETP.NE.U32.AND UP0, UPT, UR4, URZ, UPT ;  /* 0x0000003f0400728c */ /* 0x000fe2000bf05070 */
[----:B------:R-:W-:Y:S01]  /*7fe0*/  LOP3.LUT R16, R16, 0xfffffffb, RZ, 0xc0, !PT ;  /* 0xfffffffb10107812 */ /* 0x000fe200078ec0ff */
[----:B------:R-:W-:Y:S01]  /*7ff0*/  ULDC.64 UR6, c[0x0][0x2f0] ;  /* 0x0000bc0000067ab9 */ /* 0x000fe20000000a00 */
[----:B------:R-:W-:Y:S01]  /*8000*/  ULDC UR4, c[0x0][0x424] ;  /* 0x0001090000047ab9 */ /* 0x000fe20000000800 */
[----:B------:R-:W-:Y:S01]  /*8010*/  UISETP.NE.AND.EX UP0, UPT, UR5, URZ, UPT, UP0 ;  /* 0x0000003f0500728c */ /* 0x000fe2000bf05300 */
[----:B------:R-:W-:Y:S01]  /*8020*/  IMAD.MOV.U32 R22, RZ, RZ, 0x1 ;  /* 0x00000001ff167424 */ /* 0x000fe200078e00ff */
[----:B------:R-:W-:Y:S01]  /*8030*/  ULDC UR42, c[0x0][0x448] ;  /* 0x00011200002a7ab9 */ /* 0x000fe20000000800 */
[----:B------:R-:W-:Y:S01]  /*8040*/  ULDC UR8, c[0x0][0x2b8] ;  /* 0x0000ae0000087ab9 */ /* 0x000fe20000000800 */
[----:B------:R-:W-:Y:S01]  /*8050*/  USEL UR4, UR4, 0x1, UP0 ;  /* 0x0000000104047887 */ /* 0x000fe20008000000 */
[----:B------:R-:W-:Y:S01]  /*8060*/  IMAD.MOV.U32 R19, RZ, RZ, RZ ;  /* 0x000000ffff137224 */ /* 0x000fe200078e00ff */
[----:B------:R-:W-:Y:S01]  /*8070*/  UMOV UR43, 0x400 ;  /* 0x00000400002b7882 */ /* 0x000fe20000000000 */
[----:B------:R-:W-:-:S02]  /*8080*/  ULOP3.LUT UR48, UR41, 0x2, URZ, 0xfc, !UPT ;  /* 0x0000000229307892 */ /* 0x000fc4000f8efc3f */
[----:B------:R-:W-:Y:S02]  /*8090*/  UIMAD UR40, UR4, UR6, URZ ;  /* 0x00000006042872a4 */ /* 0x000fe4000f8e023f */
[----:B------:R-:W-:Y:S02]  /*80a0*/  ULEA UR43, UR47, UR43, 0x18 ;  /* 0x0000002b2f2b7291 */ /* 0x000fe4000f8ec03f */
[----:B------:R-:W-:Y:S01]  /*80b0*/  UIADD3 UR5, UR40, 0x7f, URZ ;  /* 0x0000007f28057890 */ /* 0x000fe2000fffe03f */
[----:B------:R-:W-:Y:S01]  /*80c0*/  ULDC UR4, c[0x0][0x288] ;  /* 0x0000a20000047ab9 */ /* 0x000fe20000000800 */
[----:B------:R-:W-:Y:S02]  /*80d0*/  ULOP3.LUT UR49, UR41, 0x1, URZ, 0xfc, !UPT ;  /* 0x0000000129317892 */ /* 0x000fe4000f8efc3f */
[----:B------:R-:W-:Y:S02]  /*80e0*/  USHF.R.S32.HI UR6, URZ, 0x1f, UR5 ;  /* 0x0000001f3f067899 */ /* 0x000fe40008011405 */
[----:B------:R-:W-:-:S02]  /*80f0*/  UIMAD UR42, UR42, UR4, URZ ;  /* 0x000000042a2a72a4 */ /* 0x000fc4000f8e023f */
[----:B------:R-:W-:Y:S01]  /*8100*/  ULEA.HI UR6, UR6, UR5, URZ, 0x7 ;  /* 0x0000000506067291 */ /* 0x000fe2000f8f383f */
[----:B------:R-:W-:Y:S01]  /*8110*/  ULDC UR50, c[0x0][0xc] ;  /* 0x0000030000327ab9 */ /* 0x000fe20000000800 */
[C---:B0-----:R-:W-:Y:S01]  /*8120*/  IMAD.SHL.U32 R4, R10.reuse, 0x80, RZ ;  /* 0x000000800a047824 */ /* 0x041fe200078e00ff */
[----:B------:R-:W-:Y:S01]  /*8130*/  SHF.R.U32.HI R0, RZ, 0x1, R10 ;  /* 0x00000001ff007819 */ /* 0x000fe2000001160a */
[C---:B------:R-:W-:Y:S01]  /*8140*/  IMAD.SHL.U32 R2, R10.reuse, 0x10, RZ ;  /* 0x000000100a027824 */ /* 0x040fe200078e00ff */
[----:B------:R-:W-:Y:S01]  /*8150*/  ULOP3.LUT UR4, UR6, 0xffffff80, URZ, 0xc0, !UPT ;  /* 0xffffff8006047892 */ /* 0x000fe2000f8ec03f */
[----:B------:R-:W-:Y:S01]  /*8160*/  IMAD.SHL.U32 R9, R10, 0x2, RZ ;  /* 0x000000020a097824 */ /* 0x000fe200078e00ff */
[----:B------:R-:W-:Y:S01]  /*8170*/  LOP3.LUT R3, R4, 0x400, RZ, 0xc0, !PT ;  /* 0x0000040004037812 */ /* 0x000fe200078ec0ff */
[----:B------:R-:W-:Y:S01]  /*8180*/  UMOV UR38, URZ ;  /* 0x0000003f00267c82 */ /* 0x000fe20008000000 */
[----:B------:R-:W-:Y:S01]  /*8190*/  LOP3.LUT R5, R0, 0x20, RZ, 0xc0, !PT ;  /* 0x0000002000057812 */ /* 0x000fe200078ec0ff */
[----:B------:R-:W-:Y:S01]  /*81a0*/  UIADD3 UR4, UR4, -0x80, URZ ;  /* 0xffffff8004047890 */ /* 0x000fe2000fffe03f */
[----:B------:R-:W-:Y:S01]  /*81b0*/  LOP3.LUT R6, R3, 0x800, R6, 0xf8, !PT ;  /* 0x0000080003067812 */ /* 0x000fe200078ef806 */
[----:B------:R-:W-:Y:S01]  /*81c0*/  IMAD.SHL.U32 R3, R10, 0x20, RZ ;  /* 0x000000200a037824 */ /* 0x000fe200078e00ff */
[----:B------:R-:W-:Y:S01]  /*81d0*/  LOP3.LUT R7, R5, 0x10, R10, 0xf8, !PT ;  /* 0x0000001005077812 */ /* 0x000fe200078ef80a */
[----:B------:R-:W-:Y:S01]  /*81e0*/  ULEA.HI.SX32 UR44, UR6, 0xfffffffe, 0x19 ;  /* 0xfffffffe062c7891 */ /* 0x000fe2000f8fca3f */
[----:B------:R-:W-:-:S02]  /*81f0*/  LOP3.LUT R8, R2, 0x90, RZ, 0xc0, !PT ;  /* 0x0000009002087812 */ /* 0x000fc400078ec0ff */
[----:B------:R-:W-:Y:S02]  /*8200*/  LOP3.LUT R5, R3, 0x80, RZ, 0xc0, !PT ;  /* 0x0000008003057812 */ /* 0x000fe400078ec0ff */
[----:B------:R-:W-:Y:S01]  /*8210*/  LOP3.LUT R7, R7, 0x380, R4, 0xf8, !PT ;  /* 0x0000038007077812 */ /* 0x000fe200078ef804 */
[----:B------:R-:W-:Y:S01]  /*8220*/  IMAD.SHL.U32 R4, R10, 0x4, RZ ;  /* 0x000000040a047824 */ /* 0x000fe200078e00ff */
[----:B------:R-:W-:Y:S02]  /*8230*/  LOP3.LUT R5, R5, 0x10, R0, 0xf8, !PT ;  /* 0x0000001005057812 */ /* 0x000fe400078ef800 */
[----:B------:R-:W-:Y:S02]  /*8240*/  LOP3.LUT R3, R3, 0x360, RZ, 0xc0, !PT ;  /* 0x0000036003037812 */ /* 0x000fe400078ec0ff */
[----:B------:R-:W-:Y:S02]  /*8250*/  LOP3.LUT R4, R5, 0x10, R4, 0x78, !PT ;  /* 0x0000001005047812 */ /* 0x000fe400078e7804 */
[----:B------:R-:W-:-:S02]  /*8260*/  LOP3.LUT R3, R3, 0x400, R2, 0xf8, !PT ;  /* 0x0000040003037812 */ /* 0x000fc400078ef802 */
[----:B------:R-:W-:Y:S02]  /*8270*/  LOP3.LUT R9, R8, 0x10, R9, 0x78, !PT ;  /* 0x0000001008097812 */ /* 0x000fe400078e7809 */
[----:B------:R-:W-:Y:S02]  /*8280*/  LOP3.LUT R3, R3, R4, RZ, 0xfc, !PT ;  /* 0x0000000403037212 */ /* 0x000fe400078efcff */
[----:B------:R-:W-:Y:S02]  /*8290*/  LOP3.LUT R5, R2, 0x10, RZ, 0xc0, !PT ;  /* 0x0000001002057812 */ /* 0x000fe400078ec0ff */
[--C-:B------:R-:W-:Y:S01]  /*82a0*/  LOP3.LUT R7, R7, 0x70, R2.reuse, 0x78, !PT ;  /* 0x0000007007077812 */ /* 0x100fe200078e7802 */
[----:B------:R0:W-:Y:S01]  /*82b0*/  STL [R1+0x4], R3 ;  /* 0x0000040301007387 */ /* 0x0001e20000100800 */
[----:B------:R-:W-:Y:S02]  /*82c0*/  LOP3.LUT R25, R9, 0x760, R2, 0xf8, !PT ;  /* 0x0000076009197812 */ /* 0x000fe400078ef802 */
[----:B------:R-:W-:-:S02]  /*82d0*/  LOP3.LUT R2, R5, 0x20, RZ, 0xfc, !PT ;  /* 0x0000002005027812 */ /* 0x000fc400078efcff */
[----:B------:R-:W-:Y:S02]  /*82e0*/  LOP3.LUT P0, RZ, R10, 0x4, RZ, 0xc0, !PT ;  /* 0x000000040aff7812 */ /* 0x000fe4000780c0ff */
[----:B------:R-:W-:Y:S02]  /*82f0*/  MOV R4, 0x40 ;  /* 0x0000004000047802 */ /* 0x000fe40000000f00 */
[----:B------:R-:W-:Y:S01]  /*8300*/  ISETP.GE.AND P3, PT, R2, UR7, PT ;  /* 0x0000000702007c0c */ /* 0x000fe2000bf66270 */
[----:B0-----:R-:W-:Y:S01]  /*8310*/  IMAD.SHL.U32 R3, R10, 0x40, RZ ;  /* 0x000000400a037824 */ /* 0x001fe200078e00ff */
[----:B------:R-:W-:Y:S02]  /*8320*/  LOP3.LUT R29, R6, R7, RZ, 0xfc, !PT ;  /* 0x00000007061d7212 */ /* 0x000fe400078efcff */
[----:B------:R-:W-:Y:S02]  /*8330*/  SEL R4, R4, 0xffffffc0, !P0 ;  /* 0xffffffc004047807 */ /* 0x000fe40004000000 */
[----:B------:R-:W-:-:S02]  /*8340*/  LOP3.LUT R3, R3, 0x40, RZ, 0xc0, !PT ;  /* 0x0000004003037812 */ /* 0x000fc400078ec0ff */
[----:B------:R-:W-:Y:S01]  /*8350*/  LOP3.LUT R7, R0, 0x3f, RZ, 0xc0, !PT ;  /* 0x0000003f00077812 */ /* 0x000fe200078ec0ff */
[----:B------:R0:W-:Y:S01]  /*8360*/  STL [R1], R4 ;  /* 0x0000000401007387 */ /* 0x0001e20000100800 */
[----:B------:R-:W-:Y:S01]  /*8370*/  LOP3.LUT R6, R3, 0x3f, R0, 0xf8, !PT ;  /* 0x0000003f03067812 */ /* 0x000fe200078ef800 */
[----:B------:R-:W-:Y:S01]  /*8380*/  IMAD.U32 R0, RZ, RZ, UR4 ;  /* 0x00000004ff007e24 */ /* 0x000fe2000f8e00ff */
[----:B------:R-:W-:Y:S02]  /*8390*/  ISETP.GE.AND P1, PT, R5, UR7, PT ;  /* 0x0000000705007c0c */ /* 0x000fe4000bf26270 */
[----:B------:R-:W-:Y:S02]  /*83a0*/  @P3 LOP3.LUT R16, R16, 0x4, RZ, 0xfc, !PT ;  /* 0x0000000410103812 */ /* 0x000fe400078efcff */
[----:B------:R-:W-:Y:S02]  /*83b0*/  ISETP.GE.AND P2, PT, R2, UR7, PT ;  /* 0x0000000702007c0c */ /* 0x000fe4000bf46270 */
[----:B------:R-:W-:-:S02]  /*83c0*/  LOP3.LUT R16, R16, 0xffffefff, RZ, 0xc0, !PT ;  /* 0xffffefff10107812 */ /* 0x000fc400078ec0ff */
[----:B0-----:R-:W-:Y:S01]  /*83d0*/  IADD3 R4, -R7, UR40, -R0 ;  /* 0x0000002807047c10 */ /* 0x001fe2000fffe900 */
[----:B------:R-:W-:Y:S01]  /*83e0*/  VIADD R7, R25, UR43 ;  /* 0x0000002b19077c36 */ /* 0x000fe20008000000 */
[----:B------:R-:W-:Y:S02]  /*83f0*/  LOP3.LUT R3, R5, 0x40, RZ, 0xfc, !PT ;  /* 0x0000004005037812 */ /* 0x000fe400078efcff */
[C---:B------:R-:W-:Y:S01]  /*8400*/  ISETP.LT.OR P3, PT, R4.reuse, 0x1, P1 ;  /* 0x000000010400780c */ /* 0x040fe20000f61670 */
[----:B------:R0:W-:Y:S01]  /*8410*/  STL [R1+0x8], R4 ;  /* 0x0000080401007387 */ /* 0x0001e20000100800 */
[C---:B------:R-:W-:Y:S02]  /*8420*/  ISETP.LT.OR P4, PT, R4.reuse, 0x41, P1 ;  /* 0x000000410400780c */ /* 0x040fe40000f81670 */
[----:B------:R-:W-:Y:S02]  /*8430*/  ISETP.LT.OR P1, PT, R4, 0x1, P2 ;  /* 0x000000010400780c */ /* 0x000fe40001721670 */
[----:B------:R-:W-:-:S02]  /*8440*/  ISETP.GE.AND P0, PT, R3, UR7, PT ;  /* 0x0000000703007c0c */ /* 0x000fc4000bf06270 */
[----:B------:R-:W-:-:S05]  /*8450*/  LOP3.LUT R0, R6, UR4, RZ, 0xfc, !PT ;  /* 0x0000000406007c12 */ /* 0x000fca000f8efcff */
[----:B------:R-:W-:Y:S01]  /*8460*/  @P3 LOP3.LUT R16, R16, 0x1000, RZ, 0xfc, !PT ;  /* 0x0000100010103812 */ /* 0x000fe200078efcff */
[----:B------:R0:W-:Y:S01]  /*8470*/  STL [R1+0xc], R0 ;  /* 0x00000c0001007387 */ /* 0x0001e20000100800 */
[----:B------:R-:W-:Y:S02]  /*8480*/  ISETP.LT.OR P3, PT, R4, 0x41, P2 ;  /* 0x000000410400780c */ /* 0x000fe40001761670 */
[----:B------:R-:W-:Y:S02]  /*8490*/  LOP3.LUT R16, R16, 0xffff7fff, RZ, 0xc0, !PT ;  /* 0xffff7fff10107812 */ /* 0x000fe400078ec0ff */
[----:B------:R-:W-:Y:S02]  /*84a0*/  ISETP.LT.OR P2, PT, R4, 0x1, P0 ;  /* 0x000000010400780c */ /* 0x000fe40000741670 */
[----:B------:R-:W-:-:S04]  /*84b0*/  @P4 LOP3.LUT R16, R16, 0x8000, RZ, 0xfc, !PT ;  /* 0x0000800010104812 */ /* 0x000fc800078efcff */
[----:B------:R-:W-:-:S04]  /*84c0*/  LOP3.LUT R16, R16, 0xfffff7ff, RZ, 0xc0, !PT ;  /* 0xfffff7ff10107812 */ /* 0x000fc800078ec0ff */
[----:B------:R-:W-:Y:S02]  /*84d0*/  @P1 LOP3.LUT R16, R16, 0x800, RZ, 0xfc, !PT ;  /* 0x0000080010101812 */ /* 0x000fe400078efcff */
[----:B------:R-:W-:Y:S02]  /*84e0*/  ISETP.LT.OR P1, PT, R4, 0x41, P0 ;  /* 0x000000410400780c */ /* 0x000fe40000721670 */
[----:B------:R-:W-:Y:S02]  /*84f0*/  LOP3.LUT R16, R16, 0xffffbfff, RZ, 0xc0, !PT ;  /* 0xffffbfff10107812 */ /* 0x000fe400078ec0ff */
[----:B------:R-:W-:Y:S02]  /*8500*/  ISETP.GE.AND P0, PT, R2, UR8, PT ;  /* 0x0000000802007c0c */ /* 0x000fe4000bf06270 */
[----:B------:R-:W-:-:S04]  /*8510*/  @P3 LOP3.LUT R16, R16, 0x4000, RZ, 0xfc, !PT ;  /* 0x0000400010103812 */ /* 0x000fc800078efcff */
[----:B------:R-:W-:-:S04]  /*8520*/  LOP3.LUT R16, R16, 0xfffffbff, RZ, 0xc0, !PT ;  /* 0xfffffbff10107812 */ /* 0x000fc800078ec0ff */
[----:B------:R-:W-:Y:S02]  /*8530*/  @P2 LOP3.LUT R16, R16, 0x400, RZ, 0xfc, !PT ;  /* 0x0000040010102812 */ /* 0x000fe400078efcff */
[----:B------:R-:W-:Y:S02]  /*8540*/  ISETP.GE.AND P2, PT, R3, UR7, PT ;  /* 0x0000000703007c0c */ /* 0x000fe4000bf46270 */
[----:B------:R-:W-:-:S04]  /*8550*/  LOP3.LUT R16, R16, 0xffffdfff, RZ, 0xc0, !PT ;  /* 0xffffdfff10107812 */ /* 0x000fc800078ec0ff */
[----:B------:R-:W-:Y:S02]  /*8560*/  @P1 LOP3.LUT R16, R16, 0x2000, RZ, 0xfc, !PT ;  /* 0x0000200010101812 */ /* 0x000fe400078efcff */
[----:B------:R-:W-:Y:S02]  /*8570*/  ISETP.GE.AND P1, PT, R3, UR8, PT ;  /* 0x0000000803007c0c */ /* 0x000fe4000bf26270 */
[----:B------:R-:W-:-:S04]  /*8580*/  LOP3.LUT R16, R16, 0xfffffeff, RZ, 0xc0, !PT ;  /* 0xfffffeff10107812 */ /* 0x000fc800078ec0ff */
[----:B------:R-:W-:Y:S02]  /*8590*/  @P0 LOP3.LUT R16, R16, 0x100, RZ, 0xfc, !PT ;  /* 0x0000010010100812 */ /* 0x000fe400078efcff */
[----:B------:R-:W-:Y:S02]  /*85a0*/  ISETP.GE.AND P0, PT, R4, 0x1, PT ;  /* 0x000000010400780c */ /* 0x000fe40003f06270 */
[----:B------:R-:W-:-:S04]  /*85b0*/  LOP3.LUT R16, R16, 0xfffffffd, RZ, 0xc0, !PT ;  /* 0xfffffffd10107812 */ /* 0x000fc800078ec0ff */
[----:B------:R-:W-:Y:S02]  /*85c0*/  @P2 LOP3.LUT R16, R16, 0x2, RZ, 0xfc, !PT ;  /* 0x0000000210102812 */ /* 0x000fe400078efcff */
[----:B------:R-:W-:Y:S02]  /*85d0*/  ISETP.GE.AND P2, PT, R4, 0x41, PT ;  /* 0x000000410400780c */ /* 0x000fe40003f46270 */
[----:B------:R-:W-:-:S04]  /*85e0*/  LOP3.LUT R16, R16, 0xffffff7f, RZ, 0xc0, !PT ;  /* 0xffffff7f10107812 */ /* 0x000fc800078ec0ff */
[----:B------:R-:W-:Y:S02]  /*85f0*/  @P1 LOP3.LUT R16, R16, 0x80, RZ, 0xfc, !PT ;  /* 0x0000008010101812 */ /* 0x000fe400078efcff */
[----:B------:R-:W-:Y:S02]  /*8600*/  ISETP.GE.AND P1, PT, R5, UR7, PT ;  /* 0x0000000705007c0c */ /* 0x000fe4000bf26270 */
[----:B------:R-:W-:-:S04]  /*8610*/  LOP3.LUT R16, R16, 0xffffffdf, RZ, 0xc0, !PT ;  /* 0xffffffdf10107812 */ /* 0x000fc800078ec0ff */
[----:B------:R-:W-:Y:S02]  /*8620*/  @P0 LOP3.LUT R16, R16, 0x20, RZ, 0xfc, !PT ;  /* 0x0000002010100812 */ /* 0x000fe400078efcff */
[----:B------:R-:W-:Y:S02]  /*8630*/  ISETP.GE.AND P0, PT, R5, UR8, PT ;  /* 0x0000000805007c0c */ /* 0x000fe4000bf06270 */
[----:B------:R-:W-:-:S04]  /*8640*/  LOP3.LUT R16, R16, 0xffffffbf, RZ, 0xc0, !PT ;  /* 0xffffffbf10107812 */ /* 0x000fc800078ec0ff */
[----:B------:R-:W-:-:S04]  /*8650*/  @P2 LOP3.LUT R16, R16, 0x40, RZ, 0xfc, !PT ;  /* 0x0000004010102812 */ /* 0x000fc800078efcff */
[----:B------:R-:W-:-:S04]  /*8660*/  LOP3.LUT R16, R16, 0xfffffdff, RZ, 0xc0, !PT ;  /* 0xfffffdff10107812 */ /* 0x000fc800078ec0ff */
[----:B------:R-:W-:-:S04]  /*8670*/  LOP3.LUT R16, R16, 0xfffffff7, RZ, 0xc0, !PT ;  /* 0xfffffff710107812 */ /* 0x000fc800078ec0ff */
[----:B------:R-:W-:-:S04]  /*8680*/  @P1 LOP3.LUT R16, R16, 0x8, RZ, 0xfc, !PT ;  /* 0x0000000810101812 */ /* 0x000fc800078efcff */
[----:B0-----:R-:W-:-:S07]  /*8690*/  @P0 LOP3.LUT R16, R16, 0x200, RZ, 0xfc, !PT ;  /* 0x0000020010100812 */ /* 0x001fce00078efcff */
.L_x_88:
[----:B------:R-:W-:Y:S01]  /*86a0*/  ULDC UR4, c[0x0][0xc38] ;  /* 0x00030e0000047ab9 */ /* 0x000fe20000000800 */
[----:B------:R-:W-:Y:S01]  /*86b0*/  ULDC.64 UR8, c[0x0][0xa28] ;  /* 0x00028a0000087ab9 */ /* 0x000fe20000000a00 */
[----:B------:R-:W-:Y:S01]  /*86c0*/  UISETP.NE.AND UP0, UPT, UR4, 0x1, UPT ;  /* 0x000000010400788c */ /* 0x000fe2000bf05270 */
[----:B------:R-:W-:Y:S01]  /*86d0*/  ISETP.NE.U32.AND P0, PT, RZ, UR8, PT ;  /* 0x00000008ff007c0c */ /* 0x000fe2000bf05070 */
[----:B------:R-:W-:Y:S01]  /*86e0*/  UMOV UR45, UR39 ;  /* 0x00000027002d7c82 */ /* 0x000fe20008000000 */
[----:B------:R-:W-:Y:S01]  /*86f0*/  ULDC UR4, c[0x0][0xc44] ;  /* 0x0003110000047ab9 */ /* 0x000fe20000000800 */
[----:B------:R-:W-:Y:S01]  /*8700*/  UIADD3 UR11, UR43, 0x13800, URZ ;  /* 0x000138002b0b7890 */ /* 0x000fe2000fffe03f */
[----:B------:R-:W-:Y:S01]  /*8710*/  ISETP.NE.AND.EX P0, PT, RZ, UR9, PT, P0 ;  /* 0x00000009ff007c0c */ /* 0x000fe2000bf05300 */
[----:B------:R-:W-:Y:S01]  /*8720*/  UISETP.NE.AND UP1, UPT, UR4, 0x1, UPT ;  /* 0x000000010400788c */ /* 0x000fe2000bf25270 */
[----:B------:R-:W-:-:S04]  /*8730*/  IMAD.MOV.U32 R28, RZ, RZ, RZ ;  /* 0x000000ffff1c7224 */ /* 0x000fc800078e00ff */
[----:B------:R-:W-:Y:S01]  /*8740*/  @UP0 ULDC UR4, c[0x0][0xc3c] ;  /* 0x00030f0000040ab9 */ /* 0x000fe20000000800 */
[----:B------:R-:W-:Y:S01]  /*8750*/  @UP0 ULDC UR10, c[0x0][0xc40] ;  /* 0x00031000000a0ab9 */ /* 0x000fe20000000800 */
[----:B------:R-:W-:-:S04]  /*8760*/  UIMAD.WIDE.U32 UR4, UR39, UR4, URZ ;  /* 0x00000004270472a5 */ /* 0x000fc8000f8e003f */
[----:B------:R-:W-:Y:S01]  /*8770*/  @UP0 USHF.R.U32.HI UR45, URZ, UR10, UR5 ;  /* 0x0000000a3f2d0299 */ /* 0x000fe20008011605 */
[----:B------:R-:W-:Y:S01]  /*8780*/  @UP1 ULDC.64 UR6, c[0x0][0xc48] ;  /* 0x0003120000061ab9 */ /* 0x000fe20000000a00 */
[----:B------:R-:W-:Y:S02]  /*8790*/  ULOP3.LUT UP0, URZ, UR11, 0x9f, URZ, 0xc0, !UPT ;  /* 0x0000009f0b3f7892 */ /* 0x000fe4000f80c03f */
[----:B------:R-:W-:-:S03]  /*87a0*/  UIMAD.WIDE.U32 UR4, UR45, UR6, URZ ;  /* 0x000000062d0472a5 */ /* 0x000fc6000f8e003f */
[----:B------:R-:W-:Y:S01]  /*87b0*/  UMOV UR46, UR45 ;  /* 0x0000002d002e7c82 */ /* 0x000fe20008000000 */
[----:B------:R-:W-:Y:S01]  /*87c0*/  @UP1 USHF.R.U32.HI UR46, URZ, UR7, UR5 ;  /* 0x000000073f2e1299 */ /* 0x000fe20008011605 */
[----:B-1----:R-:W-:Y:S11]  /*87d0*/  @!P0 BRA `(.L_x_37) ;  /* 0x0000000000148947 */ /* 0x002ff60003800000 */
[----:B------:R-:W-:Y:S02]  /*87e0*/  ULDC.64 UR4, c[0x0][0xa28] ;  /* 0x00028a0000047ab9 */ /* 0x000fe40000000a00 */
[----:B------:R-:W-:-:S06]  /*87f0*/  UIMAD.WIDE UR4, UR46, 0x4, UR4 ;  /* 0x000000042e0478a5 */ /* 0x000fcc000f8e0204 */
[----:B------:R-:W-:Y:S01]  /*8800*/  MOV R2, UR4 ;  /* 0x0000000400027c02 */ /* 0x000fe20008000f00 */
[----:B------:R-:W-:-:S05]  /*8810*/  IMAD.U32 R3, RZ, RZ, UR5 ;  /* 0x00000005ff037e24 */ /* 0x000fca000f8e00ff */
[----:B------:R0:W5:Y:S02]  /*8820*/  LDG.E R28, desc[UR36][R2.64] ;  /* 0x00000024021c7981 */ /* 0x000164000c1e1900 */
.L_x_37:
[----:B------:R-:W-:-:S13]  /*8830*/  PLOP3.LUT P0, PT, PT, PT, UP0, 0x80, 0x0 ;  /* 0x000000000000781c */ /* 0x000fda0003f0f008 */
[----:B------:R-:W-:Y:S05]  /*8840*/  @!P0 BRA `(.L_x_38) ;  /* 0x0000000000408947 */ /* 0x000fea0003800000 */
[----:B0-----:R-:W-:Y:S01]  /*8850*/  MOV R2, 0x0 ;  /* 0x0000000000027802 */ /* 0x001fe20000000f00 */
[----:B------:R-:W-:Y:S01]  /*8860*/  ULDC.64 UR6, c[0x4][0x98] ;  /* 0x0100260000067ab9 */ /* 0x000fe20000000a00 */
[----:B------:R-:W-:Y:S01]  /*8870*/  ULDC.64 UR8, c[0x4][0xa0] ;  /* 0x0100280000087ab9 */ /* 0x000fe20000000a00 */
[----:B------:R-:W-:Y:S01]  /*8880*/  ULDC.64 UR4, c[0x4][0x8] ;  /* 0x0100020000047ab9 */ /* 0x000fe20000000a00 */
[----:B------:R-:W-:Y:S01]  /*8890*/  IMAD.U32 R4, RZ, RZ, UR6 ;  /* 0x00000006ff047e24 */ /* 0x000fe2000f8e00ff */
[----:B------:R-:W-:Y:S01]  /*88a0*/  MOV R10, UR4 ;  /* 0x00000004000a7c02 */ /* 0x000fe20008000f00 */
[----:B------:R-:W0:Y:S01]  /*88b0*/  LDC.64 R2, c[0x4][R2] ;  /* 0x0100000002027b82 */ /* 0x000e220000000a00 */
[----:B------:R-:W-:Y:S02]  /*88c0*/  IMAD.U32 R5, RZ, RZ, UR7 ;  /* 0x00000007ff057e24 */ /* 0x000fe4000f8e00ff */
[----:B------:R-:W-:Y:S02]  /*88d0*/  IMAD.U32 R6, RZ, RZ, UR8 ;  /* 0x00000008ff067e24 */ /* 0x000fe4000f8e00ff */
[----:B------:R-:W-:-:S02]  /*88e0*/  IMAD.U32 R7, RZ, RZ, UR9 ;  /* 0x00000009ff077e24 */ /* 0x000fc4000f8e00ff */
[----:B------:R-:W-:Y:S02]  /*88f0*/  IMAD.U32 R11, RZ, RZ, UR5 ;  /* 0x00000005ff0b7e24 */ /* 0x000fe4000f8e00ff */
[----:B------:R-:W-:Y:S02]  /*8900*/  IMAD.MOV.U32 R8, RZ, RZ, 0x70 ;  /* 0x00000070ff087424 */ /* 0x000fe400078e00ff */
[----:B------:R-:W-:Y:S02]  /*8910*/  IMAD.MOV.U32 R12, RZ, RZ, 0x1 ;  /* 0x00000001ff0c7424 */ /* 0x000fe400078e00ff */
[----:B------:R-:W-:-:S07]  /*8920*/  IMAD.MOV.U32 R13, RZ, RZ, RZ ;  /* 0x000000ffff0d7224 */ /* 0x000fce00078e00ff */
[----:B------:R-:W-:-:S07]  /*8930*/  LEPC R20, `(.L_x_38) ;  /* 0x000000001014794e */ /* 0x000fce0000000000 */
[----:B0----5:R-:W-:Y:S05]  /*8940*/  CALL.ABS.NOINC R2 ;  /* 0x0000000002007343 */ /* 0x021fea0003c00000 */
.L_x_38:
[----:B------:R-:W-:Y:S01]  /*8950*/  UIADD3 UR4, UR43, 0x9000, URZ ;  /* 0x000090002b047890 */ /* 0x000fe2000fffe03f */
[----:B------:R-:W-:-:S05]  /*8960*/  LOP3.LUT R16, R16, 0xfffffffe, RZ, 0xc0, !PT ;  /* 0xfffffffe10107812 */ /* 0x000fca00078ec0ff */
[----:B------:R-:W-:-:S05]  /*8970*/  IMAD.U32 R17, RZ, RZ, UR4 ;  /* 0x00000004ff117e24 */ /* 0x000fca000f8e00ff */
[----:B------:R-:W-:-:S13]  /*8980*/  LOP3.LUT P0, RZ, R17, 0x9f, RZ, 0xc0, !PT ;  /* 0x0000009f11ff7812 */ /* 0x000fda000780c0ff */
[----:B------:R-:W-:Y:S01]  /*8990*/  @P0 LOP3.LUT R16, R16, 0x1, RZ, 0xfc, !PT ;  /* 0x0000000110100812 */ /* 0x000fe200078efcff */
[----:B------:R-:W-:Y:S06]  /*89a0*/  @!P0 BRA `(.L_x_39) ;  /* 0x0000000000408947 */ /* 0x000fec0003800000 */
[----:B0-----:R-:W-:Y:S01]  /*89b0*/  MOV R2, 0x0 ;  /* 0x0000000000027802 */ /* 0x001fe20000000f00 */
[----:B------:R-:W-:Y:S01]  /*89c0*/  ULDC.64 UR6, c[0x4][0x98] ;  /* 0x0100260000067ab9 */ /* 0x000fe20000000a00 */
[----:B------:R-:W-:Y:S01]  /*89d0*/  ULDC.64 UR8, c[0x4][0xa0] ;  /* 0x0100280000087ab9 */ /* 0x000fe20000000a00 */
[----:B------:R-:W-:Y:S01]  /*89e0*/  ULDC.64 UR4, c[0x4][0x10] ;  /* 0x0100040000047ab9 */ /* 0x000fe20000000a00 */
[----:B------:R-:W-:Y:S01]  /*89f0*/  MOV R4, UR6 ;  /* 0x0000000600047c02 */ /* 0x000fe20008000f00 */
[----:B------:R-:W-:Y:S01]  /*8a00*/  IMAD.U32 R5, RZ, RZ, UR7 ;  /* 0x00000007ff057e24 */ /* 0x000fe2000f8e00ff */
[----:B------:R-:W0:Y:S01]  /*8a10*/  LDC.64 R2, c[0x4][R2] ;  /* 0x0100000002027b82 */ /* 0x000e220000000a00 */
[----:B------:R-:W-:Y:S01]  /*8a20*/  IMAD.U32 R6, RZ, RZ, UR8 ;  /* 0x00000008ff067e24 */ /* 0x000fe2000f8e00ff */
[----:B------:R-:W-:Y:S01]  /*8a30*/  MOV R8, 0x70 ;  /* 0x0000007000087802 */ /* 0x000fe20000000f00 */
[----:B------:R-:W-:Y:S02]  /*8a40*/  IMAD.U32 R7, RZ, RZ, UR9 ;  /* 0x00000009ff077e24 */ /* 0x000fe4000f8e00ff */
[----:B------:R-:W-:-:S02]  /*8a50*/  IMAD.U32 R10, RZ, RZ, UR4 ;  /* 0x00000004ff0a7e24 */ /* 0x000fc4000f8e00ff */
[----:B------:R-:W-:Y:S02]  /*8a60*/  IMAD.U32 R11, RZ, RZ, UR5 ;  /* 0x00000005ff0b7e24 */ /* 0x000fe4000f8e00ff */
[----:B------:R-:W-:Y:S02]  /*8a70*/  IMAD.MOV.U32 R12, RZ, RZ, 0x1 ;  /* 0x00000001ff0c7424 */ /* 0x000fe400078e00ff */
[----:B------:R-:W-:-:S07]  /*8a80*/  IMAD.MOV.U32 R13, RZ, RZ, RZ ;  /* 0x000000ffff0d7224 */ /* 0x000fce00078e00ff */
[----:B------:R-:W-:-:S07]  /*8a90*/  LEPC R20, `(.L_x_39) ;  /* 0x000000001014794e */ /* 0x000fce0000000000 */
[----:B0----5:R-:W-:Y:S05]  /*8aa0*/  CALL.ABS.NOINC R2 ;  /* 0x0000000002007343 */ /* 0x021fea0003c00000 */
.L_x_39:
[----:B------:R-:W-:-:S04]  /*8ab0*/  UIADD3 UR4, UR43, 0x3000, URZ ;  /* 0x000030002b047890 */ /* 0x000fc8000fffe03f */
[----:B------:R-:W-:-:S06]  /*8ac0*/  ULOP3.LUT UP0, URZ, UR4, 0x3ff, URZ, 0xc0, !UPT ;  /* 0x000003ff043f7892 */ /* 0x000fcc000f80c03f */
        /* <DEDUP_REMOVED lines=18> */
.L_x_40:
[----:B------:R-:W-:-:S13]  /*8bf0*/  LOP3.LUT P6, RZ, R17, 0x9f, RZ, 0xc0, !PT ;  /* 0x0000009f11ff7812 */ /* 0x000fda00078cc0ff */
[----:B------:R-:W-:Y:S05]  /*8c00*/  @!P6 BRA `(.L_x_41) ;  /* 0x000000000040e947 */ /* 0x000fea0003800000 */
        /* <DEDUP_REMOVED lines=16> */
.L_x_41:
[----:B------:R-:W-:Y:S01]  /*8d10*/  ULDC.64 UR4, c[0x0][0x9f8] ;  /* 0x00027e0000047ab9 */ /* 0x000fe20000000a00 */
[----:B------:R-:W-:Y:S01]  /*8d20*/  IMAD.U32 R23, RZ, RZ, UR46 ;  /* 0x0000002eff177e24 */ /* 0x000fe2000f8e00ff */
[----:B------:R-:W-:Y:S01]  /*8d30*/  UISETP.NE.U32.AND UP0, UPT, UR4, URZ, UPT ;  /* 0x0000003f0400728c */ /* 0x000fe2000bf05070 */
[----:B------:R-:W1:Y:S03]  /*8d40*/  LDC R9, c[0x0][0x430] ;  /* 0x00010c00ff097b82 */ /* 0x000e660000000800 */
[----:B------:R-:W-:-:S06]  /*8d50*/  UISETP.NE.AND.EX UP0, UPT, UR5, URZ, UPT, UP0 ;  /* 0x0000003f0500728c */ /* 0x000fcc000bf05300 */
[----:B------:R-:W-:-:S05]  /*8d60*/  PLOP3.LUT P0, PT, PT, PT, UP0, 0x80, 0x0 ;  /* 0x000000000000781c */ /* 0x000fca0003f0f008 */
[----:B------:R-:W-:Y:S02]  /*8d70*/  @UP0 ULDC.64 UR4, c[0x0][0x9f8] ;  /* 0x00027e0000040ab9 */ /* 0x000fe40000000a00 */
[----:B------:R-:W-:-:S06]  /*8d80*/  @UP0 UIMAD.WIDE UR4, UR46, 0x4, UR4 ;  /* 0x000000042e0408a5 */ /* 0x000fcc000f8e0204 */
[----:B0-----:R-:W-:Y:S02]  /*8d90*/  IMAD.U32 R2, RZ, RZ, UR4 ;  /* 0x00000004ff027e24 */ /* 0x001fe4000f8e00ff */
[----:B------:R-:W-:-:S05]  /*8da0*/  IMAD.U32 R3, RZ, RZ, UR5 ;  /* 0x00000005ff037e24 */ /* 0x000fca000f8e00ff */
[----:B------:R0:W5:Y:S01]  /*8db0*/  @P0 LDG.E R23, desc[UR36][R2.64] ;  /* 0x0000002402170981 */ /* 0x000162000c1e1900 */
[----:B------:R-:W-:-:S03]  /*8dc0*/  UMOV UR4, 0xffffffff ;  /* 0xffffffff00047882 */ /* 0x000fc60000000000 */
[----:B------:R-:W-:Y:S05]  /*8dd0*/  BRA.DIV UR4, `(.L_x_42) ;  /* 0x0000002e04c07947 */ /* 0x000fea000b800000 */
.L_x_105:
[----:B0-----:R-:W2:Y:S01]  /*8de0*/  LDL R2, [R1+0xc] ;  /* 0x00000c0001027983 */ /* 0x001ea20000100800 */
[----:B-1----:R-:W-:Y:S02]  /*8df0*/  ISETP.NE.AND P1, PT, R9, 0x1, PT ;  /* 0x000000010900780c */ /* 0x002fe40003f25270 */
[----:B-----5:R-:W-:Y:S02]  /*8e00*/  SHF.R.S32.HI R27, RZ, 0x1f, R23 ;  /* 0x0000001fff1b7819 */ /* 0x020fe40000011417 */
[----:B------:R-:W-:-:S09]  /*8e10*/  LOP3.LUT R16, R16, 0xffffffef, RZ, 0xc0, !PT ;  /* 0xffffffef10107812 */ /* 0x000fd200078ec0ff */
[----:B------:R-:W0:Y:S01]  /*8e20*/  @P1 LDC R3, c[0x0][0x434] ;  /* 0x00010d00ff031b82 */ /* 0x000e220000000800 */
[----:B------:R-:W-:-:S07]  /*8e30*/  @P1 LOP3.LUT R16, R16, 0x10, RZ, 0xfc, !PT ;  /* 0x0000001010101812 */ /* 0x000fce00078efcff */
[----:B------:R-:W1:Y:S01]  /*8e40*/  @P1 LDC R5, c[0x0][0x438] ;  /* 0x00010e00ff051b82 */ /* 0x000e620000000800 */
[----:B------:R-:W-:Y:S02]  /*8e50*/  IADD3 R17, RZ, -UR46, RZ ;  /* 0x8000002eff117c10 */ /* 0x000fe4000fffe0ff */
[----:B------:R-:W-:Y:S02]  /*8e60*/  LOP3.LUT R16, R16, 0xfffffffe, RZ, 0xc0, !PT ;  /* 0xfffffffe10107812 */ /* 0x000fe400078ec0ff */
[C---:B--2---:R-:W-:Y:S02]  /*8e70*/  ISETP.GE.AND P0, PT, R2.reuse, UR40, PT ;  /* 0x0000002802007c0c */ /* 0x044fe4000bf06270 */
[----:B------:R-:W-:-:S05]  /*8e80*/  IADD3 R0, R2, R28, RZ ;  /* 0x0000001c02007210 */ /* 0x000fca0007ffe0ff */
[----:B0-----:R-:W-:-:S04]  /*8e90*/  @P1 IMAD.HI.U32 R2, R0, R3, RZ ;  /* 0x0000000300021227 */ /* 0x001fc800078e00ff */
[----:B------:R-:W-:Y:S01]  /*8ea0*/  IMAD.MOV.U32 R8, RZ, RZ, R0 ;  /* 0x000000ffff087224 */ /* 0x000fe200078e0000 */
[----:B-1----:R-:W-:Y:S01]  /*8eb0*/  @P1 SHF.R.U32.HI R8, RZ, R5, R2 ;  /* 0x00000005ff081219 */ /* 0x002fe20000011602 */
[----:B------:R-:W0:Y:S03]  /*8ec0*/  @!P0 LDC.64 R6, c[0x0][0x428] ;  /* 0x00010a00ff068b82 */ /* 0x000e260000000a00 */
[----:B------:R-:W-:-:S05]  /*8ed0*/  @!P0 SHF.R.S32.HI R3, RZ, 0x1f, R8 ;  /* 0x0000001fff038819 */ /* 0x000fca0000011408 */
[----:B------:R-:W1:Y:S01]  /*8ee0*/  @!P0 LDC.64 R4, c[0x0][0x418] ;  /* 0x00010600ff048b82 */ /* 0x000e620000000a00 */
[----:B0-----:R-:W-:-:S04]  /*8ef0*/  @!P0 IMAD R2, R27, R6, RZ ;  /* 0x000000061b028224 */ /* 0x001fc800078e02ff */
[----:B------:R-:W-:Y:S02]  /*8f00*/  @!P0 IMAD R7, R23, R7, R2 ;  /* 0x0000000717078224 */ /* 0x000fe400078e0202 */
[----:B------:R-:W-:-:S04]  /*8f10*/  @!P0 IMAD.MOV.U32 R2, RZ, RZ, R8 ;  /* 0x000000ffff028224 */ /* 0x000fc800078e0008 */
[----:B------:R-:W-:-:S04]  /*8f20*/  @!P0 IMAD.WIDE.U32 R2, R23, R6, R2 ;  /* 0x0000000617028225 */ /* 0x000fc800078e0002 */
[----:B------:R-:W-:Y:S01]  /*8f30*/  @!P0 IMAD.IADD R3, R3, 0x1, R7 ;  /* 0x0000000103038824 */ /* 0x000fe200078e0207 */
[----:B-1----:R-:W-:-:S04]  /*8f40*/  @!P0 LEA R6, P1, R2, R4, 0x2 ;  /* 0x0000000402068211 */ /* 0x002fc800078210ff */
[----:B------:R-:W-:Y:S01]  /*8f50*/  @!P0 LEA.HI.X R7, R2, R5, R3, 0x2, P1 ;  /* 0x0000000502078211 */ /* 0x000fe200008f1403 */
[----:B------:R-:W-:Y:S01]  /*8f60*/  IMAD.U32 R4, RZ, RZ, UR48 ;  /* 0x00000030ff047e24 */ /* 0x000fe2000f8e00ff */
[----:B------:R-:W0:Y:S01]  /*8f70*/  LDC R2, c[0x0][0xc44] ;  /* 0x00031100ff027b82 */ /* 0x000e220000000800 */
[----:B------:R-:W-:-:S03]  /*8f80*/  IMAD.MOV.U32 R5, RZ, RZ, RZ ;  /* 0x000000ffff057224 */ /* 0x000fc600078e00ff */
[----:B------:R-:W-:Y:S01]  /*8f90*/  ISETP.NE.AND P2, PT, R4, 0x3, PT ;  /* 0x000000030400780c */ /* 0x000fe20003f45270 */
[----:B------:R-:W-:Y:S02]  /*8fa0*/  IMAD.MOV R3, RZ, RZ, -R8 ;  /* 0x000000ffff037224 */ /* 0x000fe400078e0a08 */
[----:B------:R1:W5:Y:S02]  /*8fb0*/  @!P0 LDG.E R5, desc[UR36][R6.64] ;  /* 0x0000002406058981 */ /* 0x000364000c1e1900 */
[----:B-1----:R-:W-:-:S08]  /*8fc0*/  IMAD R6, R9, R3, R0 ;  /* 0x0000000309067224 */ /* 0x002fd000078e0200 */
[----:B------:R-:W-:Y:S01]  /*8fd0*/  @P2 LOP3.LUT R16, R16, 0x1, RZ, 0xfc, !PT ;  /* 0x0000000110102812 */ /* 0x000fe200078efcff */
[----:B0-----:R-:W-:-:S05]  /*8fe0*/  IMAD R17, R2, R17, UR45 ;  /* 0x0000002d02117e24 */ /* 0x001fca000f8e0211 */
[----:B------:R-:W-:Y:S01]  /*8ff0*/  SHF.R.S32.HI R24, RZ, 0x1f, R17 ;  /* 0x0000001fff187819 */ /* 0x000fe20000011411 */
[----:B------:R-:W-:Y:S06]  /*9000*/  @!P2 BRA `(.L_x_43) ;  /* 0x000000000004a947 */ /* 0x000fec0003800000 */
[----:B------:R-:W-:Y:S01]  /*9010*/  BPT.TRAP 0x1 ;  /* 0x000000040000795c */ /* 0x000fe20000300000 */
.L_x_43:
[----:B------:R-:W-:Y:S01]  /*9020*/  LEA R4, R19, UR43, 0x3 ;  /* 0x0000002b13047c11 */ /* 0x000fe2000f8e18ff */
[----:B------:R-:W-:Y:S01]  /*9030*/  BSSY B0, `(.L_x_44) ;  /* 0x0000005000007945 */ /* 0x000fe20003800000 */
[----:B------:R-:W-:Y:S02]  /*9040*/  SHF.L.U32 R20, R22, 0x1f, RZ ;  /* 0x0000001f16147819 */ /* 0x000fe400000006ff */
[----:B------:R-:W-:Y:S02]  /*9050*/  SHF.R.S32.HI R10, RZ, 0x1f, R6 ;  /* 0x0000001fff0a7819 */ /* 0x000fe40000011406 */
[----:B------:R-:W0:Y:S02]  /*9060*/  SYNCS.PHASECHK.TRANS64.TRYWAIT P0, [R4+URZ+0x19c80], R20 ;  /* 0x019c8014040075a7 */ /* 0x000e24000800017f */
[----:B0-----:R-:W-:Y:S05]  /*9070*/  @!P0 BRA `(.L_x_45) ;  /* 0x0000002c00448947 */ /* 0x001fea0003800000 */
.L_x_106:
[----:B------:R-:W-:Y:S05]  /*9080*/  BSYNC B0 ;  /* 0x0000000000007941 */ /* 0x000fea0003800000 */
.L_x_44:
[----:B------:R-:W1:Y:S01]  /*9090*/  S2R R11, SR_TID.X ;  /* 0x00000000000b7919 */ /* 0x000e620000002100 */
[----:B------:R-:W-:Y:S01]  /*90a0*/  ULDC.64 UR4, c[0x0][0x328] ;  /* 0x0000ca0000047ab9 */ /* 0x000fe20000000a00 */
[----:B-----5:R-:W-:Y:S01]  /*90b0*/  SHF.R.S32.HI R18, RZ, 0x1f, R5 ;  /* 0x0000001fff127819 */ /* 0x020fe20000011405 */
[----:B------:R-:W-:Y:S01]  /*90c0*/  IMAD R3, R10, UR4, RZ ;  /* 0x000000040a037c24 */ /* 0x000fe2000f8e02ff */
[----:B------:R-:W-:Y:S01]  /*90d0*/  ULDC.64 UR6, c[0x0][0x318] ;  /* 0x0000c60000067ab9 */ /* 0x000fe20000000a00 */
[----:B------:R-:W-:Y:S02]  /*90e0*/  IMAD R9, R19, 0x3000, R25 ;  /* 0x0000300013097824 */ /* 0x000fe400078e0219 */
[C---:B------:R-:W-:Y:S02]  /*90f0*/  IMAD R0, R6.reuse, UR5, R3 ;  /* 0x0000000506007c24 */ /* 0x040fe4000f8e0203 */
[----:B------:R-:W-:Y:S01]  /*9100*/  IMAD.WIDE.U32 R2, R6, UR4, RZ ;  /* 0x0000000406027c25 */ /* 0x000fe2000f8e00ff */
[----:B------:R-:W-:-:S03]  /*9110*/  ULDC.64 UR4, c[0x0][0x338] ;  /* 0x0000ce0000047ab9 */ /* 0x000fc60000000a00 */
[----:B------:R-:W-:Y:S02]  /*9120*/  IMAD.IADD R3, R3, 0x1, R0 ;  /* 0x0000000103037824 */ /* 0x000fe400078e0200 */
[----:B------:R-:W-:Y:S02]  /*9130*/  IMAD R0, R18, UR4, RZ ;  /* 0x0000000412007c24 */ /* 0x000fe4000f8e02ff */
[----:B------:R-:W-:-:S04]  /*9140*/  IMAD.WIDE.U32 R2, R5, UR4, R2 ;  /* 0x0000000405027c25 */ /* 0x000fc8000f8e0002 */
[----:B------:R-:W-:Y:S01]  /*9150*/  IMAD R0, R5, UR5, R0 ;  /* 0x0000000505007c24 */ /* 0x000fe2000f8e0200 */
[----:B------:R-:W-:Y:S02]  /*9160*/  ULDC.64 UR4, c[0x0][0x330] ;  /* 0x0000cc0000047ab9 */ /* 0x000fe40000000a00 */
[----:B------:R-:W-:Y:S02]  /*9170*/  IMAD R8, R24, UR4, RZ ;  /* 0x0000000418087c24 */ /* 0x000fe4000f8e02ff */
[----:B------:R-:W-:Y:S02]  /*9180*/  IMAD.IADD R3, R3, 0x1, R0 ;  /* 0x0000000103037824 */ /* 0x000fe400078e0200 */
[C---:B------:R-:W-:Y:S02]  /*9190*/  IMAD R8, R17.reuse, UR5, R8 ;  /* 0x0000000511087c24 */ /* 0x040fe4000f8e0208 */
[----:B------:R-:W-:Y:S01]  /*91a0*/  IMAD.WIDE.U32 R2, R17, UR4, R2 ;  /* 0x0000000411027c25 */ /* 0x000fe2000f8e0002 */
[----:B------:R-:W-:-:S03]  /*91b0*/  UMOV UR4, 0xffffffff ;  /* 0xffffffff00047882 */ /* 0x000fc60000000000 */
[----:B-1----:R-:W-:Y:S01]  /*91c0*/  IMAD.SHL.U32 R21, R11, 0x10, RZ ;  /* 0x000000100b157824 */ /* 0x002fe200078e00ff */
[----:B------:R-:W-:-:S04]  /*91d0*/  IADD3 R7, P0, R2, UR6, RZ ;  /* 0x0000000602077c10 */ /* 0x000fc8000ff1e0ff */
[----:B------:R-:W-:Y:S02]  /*91e0*/  IADD3.X R8, R3, UR7, R8, P0, !PT ;  /* 0x0000000703087c10 */ /* 0x000fe400087fe408 */
[----:B------:R-:W-:Y:S01]  /*91f0*/  LOP3.LUT R21, R21, 0x10, RZ, 0xc0, !PT ;  /* 0x0000001015157812 */ /* 0x000fe200078ec0ff */
[----:B------:R-:W-:Y:S06]  /*9200*/  BRA.DIV UR4, `(.L_x_46) ;  /* 0x0000002a04f47947 */ /* 0x000fec000b800000 */
[----:B------:R-:W1:Y:S01]  /*9210*/  SHFL.IDX PT, R2, R7, RZ, 0x1e1f ;  /* 0x001e1fff07027589 */ /* 0x000e6200000e0000 */
[C---:B------:R-:W-:Y:S02]  /*9220*/  LOP3.LUT P3, RZ, R16.reuse, 0x1000, RZ, 0xc0, !PT ;  /* 0x0000100010ff7812 */ /* 0x040fe4000786c0ff */
[C---:B------:R-:W-:Y:S01]  /*9230*/  LOP3.LUT P2, RZ, R16.reuse, 0x800, RZ, 0xc0, !PT ;  /* 0x0000080010ff7812 */ /* 0x040fe2000784c0ff */
[----:B------:R-:W2:Y:S01]  /*9240*/  SHFL.IDX PT, R0, R8, RZ, 0x1e1f ;  /* 0x001e1fff08007589 */ /* 0x000ea200000e0000 */
[----:B------:R-:W-:-:S03]  /*9250*/  LOP3.LUT P1, RZ, R16, 0x400, RZ, 0xc0, !PT ;  /* 0x0000040010ff7812 */ /* 0x000fc6000782c0ff */
[----:B------:R-:W3:Y:S01]  /*9260*/  SHFL.IDX PT, R8, R8, 0x1, 0x1e1f ;  /* 0x003e1f0008087f89 */ /* 0x000ee200000e0000 */
[----:B-1----:R-:W-:-:S05]  /*9270*/  IADD3 R2, P0, R21, R2, RZ ;  /* 0x0000000215027210 */ /* 0x002fca0007f1e0ff */
[----:B--2---:R-:W-:Y:S01]  /*9280*/  IMAD.X R3, RZ, RZ, R0, P0 ;  /* 0x000000ffff037224 */ /* 0x004fe200000e0600 */
[----:B------:R-:W-:-:S05]  /*9290*/  IADD3 R0, R9, UR43, RZ ;  /* 0x0000002b09007c10 */ /* 0x000fca000fffe0ff */
[----:B------:R-:W-:Y:S04]  /*92a0*/  LDGSTS.E.BYPASS.LTC128B.128 [R0+0x9000], desc[UR36][R2.64], !P3 ;  /* 0x0900000002007fae */ /* 0x000fe8000d901d64 */
[----:B------:R-:W-:Y:S04]  /*92b0*/  LDGSTS.E.BYPASS.LTC128B.128 [R0+0xa000], desc[UR36][R2.64+0x20], !P2 ;  /* 0x0a00002002007fae */ /* 0x000fe8000d101d64 */
[----:B------:R1:W-:Y:S04]  /*92c0*/  LDGSTS.E.BYPASS.LTC128B.128 [R0+0xb000], desc[UR36][R2.64+0x40], !P1 ;  /* 0x0b00004002007fae */ /* 0x0003e8000c901d64 */
[----:B-1-3--:R1:W2:Y:S02]  /*92d0*/  SHFL.IDX PT, R2, R7, 0x1, 0x1e1f ;  /* 0x003e1f0007027f89 */ /* 0x00a2a400000e0000 */
.L_x_112:
[C---:B------:R-:W-:Y:S02]  /*92e0*/  LOP3.LUT P3, RZ, R16.reuse, 0x8000, RZ, 0xc0, !PT ;  /* 0x0000800010ff7812 */ /* 0x040fe4000786c0ff */
[C---:B------:R-:W-:Y:S02]  /*92f0*/  LOP3.LUT P2, RZ, R16.reuse, 0x4000, RZ, 0xc0, !PT ;  /* 0x0000400010ff7812 */ /* 0x040fe4000784c0ff */
[----:B------:R-:W-:Y:S02]  /*9300*/  LOP3.LUT P1, RZ, R16, 0x2000, RZ, 0xc0, !PT ;  /* 0x0000200010ff7812 */ /* 0x000fe4000782c0ff */
[----:B--2---:R-:W-:-:S05]  /*9310*/  IADD3 R2, P0, R21, R2, RZ ;  /* 0x0000000215027210 */ /* 0x004fca0007f1e0ff */
[----:B------:R-:W-:Y:S01]  /*9320*/  IMAD.X R3, RZ, RZ, R8, P0 ;  /* 0x000000ffff037224 */ /* 0x000fe200000e0608 */
[----:B------:R-:W-:-:S04]  /*9330*/  PLOP3.LUT P0, PT, PT, PT, PT, 0x80, 0x0 ;  /* 0x000000000000781c */ /* 0x000fc80003f0f070 */
[----:B------:R-:W-:Y:S01]  /*9340*/  @!PT LDS RZ, [RZ] ;  /* 0x00000000fffff984 */ /* 0x000fe20000000800 */
[----:B------:R-:W-:Y:S01]  /*9350*/  @!PT LDS RZ, [RZ] ;  /* 0x00000000fffff984 */ /* 0x000fe20000000800 */
[----:B------:R-:W-:Y:S01]  /*9360*/  @!PT LDS RZ, [RZ] ;  /* 0x00000000fffff984 */ /* 0x000fe20000000800 */
[----:B------:R2:W-:Y:S04]  /*9370*/  LDGSTS.E.BYPASS.LTC128B.128 [R0+0x9800], desc[UR36][R2.64], !P3 ;  /* 0x0980000002007fae */ /* 0x0005e8000d901d64 */
[----:B------:R2:W-:Y:S04]  /*9380*/  LDGSTS.E.BYPASS.LTC128B.128 [R0+0xa800], desc[UR36][R2.64+0x20], !P2 ;  /* 0x0a80002002007fae */ /* 0x0005e8000d101d64 */
[----:B------:R2:W-:Y:S01]  /*9390*/  LDGSTS.E.BYPASS.LTC128B.128 [R0+0xb800], desc[UR36][R2.64+0x40], !P1 ;  /* 0x0b80004002007fae */ /* 0x0005e2000c901d64 */
[----:B------:R-:W-:Y:S01]  /*93a0*/  NOP ;  /* 0x0000000000007918 */ /* 0x000fe20000000000 */
.L_x_47:
[----:B------:R-:W-:Y:S02]  /*93b0*/  PLOP3.LUT P1, PT, P1, P0, PT, 0xa2, 0x0 ;  /* 0x000000000000781c */ /* 0x000fe40000f21472 */
[----:B------:R-:W-:-:S08]  /*93c0*/  @P0 R2UR P1, UR4, R4 ;  /* 0x00000000040402ca */ /* 0x000fd00000020000 */
[----:B------:R-:W-:-:S05]  /*93d0*/  @P0 PLOP3.LUT P0, PT, P1, PT, PT, 0x80, 0x0 ;  /* 0x000000000000081c */ /* 0x000fca0000f0f070 */
[----:B------:R-:W-:Y:S01]  /*93e0*/  @!P1 SYNCS.ARRIVE.TRANS64.RED.A0T1 RZ, [UR4+0x19c70], RZ ;  /* 0x019c70ffffff99a7 */ /* 0x000fe20008200404 */
[----:B------:R-:W-:Y:S07]  /*93f0*/  @!P1 ARRIVES.LDGSTSBAR.64.TRANSCNT [UR4+0x19c70] ;  /* 0x019c7000ff0099b0 */ /* 0x000fee0008000a84 */
[----:B------:R-:W-:Y:S05]  /*9400*/  @P0 BRA.U.ANY `(.L_x_47) ;  /* 0xfffffffd00e80947 */ /* 0x000fea000393ffff */
[----:B------:R-:W-:Y:S01]  /*9410*/  NOP ;  /* 0x0000000000007918 */ /* 0x000fe20000000000 */
[----:B--2---:R-:W-:-:S05]  /*9420*/  IMAD.U32 R2, RZ, RZ, UR48 ;  /* 0x00000030ff027e24 */ /* 0x004fca000f8e00ff */
[----:B------:R-:W-:-:S13]  /*9430*/  ISETP.NE.AND P2, PT, R2, 0x3, PT ;  /* 0x000000030200780c */ /* 0x000fda0003f45270 */
[----:B------:R-:W-:Y:S05]  /*9440*/  @!P2 BRA `(.L_x_48) ;  /* 0x000000000004a947 */ /* 0x000fea0003800000 */
[----:B------:R-:W-:Y:S01]  /*9450*/  BPT.TRAP 0x1 ;  /* 0x000000040000795c */ /* 0x000fe20000300000 */
.L_x_48:
[----:B------:R2:W-:Y:S01]  /*9460*/  SYNCS.ARRIVE.TRANS64.A1T0 RZ, [R4+URZ+0x19c70], RZ ;  /* 0x019c70ff04ff79a7 */ /* 0x0005e2000810003f */
[----:B------:R-:W-:Y:S05]  /*9470*/  @!P2 BRA `(.L_x_49) ;  /* 0x000000000004a947 */ /* 0x000fea0003800000 */
[----:B------:R-:W-:Y:S01]  /*9480*/  BPT.TRAP 0x1 ;  /* 0x000000040000795c */ /* 0x000fe20000300000 */
.L_x_49:
[----:B------:R-:W3:Y:S01]  /*9490*/  SYNCS.PHASECHK.TRANS64.TRYWAIT P0, [R4+URZ+0x19c40], R20 ;  /* 0x019c4014040075a7 */ /* 0x000ee2000800017f */
[----:B------:R-:W-:Y:S04]  /*94a0*/  BSSY B0, `(.L_x_50) ;  /* 0x0000002000007945 */ /* 0x000fe80003800000 */
[----:B---3--:R-:W-:Y:S05]  /*94b0*/  @!P0 BRA `(.L_x_51) ;  /* 0x0000002800f08947 */ /* 0x008fea0003800000 */
.L_x_113:
[----:B------:R-:W-:Y:S05]  /*94c0*/  BSYNC B0 ;  /* 0x0000000000007941 */ /* 0x000fea0003800000 */
.L_x_50:
[----:B------:R4:W5:Y:S01]  /*94d0*/  LDL R9, [R1+0x8] ;  /* 0x0000080001097983 */ /* 0x0009620000100800 */
[----:B------:R-:W-:Y:S01]  /*94e0*/  ULDC.64 UR4, c[0x0][0x300] ;  /* 0x0000c00000047ab9 */ /* 0x000fe20000000a00 */
[----:B------:R-:W-:Y:S01]  /*94f0*/  ULDC.64 UR6, c[0x0][0x2e8] ;  /* 0x0000ba0000067ab9 */ /* 0x000fe20000000a00 */
[----:B-1----:R-:W-:Y:S01]  /*9500*/  IMAD R7, R10, UR4, RZ ;  /* 0x000000040a077c24 */ /* 0x002fe2000f8e02ff */
[----:B------:R-:W1:Y:S01]  /*9510*/  S2R R8, SR_TID.X ;  /* 0x0000000000087919 */ /* 0x000e620000002100 */
[----:B------:R-:W-:Y:S01]  /*9520*/  IMAD.WIDE.U32 R2, R6, UR4, RZ ;  /* 0x0000000406027c25 */ /* 0x000fe2000f8e00ff */
[C---:B------:R-:W-:Y:S02]  /*9530*/  LOP3.LUT P4, RZ, R16.reuse, 0x8, RZ, 0xc0, !PT ;  /* 0x0000000810ff7812 */ /* 0x040fe4000788c0ff */
[----:B------:R-:W-:Y:S01]  /*9540*/  LOP3.LUT P3, RZ, R16, 0x4, RZ, 0xc0, !PT ;  /* 0x0000000410ff7812 */ /* 0x000fe2000786c0ff */
[----:B------:R-:W-:Y:S01]  /*9550*/  IMAD R7, R6, UR5, R7 ;  /* 0x0000000506077c24 */ /* 0x000fe2000f8e0207 */
[----:B------:R-:W-:Y:S01]  /*9560*/  ULDC.64 UR4, c[0x0][0x310] ;  /* 0x0000c40000047ab9 */ /* 0x000fe20000000a00 */
[----:B------:R-:W-:Y:S01]  /*9570*/  LOP3.LUT P1, RZ, R16, 0x2, RZ, 0xc0, !PT ;  /* 0x0000000210ff7812 */ /* 0x000fe2000782c0ff */
[----:B------:R-:W-:-:S02]  /*9580*/  IMAD R18, R18, UR4, RZ ;  /* 0x0000000412127c24 */ /* 0x000fc4000f8e02ff */
[----:B------:R-:W-:Y:S02]  /*9590*/  IMAD.IADD R3, R3, 0x1, R7 ;  /* 0x0000000103037824 */ /* 0x000fe400078e0207 */
[C---:B------:R-:W-:Y:S02]  /*95a0*/  IMAD R18, R5.reuse, UR5, R18 ;  /* 0x0000000505127c24 */ /* 0x040fe4000f8e0212 */
[----:B------:R-:W-:Y:S01]  /*95b0*/  IMAD.WIDE.U32 R2, R5, UR4, R2 ;  /* 0x0000000405027c25 */ /* 0x000fe2000f8e0002 */
[----:B------:R-:W-:-:S03]  /*95c0*/  ULDC.64 UR4, c[0x0][0x308] ;  /* 0x0000c20000047ab9 */ /* 0x000fc60000000a00 */
[----:B------:R-:W-:Y:S02]  /*95d0*/  IMAD.IADD R3, R3, 0x1, R18 ;  /* 0x0000000103037824 */ /* 0x000fe400078e0212 */
[----:B------:R-:W-:Y:S02]  /*95e0*/  IMAD R6, R24, UR4, RZ ;  /* 0x0000000418067c24 */ /* 0x000fe4000f8e02ff */
[----:B------:R-:W-:Y:S01]  /*95f0*/  IMAD.WIDE.U32 R2, R17, UR4, R2 ;  /* 0x0000000411027c25 */ /* 0x000fe2000f8e0002 */
[----:B------:R-:W-:-:S03]  /*9600*/  UMOV UR4, 0xffffffff ;  /* 0xffffffff00047882 */ /* 0x000fc60000000000 */
[----:B------:R-:W-:Y:S01]  /*9610*/  IMAD R7, R17, UR5, R6 ;  /* 0x0000000511077c24 */ /* 0x000fe2000f8e0206 */
[----:B------:R-:W-:-:S04]  /*9620*/  IADD3 R5, P0, R2, UR6, RZ ;  /* 0x0000000602057c10 */ /* 0x000fc8000ff1e0ff */
[----:B------:R-:W-:Y:S01]  /*9630*/  IADD3.X R6, R3, UR7, R7, P0, !PT ;  /* 0x0000000703067c10 */ /* 0x000fe200087fe407 */
[----:B-1----:R-:W-:-:S05]  /*9640*/  IMAD.SHL.U32 R8, R8, 0x10, RZ ;  /* 0x0000001008087824 */ /* 0x002fca00078e00ff */
[----:B------:R-:W-:Y:S01]  /*9650*/  LOP3.LUT R8, R8, 0x10, RZ, 0xc0, !PT ;  /* 0x0000001008087812 */ /* 0x000fe200078ec0ff */
[----:B----4-:R-:W-:Y:S06]  /*9660*/  BRA.DIV UR4, `(.L_x_52) ;  /* 0x0000002a04987947 */ /* 0x010fec000b800000 */
[----:B------:R-:W1:Y:S01]  /*9670*/  SHFL.IDX PT, R14, R5, RZ, 0x1e1f ;  /* 0x001e1fff050e7589 */ /* 0x000e6200000e0000 */
[----:B-----5:R-:W-:-:S03]  /*9680*/  ISETP.GE.AND P2, PT, R9, 0x1, PT ;  /* 0x000000010900780c */ /* 0x020fc60003f46270 */
[----:B------:R-:W4:Y:S04]  /*9690*/  SHFL.IDX PT, R2, R6, RZ, 0x1e1f ;  /* 0x001e1fff06027589 */ /* 0x000f2800000e0000 */
[----:B------:R-:W0:Y:S06]  /*96a0*/  SHFL.IDX PT, R6, R6, 0x1, 0x1e1f ;  /* 0x003e1f0006067f89 */ /* 0x000e2c00000e0000 */
[----:B-1----:R-:W-:-:S04]  /*96b0*/  @P2 IADD3 R14, P0, R8, R14, RZ ;  /* 0x0000000e080e2210 */ /* 0x002fc80007f1e0ff */
[----:B----4-:R-:W-:Y:S01]  /*96c0*/  @P2 IADD3.X R3, RZ, R2, RZ, P0, !PT ;  /* 0x00000002ff032210 */ /* 0x010fe200007fe4ff */
[----:B------:R-:W-:Y:S02]  /*96d0*/  @P2 IMAD.MOV.U32 R2, RZ, RZ, R14 ;  /* 0x000000ffff022224 */ /* 0x000fe400078e000e */
[----:B------:R1:W4:Y:S04]  /*96e0*/  SHFL.IDX PT, R14, R5, 0x1, 0x1e1f ;  /* 0x003e1f00050e7f89 */ /* 0x00032800000e0000 */
[----:B------:R1:W-:Y:S04]  /*96f0*/  @P2 LDGSTS.E.BYPASS.LTC128B.128 [R0+0x13800], desc[UR36][R2.64], !P4 ;  /* 0x1380000002002fae */ /* 0x0003e8000e101d64 */
[----:B------:R1:W-:Y:S04]  /*9700*/  @P2 LDGSTS.E.BYPASS.LTC128B.128 [R0+0x14800], desc[UR36][R2.64+0x20], !P3 ;  /* 0x1480002002002fae */ /* 0x0003e8000d901d64 */
[----:B0-----:R1:W-:Y:S02]  /*9710*/  @P2 LDGSTS.E.BYPASS.LTC128B.128 [R0+0x15800], desc[UR36][R2.64+0x40], !P1 ;  /* 0x1580004002002fae */ /* 0x0013e4000c901d64 */
.L_x_119:
[----:B------:R-:W-:-:S13]  /*9720*/  ISETP.GE.AND P2, PT, R9, 0x41, PT ;  /* 0x000000410900780c */ /* 0x000fda0003f46270 */
[----:B-1--4-:R-:W-:-:S05]  /*9730*/  @P2 IADD3 R2, P0, R8, R14, RZ ;  /* 0x0000000e08022210 */ /* 0x012fca0007f1e0ff */
[----:B------:R-:W-:Y:S01]  /*9740*/  @P2 IMAD.X R3, RZ, RZ, R6, P0 ;  /* 0x000000ffff032224 */ /* 0x000fe200000e0606 */
[----:B------:R-:W-:-:S04]  /*9750*/  PLOP3.LUT P0, PT, PT, PT, PT, 0x80, 0x0 ;  /* 0x000000000000781c */ /* 0x000fc80003f0f070 */
[----:B------:R-:W-:Y:S01]  /*9760*/  @!PT LDS RZ, [RZ] ;  /* 0x00000000fffff984 */ /* 0x000fe20000000800 */
[----:B------:R-:W-:Y:S01]  /*9770*/  @!PT LDS RZ, [RZ] ;  /* 0x00000000fffff984 */ /* 0x000fe20000000800 */
[----:B------:R-:W-:Y:S01]  /*9780*/  @!PT LDS RZ, [RZ] ;  /* 0x00000000fffff984 */ /* 0x000fe20000000800 */
[----:B------:R0:W-:Y:S04]  /*9790*/  @P2 LDGSTS.E.BYPASS.LTC128B.128 [R0+0x14000], desc[UR36][R2.64], !P4 ;  /* 0x1400000002002fae */ /* 0x0001e8000e101d64 */
[----:B------:R0:W-:Y:S04]  /*97a0*/  @P2 LDGSTS.E.BYPASS.LTC128B.128 [R0+0x15000], desc[UR36][R2.64+0x20], !P3 ;  /* 0x1500002002002fae */ /* 0x0001e8000d901d64 */
[----:B------:R0:W-:Y:S01]  /*97b0*/  @P2 LDGSTS.E.BYPASS.LTC128B.128 [R0+0x16000], desc[UR36][R2.64+0x40], !P1 ;  /* 0x1600004002002fae */ /* 0x0001e2000c901d64 */
[----:B------:R-:W-:Y:S01]  /*97c0*/  NOP ;  /* 0x0000000000007918 */ /* 0x000fe20000000000 */
.L_x_53:
[----:B------:R-:W-:Y:S02]  /*97d0*/  PLOP3.LUT P1, PT, P1, P0, PT, 0xa2, 0x0 ;  /* 0x000000000000781c */ /* 0x000fe40000f21472 */
[----:B------:R-:W-:-:S08]  /*97e0*/  @P0 R2UR P1, UR4, R4 ;  /* 0x00000000040402ca */ /* 0x000fd00000020000 */
[----:B------:R-:W-:-:S05]  /*97f0*/  @P0 PLOP3.LUT P0, PT, P1, PT, PT, 0x80, 0x0 ;  /* 0x000000000000081c */ /* 0x000fca0000f0f070 */
[----:B------:R-:W-:Y:S01]  /*9800*/  @!P1 SYNCS.ARRIVE.TRANS64.RED.A0T1 RZ, [UR4+0x19c30], RZ ;  /* 0x019c30ffffff99a7 */ /* 0x000fe20008200404 */
[----:B------:R-:W-:Y:S07]  /*9810*/  @!P1 ARRIVES.LDGSTSBAR.64.TRANSCNT [UR4+0x19c30] ;  /* 0x019c3000ff0099b0 */ /* 0x000fee0008000a84 */
[----:B------:R-:W-:Y:S05]  /*9820*/  @P0 BRA.U.ANY `(.L_x_53) ;  /* 0xfffffffd00e80947 */ /* 0x000fea000393ffff */
[----:B------:R-:W-:Y:S01]  /*9830*/  NOP ;  /* 0x0000000000007918 */ /* 0x000fe20000000000 */
[----:B0-----:R-:W-:-:S05]  /*9840*/  IMAD.U32 R0, RZ, RZ, UR48 ;  /* 0x00000030ff007e24 */ /* 0x001fca000f8e00ff */
[----:B------:R-:W-:-:S13]  /*9850*/  ISETP.NE.AND P2, PT, R0, 0x3, PT ;  /* 0x000000030000780c */ /* 0x000fda0003f45270 */
[----:B------:R-:W-:Y:S05]  /*9860*/  @!P2 BRA `(.L_x_54) ;  /* 0x000000000004a947 */ /* 0x000fea0003800000 */
[----:B------:R-:W-:Y:S01]  /*9870*/  BPT.TRAP 0x1 ;  /* 0x000000040000795c */ /* 0x000fe20000300000 */
.L_x_54:
[----:B------:R0:W-:Y:S02]  /*9880*/  SYNCS.ARRIVE.TRANS64.A1T0 RZ, [R4+URZ+0x19c30], RZ ;  /* 0x019c30ff04ff79a7 */ /* 0x0001e4000810003f */
[----:B------:R-:W-:Y:S05]  /*9890*/  WARPSYNC.ALL ;  /* 0x0000000000007948 */ /* 0x000fea0003800000 */
[----:B------:R-:W-:-:S04]  /*98a0*/  UIADD3 UR4, UR43, 0xf000, URZ ;  /* 0x0000f0002b047890 */ /* 0x000fc8000fffe03f */
[----:B------:R-:W-:Y:S01]  /*98b0*/  ULOP3.LUT UP0, URZ, UR4, 0x9f, URZ, 0xc0, !UPT ;  /* 0x0000009f043f7892 */ /* 0x000fe2000f80c03f */
[----:B------:R-:W-:Y:S05]  /*98c0*/  BAR.SYNC.DEFER_BLOCKING 0x8, 0x200 ;  /* 0x0208000000007b1d */ /* 0x000fea0000010000 */
[----:B------:R-:W-:-:S13]  /*98d0*/  PLOP3.LUT P0, PT, PT, PT, UP0, 0x80, 0x0 ;  /* 0x000000000000781c */ /* 0x000fda0003f0f008 */
[----:B------:R-:W-:Y:S05]  /*98e0*/  @!P0 BRA `(.L_x_55) ;  /* 0x0000000000408947 */ /* 0x000fea0003800000 */
[----:B------:R-:W-:Y:S01]  /*98f0*/  MOV R2, 0x0 ;  /* 0x0000000000027802 */ /* 0x000fe20000000f00 */
[----:B------:R-:W-:Y:S01]  /*9900*/  ULDC.64 UR6, c[0x4][0x98] ;  /* 0x0100260000067ab9 */ /* 0x000fe20000000a00 */
[----:B------:R-:W-:Y:S01]  /*9910*/  ULDC.64 UR8, c[0x4][0xa0] ;  /* 0x0100280000087ab9 */ /* 0x000fe20000000a00 */
[----:B------:R-:W-:Y:S01]  /*9920*/  ULDC.64 UR4, c[0x4][0x28] ;  /* 0x01000a0000047ab9 */ /* 0x000fe20000000a00 */
[----:B0-23--:R-:W-:Y:S01]  /*9930*/  IMAD.U32 R4, RZ, RZ, UR6 ;  /* 0x00000006ff047e24 */ /* 0x00dfe2000f8e00ff */
[----:B------:R-:W-:Y:S01]  /*9940*/  MOV R6, UR8 ;  /* 0x0000000800067c02 */ /* 0x000fe20008000f00 */
[----:B------:R-:W0:Y:S01]  /*9950*/  LDC.64 R2, c[0x4][R2] ;  /* 0x0100000002027b82 */ /* 0x000e220000000a00 */
[----:B------:R-:W-:Y:S01]  /*9960*/  IMAD.U32 R5, RZ, RZ, UR7 ;  /* 0x00000007ff057e24 */ /* 0x000fe2000f8e00ff */
[----:B------:R-:W-:Y:S01]  /*9970*/  MOV R13, RZ ;  /* 0x000000ff000d7202 */ /* 0x000fe20000000f00 */
[----:B------:R-:W-:Y:S02]  /*9980*/  IMAD.U32 R7, RZ, RZ, UR9 ;  /* 0x00000009ff077e24 */ /* 0x000fe4000f8e00ff */
[----:B------:R-:W-:-:S02]  /*9990*/  IMAD.U32 R10, RZ, RZ, UR4 ;  /* 0x00000004ff0a7e24 */ /* 0x000fc4000f8e00ff */
[----:B------:R-:W-:Y:S02]  /*99a0*/  IMAD.U32 R11, RZ, RZ, UR5 ;  /* 0x00000005ff0b7e24 */ /* 0x000fe4000f8e00ff */
[----:B------:R-:W-:Y:S02]  /*99b0*/  IMAD.MOV.U32 R8, RZ, RZ, 0x70 ;  /* 0x00000070ff087424 */ /* 0x000fe400078e00ff */
[----:B------:R-:W-:-:S07]  /*99c0*/  IMAD.MOV.U32 R12, RZ, RZ, 0x1 ;  /* 0x00000001ff0c7424 */ /* 0x000fce00078e00ff */
[----:B------:R-:W-:-:S07]  /*99d0*/  LEPC R20, `(.L_x_55) ;  /* 0x000000001014794e */ /* 0x000fce0000000000 */
[----:B0-----:R-:W-:Y:S05]  /*99e0*/  CALL.ABS.NOINC R2 ;  /* 0x0000000002007343 */ /* 0x001fea0003c00000 */
.L_x_55:
[----:B------:R-:W1:Y:S01]  /*99f0*/  LDC R8, c[0x0][0x448] ;  /* 0x00011200ff087b82 */ /* 0x000e620000000800 */
[----:B------:R-:W3:Y:S01]  /*9a00*/  S2R R18, SR_TID.X ;  /* 0x0000000000127919 */ /* 0x000ee20000002100 */
[----:B------:R-:W-:Y:S01]  /*9a10*/  R2UR UR6, R24 ;  /* 0x00000000180672ca */ /* 0x000fe200000e0000 */
[----:B------:R-:W-:Y:S01]  /*9a20*/  IMAD R0, RZ, RZ, -UR45 ;  /* 0x8000002dff007e24 */ /* 0x000fe2000f8e02ff */
[C---:B------:R-:W-:Y:S01]  /*9a30*/  R2UR UR7, R17.reuse ;  /* 0x00000000110772ca */ /* 0x040fe200000e0000 */
[----:B------:R-:W-:Y:S01]  /*9a40*/  ULDC.64 UR8, c[0x0][0x2d8] ;  /* 0x0000b60000087ab9 */ /* 0x000fe20000000a00 */
[----:B------:R-:W-:Y:S01]  /*9a50*/  R2UR UR4, R17 ;  /* 0x00000000110472ca */ /* 0x000fe200000e0000 */
[----:B------:R-:W-:Y:S01]  /*9a60*/  ULDC.64 UR10, c[0x0][0x280] ;  /* 0x0000a000000a7ab9 */ /* 0x000fe20000000a00 */
[----:B------:R-:W4:Y:S01]  /*9a70*/  LDC R3, c[0x0][0xc38] ;  /* 0x00030e00ff037b82 */ /* 0x000f220000000800 */
[C---:B------:R-:W-:Y:S01]  /*9a80*/  LOP3.LUT P3, RZ, R16.reuse, 0x200, RZ, 0xc0, !PT ;  /* 0x0000020010ff7812 */ /* 0x040fe2000786c0ff */
[----:B------:R-:W-:Y:S01]  /*9a90*/  VIADD R10, R25, UR43 ;  /* 0x0000002b190a7c36 */ /* 0x000fe20008000000 */
[----:B------:R-:W-:-:S02]  /*9aa0*/  LOP3.LUT P4, RZ, R16, 0x100, RZ, 0xc0, !PT ;  /* 0x0000010010ff7812 */ /* 0x000fc4000788c0ff */
[----:B------:R-:W-:Y:S02]  /*9ab0*/  LOP3.LUT P5, RZ, R16, 0x80, RZ, 0xc0, !PT ;  /* 0x0000008010ff7812 */ /* 0x000fe400078ac0ff */
[----:B------:R-:W-:-:S04]  /*9ac0*/  UIMAD UR6, UR6, UR8, URZ ;  /* 0x00000008060672a4 */ /* 0x000fc8000f8e023f */
[----:B------:R-:W-:Y:S02]  /*9ad0*/  UIMAD UR7, UR7, UR9, UR6 ;  /* 0x00000009070772a4 */ /* 0x000fe4000f8e0206 */
[----:B------:R-:W-:Y:S02]  /*9ae0*/  USHF.R.S32.HI UR6, URZ, 0x1f, UR46 ;  /* 0x0000001f3f067899 */ /* 0x000fe4000801142e */
[----:B------:R-:W-:Y:S01]  /*9af0*/  UIMAD.WIDE.U32 UR4, UR4, UR8, URZ ;  /* 0x00000008040472a5 */ /* 0x000fe2000f8e003f */
[----:B-1----:R-:W-:Y:S02]  /*9b00*/  ISETP.NE.AND P0, PT, R8, 0x1, PT ;  /* 0x000000010800780c */ /* 0x002fe40003f05270 */
[----:B------:R-:W-:Y:S01]  /*9b10*/  ULDC.64 UR8, c[0x0][0x2e0] ;  /* 0x0000b80000087ab9 */ /* 0x000fe20000000a00 */
[----:B------:R-:W-:Y:S02]  /*9b20*/  UIADD3 UR5, UR5, UR7, URZ ;  /* 0x0000000705057290 */ /* 0x000fe4000fffe03f */
[----:B------:R-:W-:-:S02]  /*9b30*/  UIMAD UR6, UR6, UR8, URZ ;  /* 0x00000008060672a4 */ /* 0x000fc4000f8e023f */
[----:B------:R-:W-:Y:S01]  /*9b40*/  UIMAD.WIDE.U32 UR4, UR46, UR8, UR4 ;  /* 0x000000082e0472a5 */ /* 0x000fe2000f8e0004 */
[----:B----4-:R-:W-:Y:S01]  /*9b50*/  IMAD R0, R3, R0, UR39 ;  /* 0x0000002703007e24 */ /* 0x010fe2000f8e0200 */
[----:B------:R-:W-:Y:S01]  /*9b60*/  UIMAD UR6, UR46, UR9, UR6 ;  /* 0x000000092e0672a4 */ /* 0x000fe2000f8e0206 */
[----:B---3--:R-:W-:Y:S01]  /*9b70*/  IMAD.SHL.U32 R20, R18, 0x40, RZ ;  /* 0x0000004012147824 */ /* 0x008fe200078e00ff */
[----:B------:R-:W-:Y:S01]  /*9b80*/  SHF.R.U32.HI R18, RZ, 0x1, R18 ;  /* 0x00000001ff127819 */ /* 0x000fe20000011612 */
[----:B------:R-:W-:Y:S01]  /*9b90*/  ULDC.64 UR8, c[0x0][0x2c8] ;  /* 0x0000b20000087ab9 */ /* 0x000fe20000000a00 */
[----:B0-2---:R-:W0:Y:S01]  /*9ba0*/  @P0 LDC R4, c[0x0][0x44c] ;  /* 0x00011300ff040b82 */ /* 0x005e220000000800 */
[----:B------:R-:W-:Y:S01]  /*9bb0*/  UIADD3 UR5, UR5, UR6, URZ ;  /* 0x0000000605057290 */ /* 0x000fe2000fffe03f */
[----:B------:R-:W-:Y:S02]  /*9bc0*/  LOP3.LUT R20, R20, 0x40, RZ, 0xc0, !PT ;  /* 0x0000004014147812 */ /* 0x000fe400078ec0ff */
[----:B------:R-:W-:-:S02]  /*9bd0*/  ULDC.64 UR6, c[0x0][0x2d0] ;  /* 0x0000b40000067ab9 */ /* 0x000fc40000000a00 */
[----:B------:R-:W-:Y:S01]  /*9be0*/  LOP3.LUT R18, R20, 0x3f, R18, 0xf8, !PT ;  /* 0x0000003f14127812 */ /* 0x000fe200078ef812 */
[----:B------:R-:W-:Y:S01]  /*9bf0*/  IMAD.U32 R6, RZ, RZ, UR6 ;  /* 0x00000006ff067e24 */ /* 0x000fe2000f8e00ff */
[----:B------:R-:W1:Y:S01]  /*9c00*/  @P0 LDC R2, c[0x0][0x450] ;  /* 0x00011400ff020b82 */ /* 0x000e620000000800 */
[----:B------:R-:W2:Y:S02]  /*9c10*/  S2R R20, SR_TID.X ;  /* 0x0000000000147919 */ /* 0x000ea40000002100 */
[----:B------:R-:W-:-:S04]  /*9c20*/  IMAD R7, R0, 0xc0, R18 ;  /* 0x000000c000077824 */ /* 0x000fc800078e0212 */
[----:B------:R-:W-:Y:S02]  /*9c30*/  IMAD.MOV.U32 R3, RZ, RZ, R7 ;  /* 0x000000ffff037224 */ /* 0x000fe400078e0007 */
[----:B0-----:R-:W-:-:S05]  /*9c40*/  @P0 IMAD.HI.U32 R5, R7, R4, RZ ;  /* 0x0000000407050227 */ /* 0x001fca00078e00ff */
[----:B-1----:R-:W-:-:S04]  /*9c50*/  @P0 SHF.R.U32.HI R3, RZ, R2, R5 ;  /* 0x00000002ff030219 */ /* 0x002fc80000011605 */
[--C-:B------:R-:W-:Y:S01]  /*9c60*/  SHF.R.S32.HI R2, RZ, 0x1f, R3.reuse ;  /* 0x0000001fff027819 */ /* 0x100fe20000011403 */
[----:B------:R-:W-:-:S04]  /*9c70*/  IMAD.MOV R4, RZ, RZ, -R3 ;  /* 0x000000ffff047224 */ /* 0x000fc800078e0a03 */
[----:B------:R-:W-:Y:S01]  /*9c80*/  IMAD R2, R2, UR6, RZ ;  /* 0x0000000602027c24 */ /* 0x000fe2000f8e02ff */
[----:B--2---:R-:W-:Y:S01]  /*9c90*/  SHF.L.U32 R18, R20, 0x4, RZ ;  /* 0x0000000414127819 */ /* 0x004fe200000006ff */
[----:B------:R-:W-:Y:S01]  /*9ca0*/  IMAD R4, R8, R4, R7 ;  /* 0x0000000408047224 */ /* 0x000fe200078e0207 */
[----:B------:R-:W-:Y:S01]  /*9cb0*/  SHF.R.U32.HI R20, RZ, 0x1, R20 ;  /* 0x00000001ff147819 */ /* 0x000fe20000011614 */
[C---:B------:R-:W-:Y:S01]  /*9cc0*/  IMAD R5, R3.reuse, UR7, R2 ;  /* 0x0000000703057c24 */ /* 0x040fe2000f8e0202 */
[----:B------:R-:W-:Y:S01]  /*9cd0*/  LOP3.LUT R18, R18, 0x10, RZ, 0xc0, !PT ;  /* 0x0000001012127812 */ /* 0x000fe200078ec0ff */
[----:B------:R-:W-:Y:S01]  /*9ce0*/  IMAD.WIDE.U32 R2, R3, R6, UR4 ;  /* 0x0000000403027e25 */ /* 0x000fe2000f8e0006 */
[----:B------:R-:W-:-:S03]  /*9cf0*/  LOP3.LUT R20, R20, 0x3f, RZ, 0xc0, !PT ;  /* 0x0000003f14147812 */ /* 0x000fc600078ec0ff */
[----:B------:R-:W-:Y:S01]  /*9d00*/  VIADD R7, R7, 0x80 ;  /* 0x0000008007077836 */ /* 0x000fe20000000000 */
[----:B------:R-:W-:Y:S02]  /*9d10*/  IADD3 R3, R3, R5, RZ ;  /* 0x0000000503037210 */ /* 0x000fe40007ffe0ff */
[----:B------:R-:W-:Y:S01]  /*9d20*/  SHF.R.S32.HI R5, RZ, 0x1f, R4 ;  /* 0x0000001fff057819 */ /* 0x000fe20000011404 */
[----:B------:R-:W-:-:S04]  /*9d30*/  IMAD.WIDE.U32 R2, R4, UR8, R2 ;  /* 0x0000000804027c25 */ /* 0x000fc8000f8e0002 */
[----:B------:R-:W-:-:S04]  /*9d40*/  IMAD R5, R5, UR8, RZ ;  /* 0x0000000805057c24 */ /* 0x000fc8000f8e02ff */
[----:B------:R-:W-:Y:S01]  /*9d50*/  IMAD R5, R4, UR9, R5 ;  /* 0x0000000904057c24 */ /* 0x000fe2000f8e0205 */
[----:B------:R-:W-:Y:S02]  /*9d60*/  IADD3 R4, P1, R2, UR10, RZ ;  /* 0x0000000a02047c10 */ /* 0x000fe4000ff3e0ff */
[----:B------:R-:W0:Y:S02]  /*9d70*/  @P0 LDC R2, c[0x0][0x450] ;  /* 0x00011400ff020b82 */ /* 0x000e240000000800 */
[----:B------:R-:W-:-:S06]  /*9d80*/  IADD3.X R5, R3, UR11, R5, P1, !PT ;  /* 0x0000000b03057c10 */ /* 0x000fcc0008ffe405 */
[----:B------:R-:W1:Y:S02]  /*9d90*/  @P0 LDC R3, c[0x0][0x44c] ;  /* 0x00011300ff030b82 */ /* 0x000e640000000800 */
[----:B-1----:R-:W-:-:S04]  /*9da0*/  @P0 IMAD.HI.U32 R9, R7, R3, RZ ;  /* 0x0000000307090227 */ /* 0x002fc800078e00ff */
[----:B------:R-:W-:Y:S01]  /*9db0*/  IMAD.MOV.U32 R3, RZ, RZ, R7 ;  /* 0x000000ffff037224 */ /* 0x000fe200078e0007 */
[----:B0-----:R-:W-:-:S05]  /*9dc0*/  @P0 SHF.R.U32.HI R3, RZ, R2, R9 ;  /* 0x00000002ff030219 */ /* 0x001fca0000011609 */
[----:B------:R-:W-:-:S04]  /*9dd0*/  IMAD.MOV R2, RZ, RZ, -R3 ;  /* 0x000000ffff027224 */ /* 0x000fc800078e0a03 */
[----:B------:R-:W-:Y:S01]  /*9de0*/  IMAD R7, R8, R2, R7 ;  /* 0x0000000208077224 */ /* 0x000fe200078e0207 */
[----:B------:R-:W-:-:S05]  /*9df0*/  SHF.R.S32.HI R2, RZ, 0x1f, R3 ;  /* 0x0000001fff027819 */ /* 0x000fca0000011403 */
[----:B------:R-:W-:-:S04]  /*9e00*/  IMAD R2, R2, UR6, RZ ;  /* 0x0000000602027c24 */ /* 0x000fc8000f8e02ff */
[C---:B------:R-:W-:Y:S02]  /*9e10*/  IMAD R8, R3.reuse, UR7, R2 ;  /* 0x0000000703087c24 */ /* 0x040fe4000f8e0202 */
[----:B------:R-:W-:Y:S01]  /*9e20*/  IMAD.WIDE.U32 R2, R3, R6, UR4 ;  /* 0x0000000403027e25 */ /* 0x000fe2000f8e0006 */
[----:B------:R-:W-:Y:S01]  /*9e30*/  SHF.R.S32.HI R6, RZ, 0x1f, R7 ;  /* 0x0000001fff067819 */ /* 0x000fe20000011407 */
[----:B------:R-:W-:Y:S02]  /*9e40*/  UMOV UR4, 0xffffffff ;  /* 0xffffffff00047882 */ /* 0x000fe40000000000 */
[----:B------:R-:W-:Y:S02]  /*9e50*/  IMAD.IADD R3, R3, 0x1, R8 ;  /* 0x0000000103037824 */ /* 0x000fe400078e0208 */
[----:B------:R-:W-:Y:S02]  /*9e60*/  IMAD R6, R6, UR8, RZ ;  /* 0x0000000806067c24 */ /* 0x000fe4000f8e02ff */
[----:B------:R-:W-:-:S04]  /*9e70*/  IMAD.WIDE.U32 R2, R7, UR8, R2 ;  /* 0x0000000807027c25 */ /* 0x000fc8000f8e0002 */
[----:B------:R-:W-:Y:S01]  /*9e80*/  IMAD R7, R7, UR9, R6 ;  /* 0x0000000907077c24 */ /* 0x000fe2000f8e0206 */
[----:B------:R-:W-:-:S04]  /*9e90*/  IADD3 R6, P0, R2, UR10, RZ ;  /* 0x0000000a02067c10 */ /* 0x000fc8000ff1e0ff */
[----:B------:R-:W-:Y:S01]  /*9ea0*/  IADD3.X R7, R3, UR11, R7, P0, !PT ;  /* 0x0000000b03077c10 */ /* 0x000fe200087fe407 */
[----:B------:R-:W-:Y:S08]  /*9eb0*/  BRA.DIV UR4, `(.L_x_56) ;  /* 0x00000026041c7947 */ /* 0x000ff0000b800000 */
[----:B------:R-:W0:Y:S01]  /*9ec0*/  SHFL.IDX PT, R3, R4, RZ, 0x1e1f ;  /* 0x001e1fff04037589 */ /* 0x000e2200000e0000 */
[----:B------:R-:W-:-:S03]  /*9ed0*/  IMAD R0, R0, 0xc0, R20 ;  /* 0x000000c000007824 */ /* 0x000fc600078e0214 */
[----:B------:R-:W1:Y:S02]  /*9ee0*/  SHFL.IDX PT, R2, R5, RZ, 0x1e1f ;  /* 0x001e1fff05027589 */ /* 0x000e6400000e0000 */
[----:B------:R-:W-:Y:S02]  /*9ef0*/  ISETP.GE.AND P1, PT, R0, UR42, PT ;  /* 0x0000002a00007c0c */ /* 0x000fe4000bf26270 */
[----:B------:R-:W2:Y:S04]  /*9f00*/  SHFL.IDX PT, R14, R4, 0x1, 0x1e1f ;  /* 0x003e1f00040e7f89 */ /* 0x000ea800000e0000 */
[----:B------:R-:W3:Y:S04]  /*9f10*/  SHFL.IDX PT, R5, R5, 0x1, 0x1e1f ;  /* 0x003e1f0005057f89 */ /* 0x000ee800000e0000 */
[----:B------:R-:W4:Y:S03]  /*9f20*/  SHFL.IDX PT, R7, R7, RZ, 0x1e1f ;  /* 0x001e1fff07077589 */ /* 0x000f2600000e0000 */
[----:B0-----:R-:W-:-:S05]  /*9f30*/  @!P1 IADD3 R8, P0, R18, R3, RZ ;  /* 0x0000000312089210 */ /* 0x001fca0007f1e0ff */
[----:B-1----:R-:W-:Y:S02]  /*9f40*/  @!P1 IMAD.X R3, RZ, RZ, R2, P0 ;  /* 0x000000ffff039224 */ /* 0x002fe400000e0602 */
[----:B------:R-:W-:Y:S02]  /*9f50*/  @!P1 IMAD.MOV.U32 R2, RZ, RZ, R8 ;  /* 0x000000ffff029224 */ /* 0x000fe400078e0008 */
[----:B------:R-:W-:-:S03]  /*9f60*/  VIADD R8, R0, 0x40 ;  /* 0x0000004000087836 */ /* 0x000fc60000000000 */
[----:B------:R-:W-:Y:S04]  /*9f70*/  @!P1 LDGSTS.E.BYPASS.LTC128B.128 [R10+0xf000], desc[UR36][R2.64], !P3 ;  /* 0x0f000000020a9fae */ /* 0x000fe8000d901d64 */
[----:B------:R-:W-:Y:S04]  /*9f80*/  @!P1 LDGSTS.E.BYPASS.LTC128B.128 [R10+0x10800], desc[UR36][R2.64+0x20], !P4 ;  /* 0x10800020020a9fae */ /* 0x000fe8000e101d64 */
[----:B------:R0:W-:Y:S01]  /*9f90*/  @!P1 LDGSTS.E.BYPASS.LTC128B.128 [R10+0x12000], desc[UR36][R2.64+0x40], !P5 ;  /* 0x12000040020a9fae */ /* 0x0001e2000e901d64 */
[----:B------:R-:W-:-:S13]  /*9fa0*/  ISETP.GE.AND P1, PT, R8, UR42, PT ;  /* 0x0000002a08007c0c */ /* 0x000fda000bf26270 */
[----:B--2---:R-:W-:-:S05]  /*9fb0*/  @!P1 IADD3 R14, P0, R18, R14, RZ ;  /* 0x0000000e120e9210 */ /* 0x004fca0007f1e0ff */
[----:B---3--:R-:W-:Y:S02]  /*9fc0*/  @!P1 IMAD.X R9, RZ, RZ, R5, P0 ;  /* 0x000000ffff099224 */ /* 0x008fe400000e0605 */
[----:B0-----:R-:W-:Y:S02]  /*9fd0*/  @!P1 IMAD.MOV.U32 R2, RZ, RZ, R14 ;  /* 0x000000ffff029224 */ /* 0x001fe400078e000e */
[----:B------:R0:W1:Y:S01]  /*9fe0*/  SHFL.IDX PT, R14, R6, RZ, 0x1e1f ;  /* 0x001e1fff060e7589 */ /* 0x00006200000e0000 */
[----:B------:R-:W-:-:S05]  /*9ff0*/  @!P1 MOV R3, R9 ;  /* 0x0000000900039202 */ /* 0x000fca0000000f00 */
[----:B------:R0:W-:Y:S04]  /*a000*/  @!P1 LDGSTS.E.BYPASS.LTC128B.128 [R10+0xf800], desc[UR36][R2.64], !P3 ;  /* 0x0f800000020a9fae */ /* 0x0001e8000d901d64 */
[----:B------:R0:W-:Y:S04]  /*a010*/  @!P1 LDGSTS.E.BYPASS.LTC128B.128 [R10+0x11000], desc[UR36][R2.64+0x20], !P4 ;  /* 0x11000020020a9fae */ /* 0x0001e8000e101d64 */
[----:B----4-:R0:W-:Y:S02]  /*a020*/  @!P1 LDGSTS.E.BYPASS.LTC128B.128 [R10+0x12800], desc[UR36][R2.64+0x40], !P5 ;  /* 0x12800040020a9fae */ /* 0x0101e4000e901d64 */
.L_x_126:
[----:B------:R-:W-:Y:S01]  /*a030*/  VIADD R0, R0, 0x80 ;  /* 0x0000008000007836 */ /* 0x000fe20000000000 */
[----:B------:R-:W-:Y:S04]  /*a040*/  BSSY B0, `(.L_x_57) ;  /* 0x000000b000007945 */ /* 0x000fe80003800000 */
[----:B------:R-:W-:-:S13]  /*a050*/  ISETP.GE.AND P0, PT, R0, UR42, PT ;  /* 0x0000002a00007c0c */ /* 0x000fda000bf06270 */
[----:B------:R-:W-:Y:S05]  /*a060*/  @P0 BRA `(.L_x_58) ;  /* 0x0000000000200947 */ /* 0x000fea0003800000 */
[----:B01----:R-:W-:-:S05]  /*a070*/  IADD3 R2, P0, R18, R14, RZ ;  /* 0x0000000e12027210 */ /* 0x003fca0007f1e0ff */
[----:B------:R-:W-:-:S05]  /*a080*/  IMAD.X R3, RZ, RZ, R7, P0 ;  /* 0x000000ffff037224 */ /* 0x000fca00000e0607 */
[----:B------:R-:W-:Y:S01]  /*a090*/  @!PT LDS RZ, [RZ] ;  /* 0x00000000fffff984 */ /* 0x000fe20000000800 */
[----:B------:R-:W-:Y:S01]  /*a0a0*/  @!PT LDS RZ, [RZ] ;  /* 0x00000000fffff984 */ /* 0x000fe20000000800 */
[----:B------:R-:W-:Y:S01]  /*a0b0*/  @!PT LDS RZ, [RZ] ;  /* 0x00000000fffff984 */ /* 0x000fe20000000800 */
[----:B------:R2:W-:Y:S04]  /*a0c0*/  LDGSTS.E.BYPASS.LTC128B.128 [R10+0x10000], desc[UR36][R2.64], !P3 ;  /* 0x10000000020a7fae */ /* 0x0005e8000d901d64 */
[----:B------:R2:W-:Y:S04]  /*a0d0*/  LDGSTS.E.BYPASS.LTC128B.128 [R10+0x11800], desc[UR36][R2.64+0x20], !P4 ;  /* 0x11800020020a7fae */ /* 0x0005e8000e101d64 */
[----:B------:R2:W-:Y:S02]  /*a0e0*/  LDGSTS.E.BYPASS.LTC128B.128 [R10+0x13000], desc[UR36][R2.64+0x40], !P5 ;  /* 0x13000040020a7fae */ /* 0x0005e4000e901d64 */
.L_x_58:
[----:B------:R-:W-:Y:S05]  /*a0f0*/  BSYNC B0 ;  /* 0x0000000000007941 */ /* 0x000fea0003800000 */
.L_x_57:
[----:B------:R-:W-:Y:S01]  /*a100*/  NOP ;  /* 0x0000000000007918 */ /* 0x000fe20000000000 */
[----:B------:R-:W-:Y:S01]  /*a110*/  SYNCS.ARRIVE.TRANS64.RED.A0T1 RZ, [UR43+0x19c00], RZ ;  /* 0x019c00ffffff79a7 */ /* 0x000fe2000820042b */
[----:B------:R-:W-:Y:S01]  /*a120*/  ARRIVES.LDGSTSBAR.64.TRANSCNT [UR43+0x19c00] ;  /* 0x019c0000ff0079b0 */ /* 0x000fe20008000aab */
[----:B------:R-:W-:Y:S01]  /*a130*/  NOP ;  /* 0x0000000000007918 */ /* 0x000fe20000000000 */
[----:B------:R-:W-:Y:S01]  /*a140*/  ULOP3.LUT UR4, UR38, 0x1, URZ, 0xc, !UPT ;  /* 0x0000000126047892 */ /* 0x000fe2000f8e0c3f */
[----:B------:R-:W-:Y:S05]  /*a150*/  SYNCS.ARRIVE.TRANS64.A1T0 RZ, [UR43+0x19c00], RZ ;  /* 0x019c00ffffff79a7 */ /* 0x000fea000810002b */
[----:B------:R-:W-:-:S05]  /*a160*/  IMAD.U32 R0, RZ, RZ, UR4 ;  /* 0x00000004ff007e24 */ /* 0x000fca000f8e00ff */
[----:B------:R-:W-:-:S04]  /*a170*/  SHF.L.U32 R0, R0, 0x1f, RZ ;  /* 0x0000001f00007819 */ /* 0x000fc800000006ff */
[----:B------:R-:W3:Y:S02]  /*a180*/  SYNCS.PHASECHK.TRANS64.TRYWAIT P0, [UR43+0x19c20], R0 ;  /* 0x019c2000ff0075a7 */ /* 0x000ee4000800016b */
[----:B---3--:R-:W-:Y:S05]  /*a190*/  @!P0 BRA `(.L_x_59) ;  /* 0x0000002400488947 */ /* 0x008fea0003800000 */
.L_x_127:
[----:B0-----:R-:W-:-:S05]  /*a1a0*/  IMAD.U32 R0, RZ, RZ, UR40 ;  /* 0x00000028ff007e24 */ /* 0x001fca000f8e00ff */
[----:B------:R-:W-:-:S13]  /*a1b0*/  ISETP.GE.AND P0, PT, R0, 0x81, PT ;  /* 0x000000810000780c */ /* 0x000fda0003f06270 */
[----:B------:R-:W-:Y:S05]  /*a1c0*/  @!P0 BRA `(.L_x_60) ;  /* 0x0000001000048947 */ /* 0x000fea0003800000 */
[----:B------:R-:W-:Y:S01]  /*a1d0*/  IMAD.MOV.U32 R4, RZ, RZ, R22 ;  /* 0x000000ffff047224 */ /* 0x000fe200078e0016 */
[----:B------:R-:W-:Y:S01]  /*a1e0*/  MOV R0, R19 ;  /* 0x0000001300007202 */ /* 0x000fe20000000f00 */
[----:B------:R-:W-:-:S07]  /*a1f0*/  IMAD.U32 R20, RZ, RZ, UR44 ;  /* 0x0000002cff147e24 */ /* 0x000fce000f8e00ff */
.L_x_80:
[----:B0-2---:R-:W0:Y:S01]  /*a200*/  LDC R2, c[0x0][0x430] ;  /* 0x00010c00ff027b82 */ /* 0x005e220000000800 */
[----:B------:R-:W2:Y:S01]  /*a210*/  S2R R3, SR_TID.X ;  /* 0x0000000000037919 */ /* 0x000ea20000002100 */
[----:B------:R-:W-:Y:S01]  /*a220*/  ULDC.64 UR4, c[0x0][0x428] ;  /* 0x00010a0000047ab9 */ /* 0x000fe20000000a00 */
[----:B------:R-:W-:Y:S02]  /*a230*/  VIADD R19, R0, 0x1 ;  /* 0x0000000100137836 */ /* 0x000fe40000000000 */
[----:B------:R-:W-:-:S04]  /*a240*/  IMAD R6, R27, UR4, RZ ;  /* 0x000000041b067c24 */ /* 0x000fc8000f8e02ff */
[----:B------:R-:W-:Y:S01]  /*a250*/  IMAD R6, R23, UR5, R6 ;  /* 0x0000000517067c24 */ /* 0x000fe2000f8e0206 */
[----:B0-----:R-:W-:Y:S01]  /*a260*/  ISETP.NE.AND P0, PT, R2, 0x1, PT ;  /* 0x000000010200780c */ /* 0x001fe20003f05270 */
[----:B--2---:R-:W-:Y:S01]  /*a270*/  IMAD.SHL.U32 R2, R3, 0x40, RZ ;  /* 0x0000004003027824 */ /* 0x004fe200078e00ff */
[----:B------:R-:W-:-:S11]  /*a280*/  SHF.R.U32.HI R3, RZ, 0x1, R3 ;  /* 0x00000001ff037819 */ /* 0x000fd60000011603 */
[----:B------:R-:W0:Y:S01]  /*a290*/  @P0 LDC R5, c[0x0][0x434] ;  /* 0x00010d00ff050b82 */ /* 0x000e220000000800 */
[----:B------:R-:W-:Y:S02]  /*a2a0*/  LOP3.LUT R3, R3, 0x3f, RZ, 0xc0, !PT ;  /* 0x0000003f03037812 */ /* 0x000fe400078ec0ff */
[----:B------:R-:W-:-:S03]  /*a2b0*/  LOP3.LUT R2, R2, 0x40, RZ, 0xc0, !PT ;  /* 0x0000004002027812 */ /* 0x000fc600078ec0ff */
[----:B------:R-:W-:Y:S02]  /*a2c0*/  IMAD R3, R20, 0x80, R3 ;  /* 0x0000008014037824 */ /* 0x000fe400078e0203 */
[----:B------:R-:W2:Y:S03]  /*a2d0*/  @P0 LDC R7, c[0x0][0x438] ;  /* 0x00010e00ff070b82 */ /* 0x000ea60000000800 */
[----:B------:R-:W-:-:S05]  /*a2e0*/  IADD3 R8, R2, R3, R28 ;  /* 0x0000000302087210 */ /* 0x000fca0007ffe01c */
[----:B0-----:R-:W-:-:S04]  /*a2f0*/  @P0 IMAD.HI.U32 R2, R8, R5, RZ ;  /* 0x0000000508020227 */ /* 0x001fc800078e00ff */
[----:B------:R-:W-:Y:S01]  /*a300*/  IMAD.MOV.U32 R5, RZ, RZ, R8 ;  /* 0x000000ffff057224 */ /* 0x000fe200078e0008 */
[----:B--2---:R-:W-:-:S04]  /*a310*/  @P0 SHF.R.U32.HI R5, RZ, R7, R2 ;  /* 0x00000007ff050219 */ /* 0x004fc80000011602 */
[--C-:B------:R-:W-:Y:S01]  /*a320*/  SHF.R.S32.HI R3, RZ, 0x1f, R5.reuse ;  /* 0x0000001fff037819 */ /* 0x100fe20000011405 */
[----:B------:R-:W-:-:S04]  /*a330*/  IMAD.MOV.U32 R2, RZ, RZ, R5 ;  /* 0x000000ffff027224 */ /* 0x000fc800078e0005 */
[----:B------:R-:W-:Y:S01]  /*a340*/  IMAD.WIDE.U32 R2, R23, UR4, R2 ;  /* 0x0000000417027c25 */ /* 0x000fe2000f8e0002 */
[----:B------:R-:W-:-:S04]  /*a350*/  ULDC.64 UR4, c[0x0][0x418] ;  /* 0x0001060000047ab9 */ /* 0x000fc80000000a00 */
[----:B------:R-:W-:Y:S02]  /*a360*/  IADD3 R3, R6, R3, RZ ;  /* 0x0000000306037210 */ /* 0x000fe40007ffe0ff */
[C---:B------:R-:W-:Y:S01]  /*a370*/  LEA R6, P0, R2.reuse, UR4, 0x2 ;  /* 0x0000000402067c11 */ /* 0x040fe2000f8010ff */
[----:B------:R-:W-:Y:S01]  /*a380*/  IMAD.U32 R9, RZ, RZ, UR48 ;  /* 0x00000030ff097e24 */ /* 0x000fe2000f8e00ff */
[----:B------:R-:W-:Y:S02]  /*a390*/  ULDC UR4, c[0x0][0x430] ;  /* 0x00010c0000047ab9 */ /* 0x000fe40000000800 */
[----:B------:R-:W-:Y:S02]  /*a3a0*/  LEA.HI.X R7, R2, UR5, R3, 0x2, P0 ;  /* 0x0000000502077c11 */ /* 0x000fe400080f1403 */
[----:B------:R-:W-:Y:S01]  /*a3b0*/  ISETP.NE.AND P2, PT, R9, 0x3, PT ;  /* 0x000000030900780c */ /* 0x000fe20003f45270 */
[----:B------:R-:W-:Y:S01]  /*a3c0*/  IMAD.MOV R3, RZ, RZ, -R5 ;  /* 0x000000ffff037224 */ /* 0x000fe200078e0a05 */
[----:B------:R-:W-:-:S02]  /*a3d0*/  ISETP.NE.AND P0, PT, R19, 0x2, PT ;  /* 0x000000021300780c */ /* 0x000fc40003f05270 */
[----:B------:R-:W2:Y:S01]  /*a3e0*/  LDG.E R7, desc[UR36][R6.64] ;  /* 0x0000002406077981 */ /* 0x000ea2000c1e1900 */
[----:B------:R-:W-:Y:S01]  /*a3f0*/  IMAD.MOV.U32 R2, RZ, RZ, R20 ;  /* 0x000000ffff027224 */ /* 0x000fe200078e0014 */
[----:B------:R-:W-:Y:S01]  /*a400*/  SEL R22, RZ, 0x1, P0 ;  /* 0x00000001ff167807 */ /* 0x000fe20000000000 */
[----:B------:R-:W-:Y:S01]  /*a410*/  IMAD R8, R3, UR4, R8 ;  /* 0x0000000403087c24 */ /* 0x000fe2000f8e0208 */
[----:B------:R-:W-:Y:S01]  /*a420*/  SEL R19, R19, RZ, P0 ;  /* 0x000000ff13137207 */ /* 0x000fe20000000000 */
[----:B------:R-:W-:Y:S01]  /*a430*/  VIADD R20, R20, 0xffffffff ;  /* 0xffffffff14147836 */ /* 0x000fe20000000000 */
[----:B------:R-:W-:Y:S02]  /*a440*/  LOP3.LUT R22, R4, R22, RZ, 0x3c, !PT ;  /* 0x0000001604167212 */ /* 0x000fe400078e3cff */
[----:B------:R-:W-:Y:S02]  /*a450*/  ISETP.GT.AND P1, PT, R2, RZ, PT ;  /* 0x000000ff0200720c */ /* 0x000fe40003f24270 */
[----:B--2---:R-:W-:Y:S01]  /*a460*/  SHF.R.S32.HI R18, RZ, 0x1f, R7 ;  /* 0x0000001fff127819 */ /* 0x004fe20000011407 */
[----:B------:R-:W-:Y:S10]  /*a470*/  @!P2 BRA `(.L_x_61) ;  /* 0x000000000004a947 */ /* 0x000ff40003800000 */
[----:B------:R-:W-:Y:S01]  /*a480*/  BPT.TRAP 0x1 ;  /* 0x000000040000795c */ /* 0x000fe20000300000 */
.L_x_61:
[----:B------:R-:W-:Y:S01]  /*a490*/  LEA R5, R19, UR43, 0x3 ;  /* 0x0000002b13057c11 */ /* 0x000fe2000f8e18ff */
[----:B------:R-:W-:Y:S01]  /*a4a0*/  BSSY B0, `(.L_x_62) ;  /* 0x0000005000007945 */ /* 0x000fe20003800000 */
[----:B------:R-:W-:Y:S02]  /*a4b0*/  SHF.L.U32 R10, R22, 0x1f, RZ ;  /* 0x0000001f160a7819 */ /* 0x000fe400000006ff */
[----:B------:R-:W-:Y:S02]  /*a4c0*/  SHF.R.S32.HI R9, RZ, 0x1f, R8 ;  /* 0x0000001fff097819 */ /* 0x000fe40000011408 */
[----:B------:R-:W0:Y:S02]  /*a4d0*/  SYNCS.PHASECHK.TRANS64.TRYWAIT P0, [R5+URZ+0x19c80], R10 ;  /* 0x019c800a050075a7 */ /* 0x000e24000800017f */
[----:B0-----:R-:W-:Y:S05]  /*a4e0*/  @!P0 BRA `(.L_x_63) ;  /* 0x00000020008c8947 */ /* 0x001fea0003800000 */
.L_x_128:
[----:B------:R-:W-:Y:S05]  /*a4f0*/  BSYNC B0 ;  /* 0x0000000000007941 */ /* 0x000fea0003800000 */
.L_x_62:
[----:B------:R-:W-:Y:S01]  /*a500*/  ULDC.64 UR4, c[0x0][0x328] ;  /* 0x0000ca0000047ab9 */ /* 0x000fe20000000a00 */
[----:B------:R-:W-:Y:S01]  /*a510*/  ULDC.64 UR6, c[0x0][0x318] ;  /* 0x0000c60000067ab9 */ /* 0x000fe20000000a00 */
[----:B------:R-:W-:Y:S01]  /*a520*/  IMAD R6, R9, UR4, RZ ;  /* 0x0000000409067c24 */ /* 0x000fe2000f8e02ff */
[----:B------:R-:W-:Y:S01]  /*a530*/  LOP3.LUT P4, RZ, R16, 0x8, RZ, 0xc0, !PT ;  /* 0x0000000810ff7812 */ /* 0x000fe2000788c0ff */
[----:B------:R-:W-:Y:S01]  /*a540*/  IMAD.WIDE.U32 R2, R8, UR4, RZ ;  /* 0x0000000408027c25 */ /* 0x000fe2000f8e00ff */
[C---:B------:R-:W-:Y:S02]  /*a550*/  LOP3.LUT P3, RZ, R16.reuse, 0x4, RZ, 0xc0, !PT ;  /* 0x0000000410ff7812 */ /* 0x040fe4000786c0ff */
[----:B------:R-:W-:Y:S01]  /*a560*/  LOP3.LUT P2, RZ, R16, 0x2, RZ, 0xc0, !PT ;  /* 0x0000000210ff7812 */ /* 0x000fe2000784c0ff */
[----:B------:R-:W-:Y:S01]  /*a570*/  IMAD R6, R8, UR5, R6 ;  /* 0x0000000508067c24 */ /* 0x000fe2000f8e0206 */
[----:B------:R-:W-:-:S04]  /*a580*/  ULDC.64 UR4, c[0x0][0x338] ;  /* 0x0000ce0000047ab9 */ /* 0x000fc80000000a00 */
[----:B------:R-:W-:Y:S01]  /*a590*/  IADD3 R3, R3, R6, RZ ;  /* 0x0000000603037210 */ /* 0x000fe20007ffe0ff */
[----:B------:R-:W-:-:S04]  /*a5a0*/  IMAD R6, R18, UR4, RZ ;  /* 0x0000000412067c24 */ /* 0x000fc8000f8e02ff */
        /* <DEDUP_REMOVED lines=8> */
[----:B------:R-:W-:Y:S01]  /*a630*/  IADD3 R21, P0, R2, UR6, RZ ;  /* 0x0000000602157c10 */ /* 0x000fe2000ff1e0ff */
[----:B------:R-:W-:-:S03]  /*a640*/  IMAD R6, R19, 0x3000, R25 ;  /* 0x0000300013067824 */ /* 0x000fc600078e0219 */
[----:B------:R-:W-:Y:S01]  /*a650*/  IADD3.X R26, R26, UR7, R3, P0, !PT ;  /* 0x000000071a1a7c10 */ /* 0x000fe200087fe403 */
[----:B------:R-:W-:Y:S08]  /*a660*/  BRA.DIV UR4, `(.L_x_64) ;  /* 0x0000002204407947 */ /* 0x000ff0000b800000 */
[----:B------:R-:W2:Y:S01]  /*a670*/  S2R R3, SR_TID.X ;  /* 0x0000000000037919 */ /* 0x000ea20000002100 */
[----:B------:R-:W-:Y:S01]  /*a680*/  VIADD R6, R6, UR43 ;  /* 0x0000002b06067c36 */ /* 0x000fe20008000000 */
[----:B------:R-:W3:Y:S01]  /*a690*/  SHFL.IDX PT, R2, R21, RZ, 0x1e1f ;  /* 0x001e1fff15027589 */ /* 0x000ee200000e0000 */
[----:B--2---:R-:W-:-:S03]  /*a6a0*/  IMAD.SHL.U32 R11, R3, 0x10, RZ ;  /* 0x00000010030b7824 */ /* 0x004fc600078e00ff */
[----:B------:R-:W2:Y:S02]  /*a6b0*/  SHFL.IDX PT, R3, R26, RZ, 0x1e1f ;  /* 0x001e1fff1a037589 */ /* 0x000ea400000e0000 */
[----:B------:R-:W-:Y:S02]  /*a6c0*/  LOP3.LUT R11, R11, 0x10, RZ, 0xc0, !PT ;  /* 0x000000100b0b7812 */ /* 0x000fe400078ec0ff */
[----:B------:R-:W4:Y:S02]  /*a6d0*/  SHFL.IDX PT, R26, R26, 0x1, 0x1e1f ;  /* 0x003e1f001a1a7f89 */ /* 0x000f2400000e0000 */
[----:B---3--:R-:W-:-:S05]  /*a6e0*/  IADD3 R2, P0, R11, R2, RZ ;  /* 0x000000020b027210 */ /* 0x008fca0007f1e0ff */
[----:B--2---:R-:W-:-:S05]  /*a6f0*/  IMAD.X R3, RZ, RZ, R3, P0 ;  /* 0x000000ffff037224 */ /* 0x004fca00000e0603 */
[----:B------:R-:W-:Y:S04]  /*a700*/  LDGSTS.E.BYPASS.LTC128B.128 [R6+0x9000], desc[UR36][R2.64], !P4 ;  /* 0x0900000002067fae */ /* 0x000fe8000e101d64 */
[----:B------:R-:W-:Y:S04]  /*a710*/  LDGSTS.E.BYPASS.LTC128B.128 [R6+0xa000], desc[UR36][R2.64+0x20], !P3 ;  /* 0x0a00002002067fae */ /* 0x000fe8000d901d64 */
[----:B------:R2:W-:Y:S04]  /*a720*/  LDGSTS.E.BYPASS.LTC128B.128 [R6+0xb000], desc[UR36][R2.64+0x40], !P2 ;  /* 0x0b00004002067fae */ /* 0x0005e8000d101d64 */
[----:B--2-4-:R2:W3:Y:S02]  /*a730*/  SHFL.IDX PT, R2, R21, 0x1, 0x1e1f ;  /* 0x003e1f0015027f89 */ /* 0x0144e400000e0000 */
.L_x_134:
[----:B------:R-:W4:Y:S02]  /*a740*/  S2R R3, SR_TID.X ;  /* 0x0000000000037919 */ /* 0x000f240000002100 */
[----:B----4-:R-:W-:-:S05]  /*a750*/  IMAD.SHL.U32 R3, R3, 0x10, RZ ;  /* 0x0000001003037824 */ /* 0x010fca00078e00ff */
[----:B------:R-:W-:-:S04]  /*a760*/  LOP3.LUT R3, R3, 0x10, RZ, 0xc0, !PT ;  /* 0x0000001003037812 */ /* 0x000fc800078ec0ff */
[----:B---3--:R-:W-:-:S04]  /*a770*/  IADD3 R2, P0, R3, R2, RZ ;  /* 0x0000000203027210 */ /* 0x008fc80007f1e0ff */
[----:B------:R-:W-:Y:S02]  /*a780*/  IADD3.X R3, RZ, R26, RZ, P0, !PT ;  /* 0x0000001aff037210 */ /* 0x000fe400007fe4ff */
[----:B------:R-:W-:-:S03]  /*a790*/  PLOP3.LUT P0, PT, PT, PT, PT, 0x80, 0x0 ;  /* 0x000000000000781c */ /* 0x000fc60003f0f070 */
[----:B------:R-:W-:Y:S01]  /*a7a0*/  @!PT LDS RZ, [RZ] ;  /* 0x00000000fffff984 */ /* 0x000fe20000000800 */
[----:B------:R-:W-:Y:S01]  /*a7b0*/  @!PT LDS RZ, [RZ] ;  /* 0x00000000fffff984 */ /* 0x000fe20000000800 */
[----:B------:R-:W-:Y:S01]  /*a7c0*/  @!PT LDS RZ, [RZ] ;  /* 0x00000000fffff984 */ /* 0x000fe20000000800 */
[----:B------:R3:W-:Y:S04]  /*a7d0*/  LDGSTS.E.BYPASS.LTC128B.128 [R6+0x9800], desc[UR36][R2.64], !P4 ;  /* 0x0980000002067fae */ /* 0x0007e8000e101d64 */
[----:B------:R3:W-:Y:S04]  /*a7e0*/  LDGSTS.E.BYPASS.LTC128B.128 [R6+0xa800], desc[UR36][R2.64+0x20], !P3 ;  /* 0x0a80002002067fae */ /* 0x0007e8000d901d64 */
[----:B------:R3:W-:Y:S01]  /*a7f0*/  LDGSTS.E.BYPASS.LTC128B.128 [R6+0xb800], desc[UR36][R2.64+0x40], !P2 ;  /* 0x0b80004002067fae */ /* 0x0007e2000d101d64 */
[----:B------:R-:W-:Y:S01]  /*a800*/  NOP ;  /* 0x0000000000007918 */ /* 0x000fe20000000000 */
.L_x_65:
[----:B------:R-:W-:Y:S02]  /*a810*/  PLOP3.LUT P2, PT, P2, P0, PT, 0xa2, 0x0 ;  /* 0x000000000000781c */ /* 0x000fe40001741472 */
[----:B------:R-:W-:-:S08]  /*a820*/  @P0 R2UR P2, UR4, R5 ;  /* 0x00000000050402ca */ /* 0x000fd00000040000 */
[----:B------:R-:W-:-:S05]  /*a830*/  @P0 PLOP3.LUT P0, PT, P2, PT, PT, 0x80, 0x0 ;  /* 0x000000000000081c */ /* 0x000fca000170f070 */
[----:B------:R-:W-:Y:S01]  /*a840*/  @!P2 SYNCS.ARRIVE.TRANS64.RED.A0T1 RZ, [UR4+0x19c70], RZ ;  /* 0x019c70ffffffa9a7 */ /* 0x000fe20008200404 */
[----:B------:R-:W-:Y:S07]  /*a850*/  @!P2 ARRIVES.LDGSTSBAR.64.TRANSCNT [UR4+0x19c70] ;  /* 0x019c7000ff00a9b0 */ /* 0x000fee0008000a84 */
[----:B------:R-:W-:Y:S05]  /*a860*/  @P0 BRA.U.ANY `(.L_x_65) ;  /* 0xfffffffd00e80947 */ /* 0x000fea000393ffff */
[----:B------:R-:W-:Y:S01]  /*a870*/  NOP ;  /* 0x0000000000007918 */ /* 0x000fe20000000000 */
[----:B---3--:R-:W-:-:S05]  /*a880*/  IMAD.U32 R2, RZ, RZ, UR48 ;  /* 0x00000030ff027e24 */ /* 0x008fca000f8e00ff */
[----:B------:R-:W-:-:S13]  /*a890*/  ISETP.NE.AND P3, PT, R2, 0x3, PT ;  /* 0x000000030200780c */ /* 0x000fda0003f65270 */
[----:B------:R-:W-:Y:S05]  /*a8a0*/  @!P3 BRA `(.L_x_66) ;  /* 0x000000000004b947 */ /* 0x000fea0003800000 */
[----:B------:R-:W-:Y:S01]  /*a8b0*/  BPT.TRAP 0x1 ;  /* 0x000000040000795c */ /* 0x000fe20000300000 */
.L_x_66:
[----:B------:R3:W-:Y:S01]  /*a8c0*/  SYNCS.ARRIVE.TRANS64.A1T0 RZ, [R5+URZ+0x19c70], RZ ;  /* 0x019c70ff05ff79a7 */ /* 0x0007e2000810003f */
[----:B------:R-:W-:Y:S05]  /*a8d0*/  @!P3 BRA `(.L_x_67) ;  /* 0x000000000004b947 */ /* 0x000fea0003800000 */
[----:B------:R-:W-:Y:S01]  /*a8e0*/  BPT.TRAP 0x1 ;  /* 0x000000040000795c */ /* 0x000fe20000300000 */
.L_x_67:
[----:B------:R-:W4:Y:S01]  /*a8f0*/  SYNCS.PHASECHK.TRANS64.TRYWAIT P0, [R5+URZ+0x19c40], R10 ;  /* 0x019c400a050075a7 */ /* 0x000f22000800017f */
[----:B------:R-:W-:Y:S04]  /*a900*/  BSSY B0, `(.L_x_68) ;  /* 0x0000002000007945 */ /* 0x000fe80003800000 */
[----:B----4-:R-:W-:Y:S05]  /*a910*/  @!P0 BRA `(.L_x_69) ;  /* 0x0000002000408947 */ /* 0x010fea0003800000 */
.L_x_135:
[----:B------:R-:W-:Y:S05]  /*a920*/  BSYNC B0 ;  /* 0x0000000000007941 */ /* 0x000fea0003800000 */
.L_x_68:
[----:B------:R-:W2:Y:S01]  /*a930*/  S2R R11, SR_TID.X ;  /* 0x00000000000b7919 */ /* 0x000ea20000002100 */
        /* <DEDUP_REMOVED lines=8> */
[----:B------:R-:W-:-:S02]  /*a9c0*/  ULDC.64 UR4, c[0x0][0x310] ;  /* 0x0000c40000047ab9 */ /* 0x000fc40000000a00 */
[----:B------:R-:W-:Y:S02]  /*a9d0*/  IMAD R18, R18, UR4, RZ ;  /* 0x0000000412127c24 */ /* 0x000fe4000f8e02ff */
        /* <DEDUP_REMOVED lines=10> */
[----:B--2---:R-:W-:-:S03]  /*aa80*/  IMAD.SHL.U32 R21, R11, 0x10, RZ ;  /* 0x000000100b157824 */ /* 0x004fc600078e00ff */
[----:B------:R-:W-:Y:S02]  /*aa90*/  IADD3.X R8, R8, UR7, R3, P0, !PT ;  /* 0x0000000708087c10 */ /* 0x000fe400087fe403 */
[----:B------:R-:W-:Y:S01]  /*aaa0*/  LOP3.LUT R21, R21, 0x10, RZ, 0xc0, !PT ;  /* 0x0000001015157812 */ /* 0x000fe200078ec0ff */
[----:B------:R-:W-:Y:S06]  /*aab0*/  BRA.DIV UR4, `(.L_x_70) ;  /* 0x0000001e04ec7947 */ /* 0x000fec000b800000 */
[----:B------:R-:W2:Y:S04]  /*aac0*/  SHFL.IDX PT, R2, R7, RZ, 0x1e1f ;  /* 0x001e1fff07027589 */ /* 0x000ea800000e0000 */
[----:B------:R-:W5:Y:S04]  /*aad0*/  SHFL.IDX PT, R3, R8, RZ, 0x1e1f ;  /* 0x001e1fff08037589 */ /* 0x000f6800000e0000 */
[----:B------:R-:W0:Y:S01]  /*aae0*/  SHFL.IDX PT, R8, R8, 0x1, 0x1e1f ;  /* 0x003e1f0008087f89 */ /* 0x000e2200000e0000 */
[----:B--2---:R-:W-:-:S05]  /*aaf0*/  IADD3 R2, P0, R21, R2, RZ ;  /* 0x0000000215027210 */ /* 0x004fca0007f1e0ff */
[----:B-----5:R-:W-:-:S05]  /*ab00*/  IMAD.X R3, RZ, RZ, R3, P0 ;  /* 0x000000ffff037224 */ /* 0x020fca00000e0603 */
[----:B------:R-:W-:Y:S04]  /*ab10*/  LDGSTS.E.BYPASS.LTC128B.128 [R6+0x13800], desc[UR36][R2.64], !P4 ;  /* 0x1380000002067fae */ /* 0x000fe8000e101d64 */
[----:B------:R-:W-:Y:S04]  /*ab20*/  LDGSTS.E.BYPASS.LTC128B.128 [R6+0x14800], desc[UR36][R2.64+0x20], !P3 ;  /* 0x1480002002067fae */ /* 0x000fe8000d901d64 */
[----:B------:R2:W-:Y:S04]  /*ab30*/  LDGSTS.E.BYPASS.LTC128B.128 [R6+0x15800], desc[UR36][R2.64+0x40], !P2 ;  /* 0x1580004002067fae */ /* 0x0005e8000d101d64 */
[----:B--2---:R2:W0:Y:S02]  /*ab40*/  SHFL.IDX PT, R2, R7, 0x1, 0x1e1f ;  /* 0x003e1f0007027f89 */ /* 0x00442400000e0000 */
.L_x_141:
[----:B0-----:R-:W-:-:S04]  /*ab50*/  IADD3 R2, P0, R21, R2, RZ ;  /* 0x0000000215027210 */ /* 0x001fc80007f1e0ff */
        /* <DEDUP_REMOVED lines=9> */
.L_x_71:
        /* <DEDUP_REMOVED lines=11> */
.L_x_72:
[----:B------:R-:W-:Y:S01]  /*aca0*/  IMAD.U32 R2, RZ, RZ, UR49 ;  /* 0x00000031ff027e24 */ /* 0x000fe2000f8e00ff */
[----:B------:R0:W-:Y:S04]  /*acb0*/  SYNCS.ARRIVE.TRANS64.A1T0 RZ, [R5+URZ+0x19c30], RZ ;  /* 0x019c30ff05ff79a7 */ /* 0x0001e8000810003f */
[----:B------:R-:W-:-:S13]  /*acc0*/  ISETP.NE.AND P0, PT, R2, 0x3, PT ;  /* 0x000000030200780c */ /* 0x000fda0003f05270 */
[----:B0-----:R-:W-:Y:S05]  /*acd0*/  @!P0 BRA `(.L_x_73) ;  /* 0x0000000000048947 */ /* 0x001fea0003800000 */
[----:B------:R-:W-:Y:S01]  /*ace0*/  BPT.TRAP 0x1 ;  /* 0x000000040000795c */ /* 0x000fe20000300000 */
.L_x_73:
[----:B------:R-:W-:Y:S01]  /*acf0*/  LOP3.LUT R3, R4, 0x1, RZ, 0x3c, !PT ;  /* 0x0000000104037812 */ /* 0x000fe200078e3cff */
[----:B------:R-:W-:Y:S01]  /*ad00*/  BSSY B0, `(.L_x_74) ;  /* 0x0000005000007945 */ /* 0x000fe20003800000 */
[----:B------:R-:W-:Y:S02]  /*ad10*/  LEA R2, R0, UR43, 0x3 ;  /* 0x0000002b00027c11 */ /* 0x000fe4000f8e18ff */
[----:B------:R-:W-:-:S04]  /*ad20*/  SHF.L.U32 R3, R3, 0x1f, RZ ;  /* 0x0000001f03037819 */ /* 0x000fc800000006ff */
[----:B------:R-:W0:Y:S02]  /*ad30*/  SYNCS.PHASECHK.TRANS64.TRYWAIT P2, [R2+URZ+0x19c70], R3 ;  /* 0x019c7003020075a7 */ /* 0x000e24000804017f */
[----:B0-----:R-:W-:Y:S05]  /*ad40*/  @!P2 BRA `(.L_x_75) ;  /* 0x0000001c00e0a947 */ /* 0x001fea0003800000 */
.L_x_142:
[----:B------:R-:W-:Y:S05]  /*ad50*/  BSYNC B0 ;  /* 0x0000000000007941 */ /* 0x000fea0003800000 */
.L_x_74:
[----:B---34-:R-:W-:-:S05]  /*ad60*/  IMAD.U32 R5, RZ, RZ, UR48 ;  /* 0x00000030ff057e24 */ /* 0x018fca000f8e00ff */
[----:B------:R-:W-:-:S13]  /*ad70*/  ISETP.NE.AND P2, PT, R5, 0x3, PT ;  /* 0x000000030500780c */ /* 0x000fda0003f45270 */
[----:B------:R-:W-:Y:S05]  /*ad80*/  @!P2 BRA `(.L_x_76) ;  /* 0x000000000004a947 */ /* 0x000fea0003800000 */
[----:B------:R-:W-:Y:S01]  /*ad90*/  BPT.TRAP 0x1 ;  /* 0x000000040000795c */ /* 0x000fe20000300000 */
.L_x_76:
[----:B------:R-:W-:Y:S01]  /*ada0*/  SHF.L.U32 R5, R4, 0x1f, RZ ;  /* 0x0000001f04057819 */ /* 0x000fe200000006ff */
[----:B------:R-:W-:-:S03]  /*adb0*/  IMAD R3, R0, 0x3000, RZ ;  /* 0x0000300000037824 */ /* 0x000fc600078e02ff */
[----:B------:R-:W0:Y:S02]  /*adc0*/  SYNCS.PHASECHK.TRANS64.TRYWAIT P2, [R2+URZ+0x19c60], R5 ;  /* 0x019c6005020075a7 */ /* 0x000e24000804017f */
[----:B0-----:R-:W-:Y:S05]  /*add0*/  @!P2 BRA `(.L_x_77) ;  /* 0x0000001c00d0a947 */ /* 0x001fea0003800000 */
.L_x_143:
[----:B------:R-:W3:Y:S04]  /*ade0*/  LDL R0, [R1+0x4] ;  /* 0x0000040001007983 */ /* 0x000ee80000100800 */
[----:B------:R-:W4:Y:S01]  /*adf0*/  LDL R12, [R1] ;  /* 0x00000000010c7983 */ /* 0x000f220000100800 */
[----:B------:R-:W-:Y:S05]  /*ae00*/  WARPSYNC.ALL ;  /* 0x0000000000007948 */ /* 0x000fea0003800000 */
[----:B---3--:R-:W-:-:S02]  /*ae10*/  LOP3.LUT R0, R3, R0, RZ, 0xfc, !PT ;  /* 0x0000000003007212 */ /* 0x008fc400078efcff */
[----:B------:R-:W-:-:S03]  /*ae20*/  LOP3.LUT R3, R3, R29, RZ, 0xfc, !PT ;  /* 0x0000001d03037212 */ /* 0x000fc600078efcff */
[----:B0-2---:R-:W0:Y:S02]  /*ae30*/  LDSM.16.MT88.4 R4, [R0+UR43+0x9000] ;  /* 0x0090002b0004783b */ /* 0x005e240008004200 */
[----:B------:R-:W-:Y:S01]  /*ae40*/  VIADD R3, R3, UR43 ;  /* 0x0000002b03037c36 */ /* 0x000fe20008000000 */
[C-C-:B0-----:R-:W-:Y:S02]  /*ae50*/  PRMT R8, R4.reuse, 0x6420, R5.reuse ;  /* 0x0000642004087816 */ /* 0x141fe40000000005 */
[----:B------:R-:W-:Y:S02]  /*ae60*/  PRMT R9, R4, 0x7531, R5 ;  /* 0x0000753104097816 */ /* 0x000fe40000000005 */
[C-C-:B------:R-:W-:Y:S02]  /*ae70*/  PRMT R10, R6.reuse, 0x6420, R7.reuse ;  /* 0x00006420060a7816 */ /* 0x140fe40000000007 */
[----:B------:R-:W-:-:S05]  /*ae80*/  PRMT R11, R6, 0x7531, R7 ;  /* 0x00007531060b7816 */ /* 0x000fca0000000007 */
[----:B------:R-:W-:Y:S04]  /*ae90*/  STSM.16.M88.4 [R3+0x3000], R8 ;  /* 0x0030000803007844 */ /* 0x000fe80000000200 */
[----:B------:R-:W0:Y:S02]  /*aea0*/  LDSM.16.MT88.4 R4, [R0+UR43+0xa000] ;  /* 0x00a0002b0004783b */ /* 0x000e240008004200 */
[C-C-:B0-----:R-:W-:Y:S02]  /*aeb0*/  PRMT R8, R4.reuse, 0x6420, R5.reuse ;  /* 0x0000642004087816 */ /* 0x141fe40000000005 */
[----:B------:R-:W-:Y:S02]  /*aec0*/  PRMT R9, R4, 0x7531, R5 ;  /* 0x0000753104097816 */ /* 0x000fe40000000005 */
[----:B------:R-:W-:-:S02]  /*aed0*/  PRMT R10, R6, 0x6420, R7 ;  /* 0x00006420060a7816 */ /* 0x000fc40000000007 */
[----:B------:R-:W-:-:S05]  /*aee0*/  PRMT R11, R6, 0x7531, R7 ;  /* 0x00007531060b7816 */ /* 0x000fca0000000007 */
[----:B------:R-:W-:Y:S04]  /*aef0*/  STSM.16.M88.4 [R3+0x4000], R8 ;  /* 0x0040000803007844 */ /* 0x000fe80000000200 */
[----:B------:R-:W0:Y:S02]  /*af00*/  LDSM.16.MT88.4 R4, [R0+UR43+0xb000] ;  /* 0x00b0002b0004783b */ /* 0x000e240008004200 */
[C-C-:B0-----:R-:W-:Y:S02]  /*af10*/  PRMT R8, R4.reuse, 0x6420, R5.reuse ;  /* 0x0000642004087816 */ /* 0x141fe40000000005 */
[----:B------:R-:W-:Y:S02]  /*af20*/  PRMT R9, R4, 0x7531, R5 ;  /* 0x0000753104097816 */ /* 0x000fe40000000005 */
[----:B------:R-:W-:-:S02]  /*af30*/  PRMT R10, R6, 0x6420, R7 ;  /* 0x00006420060a7816 */ /* 0x000fc40000000007 */
[----:B------:R-:W-:-:S05]  /*af40*/  PRMT R11, R6, 0x7531, R7 ;  /* 0x00007531060b7816 */ /* 0x000fca0000000007 */
[----:B------:R4:W-:Y:S04]  /*af50*/  STSM.16.M88.4 [R3+0x5000], R8 ;  /* 0x0050000803007844 */ /* 0x0009e80000000200 */
[----:B------:R-:W0:Y:S01]  /*af60*/  LDSM.16.MT88.4 R4, [R0+UR43+0x9800] ;  /* 0x0098002b0004783b */ /* 0x000e220008004200 */
[----:B----4-:R-:W-:Y:S01]  /*af70*/  IADD3 R3, R12, 0x3000, R3 ;  /* 0x000030000c037810 */ /* 0x010fe20007ffe003 */
[----:B------:R-:W-:-:S05]  /*af80*/  IMAD.U32 R12, RZ, RZ, UR48 ;  /* 0x00000030ff0c7e24 */ /* 0x000fca000f8e00ff */
[----:B------:R-:W-:Y:S02]  /*af90*/  ISETP.NE.AND P2, PT, R12, 0x3, PT ;  /* 0x000000030c00780c */ /* 0x000fe40003f45270 */
[C-C-:B0-----:R-:W-:Y:S02]  /*afa0*/  PRMT R8, R4.reuse, 0x6420, R5.reuse ;  /* 0x0000642004087816 */ /* 0x141fe40000000005 */
[----:B------:R-:W-:Y:S02]  /*afb0*/  PRMT R9, R4, 0x7531, R5 ;  /* 0x0000753104097816 */ /* 0x000fe40000000005 */
[C-C-:B------:R-:W-:Y:S02]  /*afc0*/  PRMT R10, R6.reuse, 0x6420, R7.reuse ;  /* 0x00006420060a7816 */ /* 0x140fe40000000007 */
[----:B------:R-:W-:-:S05]  /*afd0*/  PRMT R11, R6, 0x7531, R7 ;  /* 0x00007531060b7816 */ /* 0x000fca0000000007 */
[----:B------:R-:W-:Y:S04]  /*afe0*/  STSM.16.M88.4 [R3], R8 ;  /* 0x0000000803007844 */ /* 0x000fe80000000200 */
        /* <DEDUP_REMOVED lines=11> */
[----:B------:R0:W-:Y:S01]  /*b0a0*/  STSM.16.M88.4 [R3+0x2000], R8 ;  /* 0x0020000803007844 */ /* 0x0001e20000000200 */
[----:B------:R-:W-:Y:S01]  /*b0b0*/  @!PT LDS RZ, [RZ] ;  /* 0x00000000fffff984 */ /* 0x000fe20000000800 */
[----:B------:R-:W-:Y:S01]  /*b0c0*/  @!PT LDS RZ, [RZ] ;  /* 0x00000000fffff984 */ /* 0x000fe20000000800 */
[----:B------:R-:W-:Y:S01]  /*b0d0*/  @!PT LDS RZ, [RZ] ;  /* 0x00000000fffff984 */ /* 0x000fe20000000800 */
[----:B------:R-:W-:Y:S01]  /*b0e0*/  @!PT LDS RZ, [RZ] ;  /* 0x00000000fffff984 */ /* 0x000fe20000000800 */
[----:B------:R2:W-:Y:S06]  /*b0f0*/  MEMBAR.ALL.CTA ;  /* 0x0000000000007992 */ /* 0x0005ec0000008000 */
[----:B--2---:R-:W2:Y:S01]  /*b100*/  FENCE.VIEW.ASYNC.S ;  /* 0x00000000000073c6 */ /* 0x004ea20000000000 */
[----:B------:R-:W-:Y:S05]  /*b110*/  @!P2 BRA `(.L_x_78) ;  /* 0x000000000004a947 */ /* 0x000fea0003800000 */
[----:B------:R-:W-:Y:S01]  /*b120*/  BPT.TRAP 0x1 ;  /* 0x000000040000795c */ /* 0x000fe20000300000 */
.L_x_78:
[----:B--2---:R2:W-:Y:S01]  /*b130*/  SYNCS.ARRIVE.TRANS64.A1T0 RZ, [R2+URZ+0x19c50], RZ ;  /* 0x019c50ff02ff79a7 */ /* 0x0045e2000810003f */
[----:B------:R-:W-:Y:S06]  /*b140*/  BAR.SYNC.DEFER_BLOCKING 0x2, 0x80 ;  /* 0x0082000000007b1d */ /* 0x000fec0000010000 */
[----:B------:R-:W-:Y:S05]  /*b150*/  @!P0 BRA `(.L_x_79) ;  /* 0x0000000000048947 */ /* 0x000fea0003800000 */
[----:B------:R-:W-:Y:S01]  /*b160*/  BPT.TRAP 0x1 ;  /* 0x000000040000795c */ /* 0x000fe20000300000 */
.L_x_79:
[----:B0-----:R-:W-:Y:S01]  /*b170*/  IMAD.U32 R3, RZ, RZ, UR47 ;  /* 0x0000002fff037e24 */ /* 0x001fe2000f8e00ff */
[----:B--2---:R-:W-:Y:S01]  /*b180*/  IADD3 R2, R2, 0x19c80, RZ ;  /* 0x00019c8002027810 */ /* 0x004fe20007ffe0ff */
[----:B------:R-:W-:Y:S02]  /*b190*/  IMAD.MOV.U32 R4, RZ, RZ, R22 ;  /* 0x000000ffff047224 */ /* 0x000fe400078e0016 */
[----:B------:R-:W-:Y:S01]  /*b1a0*/  IMAD.MOV.U32 R0, RZ, RZ, R19 ;  /* 0x000000ffff007224 */ /* 0x000fe200078e0013 */
[----:B------:R-:W-:-:S04]  /*b1b0*/  PRMT R2, R3, 0x654, R2 ;  /* 0x0000065403027816 */ /* 0x000fc80000000002 */
[----:B------:R0:W-:Y:S01]  /*b1c0*/  SYNCS.ARRIVE.TRANS64.RED.A1T0 RZ, [R2+URZ], RZ ;  /* 0x000000ff02ff79a7 */ /* 0x0001e2000810043f */
[----:B------:R-:W-:Y:S05]  /*b1d0*/  @P1 BRA `(.L_x_80) ;  /* 0xfffffff000081947 */ /* 0x000fea000383ffff */
.L_x_60:
[----:B------:R-:W-:-:S05]  /*b1e0*/  IMAD.U32 R0, RZ, RZ, UR49 ;  /* 0x00000031ff007e24 */ /* 0x000fca000f8e00ff */
[----:B------:R-:W-:-:S13]  /*b1f0*/  ISETP.NE.AND P0, PT, R0, 0x3, PT ;  /* 0x000000030000780c */ /* 0x000fda0003f05270 */
[----:B------:R-:W-:Y:S05]  /*b200*/  @!P0 BRA `(.L_x_81) ;  /* 0x0000000000048947 */ /* 0x000fea0003800000 */
[----:B------:R-:W-:Y:S01]  /*b210*/  BPT.TRAP 0x1 ;  /* 0x000000040000795c */ /* 0x000fe20000300000 */
.L_x_81:
[----:B--2---:R-:W-:Y:S01]  /*b220*/  LOP3.LUT R3, R22, 0x1, RZ, 0x3c, !PT ;  /* 0x0000000116037812 */ /* 0x004fe200078e3cff */
[----:B------:R-:W-:Y:S01]  /*b230*/  BSSY B0, `(.L_x_82) ;  /* 0x0000005000007945 */ /* 0x000fe20003800000 */
[----:B0-----:R-:W-:Y:S02]  /*b240*/  LEA R2, R19, UR43, 0x3 ;  /* 0x0000002b13027c11 */ /* 0x001fe4000f8e18ff */
[----:B------:R-:W-:-:S04]  /*b250*/  SHF.L.U32 R3, R3, 0x1f, RZ ;  /* 0x0000001f03037819 */ /* 0x000fc800000006ff */
[----:B------:R-:W0:Y:S02]  /*b260*/  SYNCS.PHASECHK.TRANS64.TRYWAIT P1, [R2+URZ+0x19c70], R3 ;  /* 0x019c7003020075a7 */ /* 0x000e24000802017f */
[----:B0-----:R-:W-:Y:S05]  /*b270*/  @!P1 BRA `(.L_x_83) ;  /* 0x0000001800bc9947 */ /* 0x001fea0003800000 */
.L_x_144:
[----:B------:R-:W-:Y:S05]  /*b280*/  BSYNC B0 ;  /* 0x0000000000007941 */ /* 0x000fea0003800000 */
.L_x_82:
[----:B------:R-:W-:-:S05]  /*b290*/  IMAD.U32 R0, RZ, RZ, UR48 ;  /* 0x00000030ff007e24 */ /* 0x000fca000f8e00ff */
[----:B------:R-:W-:-:S13]  /*b2a0*/  ISETP.NE.AND P1, PT, R0, 0x3, PT ;  /* 0x000000030000780c */ /* 0x000fda0003f25270 */
[----:B------:R-:W-:Y:S05]  /*b2b0*/  @!P1 BRA `(.L_x_84) ;  /* 0x0000000000049947 */ /* 0x000fea0003800000 */
[----:B------:R-:W-:Y:S01]  /*b2c0*/  BPT.TRAP 0x1 ;  /* 0x000000040000795c */ /* 0x000fe20000300000 */
.L_x_84:
[----:B0-----:R-:W-:Y:S01]  /*b2d0*/  SHF.L.U32 R3, R22, 0x1f, RZ ;  /* 0x0000001f16037819 */ /* 0x001fe200000006ff */
[----:B------:R-:W-:-:S03]  /*b2e0*/  IMAD R10, R19, 0x3000, RZ ;  /* 0x00003000130a7824 */ /* 0x000fc600078e02ff */
[----:B------:R-:W0:Y:S02]  /*b2f0*/  SYNCS.PHASECHK.TRANS64.TRYWAIT P1, [R2+URZ+0x19c60], R3 ;  /* 0x019c6003020075a7 */ /* 0x000e24000802017f */
[----:B0-----:R-:W-:Y:S05]  /*b300*/  @!P1 BRA `(.L_x_85) ;  /* 0x0000001800ac9947 */ /* 0x001fea0003800000 */
.L_x_145:
[----:B------:R-:W2:Y:S04]  /*b310*/  LDL R0, [R1+0x4] ;  /* 0x0000040001007983 */ /* 0x000ea80000100800 */
[----:B------:R-:W3:Y:S01]  /*b320*/  LDL R12, [R1] ;  /* 0x00000000010c7983 */ /* 0x000ee20000100800 */
[----:B------:R-:W-:Y:S05]  /*b330*/  WARPSYNC.ALL ;  /* 0x0000000000007948 */ /* 0x000fea0003800000 */
[----:B0-----:R-:W-:-:S04]  /*b340*/  LOP3.LUT R3, R10, R29, RZ, 0xfc, !PT ;  /* 0x0000001d0a037212 */ /* 0x001fc800078efcff */
[----:B------:R-:W-:Y:S02]  /*b350*/  IADD3 R3, R3, UR43, RZ ;  /* 0x0000002b03037c10 */ /* 0x000fe4000fffe0ff */
[----:B--2---:R-:W-:-:S05]  /*b360*/  LOP3.LUT R0, R10, R0, RZ, 0xfc, !PT ;  /* 0x000000000a007212 */ /* 0x004fca00078efcff */
[----:B------:R-:W0:Y:S02]  /*b370*/  LDSM.16.MT88.4 R4, [R0+UR43+0x9000] ;  /* 0x0090002b0004783b */ /* 0x000e240008004200 */
        /* <DEDUP_REMOVED lines=18> */
[----:B---3--:R-:W-:Y:S01]  /*b4a0*/  IADD3 R3, R12, 0x3000, R3 ;  /* 0x000030000c037810 */ /* 0x008fe20007ffe003 */
        /* <DEDUP_REMOVED lines=27> */
.L_x_86:
[----:B--2---:R2:W-:Y:S01]  /*b660*/  SYNCS.ARRIVE.TRANS64.A1T0 RZ, [R2+URZ+0x19c50], RZ ;  /* 0x019c50ff02ff79a7 */ /* 0x0045e2000810003f */
[----:B------:R-:W-:Y:S06]  /*b670*/  BAR.SYNC.DEFER_BLOCKING 0x2, 0x80 ;  /* 0x0082000000007b1d */ /* 0x000fec0000010000 */
[----:B------:R-:W-:Y:S05]  /*b680*/  @!P0 BRA `(.L_x_87) ;  /* 0x0000000000048947 */ /* 0x000fea0003800000 */
[----:B------:R-:W-:Y:S01]  /*b690*/  BPT.TRAP 0x1 ;  /* 0x000000040000795c */ /* 0x000fe20000300000 */
.L_x_87:
[----:B------:R-:W3:Y:S01]  /*b6a0*/  LDC R0, c[0x0][0xc34] ;  /* 0x00030d00ff007b82 */ /* 0x000ee20000000800 */
[----:B------:R-:W-:Y:S01]  /*b6b0*/  VIADD R19, R19, 0x1 ;  /* 0x0000000113137836 */ /* 0x000fe20000000000 */
[----:B------:R-:W-:Y:S01]  /*b6c0*/  UIADD3 UR39, UR50, UR39, URZ ;  /* 0x0000002732277290 */ /* 0x000fe2000fffe03f */
[----:B--2---:R-:W-:Y:S01]  /*b6d0*/  VIADD R2, R2, 0x19c80 ;  /* 0x00019c8002027836 */ /* 0x004fe20000000000 */
[----:B------:R-:W-:Y:S01]  /*b6e0*/  UIADD3 UR38, UR38, 0x1, URZ ;  /* 0x0000000126267890 */ /* 0x000fe2000fffe03f */
[----:B------:R-:W-:Y:S01]  /*b6f0*/  IMAD.U32 R5, RZ, RZ, UR47 ;  /* 0x0000002fff057e24 */ /* 0x000fe2000f8e00ff */
[----:B------:R-:W-:-:S04]  /*b700*/  ISETP.NE.AND P0, PT, R19, 0x2, PT ;  /* 0x000000021300780c */ /* 0x000fc80003f05270 */
[----:B------:R-:W-:Y:S02]  /*b710*/  SEL R19, R19, RZ, P0 ;  /* 0x000000ff13137207 */ /* 0x000fe40000000000 */
[----:B0-----:R-:W-:Y:S02]  /*b720*/  SEL R3, RZ, 0x1, P0 ;  /* 0x00000001ff037807 */ /* 0x001fe40000000000 */
[----:B------:R-:W-:Y:S02]  /*b730*/  PRMT R2, R5, 0x654, R2 ;  /* 0x0000065405027816 */ /* 0x000fe40000000002 */
[----:B------:R-:W-:Y:S02]  /*b740*/  LOP3.LUT R22, R22, R3, RZ, 0x3c, !PT ;  /* 0x0000000316167212 */ /* 0x000fe400078e3cff */
[----:B------:R0:W-:Y:S01]  /*b750*/  SYNCS.ARRIVE.TRANS64.RED.A1T0 RZ, [R2+URZ], RZ ;  /* 0x000000ff02ff79a7 */ /* 0x0001e2000810043f */
[----:B---3--:R-:W-:-:S13]  /*b760*/  ISETP.LE.AND P0, PT, R0, UR39, PT ;  /* 0x0000002700007c0c */ /* 0x008fda000bf03270 */
[----:B0-----:R-:W-:Y:S05]  /*b770*/  @!P0 BRA `(.L_x_88) ;  /* 0xffffffcc00c88947 */ /* 0x001fea000383ffff */
[----:B------:R-:W-:-:S12]  /*b780*/  ULOP3.LUT UR38, UR38, 0x1, URZ, 0xc, !UPT ;  /* 0x0000000126267892 */ /* 0x000fd8000f8e0c3f */
.L_x_36:
[----:B------:R-:W0:Y:S01]  /*b790*/  S2R R3, SR_CgaCtaId ;  /* 0x0000000000037919 */ /* 0x000e220000008800 */
[----:B------:R-:W-:Y:S01]  /*b7a0*/  MOV R0, 0x400 ;  /* 0x0000040000007802 */ /* 0x000fe20000000f00 */
[----:B------:R-:W-:-:S03]  /*b7b0*/  IMAD.U32 R2, RZ, RZ, UR38 ;  /* 0x00000026ff027e24 */ /* 0x000fc6000f8e00ff */
[----:B0-----:R-:W-:Y:S02]  /*b7c0*/  LEA R4, R3, R0, 0x18 ;  /* 0x0000000003047211 */ /* 0x001fe400078ec0ff */
[----:B------:R-:W-:-:S04]  /*b7d0*/  SHF.L.U32 R0, R2, 0x1f, RZ ;  /* 0x0000001f02007819 */ /* 0x000fc800000006ff */
[----:B------:R-:W0:Y:S02]  /*b7e0*/  SYNCS.PHASECHK.TRANS64.TRYWAIT P0, [R4+URZ+0x19c20], R0 ;  /* 0x019c2000040075a7 */ /* 0x000e24000800017f */
[----:B0-----:R-:W-:Y:S05]  /*b7f0*/  @!P0 BRA `(.L_x_89) ;  /* 0x0000001400848947 */ /* 0x001fea0003800000 */
.L_x_146:
[----:B------:R-:W2:Y:S02]  /*b800*/  S2R R2, SR_TID.X ;  /* 0x0000000000027919 */ /* 0x000ea40000002100 */
[----:B--2---:R-:W-:-:S04]  /*b810*/  SHF.R.U32.HI R2, RZ, 0x5, R2 ;  /* 0x00000005ff027819 */ /* 0x004fc80000011602 */
[----:B------:R-:W-:-:S05]  /*b820*/  LOP3.LUT R2, R2, 0x3, RZ, 0xc0, !PT ;  /* 0x0000000302027812 */ /* 0x000fca00078ec0ff */
[----:B0-----:R-:W0:Y:S02]  /*b830*/  SHFL.IDX PT, R0, R2, RZ, 0x1f ;  /* 0x00001fff02007589 */ /* 0x001e2400000e0000 */
[----:B0-----:R-:W-:-:S13]  /*b840*/  ISETP.NE.AND P0, PT, R0, RZ, PT ;  /* 0x000000ff0000720c */ /* 0x001fda0003f05270 */
[----:B------:R-:W-:Y:S05]  /*b850*/  @P0 EXIT ;  /* 0x000000000000094d */ /* 0x000fea0003800000 */
[----:B------:R-:W-:Y:S01]  /*b860*/  ELECT P0, URZ, PT ;  /* 0x00000000003f782f */ /* 0x000fe20003800000 */
[----:B------:R-:W-:-:S12]  /*b870*/  BSSY B0, `(.L_x_90) ;  /* 0x0000028000007945 */ /* 0x000fd80003800000 */
[----:B------:R-:W-:Y:S05]  /*b880*/  @!P0 BRA `(.L_x_91) ;  /* 0x0000000000988947 */ /* 0x000fea0003800000 */
[----:B------:R-:W-:-:S06]  /*b890*/  ULOP3.LUT UR4, UR41, 0x2, URZ, 0xfc, !UPT ;  /* 0x0000000229047892 */ /* 0x000fcc000f8efc3f */
[----:B------:R-:W-:-:S04]  /*b8a0*/  MOV R0, UR4 ;  /* 0x0000000400007c02 */ /* 0x000fc80008000f00 */
[----:B------:R-:W-:-:S13]  /*b8b0*/  ISETP.NE.AND P0, PT, R0, 0x3, PT ;  /* 0x000000030000780c */ /* 0x000fda0003f05270 */
[----:B------:R-:W-:Y:S05]  /*b8c0*/  @!P0 BRA `(.L_x_92) ;  /* 0x0000000000048947 */ /* 0x000fea0003800000 */
[----:B------:R-:W-:Y:S01]  /*b8d0*/  BPT.TRAP 0x1 ;  /* 0x000000040000795c */ /* 0x000fe20000300000 */
.L_x_92:
[C---:B------:R-:W-:Y:S01]  /*b8e0*/  IMAD R5, R19.reuse, 0x8, R4 ;  /* 0x0000000813057824 */ /* 0x040fe200078e0204 */
[----:B------:R-:W-:Y:S01]  /*b8f0*/  SHF.L.U32 R0, R22, 0x1f, RZ ;  /* 0x0000001f16007819 */ /* 0x000fe200000006ff */
[----:B------:R-:W-:-:S03]  /*b900*/  VIADD R19, R19, 0x1 ;  /* 0x0000000113137836 */ /* 0x000fc60000000000 */
[----:B------:R-:W0:Y:S02]  /*b910*/  SYNCS.PHASECHK.TRANS64.TRYWAIT P1, [R5+URZ+0x19c40], R0 ;  /* 0x019c4000050075a7 */ /* 0x000e24000802017f */
[----:B------:R-:W-:-:S04]  /*b920*/  ISETP.NE.AND P2, PT, R19, 0x2, PT ;  /* 0x000000021300780c */ /* 0x000fc80003f45270 */
[----:B------:R-:W-:Y:S01]  /*b930*/  SEL R3, RZ, 0x1, P2 ;  /* 0x00000001ff037807 */ /* 0x000fe20001000000 */
[----:B0-----:R-:W-:Y:S08]  /*b940*/  @!P1 BRA `(.L_x_93) ;  /* 0x0000001400449947 */ /* 0x001ff00003800000 */
.L_x_147:
[----:B------:R-:W-:Y:S02]  /*b950*/  SEL R19, R19, RZ, P2 ;  /* 0x000000ff13137207 */ /* 0x000fe40001000000 */
[----:B------:R-:W-:Y:S01]  /*b960*/  LOP3.LUT R2, R22, R3, RZ, 0x3c, !PT ;  /* 0x0000000316027212 */ /* 0x000fe200078e3cff */
[----:B------:R-:W-:Y:S06]  /*b970*/  @!P0 BRA `(.L_x_94) ;  /* 0x0000000000048947 */ /* 0x000fec0003800000 */
[----:B------:R-:W-:Y:S01]  /*b980*/  BPT.TRAP 0x1 ;  /* 0x000000040000795c */ /* 0x000fe20000300000 */
.L_x_94:
[----:B------:R-:W-:Y:S01]  /*b990*/  IMAD R19, R19, 0x8, R4 ;  /* 0x0000000813137824 */ /* 0x000fe200078e0204 */
[----:B------:R-:W-:-:S04]  /*b9a0*/  SHF.L.U32 R2, R2, 0x1f, RZ ;  /* 0x0000001f02027819 */ /* 0x000fc800000006ff */
[----:B------:R-:W2:Y:S02]  /*b9b0*/  SYNCS.PHASECHK.TRANS64.TRYWAIT P1, [R19+URZ+0x19c40], R2 ;  /* 0x019c4002130075a7 */ /* 0x000ea4000802017f */
[----:B--2---:R-:W-:Y:S05]  /*b9c0*/  @!P1 BRA `(.L_x_95) ;  /* 0x0000001400389947 */ /* 0x004fea0003800000 */
.L_x_148:
[----:B------:R-:W-:Y:S05]  /*b9d0*/  @!P0 BRA `(.L_x_96) ;  /* 0x0000000000048947 */ /* 0x000fea0003800000 */
[----:B------:R-:W-:Y:S01]  /*b9e0*/  BPT.TRAP 0x1 ;  /* 0x000000040000795c */ /* 0x000fe20000300000 */
.L_x_96:
[----:B------:R-:W3:Y:S02]  /*b9f0*/  SYNCS.PHASECHK.TRANS64.TRYWAIT P1, [R5+URZ+0x19c60], R0 ;  /* 0x019c6000050075a7 */ /* 0x000ee4000802017f */
[----:B---3--:R-:W-:Y:S05]  /*ba00*/  @!P1 BRA `(.L_x_97) ;  /* 0x00000014003c9947 */ /* 0x008fea0003800000 */
.L_x_149:
[----:B------:R-:W-:Y:S05]  /*ba10*/  @!P0 BRA `(.L_x_98) ;  /* 0x0000000000048947 */ /* 0x000fea0003800000 */
[----:B------:R-:W-:Y:S01]  /*ba20*/  BPT.TRAP 0x1 ;  /* 0x000000040000795c */ /* 0x000fe20000300000 */
.L_x_98:
[----:B------:R-:W4:Y:S02]  /*ba30*/  SYNCS.PHASECHK.TRANS64.TRYWAIT P1, [R19+URZ+0x19c60], R2 ;  /* 0x019c6002130075a7 */ /* 0x000f24000802017f */
[----:B----4-:R-:W-:Y:S05]  /*ba40*/  @!P1 BRA `(.L_x_99) ;  /* 0x0000001400409947 */ /* 0x010fea0003800000 */
.L_x_150:
[----:B------:R-:W-:Y:S05]  /*ba50*/  @!P0 BRA `(.L_x_100) ;  /* 0x0000000000048947 */ /* 0x000fea0003800000 */
[----:B------:R-:W-:Y:S01]  /*ba60*/  BPT.TRAP 0x1 ;  /* 0x000000040000795c */ /* 0x000fe20000300000 */
.L_x_100:
[----:B------:R-:W5:Y:S02]  /*ba70*/  SYNCS.PHASECHK.TRANS64.TRYWAIT P1, [R5+URZ+0x19c80], R0 ;  /* 0x019c8000050075a7 */ /* 0x000f64000802017f */
[----:B-----5:R-:W-:Y:S05]  /*ba80*/  @!P1 BRA `(.L_x_101) ;  /* 0x0000001400449947 */ /* 0x020fea0003800000 */
.L_x_151:
[----:B------:R-:W-:Y:S05]  /*ba90*/  @!P0 BRA `(.L_x_102) ;  /* 0x0000000000048947 */ /* 0x000fea0003800000 */
[----:B------:R-:W-:Y:S01]  /*baa0*/  BPT.TRAP 0x1 ;  /* 0x000000040000795c */ /* 0x000fe20000300000 */
.L_x_102:
[----:B------:R0:W0:Y:S02]  /*bab0*/  SYNCS.PHASECHK.TRANS64.TRYWAIT P0, [R19+URZ+0x19c80], R2 ;  /* 0x019c8002130075a7 */ /* 0x000024000800017f */
[----:B0-----:R-:W-:Y:S05]  /*bac0*/  @!P0 NANOSLEEP.SYNCS 0x989680 ;  /* 0x009896800000895d */ /* 0x001fea0003900000 */
[----:B------:R-:W0:Y:S02]  /*bad0*/  @!P0 SYNCS.PHASECHK.TRANS64 P0, [R19+URZ+0x19c80], R2 ;  /* 0x019c8002130085a7 */ /* 0x000e24000800007f */
[----:B0-----:R-:W-:Y:S05]  /*bae0*/  @!P0 BRA `(.L_x_102) ;  /* 0xfffffffc00f08947 */ /* 0x001fea000383ffff */
.L_x_91:
[----:B------:R-:W-:Y:S05]  /*baf0*/  BSYNC B0 ;  /* 0x0000000000007941 */ /* 0x000fea0003800000 */
.L_x_90:
[----:B------:R-:W-:Y:S05]  /*bb00*/  EXIT ;  /* 0x000000000000794d */ /* 0x000fea0003800000 */
.L_x_8:
[----:B0-----:R-:W-:-:S04]  /*bb10*/  IMAD.U32 R3, RZ, RZ, UR50 ;  /* 0x00000032ff037e24 */ /* 0x001fc8000f8e00ff */
[----:B------:R0:W1:Y:S03]  /*bb20*/  SYNCS.PHASECHK.TRANS64.TRYWAIT P1, [R3+URZ+0x19c00], R8 ;  /* 0x019c0008030075a7 */ /* 0x000066000802017f */
[----:B-1----:R-:W-:Y:S05]  /*bb30*/  @!P1 NANOSLEEP.SYNCS 0x989680 ;  /* 0x009896800000995d */ /* 0x002fea0003900000 */
[----:B------:R-:W1:Y:S02]  /*bb40*/  @!P1 SYNCS.PHASECHK.TRANS64 P1, [R3+URZ+0x19c00], R8 ;  /* 0x019c0008030095a7 */ /* 0x000e64000802007f */
[----:B-1----:R-:W-:Y:S05]  /*bb50*/  @!P1 BRA `(.L_x_8) ;  /* 0xfffffffc00ec9947 */ /* 0x002fea000383ffff */
[----:B------:R-:W-:Y:S05]  /*bb60*/  BRA `(.L_x_103) ;  /* 0xffffff5800187947 */ /* 0x000fea000383ffff */
.L_x_12:
[----:B-1----:R1:W2:Y:S02]  /*bb70*/  SYNCS.PHASECHK.TRANS64.TRYWAIT P1, [R3+URZ+0x19c30], R4 ;  /* 0x019c3004030075a7 */ /* 0x0022a4000802017f */
[----:B--2---:R-:W-:Y:S05]  /*bb80*/  @!P1 NANOSLEEP.SYNCS 0x989680 ;  /* 0x009896800000995d */ /* 0x004fea0003900000 */
[----:B------:R-:W2:Y:S02]  /*bb90*/  @!P1 SYNCS.PHASECHK.TRANS64 P1, [R3+URZ+0x19c30], R4 ;  /* 0x019c3004030095a7 */ /* 0x000ea4000802007f */
[----:B--2---:R-:W-:Y:S05]  /*bba0*/  @!P1 BRA `(.L_x_12) ;  /* 0xfffffffc00f09947 */ /* 0x004fea000383ffff */
[----:B------:R-:W-:Y:S05]  /*bbb0*/  BRA `(.L_x_11) ;  /* 0xffffff5800387947 */ /* 0x000fea000383ffff */
.L_x_18:
[----:B-1----:R-:W-:-:S04]  /*bbc0*/  IMAD.U32 R8, RZ, RZ, UR21 ;  /* 0x00000015ff087e24 */ /* 0x002fc8000f8e00ff */
[----:B------:R1:W2:Y:S03]  /*bbd0*/  SYNCS.PHASECHK.TRANS64.TRYWAIT P1, [R8+URZ+0x19c30], R7 ;  /* 0x019c3007080075a7 */ /* 0x0002a6000802017f */
[----:B--2---:R-:W-:Y:S05]  /*bbe0*/  @!P1 NANOSLEEP.SYNCS 0x989680 ;  /* 0x009896800000995d */ /* 0x004fea0003900000 */
[----:B------:R-:W2:Y:S02]  /*bbf0*/  @!P1 SYNCS.PHASECHK.TRANS64 P1, [R8+URZ+0x19c30], R7 ;  /* 0x019c3007080095a7 */ /* 0x000ea4000802007f */
[----:B--2---:R-:W-:Y:S05]  /*bc00*/  @!P1 BRA `(.L_x_18) ;  /* 0xfffffffc00ec9947 */ /* 0x004fea000383ffff */
[----:B------:R-:W-:Y:S05]  /*bc10*/  BRA `(.L_x_17) ;  /* 0xffffff8000787947 */ /* 0x000fea000383ffff */
.L_x_22:
[----:B-1----:R-:W-:-:S04]  /*bc20*/  MOV R8, UR11 ;  /* 0x0000000b00087c02 */ /* 0x002fc80008000f00 */
[----:B------:R1:W2:Y:S03]  /*bc30*/  SYNCS.PHASECHK.TRANS64.TRYWAIT P1, [R8+URZ+0x19c50], R7 ;  /* 0x019c5007080075a7 */ /* 0x0002a6000802017f */
[----:B--2---:R-:W-:Y:S05]  /*bc40*/  @!P1 NANOSLEEP.SYNCS 0x989680 ;  /* 0x009896800000995d */ /* 0x004fea0003900000 */
[----:B------:R-:W2:Y:S02]  /*bc50*/  @!P1 SYNCS.PHASECHK.TRANS64 P1, [R8+URZ+0x19c50], R7 ;  /* 0x019c5007080095a7 */ /* 0x000ea4000802007f */
[----:B--2---:R-:W-:Y:S05]  /*bc60*/  @!P1 BRA `(.L_x_22) ;  /* 0xfffffffc00ec9947 */ /* 0x004fea000383ffff */
[----:B------:R-:W-:Y:S05]  /*bc70*/  BRA `(.L_x_21) ;  /* 0xffffff8000c87947 */ /* 0x000fea000383ffff */
.L_x_29:
[----:B-1----:R-:W-:-:S04]  /*bc80*/  IMAD.U32 R3, RZ, RZ, UR7 ;  /* 0x00000007ff037e24 */ /* 0x002fc8000f8e00ff */
[----:B------:R1:W2:Y:S03]  /*bc90*/  SYNCS.PHASECHK.TRANS64.TRYWAIT P1, [R3+URZ+0x19c50], R0 ;  /* 0x019c5000030075a7 */ /* 0x0002a6000802017f */
[----:B--2---:R-:W-:Y:S05]  /*bca0*/  @!P1 NANOSLEEP.SYNCS 0x989680 ;  /* 0x009896800000995d */ /* 0x004fea0003900000 */
[----:B------:R-:W2:Y:S02]  /*bcb0*/  @!P1 SYNCS.PHASECHK.TRANS64 P1, [R3+URZ+0x19c50], R0 ;  /* 0x019c5000030095a7 */ /* 0x000ea4000802007f */
[----:B--2---:R-:W-:Y:S05]  /*bcc0*/  @!P1 BRA `(.L_x_29) ;  /* 0xfffffffc00ec9947 */ /* 0x004fea000383ffff */
[----:B------:R-:W-:Y:S05]  /*bcd0*/  BRA `(.L_x_28) ;  /* 0xffffffa400247947 */ /* 0x000fea000383ffff */
.L_x_42:
[----:B------:R-:W2:Y:S01]  /*bce0*/  S2R R17, SR_TID.X ;  /* 0x0000000000117919 */ /* 0x000ea20000002100 */
[----:B------:R-:W-:Y:S02]  /*bcf0*/  IMAD.MOV.U32 R12, RZ, RZ, RZ ;  /* 0x000000ffff0c7224 */ /* 0x000fe400078e00ff */
[----:B------:R-:W-:Y:S02]  /*bd00*/  IMAD.MOV.U32 R11, RZ, RZ, 0x1f ;  /* 0x0000001fff0b7424 */ /* 0x000fe400078e00ff */
[----:B------:R-:W-:Y:S01]  /*bd10*/  IMAD.MOV.U32 R15, RZ, RZ, -0x1 ;  /* 0xffffffffff0f7424 */ /* 0x000fe200078e00ff */
[----:B--2---:R-:W-:-:S04]  /*bd20*/  SHF.R.U32.HI R17, RZ, 0x5, R17 ;  /* 0x00000005ff117819 */ /* 0x004fc80000011611 */
[----:B------:R-:W-:-:S05]  /*bd30*/  LOP3.LUT R17, R17, 0x3, RZ, 0xc0, !PT ;  /* 0x0000000311117812 */ /* 0x000fca00078ec0ff */
[----:B------:R-:W-:-:S07]  /*bd40*/  IMAD.MOV.U32 R13, RZ, RZ, R17 ;  /* 0x000000ffff0d7224 */ /* 0x000fce00078e0011 */
[----:B01---5:R-:W-:Y:S05]  /*bd50*/  WARPSYNC.COLLECTIVE R15, `(.L_x_104) ;  /* 0x000000000f087348 */ /* 0x023fea0003c00000 */
[----:B------:R2:W3:Y:S02]  /*bd60*/  SHFL.IDX P6, R14, R13, R12, R11 ;  /* 0x0000000c0d0e7389 */ /* 0x0004e400000c000b */
[----:B0123-5:R-:W-:Y:S01]  /*bd70*/  ENDCOLLECTIVE ;  /* 0x000000000000791b */ /* 0x02ffe20003800000 */
.L_x_104:
[----:B------:R-:W-:Y:S05]  /*bd80*/  BRA `(.L_x_105) ;  /* 0xffffffd000147947 */ /* 0x000fea000383ffff */
.L_x_45:
[----:B0-----:R0:W1:Y:S02]  /*bd90*/  SYNCS.PHASECHK.TRANS64.TRYWAIT P0, [R4+URZ+0x19c80], R20 ;  /* 0x019c8014040075a7 */ /* 0x001064000800017f */
[----:B-1----:R-:W-:Y:S05]  /*bda0*/  @!P0 NANOSLEEP.SYNCS 0x989680 ;  /* 0x009896800000895d */ /* 0x002fea0003900000 */
[----:B------:R-:W1:Y:S02]  /*bdb0*/  @!P0 SYNCS.PHASECHK.TRANS64 P0, [R4+URZ+0x19c80], R20 ;  /* 0x019c8014040085a7 */ /* 0x000e64000800007f */
[----:B-1----:R-:W-:Y:S05]  /*bdc0*/  @!P0 BRA `(.L_x_45) ;  /* 0xfffffffc00f08947 */ /* 0x002fea000383ffff */
[----:B------:R-:W-:Y:S05]  /*bdd0*/  BRA `(.L_x_106) ;  /* 0xffffffd000a87947 */ /* 0x000fea000383ffff */
.L_x_46:
[----:B------:R-:W-:Y:S01]  /*bde0*/  BSSY B0, `(.L_x_107) ;  /* 0x0000008000007945 */ /* 0x000fe20003800000 */
[----:B------:R-:W-:Y:S01]  /*bdf0*/  MOV R13, R8 ;  /* 0x00000008000d7202 */ /* 0x000fe20000000f00 */
[----:B------:R-:W-:Y:S02]  /*be00*/  IMAD.MOV.U32 R12, RZ, RZ, RZ ;  /* 0x000000ffff0c7224 */ /* 0x000fe400078e00ff */
[----:B------:R-:W-:Y:S02]  /*be10*/  IMAD.MOV.U32 R11, RZ, RZ, 0x1e1f ;  /* 0x00001e1fff0b7424 */ /* 0x000fe400078e00ff */
[----:B------:R-:W-:-:S07]  /*be20*/  IMAD.MOV.U32 R15, RZ, RZ, -0x1 ;  /* 0xffffffffff0f7424 */ /* 0x000fce00078e00ff */
[----:B0-----:R-:W-:Y:S05]  /*be30*/  WARPSYNC.COLLECTIVE R15, `(.L_x_108) ;  /* 0x000000000f087348 */ /* 0x001fea0003c00000 */
[----:B------:R1:W2:Y:S02]  /*be40*/  SHFL.IDX P6, R14, R13, R12, R11 ;  /* 0x0000000c0d0e7389 */ /* 0x0002a400000c000b */
[----:B012---:R-:W-:Y:S01]  /*be50*/  ENDCOLLECTIVE ;  /* 0x000000000000791b */ /* 0x007fe20003800000 */
.L_x_108:
[----:B------:R-:W-:Y:S05]  /*be60*/  BSYNC B0 ;  /* 0x0000000000007941 */ /* 0x000fea0003800000 */
.L_x_107:
[----:B------:R-:W-:Y:S01]  /*be70*/  IMAD.MOV.U32 R13, RZ, RZ, R7 ;  /* 0x000000ffff0d7224 */ /* 0x000fe200078e0007 */
[----:B------:R-:W-:Y:S01]  /*be80*/  MOV R12, RZ ;  /* 0x000000ff000c7202 */ /* 0x000fe20000000f00 */
[----:B------:R-:W-:Y:S01]  /*be90*/  IMAD.MOV.U32 R11, RZ, RZ, 0x1e1f ;  /* 0x00001e1fff0b7424 */ /* 0x000fe200078e00ff */
[C---:B------:R-:W-:Y:S01]  /*bea0*/  LOP3.LUT P3, RZ, R16.reuse, 0x1000, RZ, 0xc0, !PT ;  /* 0x0000100010ff7812 */ /* 0x040fe2000786c0ff */
[----:B------:R-:W-:Y:S01]  /*beb0*/  IMAD.MOV.U32 R15, RZ, RZ, -0x1 ;  /* 0xffffffffff0f7424 */ /* 0x000fe200078e00ff */
[C---:B------:R-:W-:Y:S01]  /*bec0*/  LOP3.LUT P2, RZ, R16.reuse, 0x800, RZ, 0xc0, !PT ;  /* 0x0000080010ff7812 */ /* 0x040fe2000784c0ff */
[----:B------:R-:W-:Y:S01]  /*bed0*/  IMAD.MOV.U32 R0, RZ, RZ, R14 ;  /* 0x000000ffff007224 */ /* 0x000fe200078e000e */
[----:B------:R-:W-:-:S13]  /*bee0*/  LOP3.LUT P1, RZ, R16, 0x400, RZ, 0xc0, !PT ;  /* 0x0000040010ff7812 */ /* 0x000fda000782c0ff */
[----:B------:R-:W-:Y:S05]  /*bef0*/  WARPSYNC.COLLECTIVE R15, `(.L_x_109) ;  /* 0x000000000f087348 */ /* 0x000fea0003c00000 */
[----:B------:R0:W1:Y:S02]  /*bf00*/  SHFL.IDX P6, R14, R13, R12, R11 ;  /* 0x0000000c0d0e7389 */ /* 0x00006400000c000b */
[----:B01----:R-:W-:Y:S01]  /*bf10*/  ENDCOLLECTIVE ;  /* 0x000000000000791b */ /* 0x003fe20003800000 */
.L_x_109:
[----:B------:R-:W-:Y:S01]  /*bf20*/  MOV R13, R8 ;  /* 0x00000008000d7202 */ /* 0x000fe20000000f00 */
[----:B------:R-:W-:Y:S02]  /*bf30*/  IMAD.MOV.U32 R12, RZ, RZ, 0x1 ;  /* 0x00000001ff0c7424 */ /* 0x000fe400078e00ff */
[----:B------:R-:W-:-:S07]  /*bf40*/  IMAD.MOV.U32 R2, RZ, RZ, R14 ;  /* 0x000000ffff027224 */ /* 0x000fce00078e000e */
[----:B------:R-:W-:Y:S05]  /*bf50*/  WARPSYNC.COLLECTIVE R15, `(.L_x_110) ;  /* 0x000000000f087348 */ /* 0x000fea0003c00000 */
[----:B------:R0:W1:Y:S02]  /*bf60*/  SHFL.IDX P6, R14, R13, R12, R11 ;  /* 0x0000000c0d0e7389 */ /* 0x00006400000c000b */
[----:B01----:R-:W-:Y:S01]  /*bf70*/  ENDCOLLECTIVE ;  /* 0x000000000000791b */ /* 0x003fe20003800000 */
.L_x_110:
[----:B------:R-:W-:-:S05]  /*bf80*/  IADD3 R2, P0, R21, R2, RZ ;  /* 0x0000000215027210 */ /* 0x000fca0007f1e0ff */
[----:B------:R-:W-:Y:S02]  /*bf90*/  IMAD.X R3, RZ, RZ, R0, P0 ;  /* 0x000000ffff037224 */ /* 0x000fe400000e0600 */
[----:B------:R-:W-:Y:S02]  /*bfa0*/  VIADD R0, R9, UR43 ;  /* 0x0000002b09007c36 */ /* 0x000fe40008000000 */
[----:B------:R-:W-:-:S03]  /*bfb0*/  IMAD.MOV.U32 R13, RZ, RZ, R7 ;  /* 0x000000ffff0d7224 */ /* 0x000fc600078e0007 */
[----:B------:R-:W-:Y:S01]  /*bfc0*/  @!PT LDS RZ, [RZ] ;  /* 0x00000000fffff984 */ /* 0x000fe20000000800 */
[----:B------:R-:W-:Y:S01]  /*bfd0*/  @!PT LDS RZ, [RZ] ;  /* 0x00000000fffff984 */ /* 0x000fe20000000800 */
[----:B------:R-:W-:Y:S01]  /*bfe0*/  @!PT LDS RZ, [RZ] ;  /* 0x00000000fffff984 */ /* 0x000fe20000000800 */
[----:B------:R0:W-:Y:S04]  /*bff0*/  LDGSTS.E.BYPASS.LTC128B.128 [R0+0x9000], desc[UR36][R2.64], !P3 ;  /* 0x0900000002007fae */ /* 0x0001e8000d901d64 */
[----:B------:R0:W-:Y:S04]  /*c000*/  LDGSTS.E.BYPASS.LTC128B.128 [R0+0xa000], desc[UR36][R2.64+0x20], !P2 ;  /* 0x0a00002002007fae */ /* 0x0001e8000d101d64 */
[----:B------:R0:W-:Y:S01]  /*c010*/  LDGSTS.E.BYPASS.LTC128B.128 [R0+0xb000], desc[UR36][R2.64+0x40], !P1 ;  /* 0x0b00004002007fae */ /* 0x0001e2000c901d64 */
[----:B------:R-:W-:-:S07]  /*c020*/  IMAD.MOV.U32 R8, RZ, RZ, R14 ;  /* 0x000000ffff087224 */ /* 0x000fce00078e000e */
[----:B0-----:R-:W-:Y:S05]  /*c030*/  WARPSYNC.COLLECTIVE R15, `(.L_x_111) ;  /* 0x000000000f087348 */ /* 0x001fea0003c00000 */
[----:B------:R1:W2:Y:S02]  /*c040*/  SHFL.IDX P6, R14, R13, R12, R11 ;  /* 0x0000000c0d0e7389 */ /* 0x0002a400000c000b */
[----:B012---:R-:W-:Y:S01]  /*c050*/  ENDCOLLECTIVE ;  /* 0x000000000000791b */ /* 0x007fe20003800000 */
.L_x_111:
[----:B------:R-:W-:Y:S01]  /*c060*/  IMAD.MOV.U32 R2, RZ, RZ, R14 ;  /* 0x000000ffff027224 */ /* 0x000fe200078e000e */
[----:B------:R-:W-:Y:S06]  /*c070*/  BRA `(.L_x_112) ;  /* 0xffffffd000987947 */ /* 0x000fec000383ffff */
.L_x_51:
[----:B---3--:R3:W4:Y:S02]  /*c080*/  SYNCS.PHASECHK.TRANS64.TRYWAIT P0, [R4+URZ+0x19c40], R20 ;  /* 0x019c4014040075a7 */ /* 0x008724000800017f */
[----:B----4-:R-:W-:Y:S05]  /*c090*/  @!P0 NANOSLEEP.SYNCS 0x989680 ;  /* 0x009896800000895d */ /* 0x010fea0003900000 */
[----:B------:R-:W4:Y:S02]  /*c0a0*/  @!P0 SYNCS.PHASECHK.TRANS64 P0, [R4+URZ+0x19c40], R20 ;  /* 0x019c4014040085a7 */ /* 0x000f24000800007f */
[----:B----4-:R-:W-:Y:S05]  /*c0b0*/  @!P0 BRA `(.L_x_51) ;  /* 0xfffffffc00f08947 */ /* 0x010fea000383ffff */
[----:B------:R-:W-:Y:S05]  /*c0c0*/  BRA `(.L_x_113) ;  /* 0xffffffd000fc7947 */ /* 0x000fea000383ffff */
.L_x_52:
[----:B------:R-:W-:Y:S01]  /*c0d0*/  BSSY B0, `(.L_x_114) ;  /* 0x0000008000007945 */ /* 0x000fe20003800000 */
[----:B------:R-:W-:Y:S01]  /*c0e0*/  IMAD.MOV.U32 R13, RZ, RZ, R6 ;  /* 0x000000ffff0d7224 */ /* 0x000fe200078e0006 */
[----:B------:R-:W-:Y:S01]  /*c0f0*/  MOV R12, RZ ;  /* 0x000000ff000c7202 */ /* 0x000fe20000000f00 */
[----:B------:R-:W-:Y:S02]  /*c100*/  IMAD.MOV.U32 R11, RZ, RZ, 0x1e1f ;  /* 0x00001e1fff0b7424 */ /* 0x000fe400078e00ff */
[----:B------:R-:W-:-:S07]  /*c110*/  IMAD.MOV.U32 R15, RZ, RZ, -0x1 ;  /* 0xffffffffff0f7424 */ /* 0x000fce00078e00ff */
[----:B0-23-5:R-:W-:Y:S05]  /*c120*/  WARPSYNC.COLLECTIVE R15, `(.L_x_115) ;  /* 0x000000000f087348 */ /* 0x02dfea0003c00000 */
[----:B------:R1:W4:Y:S02]  /*c130*/  SHFL.IDX P6, R14, R13, R12, R11 ;  /* 0x0000000c0d0e7389 */ /* 0x00032400000c000b */
[----:B012345:R-:W-:Y:S01]  /*c140*/  ENDCOLLECTIVE ;  /* 0x000000000000791b */ /* 0x03ffe20003800000 */
.L_x_115:
[----:B------:R-:W-:Y:S05]  /*c150*/  BSYNC B0 ;  /* 0x0000000000007941 */ /* 0x000fea0003800000 */
.L_x_114:
[----:B------:R-:W-:Y:S01]  /*c160*/  IMAD.MOV.U32 R13, RZ, RZ, R5 ;  /* 0x000000ffff0d7224 */ /* 0x000fe200078e0005 */
[----:B------:R-:W-:Y:S01]  /*c170*/  MOV R11, 0x1e1f ;  /* 0x00001e1f000b7802 */ /* 0x000fe20000000f00 */
[----:B------:R-:W-:Y:S01]  /*c180*/  IMAD.MOV.U32 R12, RZ, RZ, RZ ;  /* 0x000000ffff0c7224 */ /* 0x000fe200078e00ff */
[----:B------:R-:W-:Y:S01]  /*c190*/  ISETP.GE.AND P2, PT, R9, 0x1, PT ;  /* 0x000000010900780c */ /* 0x000fe20003f46270 */
[----:B------:R-:W-:Y:S02]  /*c1a0*/  IMAD.MOV.U32 R15, RZ, RZ, -0x1 ;  /* 0xffffffffff0f7424 */ /* 0x000fe400078e00ff */
[----:B------:R-:W-:-:S10]  /*c1b0*/  IMAD.MOV.U32 R2, RZ, RZ, R14 ;  /* 0x000000ffff027224 */ /* 0x000fd400078e000e */
[----:B------:R-:W-:Y:S05]  /*c1c0*/  WARPSYNC.COLLECTIVE R15, `(.L_x_116) ;  /* 0x000000000f087348 */ /* 0x000fea0003c00000 */
[----:B------:R0:W1:Y:S02]  /*c1d0*/  SHFL.IDX P6, R14, R13, R12, R11 ;  /* 0x0000000c0d0e7389 */ /* 0x00006400000c000b */
[----:B01----:R-:W-:Y:S01]  /*c1e0*/  ENDCOLLECTIVE ;  /* 0x000000000000791b */ /* 0x003fe20003800000 */
.L_x_116:
[----:B------:R-:W-:Y:S02]  /*c1f0*/  IMAD.MOV.U32 R13, RZ, RZ, R6 ;  /* 0x000000ffff0d7224 */ /* 0x000fe400078e0006 */
[----:B------:R-:W-:Y:S01]  /*c200*/  IMAD.MOV.U32 R12, RZ, RZ, 0x1 ;  /* 0x00000001ff0c7424 */ /* 0x000fe200078e00ff */
[----:B------:R-:W-:-:S05]  /*c210*/  @P2 IADD3 R14, P0, R8, R14, RZ ;  /* 0x0000000e080e2210 */ /* 0x000fca0007f1e0ff */
[----:B------:R-:W-:Y:S02]  /*c220*/  @P2 IMAD.X R3, RZ, RZ, R2, P0 ;  /* 0x000000ffff032224 */ /* 0x000fe400000e0602 */
[----:B------:R-:W-:-:S07]  /*c230*/  @P2 IMAD.MOV.U32 R2, RZ, RZ, R14 ;  /* 0x000000ffff022224 */ /* 0x000fce00078e000e */
[----:B------:R-:W-:Y:S05]  /*c240*/  WARPSYNC.COLLECTIVE R15, `(.L_x_117) ;  /* 0x000000000f087348 */ /* 0x000fea0003c00000 */
[----:B------:R0:W1:Y:S02]  /*c250*/  SHFL.IDX P6, R14, R13, R12, R11 ;  /* 0x0000000c0d0e7389 */ /* 0x00006400000c000b */
[----:B01----:R-:W-:Y:S01]  /*c260*/  ENDCOLLECTIVE ;  /* 0x000000000000791b */ /* 0x003fe20003800000 */
.L_x_117:
[----:B------:R-:W-:Y:S01]  /*c270*/  @!PT LDS RZ, [RZ] ;  /* 0x00000000fffff984 */ /* 0x000fe20000000800 */
[----:B------:R-:W-:Y:S01]  /*c280*/  @!PT LDS RZ, [RZ] ;  /* 0x00000000fffff984 */ /* 0x000fe20000000800 */
[----:B------:R-:W-:Y:S01]  /*c290*/  @!PT LDS RZ, [RZ] ;  /* 0x00000000fffff984 */ /* 0x000fe20000000800 */
[----:B------:R0:W-:Y:S04]  /*c2a0*/  @P2 LDGSTS.E.BYPASS.LTC128B.128 [R0+0x13800], desc[UR36][R2.64], !P4 ;  /* 0x1380000002002fae */ /* 0x0001e8000e101d64 */
[----:B------:R0:W-:Y:S04]  /*c2b0*/  @P2 LDGSTS.E.BYPASS.LTC128B.128 [R0+0x14800], desc[UR36][R2.64+0x20], !P3 ;  /* 0x1480002002002fae */ /* 0x0001e8000d901d64 */
[----:B------:R0:W-:Y:S01]  /*c2c0*/  @P2 LDGSTS.E.BYPASS.LTC128B.128 [R0+0x15800], desc[UR36][R2.64+0x40], !P1 ;  /* 0x1580004002002fae */ /* 0x0001e2000c901d64 */
[----:B------:R-:W-:Y:S01]  /*c2d0*/  IMAD.MOV.U32 R13, RZ, RZ, R5 ;  /* 0x000000ffff0d7224 */ /* 0x000fe200078e0005 */
[----:B------:R-:W-:-:S07]  /*c2e0*/  MOV R6, R14 ;  /* 0x0000000e00067202 */ /* 0x000fce0000000f00 */
[----:B0-----:R-:W-:Y:S05]  /*c2f0*/  WARPSYNC.COLLECTIVE R15, `(.L_x_118) ;  /* 0x000000000f087348 */ /* 0x001fea0003c00000 */
[----:B------:R1:W2:Y:S02]  /*c300*/  SHFL.IDX P6, R14, R13, R12, R11 ;  /* 0x0000000c0d0e7389 */ /* 0x0002a400000c000b */
[----:B012---:R-:W-:Y:S01]  /*c310*/  ENDCOLLECTIVE ;  /* 0x000000000000791b */ /* 0x007fe20003800000 */
.L_x_118:
[----:B------:R-:W-:Y:S05]  /*c320*/  BRA `(.L_x_119) ;  /* 0xffffffd000fc7947 */ /* 0x000fea000383ffff */
.L_x_56:
[----:B------:R-:W-:Y:S02]  /*c330*/  IMAD.MOV.U32 R13, RZ, RZ, R5 ;  /* 0x000000ffff0d7224 */ /* 0x000fe400078e0005 */
[----:B------:R-:W-:Y:S02]  /*c340*/  IMAD.MOV.U32 R12, RZ, RZ, RZ ;  /* 0x000000ffff0c7224 */ /* 0x000fe400078e00ff */
[----:B------:R-:W-:Y:S02]  /*c350*/  IMAD.MOV.U32 R11, RZ, RZ, 0x1e1f ;  /* 0x00001e1fff0b7424 */ /* 0x000fe400078e00ff */
[----:B------:R-:W-:Y:S02]  /*c360*/  IMAD.MOV.U32 R15, RZ, RZ, -0x1 ;  /* 0xffffffffff0f7424 */ /* 0x000fe400078e00ff */
[----:B------:R-:W-:-:S07]  /*c370*/  IMAD R0, R0, 0xc0, R20 ;  /* 0x000000c000007824 */ /* 0x000fce00078e0214 */
[----:B------:R-:W-:Y:S05]  /*c380*/  WARPSYNC.COLLECTIVE R15, `(.L_x_120) ;  /* 0x000000000f087348 */ /* 0x000fea0003c00000 */
[----:B------:R0:W1:Y:S02]  /*c390*/  SHFL.IDX P6, R14, R13, R12, R11 ;  /* 0x0000000c0d0e7389 */ /* 0x00006400000c000b */
[----:B01----:R-:W-:Y:S01]  /*c3a0*/  ENDCOLLECTIVE ;  /* 0x000000000000791b */ /* 0x003fe20003800000 */
.L_x_120:
[----:B------:R-:W-:Y:S01]  /*c3b0*/  ISETP.GE.AND P1, PT, R0, UR42, PT ;  /* 0x0000002a00007c0c */ /* 0x000fe2000bf26270 */
[----:B------:R-:W-:Y:S01]  /*c3c0*/  IMAD.MOV.U32 R13, RZ, RZ, R4 ;  /* 0x000000ffff0d7224 */ /* 0x000fe200078e0004 */
[----:B------:R-:W-:-:S11]  /*c3d0*/  MOV R2, R14 ;  /* 0x0000000e00027202 */ /* 0x000fd60000000f00 */
[----:B------:R-:W-:Y:S05]  /*c3e0*/  WARPSYNC.COLLECTIVE R15, `(.L_x_121) ;  /* 0x000000000f087348 */ /* 0x000fea0003c00000 */
[----:B------:R0:W1:Y:S02]  /*c3f0*/  SHFL.IDX P6, R14, R13, R12, R11 ;  /* 0x0000000c0d0e7389 */ /* 0x00006400000c000b */
[----:B01----:R-:W-:Y:S01]  /*c400*/  ENDCOLLECTIVE ;  /* 0x000000000000791b */ /* 0x003fe20003800000 */
.L_x_121:
[----:B------:R-:W-:Y:S01]  /*c410*/  IMAD.MOV.U32 R13, RZ, RZ, R5 ;  /* 0x000000ffff0d7224 */ /* 0x000fe200078e0005 */
[----:B------:R-:W-:Y:S01]  /*c420*/  MOV R12, 0x1 ;  /* 0x00000001000c7802 */ /* 0x000fe20000000f00 */
[----:B------:R-:W-:-:S07]  /*c430*/  IMAD.MOV.U32 R3, RZ, RZ, R14 ;  /* 0x000000ffff037224 */ /* 0x000fce00078e000e */
[----:B------:R-:W-:Y:S05]  /*c440*/  WARPSYNC.COLLECTIVE R15, `(.L_x_122) ;  /* 0x000000000f087348 */ /* 0x000fea0003c00000 */
[----:B------:R0:W1:Y:S02]  /*c450*/  SHFL.IDX P6, R14, R13, R12, R11 ;  /* 0x0000000c0d0e7389 */ /* 0x00006400000c000b */
[----:B01----:R-:W-:Y:S01]  /*c460*/  ENDCOLLECTIVE ;  /* 0x000000000000791b */ /* 0x003fe20003800000 */
.L_x_122:
[----:B------:R-:W-:-:S05]  /*c470*/  @!P1 IADD3 R8, P0, R18, R3, RZ ;  /* 0x0000000312089210 */ /* 0x000fca0007f1e0ff */
[----:B------:R-:W-:Y:S02]  /*c480*/  @!P1 IMAD.X R3, RZ, RZ, R2, P0 ;  /* 0x000000ffff039224 */ /* 0x000fe400000e0602 */
[----:B------:R-:W-:Y:S02]  /*c490*/  @!P1 IMAD.MOV.U32 R2, RZ, RZ, R8 ;  /* 0x000000ffff029224 */ /* 0x000fe400078e0008 */
[----:B------:R-:W-:-:S03]  /*c4a0*/  IMAD.MOV.U32 R13, RZ, RZ, R4 ;  /* 0x000000ffff0d7224 */ /* 0x000fc600078e0004 */
[----:B------:R-:W-:Y:S01]  /*c4b0*/  @!PT LDS RZ, [RZ] ;  /* 0x00000000fffff984 */ /* 0x000fe20000000800 */
[----:B------:R-:W-:Y:S01]  /*c4c0*/  @!PT LDS RZ, [RZ] ;  /* 0x00000000fffff984 */ /* 0x000fe20000000800 */
[----:B------:R-:W-:Y:S01]  /*c4d0*/  @!PT LDS RZ, [RZ] ;  /* 0x00000000fffff984 */ /* 0x000fe20000000800 */
[----:B------:R0:W-:Y:S04]  /*c4e0*/  @!P1 LDGSTS.E.BYPASS.LTC128B.128 [R10+0xf000], desc[UR36][R2.64], !P3 ;  /* 0x0f000000020a9fae */ /* 0x0001e8000d901d64 */
[----:B------:R0:W-:Y:S04]  /*c4f0*/  @!P1 LDGSTS.E.BYPASS.LTC128B.128 [R10+0x10800], desc[UR36][R2.64+0x20], !P4 ;  /* 0x10800020020a9fae */ /* 0x0001e8000e101d64 */
[----:B------:R0:W-:Y:S01]  /*c500*/  @!P1 LDGSTS.E.BYPASS.LTC128B.128 [R10+0x12000], desc[UR36][R2.64+0x40], !P5 ;  /* 0x12000040020a9fae */ /* 0x0001e2000e901d64 */
[----:B------:R-:W-:-:S07]  /*c510*/  IMAD.MOV.U32 R5, RZ, RZ, R14 ;  /* 0x000000ffff057224 */ /* 0x000fce00078e000e */
[----:B0-----:R-:W-:Y:S05]  /*c520*/  WARPSYNC.COLLECTIVE R15, `(.L_x_123) ;  /* 0x000000000f087348 */ /* 0x001fea0003c00000 */
[----:B------:R1:W2:Y:S02]  /*c530*/  SHFL.IDX P6, R14, R13, R12, R11 ;  /* 0x0000000c0d0e7389 */ /* 0x0002a400000c000b */
[----:B012---:R-:W-:Y:S01]  /*c540*/  ENDCOLLECTIVE ;  /* 0x000000000000791b */ /* 0x007fe20003800000 */
.L_x_123:
[----:B------:R-:W-:-:S05]  /*c550*/  VIADD R2, R0, 0x40 ;  /* 0x0000004000027836 */ /* 0x000fca0000000000 */
[----:B------:R-:W-:Y:S01]  /*c560*/  ISETP.GE.AND P1, PT, R2, UR42, PT ;  /* 0x0000002a02007c0c */ /* 0x000fe2000bf26270 */
[----:B------:R-:W-:Y:S02]  /*c570*/  IMAD.MOV.U32 R13, RZ, RZ, R7 ;  /* 0x000000ffff0d7224 */ /* 0x000fe400078e0007 */
[----:B------:R-:W-:-:S10]  /*c580*/  IMAD.MOV.U32 R12, RZ, RZ, RZ ;  /* 0x000000ffff0c7224 */ /* 0x000fd400078e00ff */
[----:B------:R-:W-:-:S05]  /*c590*/  @!P1 IADD3 R14, P0, R18, R14, RZ ;  /* 0x0000000e120e9210 */ /* 0x000fca0007f1e0ff */
[----:B------:R-:W-:-:S08]  /*c5a0*/  @!P1 IMAD.MOV.U32 R2, RZ, RZ, R14 ;  /* 0x000000ffff029224 */ /* 0x000fd000078e000e */
[----:B------:R-:W-:Y:S05]  /*c5b0*/  WARPSYNC.COLLECTIVE R15, `(.L_x_124) ;  /* 0x000000000f087348 */ /* 0x000fea0003c00000 */
[----:B------:R0:W1:Y:S02]  /*c5c0*/  SHFL.IDX P6, R14, R13, R12, R11 ;  /* 0x0000000c0d0e7389 */ /* 0x00006400000c000b */
[----:B01----:R-:W-:Y:S01]  /*c5d0*/  ENDCOLLECTIVE ;  /* 0x000000000000791b */ /* 0x003fe20003800000 */
.L_x_124:
[----:B------:R-:W-:-:S05]  /*c5e0*/  @!P1 IMAD.X R9, RZ, RZ, R5, P0 ;  /* 0x000000ffff099224 */ /* 0x000fca00000e0605 */
[----:B------:R-:W-:-:S05]  /*c5f0*/  @!P1 MOV R3, R9 ;  /* 0x0000000900039202 */ /* 0x000fca0000000f00 */
[----:B------:R-:W-:Y:S01]  /*c600*/  @!PT LDS RZ, [RZ] ;  /* 0x00000000fffff984 */ /* 0x000fe20000000800 */
[----:B------:R-:W-:Y:S01]  /*c610*/  @!PT LDS RZ, [RZ] ;  /* 0x00000000fffff984 */ /* 0x000fe20000000800 */
[----:B------:R-:W-:Y:S01]  /*c620*/  @!PT LDS RZ, [RZ] ;  /* 0x00000000fffff984 */ /* 0x000fe20000000800 */
[----:B------:R0:W-:Y:S01]  /*c630*/  @!P1 LDGSTS.E.BYPASS.LTC128B.128 [R10+0xf800], desc[UR36][R2.64], !P3 ;  /* 0x0f800000020a9fae */ /* 0x0001e2000d901d64 */
[----:B------:R-:W-:-:S03]  /*c640*/  IMAD.MOV.U32 R13, RZ, RZ, R6 ;  /* 0x000000ffff0d7224 */ /* 0x000fc600078e0006 */
[----:B------:R0:W-:Y:S04]  /*c650*/  @!P1 LDGSTS.E.BYPASS.LTC128B.128 [R10+0x11000], desc[UR36][R2.64+0x20], !P4 ;  /* 0x11000020020a9fae */ /* 0x0001e8000e101d64 */
[----:B------:R0:W-:Y:S01]  /*c660*/  @!P1 LDGSTS.E.BYPASS.LTC128B.128 [R10+0x12800], desc[UR36][R2.64+0x40], !P5 ;  /* 0x12800040020a9fae */ /* 0x0001e2000e901d64 */
[----:B------:R-:W-:-:S07]  /*c670*/  IMAD.MOV.U32 R7, RZ, RZ, R14 ;  /* 0x000000ffff077224 */ /* 0x000fce00078e000e */
[----:B0-----:R-:W-:Y:S05]  /*c680*/  WARPSYNC.COLLECTIVE R15, `(.L_x_125) ;  /* 0x000000000f087348 */ /* 0x001fea0003c00000 */
[----:B------:R1:W2:Y:S02]  /*c690*/  SHFL.IDX P6, R14, R13, R12, R11 ;  /* 0x0000000c0d0e7389 */ /* 0x0002a400000c000b */
[----:B012---:R-:W-:Y:S01]  /*c6a0*/  ENDCOLLECTIVE ;  /* 0x000000000000791b */ /* 0x007fe20003800000 */
.L_x_125:
[----:B------:R-:W-:Y:S05]  /*c6b0*/  BRA `(.L_x_126) ;  /* 0xffffffd8005c7947 */ /* 0x000fea000383ffff */
.L_x_59:
[----:B0-2---:R-:W-:-:S04]  /*c6c0*/  IMAD.U32 R3, RZ, RZ, UR43 ;  /* 0x0000002bff037e24 */ /* 0x005fc8000f8e00ff */
[----:B------:R0:W2:Y:S03]  /*c6d0*/  SYNCS.PHASECHK.TRANS64.TRYWAIT P0, [R3+URZ+0x19c20], R0 ;  /* 0x019c2000030075a7 */ /* 0x0000a6000800017f */
[----:B--2---:R-:W-:Y:S05]  /*c6e0*/  @!P0 NANOSLEEP.SYNCS 0x989680 ;  /* 0x009896800000895d */ /* 0x004fea0003900000 */
[----:B------:R-:W2:Y:S02]  /*c6f0*/  @!P0 SYNCS.PHASECHK.TRANS64 P0, [R3+URZ+0x19c20], R0 ;  /* 0x019c2000030085a7 */ /* 0x000ea4000800007f */
[----:B--2---:R-:W-:Y:S05]  /*c700*/  @!P0 BRA `(.L_x_59) ;  /* 0xfffffffc00ec8947 */ /* 0x004fea000383ffff */
[----:B------:R-:W-:Y:S05]  /*c710*/  BRA `(.L_x_127) ;  /* 0xffffffd800a07947 */ /* 0x000fea000383ffff */
.L_x_63:
[----:B0-----:R0:W2:Y:S02]  /*c720*/  SYNCS.PHASECHK.TRANS64.TRYWAIT P0, [R5+URZ+0x19c80], R10 ;  /* 0x019c800a050075a7 */ /* 0x0010a4000800017f */
[----:B--2---:R-:W-:Y:S05]  /*c730*/  @!P0 NANOSLEEP.SYNCS 0x989680 ;  /* 0x009896800000895d */ /* 0x004fea0003900000 */
[----:B------:R-:W2:Y:S02]  /*c740*/  @!P0 SYNCS.PHASECHK.TRANS64 P0, [R5+URZ+0x19c80], R10 ;  /* 0x019c800a050085a7 */ /* 0x000ea4000800007f */
[----:B--2---:R-:W-:Y:S05]  /*c750*/  @!P0 BRA `(.L_x_63) ;  /* 0xfffffffc00f08947 */ /* 0x004fea000383ffff */
[----:B------:R-:W-:Y:S05]  /*c760*/  BRA `(.L_x_128) ;  /* 0xffffffdc00607947 */ /* 0x000fea000383ffff */
.L_x_64:
[----:B------:R-:W-:Y:S01]  /*c770*/  BSSY B0, `(.L_x_129) ;  /* 0x0000008000007945 */ /* 0x000fe20003800000 */
[----:B------:R-:W-:Y:S01]  /*c780*/  MOV R13, R26 ;  /* 0x0000001a000d7202 */ /* 0x000fe20000000f00 */
[----:B------:R-:W-:Y:S02]  /*c790*/  IMAD.MOV.U32 R12, RZ, RZ, RZ ;  /* 0x000000ffff0c7224 */ /* 0x000fe400078e00ff */
[----:B------:R-:W-:Y:S02]  /*c7a0*/  IMAD.MOV.U32 R11, RZ, RZ, 0x1e1f ;  /* 0x00001e1fff0b7424 */ /* 0x000fe400078e00ff */
[----:B------:R-:W-:-:S07]  /*c7b0*/  IMAD.MOV.U32 R15, RZ, RZ, -0x1 ;  /* 0xffffffffff0f7424 */ /* 0x000fce00078e00ff */
[----:B01----:R-:W-:Y:S05]  /*c7c0*/  WARPSYNC.COLLECTIVE R15, `(.L_x_130) ;  /* 0x000000000f087348 */ /* 0x003fea0003c00000 */
[----:B-1----:R1:W2:Y:S02]  /*c7d0*/  SHFL.IDX P6, R14, R13, R12, R11 ;  /* 0x0000000c0d0e7389 */ /* 0x0022a400000c000b */
[----:B012---:R-:W-:Y:S01]  /*c7e0*/  ENDCOLLECTIVE ;  /* 0x000000000000791b */ /* 0x007fe20003800000 */
.L_x_130:
[----:B------:R-:W-:Y:S05]  /*c7f0*/  BSYNC B0 ;  /* 0x0000000000007941 */ /* 0x000fea0003800000 */
.L_x_129:
[----:B------:R-:W0:Y:S01]  /*c800*/  S2R R2, SR_TID.X ;  /* 0x0000000000027919 */ /* 0x000e220000002100 */
[----:B------:R-:W-:Y:S01]  /*c810*/  IMAD.MOV.U32 R13, RZ, RZ, R21 ;  /* 0x000000ffff0d7224 */ /* 0x000fe200078e0015 */
[----:B------:R-:W-:Y:S01]  /*c820*/  MOV R12, RZ ;  /* 0x000000ff000c7202 */ /* 0x000fe20000000f00 */
[----:B------:R-:W-:Y:S01]  /*c830*/  IMAD.MOV.U32 R11, RZ, RZ, 0x1e1f ;  /* 0x00001e1fff0b7424 */ /* 0x000fe200078e00ff */
[----:B------:R-:W-:Y:S01]  /*c840*/  IADD3 R6, R6, UR43, RZ ;  /* 0x0000002b06067c10 */ /* 0x000fe2000fffe0ff */
[----:B------:R-:W-:Y:S02]  /*c850*/  IMAD.MOV.U32 R15, RZ, RZ, -0x1 ;  /* 0xffffffffff0f7424 */ /* 0x000fe400078e00ff */
[----:B------:R-:W-:-:S07]  /*c860*/  IMAD.MOV.U32 R3, RZ, RZ, R14 ;  /* 0x000000ffff037224 */ /* 0x000fce00078e000e */
[----:B0-----:R-:W-:Y:S05]  /*c870*/  WARPSYNC.COLLECTIVE R15, `(.L_x_131) ;  /* 0x000000000f087348 */ /* 0x001fea0003c00000 */
[----:B------:R1:W2:Y:S02]  /*c880*/  SHFL.IDX P6, R14, R13, R12, R11 ;  /* 0x0000000c0d0e7389 */ /* 0x0002a400000c000b */
[----:B012---:R-:W-:Y:S01]  /*c890*/  ENDCOLLECTIVE ;  /* 0x000000000000791b */ /* 0x007fe20003800000 */
.L_x_131:
[----:B------:R-:W-:Y:S02]  /*c8a0*/  IMAD.MOV.U32 R13, RZ, RZ, R26 ;  /* 0x000000ffff0d7224 */ /* 0x000fe400078e001a */
[----:B------:R-:W-:Y:S02]  /*c8b0*/  IMAD.MOV.U32 R12, RZ, RZ, 0x1 ;  /* 0x00000001ff0c7424 */ /* 0x000fe400078e00ff */
[----:B------:R-:W-:Y:S02]  /*c8c0*/  IMAD.SHL.U32 R15, R2, 0x10, RZ ;  /* 0x00000010020f7824 */ /* 0x000fe400078e00ff */
[----:B------:R-:W-:-:S03]  /*c8d0*/  IMAD.MOV.U32 R2, RZ, RZ, R14 ;  /* 0x000000ffff027224 */ /* 0x000fc600078e000e */
[----:B------:R-:W-:-:S04]  /*c8e0*/  LOP3.LUT R15, R15, 0x10, RZ, 0xc0, !PT ;  /* 0x000000100f0f7812 */ /* 0x000fc800078ec0ff */
[----:B------:R-:W-:Y:S01]  /*c8f0*/  IADD3 R2, P0, R15, R2, RZ ;  /* 0x000000020f027210 */ /* 0x000fe20007f1e0ff */
[----:B------:R-:W-:-:S04]  /*c900*/  IMAD.MOV.U32 R15, RZ, RZ, -0x1 ;  /* 0xffffffffff0f7424 */ /* 0x000fc800078e00ff */
[----:B------:R-:W-:-:S08]  /*c910*/  IMAD.X R3, RZ, RZ, R3, P0 ;  /* 0x000000ffff037224 */ /* 0x000fd000000e0603 */
[----:B------:R-:W-:Y:S05]  /*c920*/  WARPSYNC.COLLECTIVE R15, `(.L_x_132) ;  /* 0x000000000f087348 */ /* 0x000fea0003c00000 */
[----:B------:R0:W1:Y:S02]  /*c930*/  SHFL.IDX P6, R14, R13, R12, R11 ;  /* 0x0000000c0d0e7389 */ /* 0x00006400000c000b */
[----:B01----:R-:W-:Y:S01]  /*c940*/  ENDCOLLECTIVE ;  /* 0x000000000000791b */ /* 0x003fe20003800000 */
.L_x_132:
[----:B------:R-:W-:Y:S01]  /*c950*/  @!PT LDS RZ, [RZ] ;  /* 0x00000000fffff984 */ /* 0x000fe20000000800 */
[----:B------:R-:W-:Y:S01]  /*c960*/  @!PT LDS RZ, [RZ] ;  /* 0x00000000fffff984 */ /* 0x000fe20000000800 */
[----:B------:R-:W-:Y:S01]  /*c970*/  @!PT LDS RZ, [RZ] ;  /* 0x00000000fffff984 */ /* 0x000fe20000000800 */
[----:B------:R0:W-:Y:S04]  /*c980*/  LDGSTS.E.BYPASS.LTC128B.128 [R6+0x9000], desc[UR36][R2.64], !P4 ;  /* 0x0900000002067fae */ /* 0x0001e8000e101d64 */
[----:B------:R0:W-:Y:S04]  /*c990*/  LDGSTS.E.BYPASS.LTC128B.128 [R6+0xa000], desc[UR36][R2.64+0x20], !P3 ;  /* 0x0a00002002067fae */ /* 0x0001e8000d901d64 */
[----:B------:R0:W-:Y:S01]  /*c9a0*/  LDGSTS.E.BYPASS.LTC128B.128 [R6+0xb000], desc[UR36][R2.64+0x40], !P2 ;  /* 0x0b00004002067fae */ /* 0x0001e2000d101d64 */
[----:B------:R-:W-:Y:S02]  /*c9b0*/  IMAD.MOV.U32 R13, RZ, RZ, R21 ;  /* 0x000000ffff0d7224 */ /* 0x000fe400078e0015 */
[----:B------:R-:W-:-:S07]  /*c9c0*/  IMAD.MOV.U32 R26, RZ, RZ, R14 ;  /* 0x000000ffff1a7224 */ /* 0x000fce00078e000e */
[----:B0-----:R-:W-:Y:S05]  /*c9d0*/  WARPSYNC.COLLECTIVE R15, `(.L_x_133) ;  /* 0x000000000f087348 */ /* 0x001fea0003c00000 */
[----:B------:R1:W2:Y:S02]  /*c9e0*/  SHFL.IDX P6, R14, R13, R12, R11 ;  /* 0x0000000c0d0e7389 */ /* 0x0002a400000c000b */
[----:B012---:R-:W-:Y:S01]  /*c9f0*/  ENDCOLLECTIVE ;  /* 0x000000000000791b */ /* 0x007fe20003800000 */
.L_x_133:
[----:B------:R-:W-:Y:S01]  /*ca00*/  MOV R2, R14 ;  /* 0x0000000e00027202 */ /* 0x000fe20000000f00 */
[----:B------:R-:W-:Y:S06]  /*ca10*/  BRA `(.L_x_134) ;  /* 0xffffffdc00487947 */ /* 0x000fec000383ffff */
.L_x_69:
[----:B----4-:R4:W0:Y:S02]  /*ca20*/  SYNCS.PHASECHK.TRANS64.TRYWAIT P0, [R5+URZ+0x19c40], R10 ;  /* 0x019c400a050075a7 */ /* 0x010824000800017f */
[----:B0-----:R-:W-:Y:S05]  /*ca30*/  @!P0 NANOSLEEP.SYNCS 0x989680 ;  /* 0x009896800000895d */ /* 0x001fea0003900000 */
[----:B------:R-:W0:Y:S02]  /*ca40*/  @!P0 SYNCS.PHASECHK.TRANS64 P0, [R5+URZ+0x19c40], R10 ;  /* 0x019c400a050085a7 */ /* 0x000e24000800007f */
[----:B0-----:R-:W-:Y:S05]  /*ca50*/  @!P0 BRA `(.L_x_69) ;  /* 0xfffffffc00f08947 */ /* 0x001fea000383ffff */
[----:B------:R-:W-:Y:S05]  /*ca60*/  BRA `(.L_x_135) ;  /* 0xffffffdc00ac7947 */ /* 0x000fea000383ffff */
.L_x_70:
[----:B------:R-:W-:Y:S01]  /*ca70*/  BSSY B0, `(.L_x_136) ;  /* 0x0000008000007945 */ /* 0x000fe20003800000 */
[----:B------:R-:W-:Y:S02]  /*ca80*/  IMAD.MOV.U32 R13, RZ, RZ, R8 ;  /* 0x000000ffff0d7224 */ /* 0x000fe400078e0008 */
[----:B------:R-:W-:Y:S02]  /*ca90*/  IMAD.MOV.U32 R12, RZ, RZ, RZ ;  /* 0x000000ffff0c7224 */ /* 0x000fe400078e00ff */
[----:B------:R-:W-:Y:S02]  /*caa0*/  IMAD.MOV.U32 R11, RZ, RZ, 0x1e1f ;  /* 0x00001e1fff0b7424 */ /* 0x000fe400078e00ff */
[----:B------:R-:W-:-:S07]  /*cab0*/  IMAD.MOV.U32 R15, RZ, RZ, -0x1 ;  /* 0xffffffffff0f7424 */ /* 0x000fce00078e00ff */
[----:B01-34-:R-:W-:Y:S05]  /*cac0*/  WARPSYNC.COLLECTIVE R15, `(.L_x_137) ;  /* 0x000000000f087348 */ /* 0x01bfea0003c00000 */
[----:B-1----:R1:W2:Y:S02]  /*cad0*/  SHFL.IDX P6, R14, R13, R12, R11 ;  /* 0x0000000c0d0e7389 */ /* 0x0022a400000c000b */
[----:B01234-:R-:W-:Y:S01]  /*cae0*/  ENDCOLLECTIVE ;  /* 0x000000000000791b */ /* 0x01ffe20003800000 */
.L_x_137:
[----:B------:R-:W-:Y:S05]  /*caf0*/  BSYNC B0 ;  /* 0x0000000000007941 */ /* 0x000fea0003800000 */
.L_x_136:
[----:B------:R-:W-:Y:S01]  /*cb00*/  MOV R13, R7 ;  /* 0x00000007000d7202 */ /* 0x000fe20000000f00 */
[----:B------:R-:W-:Y:S02]  /*cb10*/  IMAD.MOV.U32 R12, RZ, RZ, RZ ;  /* 0x000000ffff0c7224 */ /* 0x000fe400078e00ff */
[----:B------:R-:W-:Y:S02]  /*cb20*/  IMAD.MOV.U32 R11, RZ, RZ, 0x1e1f ;  /* 0x00001e1fff0b7424 */ /* 0x000fe400078e00ff */
[----:B------:R-:W-:Y:S02]  /*cb30*/  IMAD.MOV.U32 R15, RZ, RZ, -0x1 ;  /* 0xffffffffff0f7424 */ /* 0x000fe400078e00ff */
[----:B------:R-:W-:-:S07]  /*cb40*/  IMAD.MOV.U32 R3, RZ, RZ, R14 ;  /* 0x000000ffff037224 */ /* 0x000fce00078e000e */
[----:B------:R-:W-:Y:S05]  /*cb50*/  WARPSYNC.COLLECTIVE R15, `(.L_x_138) ;  /* 0x000000000f087348 */ /* 0x000fea0003c00000 */
[----:B------:R0:W1:Y:S02]  /*cb60*/  SHFL.IDX P6, R14, R13, R12, R11 ;  /* 0x0000000c0d0e7389 */ /* 0x00006400000c000b */
[----:B01----:R-:W-:Y:S01]  /*cb70*/  ENDCOLLECTIVE ;  /* 0x000000000000791b */ /* 0x003fe20003800000 */
.L_x_138:
[----:B------:R-:W-:Y:S01]  /*cb80*/  MOV R13, R8 ;  /* 0x00000008000d7202 */ /* 0x000fe20000000f00 */
[----:B------:R-:W-:Y:S02]  /*cb90*/  IMAD.MOV.U32 R12, RZ, RZ, 0x1 ;  /* 0x00000001ff0c7424 */ /* 0x000fe400078e00ff */
[----:B------:R-:W-:-:S07]  /*cba0*/  IMAD.MOV.U32 R2, RZ, RZ, R14 ;  /* 0x000000ffff027224 */ /* 0x000fce00078e000e */
[----:B------:R-:W-:Y:S05]  /*cbb0*/  WARPSYNC.COLLECTIVE R15, `(.L_x_139) ;  /* 0x000000000f087348 */ /* 0x000fea0003c00000 */
[----:B------:R0:W1:Y:S02]  /*cbc0*/  SHFL.IDX P6, R14, R13, R12, R11 ;  /* 0x0000000c0d0e7389 */ /* 0x00006400000c000b */
[----:B01----:R-:W-:Y:S01]  /*cbd0*/  ENDCOLLECTIVE ;  /* 0x000000000000791b */ /* 0x003fe20003800000 */
.L_x_139:
[----:B------:R-:W-:-:S05]  /*cbe0*/  IADD3 R2, P0, R21, R2, RZ ;  /* 0x0000000215027210 */ /* 0x000fca0007f1e0ff */
[----:B------:R-:W-:-:S05]  /*cbf0*/  IMAD.X R3, RZ, RZ, R3, P0 ;  /* 0x000000ffff037224 */ /* 0x000fca00000e0603 */
[----:B------:R-:W-:Y:S01]  /*cc00*/  @!PT LDS RZ, [RZ] ;  /* 0x00000000fffff984 */ /* 0x000fe20000000800 */
[----:B------:R-:W-:Y:S01]  /*cc10*/  @!PT LDS RZ, [RZ] ;  /* 0x00000000fffff984 */ /* 0x000fe20000000800 */
[----:B------:R-:W-:Y:S01]  /*cc20*/  @!PT LDS RZ, [RZ] ;  /* 0x00000000fffff984 */ /* 0x000fe20000000800 */
[----:B------:R0:W-:Y:S01]  /*cc30*/  LDGSTS.E.BYPASS.LTC128B.128 [R6+0x13800], desc[UR36][R2.64], !P4 ;  /* 0x1380000002067fae */ /* 0x0001e2000e101d64 */
[----:B------:R-:W-:-:S03]  /*cc40*/  IMAD.MOV.U32 R13, RZ, RZ, R7 ;  /* 0x000000ffff0d7224 */ /* 0x000fc600078e0007 */
[----:B------:R0:W-:Y:S04]  /*cc50*/  LDGSTS.E.BYPASS.LTC128B.128 [R6+0x14800], desc[UR36][R2.64+0x20], !P3 ;  /* 0x1480002002067fae */ /* 0x0001e8000d901d64 */
[----:B------:R0:W-:Y:S01]  /*cc60*/  LDGSTS.E.BYPASS.LTC128B.128 [R6+0x15800], desc[UR36][R2.64+0x40], !P2 ;  /* 0x1580004002067fae */ /* 0x0001e2000d101d64 */
[----:B------:R-:W-:-:S07]  /*cc70*/  IMAD.MOV.U32 R8, RZ, RZ, R14 ;  /* 0x000000ffff087224 */ /* 0x000fce00078e000e */
[----:B0-----:R-:W-:Y:S05]  /*cc80*/  WARPSYNC.COLLECTIVE R15, `(.L_x_140) ;  /* 0x000000000f087348 */ /* 0x001fea0003c00000 */
[----:B------:R1:W2:Y:S02]  /*cc90*/  SHFL.IDX P6, R14, R13, R12, R11 ;  /* 0x0000000c0d0e7389 */ /* 0x0002a400000c000b */
[----:B012---:R-:W-:Y:S01]  /*cca0*/  ENDCOLLECTIVE ;  /* 0x000000000000791b */ /* 0x007fe20003800000 */
.L_x_140:
[----:B------:R-:W-:Y:S01]  /*ccb0*/  IMAD.MOV.U32 R2, RZ, RZ, R14 ;  /* 0x000000ffff027224 */ /* 0x000fe200078e000e */
[----:B------:R-:W-:Y:S06]  /*ccc0*/  BRA `(.L_x_141) ;  /* 0xffffffdc00a07947 */ /* 0x000fec000383ffff */
.L_x_75:
[----:B------:R0:W0:Y:S02]  /*ccd0*/  SYNCS.PHASECHK.TRANS64.TRYWAIT P2, [R2+URZ+0x19c70], R3 ;  /* 0x019c7003020075a7 */ /* 0x000024000804017f */
[----:B0-----:R-:W-:Y:S05]  /*cce0*/  @!P2 NANOSLEEP.SYNCS 0x989680 ;  /* 0x009896800000a95d */ /* 0x001fea0003900000 */
[----:B------:R-:W0:Y:S02]  /*ccf0*/  @!P2 SYNCS.PHASECHK.TRANS64 P2, [R2+URZ+0x19c70], R3 ;  /* 0x019c70030200a5a7 */ /* 0x000e24000804007f */
[----:B0-----:R-:W-:Y:S05]  /*cd00*/  @!P2 BRA `(.L_x_75) ;  /* 0xfffffffc00f0a947 */ /* 0x001fea000383ffff */
[----:B------:R-:W-:Y:S05]  /*cd10*/  BRA `(.L_x_142) ;  /* 0xffffffe0000c7947 */ /* 0x000fea000383ffff */
.L_x_77:
[----:B0-----:R0:W3:Y:S02]  /*cd20*/  SYNCS.PHASECHK.TRANS64.TRYWAIT P2, [R2+URZ+0x19c60], R5 ;  /* 0x019c6005020075a7 */ /* 0x0010e4000804017f */
[----:B---3--:R-:W-:Y:S05]  /*cd30*/  @!P2 NANOSLEEP.SYNCS 0x989680 ;  /* 0x009896800000a95d */ /* 0x008fea0003900000 */
[----:B------:R-:W3:Y:S02]  /*cd40*/  @!P2 SYNCS.PHASECHK.TRANS64 P2, [R2+URZ+0x19c60], R5 ;  /* 0x019c60050200a5a7 */ /* 0x000ee4000804007f */
[----:B---3--:R-:W-:Y:S05]  /*cd50*/  @!P2 BRA `(.L_x_77) ;  /* 0xfffffffc00f0a947 */ /* 0x008fea000383ffff */
[----:B------:R-:W-:Y:S05]  /*cd60*/  BRA `(.L_x_143) ;  /* 0xffffffe0001c7947 */ /* 0x000fea000383ffff */
.L_x_83:
[----:B0-----:R0:W2:Y:S02]  /*cd70*/  SYNCS.PHASECHK.TRANS64.TRYWAIT P1, [R2+URZ+0x19c70], R3 ;  /* 0x019c7003020075a7 */ /* 0x0010a4000802017f */
[----:B--2---:R-:W-:Y:S05]  /*cd80*/  @!P1 NANOSLEEP.SYNCS 0x989680 ;  /* 0x009896800000995d */ /* 0x004fea0003900000 */
[----:B------:R-:W2:Y:S02]  /*cd90*/  @!P1 SYNCS.PHASECHK.TRANS64 P1, [R2+URZ+0x19c70], R3 ;  /* 0x019c7003020095a7 */ /* 0x000ea4000802007f */
[----:B--2---:R-:W-:Y:S05]  /*cda0*/  @!P1 BRA `(.L_x_83) ;  /* 0xfffffffc00f09947 */ /* 0x004fea000383ffff */
[----:B------:R-:W-:Y:S05]  /*cdb0*/  BRA `(.L_x_144) ;  /* 0xffffffe400307947 */ /* 0x000fea000383ffff */
.L_x_85:
[----:B0-----:R0:W2:Y:S02]  /*cdc0*/  SYNCS.PHASECHK.TRANS64.TRYWAIT P1, [R2+URZ+0x19c60], R3 ;  /* 0x019c6003020075a7 */ /* 0x0010a4000802017f */
[----:B--2---:R-:W-:Y:S05]  /*cdd0*/  @!P1 NANOSLEEP.SYNCS 0x989680 ;  /* 0x009896800000995d */ /* 0x004fea0003900000 */
[----:B------:R-:W2:Y:S02]  /*cde0*/  @!P1 SYNCS.PHASECHK.TRANS64 P1, [R2+URZ+0x19c60], R3 ;  /* 0x019c6003020095a7 */ /* 0x000ea4000802007f */
[----:B--2---:R-:W-:Y:S05]  /*cdf0*/  @!P1 BRA `(.L_x_85) ;  /* 0xfffffffc00f09947 */ /* 0x004fea000383ffff */
[----:B------:R-:W-:Y:S05]  /*ce00*/  BRA `(.L_x_145) ;  /* 0xffffffe400407947 */ /* 0x000fea000383ffff */
.L_x_89:
[----:B0-----:R0:W2:Y:S02]  /*ce10*/  SYNCS.PHASECHK.TRANS64.TRYWAIT P0, [R4+URZ+0x19c20], R0 ;  /* 0x019c2000040075a7 */ /* 0x0010a4000800017f */
[----:B--2---:R-:W-:Y:S05]  /*ce20*/  @!P0 NANOSLEEP.SYNCS 0x989680 ;  /* 0x009896800000895d */ /* 0x004fea0003900000 */
[----:B------:R-:W2:Y:S02]  /*ce30*/  @!P0 SYNCS.PHASECHK.TRANS64 P0, [R4+URZ+0x19c20], R0 ;  /* 0x019c2000040085a7 */ /* 0x000ea4000800007f */
[----:B--2---:R-:W-:Y:S05]  /*ce40*/  @!P0 BRA `(.L_x_89) ;  /* 0xfffffffc00f08947 */ /* 0x004fea000383ffff */
[----:B------:R-:W-:Y:S05]  /*ce50*/  BRA `(.L_x_146) ;  /* 0xffffffe800687947 */ /* 0x000fea000383ffff */
.L_x_93:
[----:B0-----:R0:W2:Y:S02]  /*ce60*/  SYNCS.PHASECHK.TRANS64.TRYWAIT P1, [R5+URZ+0x19c40], R0 ;  /* 0x019c4000050075a7 */ /* 0x0010a4000802017f */
[----:B--2---:R-:W-:Y:S05]  /*ce70*/  @!P1 NANOSLEEP.SYNCS 0x989680 ;  /* 0x009896800000995d */ /* 0x004fea0003900000 */
[----:B------:R-:W2:Y:S02]  /*ce80*/  @!P1 SYNCS.PHASECHK.TRANS64 P1, [R5+URZ+0x19c40], R0 ;  /* 0x019c4000050095a7 */ /* 0x000ea4000802007f */
[----:B--2---:R-:W-:Y:S05]  /*ce90*/  @!P1 BRA `(.L_x_93) ;  /* 0xfffffffc00f09947 */ /* 0x004fea000383ffff */
[----:B------:R-:W-:Y:S05]  /*cea0*/  BRA `(.L_x_147) ;  /* 0xffffffe800a87947 */ /* 0x000fea000383ffff */
.L_x_95:
[----:B--2---:R2:W3:Y:S02]  /*ceb0*/  SYNCS.PHASECHK.TRANS64.TRYWAIT P1, [R19+URZ+0x19c40], R2 ;  /* 0x019c4002130075a7 */ /* 0x0044e4000802017f */
[----:B---3--:R-:W-:Y:S05]  /*cec0*/  @!P1 NANOSLEEP.SYNCS 0x989680 ;  /* 0x009896800000995d */ /* 0x008fea0003900000 */
[----:B------:R-:W3:Y:S02]  /*ced0*/  @!P1 SYNCS.PHASECHK.TRANS64 P1, [R19+URZ+0x19c40], R2 ;  /* 0x019c4002130095a7 */ /* 0x000ee4000802007f */
[----:B---3--:R-:W-:Y:S05]  /*cee0*/  @!P1 BRA `(.L_x_95) ;  /* 0xfffffffc00f09947 */ /* 0x008fea000383ffff */
[----:B------:R-:W-:Y:S05]  /*cef0*/  BRA `(.L_x_148) ;  /* 0xffffffe800b47947 */ /* 0x000fea000383ffff */
.L_x_97:
[----:B---3--:R3:W4:Y:S02]  /*cf00*/  SYNCS.PHASECHK.TRANS64.TRYWAIT P1, [R5+URZ+0x19c60], R0 ;  /* 0x019c6000050075a7 */ /* 0x008724000802017f */
[----:B----4-:R-:W-:Y:S05]  /*cf10*/  @!P1 NANOSLEEP.SYNCS 0x989680 ;  /* 0x009896800000995d */ /* 0x010fea0003900000 */
[----:B------:R-:W4:Y:S02]  /*cf20*/  @!P1 SYNCS.PHASECHK.TRANS64 P1, [R5+URZ+0x19c60], R0 ;  /* 0x019c6000050095a7 */ /* 0x000f24000802007f */
[----:B----4-:R-:W-:Y:S05]  /*cf30*/  @!P1 BRA `(.L_x_97) ;  /* 0xfffffffc00f09947 */ /* 0x010fea000383ffff */
[----:B------:R-:W-:Y:S05]  /*cf40*/  BRA `(.L_x_149) ;  /* 0xffffffe800b07947 */ /* 0x000fea000383ffff */
.L_x_99:
[----:B----4-:R4:W0:Y:S02]  /*cf50*/  SYNCS.PHASECHK.TRANS64.TRYWAIT P1, [R19+URZ+0x19c60], R2 ;  /* 0x019c6002130075a7 */ /* 0x010824000802017f */
[----:B0-----:R-:W-:Y:S05]  /*cf60*/  @!P1 NANOSLEEP.SYNCS 0x989680 ;  /* 0x009896800000995d */ /* 0x001fea0003900000 */
[----:B------:R-:W0:Y:S02]  /*cf70*/  @!P1 SYNCS.PHASECHK.TRANS64 P1, [R19+URZ+0x19c60], R2 ;  /* 0x019c6002130095a7 */ /* 0x000e24000802007f */
[----:B0-----:R-:W-:Y:S05]  /*cf80*/  @!P1 BRA `(.L_x_99) ;  /* 0xfffffffc00f09947 */ /* 0x001fea000383ffff */
[----:B------:R-:W-:Y:S05]  /*cf90*/  BRA `(.L_x_150) ;  /* 0xffffffe800ac7947 */ /* 0x000fea000383ffff */
.L_x_101:
[----:B------:R0:W0:Y:S02]  /*cfa0*/  SYNCS.PHASECHK.TRANS64.TRYWAIT P1, [R5+URZ+0x19c80], R0 ;  /* 0x019c8000050075a7 */ /* 0x000024000802017f */
[----:B0-----:R-:W-:Y:S05]  /*cfb0*/  @!P1 NANOSLEEP.SYNCS 0x989680 ;  /* 0x009896800000995d */ /* 0x001fea0003900000 */
[----:B------:R-:W0:Y:S02]  /*cfc0*/  @!P1 SYNCS.PHASECHK.TRANS64 P1, [R5+URZ+0x19c80], R0 ;  /* 0x019c8000050095a7 */ /* 0x000e24000802007f */
[----:B0-----:R-:W-:Y:S05]  /*cfd0*/  @!P1 BRA `(.L_x_101) ;  /* 0xfffffffc00f09947 */ /* 0x001fea000383ffff */
[----:B------:R-:W-:Y:S05]  /*cfe0*/  BRA `(.L_x_151) ;  /* 0xffffffe800a87947 */ /* 0x000fea000383ffff */
.L_x_152:
[----:B------:R-:W-:-:S00]  /*cff0*/  BRA `(.L_x_152) ;  /* 0xfffffffc00fc7947 */ /* 0x000fc0000383ffff */
[----:B------:R-:W-:-:S00]  /*d000*/  NOP ;  /* 0x0000000000007918 */ /* 0x000fc00000000000 */
[----:B------:R-:W-:-:S00]  /*d010*/  NOP ;  /* 0x0000000000007918 */ /* 0x000fc00000000000 */
[----:B------:R-:W-:-:S00]  /*d020*/  NOP ;  /* 0x0000000000007918 */ /* 0x000fc00000000000 */
[----:B------:R-:W-:-:S00]  /*d030*/  NOP ;  /* 0x0000000000007918 */ /* 0x000fc00000000000 */
[----:B------:R-:W-:-:S00]  /*d040*/  NOP ;  /* 0x0000000000007918 */ /* 0x000fc00000000000 */
[----:B------:R-:W-:-:S00]  /*d050*/  NOP ;  /* 0x0000000000007918 */ /* 0x000fc00000000000 */
[----:B------:R-:W-:-:S00]  /*d060*/  NOP ;  /* 0x0000000000007918 */ /* 0x000fc00000000000 */
[----:B------:R-:W-:-:S00]  /*d070*/  NOP ;  /* 0x0000000000007918 */ /* 0x000fc00000000000 */
.L_x_2578:


//--------------------- .text._ZN7cutlass13device_kernelIN5flash11enable_sm90INS1_16FlashAttnFwdSm90INS1_25CollectiveMainloopFwdSm90ILi2EN4cute5tupleIJNS5_1CILi1EEES8_S8_EEENS6_IJNS7_ILi192EEENS7_ILi128EEENS7_ILi96EEEEEELi96ENS_12float_e4m3_tEfNS_4arch4Sm90ELb0ELb0ELb1ELb1ELb1ELb0ELb0ELb1ELb1ELb1ELb0ELb0EEENS1_21CollectiveEpilogueFwdINS6_IJSA_SC_SB_EEES9_NS_10bfloat16_tESG_Li384ELb1ELb1ELb0ELb1EEENS1_36VarlenDynamicPersistentTileSchedulerILi192ELi128ELi384ELi128ELb0ELb1ELb1ELb0ELb1ELb1EEEEEEEEEvNT_6ParamsE --------------------------
	.section	.text._ZN7cutlass13device_kernelIN5flash11enable_sm90INS1_16FlashAttnFwdSm90INS1_25CollectiveMainloopFwdSm90ILi2EN4cute5tupleIJNS5_1CILi1EEES8_S8_EEENS6_IJNS7_ILi192EEENS7_ILi128EEENS7_ILi96EEEEEELi96ENS_12float_e4m3_tEfNS_4arch4Sm90ELb0ELb0ELb1ELb1ELb1ELb0ELb0ELb1ELb1ELb1ELb0ELb0EEENS1_21CollectiveEpilogueFwdINS6_IJSA_SC_SB_EEES9_NS_10bfloat16_tESG_Li384ELb1ELb1ELb0ELb1EEENS1_36VarlenDynamicPersistentTileSchedulerILi192ELi128ELi384ELi128ELb0ELb1ELb1ELb0ELb1ELb1EEEEEEEEEvNT_6ParamsE,"ax",@progbits
	.align	128
.text._ZN7cutlass13device_kernelIN5flash11enable_sm90INS1_16FlashAttnFwdSm90INS1_25CollectiveMainloopFwdSm90ILi2EN4cute5tupleIJNS5_1CILi1EEES8_S8_EEENS6_IJNS7_ILi192EEENS7_ILi128EEENS7_ILi96EEEEEELi96ENS_12float_e4m3_tEfNS_4arch4Sm90ELb0ELb0ELb1ELb1ELb1ELb0ELb0ELb1ELb1ELb1ELb0ELb0EEENS1_21CollectiveEpilogueFwdINS6_IJSA_SC_SB_EEES9_NS_10bfloat16_tESG_Li384ELb1ELb1ELb0ELb1EEENS1_36VarlenDynamicPersistentTileSchedulerILi192ELi128ELi384ELi128ELb0ELb1ELb1ELb0ELb1ELb1EEEEEEEEEvNT_6ParamsE:
        .type           _ZN7cutlass13device_kernelIN5flash11enable_sm90INS1_16FlashAttnFwdSm90INS1_25CollectiveMainloopFwdSm90ILi2EN4cute5tupleIJNS5_1CILi1EEES8_S8_EEENS6_IJNS7_ILi192EEENS7_ILi128EEENS7_ILi96EEEEEELi96ENS_12float_e4m3_tEfNS_4arch4Sm90ELb0ELb0ELb1ELb1ELb1ELb0ELb0ELb1ELb1ELb1ELb0ELb0EEENS1_21CollectiveEpilogueFwdINS6_IJSA_SC_SB_EEES9_NS_10bfloat16_tESG_Li384ELb1ELb1ELb0ELb1EEENS1_36VarlenDynamicPersistentTileSchedulerILi192ELi128ELi384ELi128ELb0ELb1ELb1ELb0ELb1ELb1EEEEEEEEEvNT_6ParamsE,@function
        .size           _ZN7cutlass13device_kernelIN5flash11enable_sm90INS1_16FlashAttnFwdSm90INS1_25CollectiveMainloopFwdSm90ILi2EN4cute5tupleIJNS5_1CILi1EEES8_S8_EEENS6_IJNS7_ILi192EEENS7_ILi128EEENS7_ILi96EEEEEELi96ENS_12float_e4m3_tEfNS_4arch4Sm90ELb0ELb0ELb1ELb1ELb1ELb0ELb0ELb1ELb1ELb1ELb0ELb0EEENS1_21CollectiveEpilogueFwdINS6_IJSA_SC_SB_EEES9_NS_10bfloat16_tESG_Li384ELb1ELb1ELb0ELb1EEENS1_36VarlenDynamicPersistentTileSchedulerILi192ELi128ELi384ELi128ELb0ELb1ELb1ELb0ELb1ELb1EEEEEEEEEvNT_6ParamsE,(.L_x_2579 - _ZN7cutlass13device_kernelIN5flash11enable_sm90INS1_16FlashAttnFwdSm90INS1_25CollectiveMainloopFwdSm90ILi2EN4cute5tupleIJNS5_1CILi1EEES8_S8_EEENS6_IJNS7_ILi192EEENS7_ILi128EEENS7_ILi96EEEEEELi96ENS_12float_e4m3_tEfNS_4arch4Sm90ELb0ELb0ELb1ELb1ELb1ELb0ELb0ELb1ELb1ELb1ELb0ELb0EEENS1_21CollectiveEpilogueFwdINS6_IJSA_SC_SB_EEES9_NS_10bfloat16_tESG_Li384ELb1ELb1ELb0ELb1EEENS1_36VarlenDynamicPersistentTileSchedulerILi192ELi128ELi384ELi128ELb0ELb1ELb1ELb0ELb1ELb1EEEEEEEEEvNT_6ParamsE)
        .other          _ZN7cutlass13device_kernelIN5flash11enable_sm90INS1_16FlashAttnFwdSm90INS1_25CollectiveMainloopFwdSm90ILi2EN4cute5tupleIJNS5_1CILi1EEES8_S8_EEENS6_IJNS7_ILi192EEENS7_ILi128EEENS7_ILi96EEEEEELi96ENS_12float_e4m3_tEfNS_4arch4Sm90ELb0ELb0ELb1ELb1ELb1ELb0ELb0ELb1ELb1ELb1ELb0ELb0EEENS1_21CollectiveEpilogueFwdINS6_IJSA_SC_SB_EEES9_NS_10bfloat16_tESG_Li384ELb1ELb1ELb0ELb1EEENS1_36VarlenDynamicPersistentTileSchedulerILi192ELi128ELi384ELi128ELb0ELb1ELb1ELb0ELb1ELb1EEEEEEEEEvNT_6ParamsE,@"STO_CUDA_ENTRY STV_DEFAULT"
_ZN7cutlass13device_kernelIN5flash11enable_sm90INS1_16FlashAttnFwdSm90INS1_25CollectiveMainloopFwdSm90ILi2EN4cute5tupleIJNS5_1CILi1EEES8_S8_EEENS6_IJNS7_ILi192EEENS7_ILi128EEENS7_ILi96EEEEEELi96ENS_12float_e4m3_tEfNS_4arch4Sm90ELb0ELb0ELb1ELb1ELb1ELb0ELb0ELb1ELb1ELb1ELb0ELb0EEENS1_21CollectiveEpilogueFwdINS6_IJSA_SC_SB_EEES9_NS_10bfloat16_tESG_Li384ELb1ELb1ELb0ELb1EEENS1_36VarlenDynamicPersistentTileSchedulerILi192ELi128ELi384ELi128ELb0ELb1ELb1ELb0ELb1ELb1EEEEEEEEEvNT_6ParamsE:
        /* <DEDUP_REMOVED lines=10> */
[----:B------:R-:W-:-:S05]  /*00a0*/  SHF.R.U32.HI R2, RZ, 0x7, R3 ;  /* 0x00000007ff027819 */ /* 0x000fca0000011603 */
[----:B------:R0:W1:Y:S04]  /*00b0*/  SHFL.IDX PT, R3, R2, RZ, 0x1f ;  /* 0x00001fff02037589 */ /* 0x00006800000e0000 */
[----:B------:R-:W-:Y:S01]  /*00c0*/  VOTEU.ALL UP0, P0 ;  /* 0x00000000003f7886 */ /* 0x000fe20000000000 */
[----:B------:R-:W-:-:S04]  /*00d0*/  VOTEU.ALL UP1, P0 ;  /* 0x00000000003f7886 */ /* 0x000fc80000020000 */
[----:B------:R-:W2:Y:S01]  /*00e0*/  @!UP0 S2UR UR8, SR_CgaCtaId ;  /* 0x00000000000889c3 */ /* 0x000ea20000008800 */
[----:B------:R-:W-:Y:S01]  /*00f0*/  @!UP0 UMOV UR6, 0x400 ;  /* 0x0000040000068882 */ /* 0x000fe20000000000 */
[----:B------:R-:W-:-:S04]  /*0100*/  @!UP0 UIADD3 UR4, -UR4, 0x100000, URZ ;  /* 0x0010000004048890 */ /* 0x000fc8000fffe13f */
[----:B------:R-:W-:Y:S02]  /*0110*/  @!UP0 USHF.L.U32 UR5, UR4, 0xb, URZ ;  /* 0x0000000b04058899 */ /* 0x000fe4000800063f */
[----:B------:R-:W-:Y:S02]  /*0120*/  @!UP0 USHF.L.U32 UR4, UR4, 0x1, URZ ;  /* 0x0000000104048899 */ /* 0x000fe4000800063f */
[----:B--2---:R-:W-:Y:S02]  /*0130*/  @!UP0 ULEA UR8, UR8, UR6, 0x18 ;  /* 0x0000000608088291 */ /* 0x004fe4000f8ec03f */
        /* <DEDUP_REMOVED lines=25> */
.L_x_153:
        /* <DEDUP_REMOVED lines=22> */
.L_x_154:
        /* <DEDUP_REMOVED lines=18> */
.L_x_155:
        /* <DEDUP_REMOVED lines=22> */
.L_x_156:
[----:B------:R-:W5:Y:S01]  /*06b0*/  SHFL.IDX PT, R4, R0, RZ, 0x1f ;  /* 0x00001fff00047589 */ /* 0x000f6200000e0000 */
[----:B------:R-:W-:Y:S01]  /*06c0*/  R2UR UR9, R3 ;  /* 0x00000000030972ca */ /* 0x000fe200000e0000 */
[----:B------:R-:W-:Y:S01]  /*06d0*/  NOP ;  /* 0x0000000000007918 */ /* 0x000fe20000000000 */
[----:B------:R-:W0:Y:S01]  /*06e0*/  S2R R2, SR_CgaCtaId ;  /* 0x0000000000027919 */ /* 0x000e220000008800 */
        /* <DEDUP_REMOVED lines=20> */
.L_x_157:
        /* <DEDUP_REMOVED lines=8> */
.L_x_159:
[----:B------:R-:W-:-:S08]  /*08b0*/  NOP ;  /* 0x0000000000007918 */ /* 0x000fd00000000000 */
[----:B------:R-:W0:Y:S02]  /*08c0*/  USETMAXREG.TRY_ALLOC.CTAPOOL UP0, 0xa0 ;  /* 0x000000a0000079c8 */ /* 0x000e240008000600 */
[----:B0-----:R-:W-:-:S13]  /*08d0*/  PLOP3.LUT P0, PT, PT, PT, UP0, 0x80, 0x0 ;  /* 0x000000000000781c */ /* 0x001fda0003f0f008 */
[----:B------:R-:W-:Y:S05]  /*08e0*/  @!P0 BRA `(.L_x_159) ;  /* 0xfffffffc00f08947 */ /* 0x000fea000383ffff */
[----:B------:R-:W0:Y:S08]  /*08f0*/  S2UR UR5, SR_CgaCtaId ;  /* 0x00000000000579c3 */ /* 0x000e300000008800 */
[----:B------:R-:W-:Y:S06]  /*0900*/  BAR.ARV 0x8, 0x200 ;  /* 0x0208000000007b1d */ /* 0x000fec0000002000 */
[----:B------:R-:W-:-:S02]  /*0910*/  UMOV UR4, 0x400 ;  /* 0x0000040000047882 */ /* 0x000fc40000000000 */
[----:B------:R-:W-:Y:S01]  /*0920*/  BAR.SYNC.DEFER_BLOCKING 0x5, 0x200 ;  /* 0x0148000000007b1d */ /* 0x000fe20000010000 */
[----:B0-----:R-:W-:-:S09]  /*0930*/  ULEA UR4, UR5, UR4, 0x18 ;  /* 0x0000000405047291 */ /* 0x001fd2000f8ec03f */
[----:B------:R-:W0:Y:S01]  /*0940*/  LDS.128 R44, [UR4+0x19cd0] ;  /* 0x019cd004ff2c7984 */ /* 0x000e220008000c00 */
[----:B------:R-:W-:Y:S01]  /*0950*/  ULDC UR4, c[0x0][0xc3c] ;  /* 0x00030f0000047ab9 */ /* 0x000fe20000000800 */
[----:B------:R-:W-:Y:S06]  /*0960*/  BAR.ARV 0x4, 0x200 ;  /* 0x0108000000007b1d */ /* 0x000fec0000002000 */
[----:B0-----:R-:W-:-:S13]  /*0970*/  ISETP.GE.AND P0, PT, R47, UR4, PT ;  /* 0x000000042f007c0c */ /* 0x001fda000bf06270 */
[----:B------:R-:W-:Y:S05]  /*0980*/  @P0 EXIT ;  /* 0x000000000000094d */ /* 0x000fea0003800000 */
[----:B------:R-:W0:Y:S01]  /*0990*/  S2R R0, SR_TID.X ;  /* 0x0000000000007919 */ /* 0x000e220000002100 */
[----:B------:R-:W-:Y:S01]  /*09a0*/  R2UR UR5, R45 ;  /* 0x000000002d0572ca */ /* 0x000fe200000e0000 */
[----:B------:R-:W-:Y:S01]  /*09b0*/  ULOP3.LUT UR41, UR39, 0x1, URZ, 0xfc, !UPT ;  /* 0x0000000127297892 */ /* 0x000fe2000f8efc3f */
[----:B------:R-:W-:Y:S01]  /*09c0*/  R2UR UR40, R46 ;  /* 0x000000002e2872ca */ /* 0x000fe200000e0000 */
[----:B------:R-:W-:Y:S01]  /*09d0*/  UMOV UR36, URZ ;  /* 0x0000003f00247c82 */ /* 0x000fe20008000000 */
[----:B------:R-:W-:Y:S01]  /*09e0*/  UMOV UR37, URZ ;  /* 0x0000003f00257c82 */ /* 0x000fe20008000000 */
[----:B------:R-:W-:Y:S01]  /*09f0*/  UMOV UR38, URZ ;  /* 0x0000003f00267c82 */ /* 0x000fe20008000000 */
[----:B0-----:R-:W-:-:S05]  /*0a00*/  VIADD R10, R0, 0xffffff80 ;  /* 0xffffff80000a7836 */ /* 0x001fca0000000000 */
[----:B------:R-:W-:-:S04]  /*0a10*/  SHF.R.S32.HI R0, RZ, 0x1f, R10 ;  /* 0x0000001fff007819 */ /* 0x000fc8000001140a */
[CC--:B------:R-:W-:Y:S02]  /*0a20*/  LEA.HI R23, R0.reuse, R10.reuse, RZ, 0x7 ;  /* 0x0000000a00177211 */ /* 0x0c0fe400078f38ff */
[CC--:B------:R-:W-:Y:S02]  /*0a30*/  LEA.HI R2, R0.reuse, R10.reuse, RZ, 0x4 ;  /* 0x0000000a00027211 */ /* 0x0c0fe400078f20ff */
[----:B------:R-:W-:Y:S02]  /*0a40*/  LOP3.LUT R22, R23, 0xffffff80, RZ, 0xc0, !PT ;  /* 0xffffff8017167812 */ /* 0x000fe400078ec0ff */
[-C--:B------:R-:W-:Y:S02]  /*0a50*/  LEA.HI R3, R0, R10.reuse, RZ, 0x5 ;  /* 0x0000000a00037211 */ /* 0x080fe400078f28ff */
[----:B------:R-:W-:Y:S01]  /*0a60*/  SHF.R.S32.HI R5, RZ, 0x4, R2 ;  /* 0x00000004ff057819 */ /* 0x000fe20000011402 */
[----:B------:R-:W-:Y:S01]  /*0a70*/  IMAD.IADD R22, R10, 0x1, -R22 ;  /* 0x000000010a167824 */ /* 0x000fe200078e0a16 */
[----:B------:R-:W-:Y:S01]  /*0a80*/  LEA.HI R0, R0, R10, RZ, 0x2 ;  /* 0x0000000a00007211 */ /* 0x000fe200078f10ff */
[----:B------:R-:W-:Y:S01]  /*0a90*/  IMAD.SHL.U32 R4, R3, 0x10, RZ ;  /* 0x0000001003047824 */ /* 0x000fe200078e00ff */
[----:B------:R-:W-:-:S02]  /*0aa0*/  LOP3.LUT R3, R2, 0x7fffff0, RZ, 0xc0, !PT ;  /* 0x07fffff002037812 */ /* 0x000fc400078ec0ff */
[----:B------:R-:W-:Y:S02]  /*0ab0*/  SHF.R.S32.HI R7, RZ, 0x1f, R22 ;  /* 0x0000001fff077819 */ /* 0x000fe40000011416 */
[----:B------:R-:W-:Y:S01]  /*0ac0*/  LEA.HI R2, R2, R5, RZ, 0x1 ;  /* 0x0000000502027211 */ /* 0x000fe200078f08ff */
[----:B------:R-:W-:Y:S01]  /*0ad0*/  IMAD.IADD R3, R10, 0x1, -R3 ;  /* 0x000000010a037824 */ /* 0x000fe200078e0a03 */
[----:B------:R-:W-:Y:S02]  /*0ae0*/  LEA.HI R6, R7, R22, RZ, 0x2 ;  /* 0x0000001607067211 */ /* 0x000fe400078f10ff */
[----:B------:R-:W-:Y:S02]  /*0af0*/  LOP3.LUT R4, R4, 0xfffffe00, RZ, 0xc0, !PT ;  /* 0xfffffe0004047812 */ /* 0x000fe400078ec0ff */
[--C-:B------:R-:W-:Y:S02]  /*0b00*/  SHF.R.S32.HI R8, RZ, 0x2, R6.reuse ;  /* 0x00000002ff087819 */ /* 0x100fe40000011406 */
[----:B------:R-:W-:Y:S01]  /*0b10*/  SHF.R.S32.HI R9, RZ, 0x1f, R6 ;  /* 0x0000001fff097819 */ /* 0x000fe20000011406 */
[----:B------:R-:W-:Y:S01]  /*0b20*/  IMAD R3, R3, 0x20, R4 ;  /* 0x0000002003037824 */ /* 0x000fe200078e0204 */
[----:B------:R-:W-:-:S02]  /*0b30*/  SHF.R.S32.HI R23, RZ, 0x7, R23 ;  /* 0x00000007ff177819 */ /* 0x000fc40000011417 */
[----:B------:R-:W-:Y:S02]  /*0b40*/  LEA.HI R9, R9, R8, RZ, 0x3 ;  /* 0x0000000809097211 */ /* 0x000fe400078f18ff */
[----:B------:R-:W-:Y:S01]  /*0b50*/  LOP3.LUT R2, R2, 0x1ffffffe, RZ, 0xc0, !PT ;  /* 0x1ffffffe02027812 */ /* 0x000fe200078ec0ff */
[----:B------:R-:W-:Y:S01]  /*0b60*/  IMAD.HI R4, R23, 0x55555556, RZ ;  /* 0x5555555617047827 */ /* 0x000fe200078e02ff */
[----:B------:R-:W-:Y:S02]  /*0b70*/  LOP3.LUT R18, R0, 0xfffffffc, RZ, 0xc0, !PT ;  /* 0xfffffffc00127812 */ /* 0x000fe400078ec0ff */
[----:B------:R-:W-:Y:S01]  /*0b80*/  LOP3.LUT R9, R9, 0xfffffff8, RZ, 0xc0, !PT ;  /* 0xfffffff809097812 */ /* 0x000fe200078ec0ff */
[----:B------:R-:W-:Y:S01]  /*0b90*/  IMAD.IADD R2, R5, 0x1, -R2 ;  /* 0x0000000105027824 */ /* 0x000fe200078e0a02 */
[----:B------:R-:W-:Y:S01]  /*0ba0*/  LEA.HI R7, R7, R22, RZ, 0x5 ;  /* 0x0000001607077211 */ /* 0x000fe200078f28ff */
[----:B------:R-:W-:Y:S01]  /*0bb0*/  IMAD.IADD R18, R10, 0x1, -R18 ;  /* 0x000000010a127824 */ /* 0x000fe200078e0a12 */
[----:B------:R-:W-:Y:S01]  /*0bc0*/  LEA.HI R4, R4, R4, RZ, 0x1 ;  /* 0x0000000404047211 */ /* 0x000fe200078f08ff */
[----:B------:R-:W-:Y:S01]  /*0bd0*/  IMAD.IADD R8, R8, 0x1, -R9 ;  /* 0x0000000108087824 */ /* 0x000fe200078e0a09 */
[----:B------:R-:W-:Y:S01]  /*0be0*/  SHF.R.S32.HI R7, RZ, 0x5, R7 ;  /* 0x00000005ff077819 */ /* 0x000fe20000011407 */
[----:B------:R-:W-:Y:S01]  /*0bf0*/  IMAD R155, R2, 0x8, R3 ;  /* 0x00000008029b7824 */ /* 0x000fe200078e0203 */
[C---:B------:R-:W-:Y:S01]  /*0c00*/  LEA.HI R3, R18.reuse, R18, RZ, 0x1 ;  /* 0x0000001212037211 */ /* 0x040fe200078f08ff */
[----:B------:R-:W-:Y:S01]  /*0c10*/  IMAD.SHL.U32 R2, R18, 0x8, RZ ;  /* 0x0000000812027824 */ /* 0x000fe200078e00ff */
[----:B------:R-:W-:Y:S01]  /*0c20*/  LOP3.LUT R5, R6, 0x7ffffffc, RZ, 0xc0, !PT ;  /* 0x7ffffffc06057812 */ /* 0x000fe200078ec0ff */
[----:B------:R-:W-:Y:S01]  /*0c30*/  IMAD R4, R4, -0x3, R23 ;  /* 0xfffffffd04047824 */ /* 0x000fe200078e0217 */
[----:B------:R-:W-:Y:S01]  /*0c40*/  LEA R7, R7, R8, 0x4 ;  /* 0x0000000807077211 */ /* 0x000fe200078e20ff */
[C---:B------:R-:W-:Y:S01]  /*0c50*/  VIADD R16, R2.reuse, 0x20 ;  /* 0x0000002002107836 */ /* 0x040fe20000000000 */
[----:B------:R-:W-:Y:S01]  /*0c60*/  LOP3.LUT R3, R3, 0x1ffffffe, RZ, 0xc0, !PT ;  /* 0x1ffffffe03037812 */ /* 0x000fe200078ec0ff */
[----:B------:R-:W-:Y:S01]  /*0c70*/  VIADD R17, R2, 0x40 ;  /* 0x0000004002117836 */ /* 0x000fe20000000000 */
[----:B------:R-:W-:Y:S01]  /*0c80*/  SHF.R.S32.HI R19, RZ, 0x2, R0 ;  /* 0x00000002ff137819 */ /* 0x000fe20000011400 */
[----:B------:R-:W-:Y:S01]  /*0c90*/  IMAD.MOV.U32 R6, RZ, RZ, -0x2 ;  /* 0xfffffffeff067424 */ /* 0x000fe200078e00ff */
[----:B------:R-:W-:Y:S01]  /*0ca0*/  SHF.R.S32.HI R157, RZ, 0x1f, R16 ;  /* 0x0000001fff9d7819 */ /* 0x000fe20000011410 */
[----:B------:R-:W-:Y:S01]  /*0cb0*/  IMAD.IADD R5, R22, 0x1, -R5 ;  /* 0x0000000116057824 */ /* 0x000fe200078e0a05 */
[----:B------:R-:W-:Y:S01]  /*0cc0*/  SHF.R.S32.HI R156, RZ, 0x1f, R17 ;  /* 0x0000001fff9c7819 */ /* 0x000fe20000011411 */
[----:B------:R-:W-:-:S02]  /*0cd0*/  IMAD R152, R4, 0x40, R7 ;  /* 0x0000004004987824 */ /* 0x000fc400078e0207 */
[----:B------:R-:W-:Y:S02]  /*0ce0*/  IMAD.IADD R3, R18, 0x1, -R3 ;  /* 0x0000000112037824 */ /* 0x000fe400078e0a03 */
[----:B------:R-:W-:Y:S02]  /*0cf0*/  IMAD R153, R5, R6, 0x80 ;  /* 0x0000008005997424 */ /* 0x000fe400078e0206 */
[----:B------:R-:W-:-:S07]  /*0d00*/  IMAD R154, R3, 0x8, R152 ;  /* 0x00000008039a7824 */ /* 0x000fce00078e0298 */
.L_x_197:
[----:B012-45:R-:W0:Y:S01]  /*0d10*/  LDC.64 R4, c[0x0][0xc88] ;  /* 0x00032200ff047b82 */ /* 0x037e220000000a00 */
[----:B------:R-:W-:Y:S01]  /*0d20*/  ULDC.64 UR6, c[0x0][0xa28] ;  /* 0x00028a0000067ab9 */ /* 0x000fe20000000a00 */
[----:B------:R-:W-:Y:S01]  /*0d30*/  ULDC.64 UR8, c[0x0][0xa20] ;  /* 0x0002880000087ab9 */ /* 0x000fe20000000a00 */
[----:B------:R-:W-:Y:S01]  /*0d40*/  ULDC UR4, c[0x0][0x424] ;  /* 0x0001090000047ab9 */ /* 0x000fe20000000800 */
[----:B0-----:R-:W-:-:S06]  /*0d50*/  IMAD.WIDE R4, R47, 0x4, R4 ;  /* 0x000000042f047825 */ /* 0x001fcc00078e0204 */
[----:B------:R-:W2:Y:S01]  /*0d60*/  LDG.E R4, desc[UR50][R4.64] ;  /* 0x0000003204047981 */ /* 0x000ea2000c1e1900 */
[----:B------:R-:W-:Y:S02]  /*0d70*/  UISETP.NE.U32.AND UP0, UPT, UR6, URZ, UPT ;  /* 0x0000003f0600728c */ /* 0x000fe4000bf05070 */
[----:B------:R-:W-:Y:S02]  /*0d80*/  UISETP.NE.U32.AND UP1, UPT, UR8, URZ, UPT ;  /* 0x0000003f0800728c */ /* 0x000fe4000bf25070 */
[----:B------:R-:W-:Y:S02]  /*0d90*/  UISETP.NE.AND.EX UP0, UPT, UR7, URZ, UPT, UP0 ;  /* 0x0000003f0700728c */ /* 0x000fe4000bf05300 */
[----:B------:R-:W-:-:S04]  /*0da0*/  UISETP.NE.AND.EX UP1, UPT, UR9, URZ, UPT, UP1 ;  /* 0x0000003f0900728c */ /* 0x000fc8000bf25310 */
[----:B------:R-:W-:Y:S02]  /*0db0*/  PLOP3.LUT P0, PT, PT, PT, UP0, 0x80, 0x0 ;  /* 0x000000000000781c */ /* 0x000fe40003f0f008 */
[----:B------:R-:W-:Y:S02]  /*0dc0*/  PLOP3.LUT P1, PT, PT, PT, UP1, 0x80, 0x0 ;  /* 0x000000000000781c */ /* 0x000fe40003f2f018 */
[----:B--2---:R-:W-:-:S13]  /*0dd0*/  R2UR UR42, R4 ;  /* 0x00000000042a72ca */ /* 0x004fda00000e0000 */
[----:B------:R-:W-:Y:S02]  /*0de0*/  USHF.R.S32.HI UR43, URZ, 0x1f, UR42 ;  /* 0x0000001f3f2b7899 */ /* 0x000fe4000801142a */
[----:B------:R-:W-:Y:S02]  /*0df0*/  @UP0 ULEA UR6, UP2, UR42, UR6, 0x2 ;  /* 0x000000062a060291 */ /* 0x000fe4000f84103f */
[----:B------:R-:W-:Y:S02]  /*0e00*/  @UP1 ULEA UR8, UP3, UR42, UR8, 0x2 ;  /* 0x000000082a081291 */ /* 0x000fe4000f86103f */
[----:B------:R-:W-:Y:S02]  /*0e10*/  @UP0 ULEA.HI.X UR7, UR42, UR7, UR43, 0x2, UP2 ;  /* 0x000000072a070291 */ /* 0x000fe400090f142b */
[----:B------:R-:W-:Y:S01]  /*0e20*/  @UP1 ULEA.HI.X UR9, UR42, UR9, UR43, 0x2, UP3 ;  /* 0x000000092a091291 */ /* 0x000fe200098f142b */
[----:B------:R-:W-:Y:S02]  /*0e30*/  IMAD.U32 R4, RZ, RZ, UR6 ;  /* 0x00000006ff047e24 */ /* 0x000fe4000f8e00ff */
[----:B------:R-:W-:Y:S01]  /*0e40*/  IMAD.U32 R6, RZ, RZ, UR8 ;  /* 0x00000008ff067e24 */ /* 0x000fe2000f8e00ff */
[----:B------:R-:W-:Y:S01]  /*0e50*/  MOV R5, UR7 ;  /* 0x0000000700057c02 */ /* 0x000fe20008000f00 */
[----:B------:R-:W-:Y:S01]  /*0e60*/  ULDC.64 UR6, c[0x0][0x418] ;  /* 0x0001060000067ab9 */ /* 0x000fe20000000a00 */
[----:B------:R-:W-:-:S03]  /*0e70*/  IMAD.U32 R7, RZ, RZ, UR9 ;  /* 0x00000009ff077e24 */ /* 0x000fc6000f8e00ff */
[----:B------:R-:W2:Y:S04]  /*0e80*/  @P0 LDG.E R4, desc[UR50][R4.64] ;  /* 0x0000003204040981 */ /* 0x000ea8000c1e1900 */
[----:B---3--:R-:W3:Y:S01]  /*0e90*/  @P1 LDG.E R6, desc[UR50][R6.64] ;  /* 0x0000003206061981 */ /* 0x008ee2000c1e1900 */
[----:B------:R-:W-:Y:S01]  /*0ea0*/  UISETP.NE.U32.AND UP0, UPT, UR6, URZ, UPT ;  /* 0x0000003f0600728c */ /* 0x000fe2000bf05070 */
[----:B------:R-:W-:Y:S01]  /*0eb0*/  IMAD.MOV.U32 R3, RZ, RZ, RZ ;  /* 0x000000ffff037224 */ /* 0x000fe200078e00ff */
[----:B------:R-:W-:Y:S01]  /*0ec0*/  UMOV UR45, URZ ;  /* 0x0000003f002d7c82 */ /* 0x000fe20008000000 */
[----:B------:R-:W-:Y:S01]  /*0ed0*/  ULDC UR6, c[0x0][0x2f0] ;  /* 0x0000bc0000067ab9 */ /* 0x000fe20000000800 */
[----:B------:R-:W-:Y:S01]  /*0ee0*/  UISETP.NE.AND.EX UP0, UPT, UR7, URZ, UPT, UP0 ;  /* 0x0000003f0700728c */ /* 0x000fe2000bf05300 */
[----:B------:R-:W-:Y:S01]  /*0ef0*/  IMAD.MOV.U32 R0, RZ, RZ, RZ ;  /* 0x000000ffff007224 */ /* 0x000fe200078e00ff */
[----:B------:R-:W-:Y:S01]  /*0f00*/  UMOV UR44, UR5 ;  /* 0x00000005002c7c82 */ /* 0x000fe20008000000 */
[----:B------:R-:W-:Y:S01]  /*0f10*/  IMAD.MOV.U32 R135, RZ, RZ, RZ ;  /* 0x000000ffff877224 */ /* 0x000fe200078e00ff */
[----:B------:R-:W-:Y:S01]  /*0f20*/  USEL UR4, UR4, 0x1, UP0 ;  /* 0x0000000104047887 */ /* 0x000fe20008000000 */
[----:B------:R-:W-:Y:S01]  /*0f30*/  CS2R R10, SRZ ;  /* 0x00000000000a7805 */ /* 0x000fe2000001ff00 */
[----:B------:R-:W-:Y:S01]  /*0f40*/  IMAD.MOV.U32 R9, RZ, RZ, RZ ;  /* 0x000000ffff097224 */ /* 0x000fe200078e00ff */
[----:B------:R-:W-:Y:S01]  /*0f50*/  CS2R R12, SRZ ;  /* 0x00000000000c7805 */ /* 0x000fe2000001ff00 */
[----:B------:R-:W-:Y:S01]  /*0f60*/  UIMAD UR4, UR4, UR6, URZ ;  /* 0x00000006040472a4 */ /* 0x000fe2000f8e023f */
        /* <DEDUP_REMOVED lines=14> */
[----:B------:R-:W-:Y:S01]  /*1050*/  IMAD.MOV.U32 R52, RZ, RZ, RZ ;  /* 0x000000ffff347224 */ /* 0x000fe200078e00ff */
[----:B--2---:R-:W-:Y:S02]  /*1060*/  @P0 R2UR UR45, R4 ;  /* 0x00000000042d02ca */ /* 0x004fe400000e0000 */
[----:B------:R-:W-:Y:S02]  /*1070*/  PLOP3.LUT P0, PT, PT, PT, PT, 0x80, 0x0 ;  /* 0x000000000000781c */ /* 0x000fe40003f0f070 */
[----:B---3--:R-:W-:Y:S01]  /*1080*/  @P1 R2UR UR4, R6 ;  /* 0x00000000060412ca */ /* 0x008fe200000e0000 */
[----:B------:R-:W-:-:S14]  /*1090*/  @P1 BRA `(.L_x_160) ;  /* 0x0000000000341947 */ /* 0x000fdc0003800000 */
[----:B------:R-:W-:Y:S02]  /*10a0*/  ULDC.64 UR6, c[0x0][0xa08] ;  /* 0x0002820000067ab9 */ /* 0x000fe40000000a00 */
[----:B------:R-:W-:-:S04]  /*10b0*/  ISETP.NE.U32.AND P1, PT, RZ, UR6, PT ;  /* 0x00000006ff007c0c */ /* 0x000fc8000bf25070 */
[----:B------:R-:W-:-:S13]  /*10c0*/  ISETP.NE.AND.EX P1, PT, RZ, UR7, PT, P1 ;  /* 0x00000007ff007c0c */ /* 0x000fda000bf25310 */
[----:B------:R-:W-:Y:S05]  /*10d0*/  @!P1 BRA `(.L_x_160) ;  /* 0x0000000000249947 */ /* 0x000fea0003800000 */
[----:B------:R-:W-:Y:S02]  /*10e0*/  ULDC.64 UR4, c[0x0][0xa08] ;  /* 0x0002820000047ab9 */ /* 0x000fe40000000a00 */
[----:B------:R-:W-:-:S06]  /*10f0*/  UIMAD.WIDE UR4, UR42, 0x4, UR4 ;  /* 0x000000042a0478a5 */ /* 0x000fcc000f8e0204 */
[----:B------:R-:W-:Y:S02]  /*1100*/  IMAD.U32 R4, RZ, RZ, UR4 ;  /* 0x00000004ff047e24 */ /* 0x000fe4000f8e00ff */
[----:B------:R-:W-:-:S05]  /*1110*/  IMAD.U32 R5, RZ, RZ, UR5 ;  /* 0x00000005ff057e24 */ /* 0x000fca000f8e00ff */
[----:B------:R-:W2:Y:S04]  /*1120*/  LDG.E R7, desc[UR50][R4.64] ;  /* 0x0000003204077981 */ /* 0x000ea8000c1e1900 */
[----:B------:R-:W3:Y:S01]  /*1130*/  LDG.E R6, desc[UR50][R4.64+0x4] ;  /* 0x0000043204067981 */ /* 0x000ee2000c1e1900 */
[----:B--2---:R-:W-:Y:S02]  /*1140*/  R2UR UR4, R7 ;  /* 0x00000000070472ca */ /* 0x004fe400000e0000 */
[----:B---3--:R-:W-:-:S13]  /*1150*/  R2UR UR5, R6 ;  /* 0x00000000060572ca */ /* 0x008fda00000e0000 */
[----:B------:R-:W-:-:S12]  /*1160*/  UIADD3 UR4, -UR4, UR5, URZ ;  /* 0x0000000504047290 */ /* 0x000fd8000fffe13f */
.L_x_160:
[----:B------:R-:W-:Y:S01]  /*1170*/  UIADD3 UR45, -UR45, UR4, URZ ;  /* 0x000000042d2d7290 */ /* 0x000fe2000fffe13f */
[----:B------:R-:W-:Y:S01]  /*1180*/  CS2R R4, SRZ ;  /* 0x0000000000047805 */ /* 0x000fe2000001ff00 */
[----:B------:R-:W-:Y:S01]  /*1190*/  UMOV UR46, UR40 ;  /* 0x00000028002e7c82 */ /* 0x000fe20008000000 */
[----:B------:R-:W-:Y:S01]  /*11a0*/  CS2R R54, SRZ ;  /* 0x0000000000367805 */ /* 0x000fe2000001ff00 */
[----:B------:R-:W-:Y:S01]  /*11b0*/  UISETP.GE.AND UP0, UPT, UR45, 0x1, UPT ;  /* 0x000000012d00788c */ /* 0x000fe2000bf06270 */
[----:B------:R-:W-:Y:S01]  /*11c0*/  MOV R53, RZ ;  /* 0x000000ff00357202 */ /* 0x000fe20000000f00 */
[----:B------:R-:W-:Y:S01]  /*11d0*/  UIADD3 UR4, UR45, 0x7f, URZ ;  /* 0x0000007f2d047890 */ /* 0x000fe2000fffe03f */
[----:B------:R-:W-:Y:S02]  /*11e0*/  CS2R R56, SRZ ;  /* 0x0000000000387805 */ /* 0x000fe4000001ff00 */
[----:B------:R-:W-:Y:S02]  /*11f0*/  CS2R R58, SRZ ;  /* 0x00000000003a7805 */ /* 0x000fe4000001ff00 */
[----:B------:R-:W-:-:S02]  /*1200*/  CS2R R60, SRZ ;  /* 0x00000000003c7805 */ /* 0x000fc4000001ff00 */
[----:B------:R-:W-:Y:S01]  /*1210*/  PLOP3.LUT P1, PT, PT, PT, UP0, 0x80, 0x0 ;  /* 0x000000000000781c */ /* 0x000fe20003f2f008 */
[----:B------:R-:W-:Y:S01]  /*1220*/  USHF.R.S32.HI UR5, URZ, 0x1f, UR4 ;  /* 0x0000001f3f057899 */ /* 0x000fe20008011404 */
[----:B------:R-:W-:Y:S02]  /*1230*/  IMAD.MOV.U32 R62, RZ, RZ, RZ ;  /* 0x000000ffff3e7224 */ /* 0x000fe400078e00ff */
[----:B------:R-:W-:Y:S01]  /*1240*/  IMAD.MOV.U32 R64, RZ, RZ, RZ ;  /* 0x000000ffff407224 */ /* 0x000fe200078e00ff */
[----:B------:R-:W-:-:S08]  /*1250*/  ULEA.HI UR48, UR5, UR4, URZ, 0x7 ;  /* 0x0000000405307291 */ /* 0x000fd0000f8f383f */
[----:B------:R-:W-:Y:S05]  /*1260*/  @!P1 BRA `(.L_x_161) ;  /* 0x0000005800e89947 */ /* 0x000fea0003800000 */
[----:B------:R-:W0:Y:S01]  /*1270*/  SHFL.IDX PT, R0, R23, RZ, 0x1f ;  /* 0x00001fff17007589 */ /* 0x000e2200000e0000 */
[----:B------:R-:W1:Y:S01]  /*1280*/  S2UR UR47, SR_CgaCtaId ;  /* 0x00000000002f79c3 */ /* 0x000e620000008800 */
[----:B------:R-:W-:Y:S01]  /*1290*/  UMOV UR49, 0x400 ;  /* 0x0000040000317882 */ /* 0x000fe20000000000 */
[----:B------:R-:W-:Y:S01]  /*12a0*/  USHF.R.S32.HI UR48, URZ, 0x7, UR48 ;  /* 0x000000073f307899 */ /* 0x000fe20008011430 */
[----:B0-----:R-:W-:Y:S01]  /*12b0*/  R2UR UR6, R0 ;  /* 0x00000000000672ca */ /* 0x001fe200000e0000 */
[----:B-1----:R-:W-:-:S12]  /*12c0*/  ULEA UR49, UR47, UR49, 0x18 ;  /* 0x000000312f317291 */ /* 0x002fd8000f8ec03f */
[----:B------:R-:W-:Y:S02]  /*12d0*/  UIMAD.WIDE UR4, UR6, 0x55555556, URZ ;  /* 0x55555556060478a5 */ /* 0x000fe4000f8e023f */
[----:B------:R-:W-:Y:S02]  /*12e0*/  UIADD3 UR4, UR49, 0xf000, URZ ;  /* 0x0000f00031047890 */ /* 0x000fe4000fffe03f */
[----:B------:R-:W-:Y:S02]  /*12f0*/  ULEA.HI UR5, UR5, UR5, URZ, 0x1 ;  /* 0x0000000505057291 */ /* 0x000fe4000f8f083f */
[----:B------:R-:W-:Y:S02]  /*1300*/  ULOP3.LUT UP0, URZ, UR4, 0x3ff, URZ, 0xc0, !UPT ;  /* 0x000003ff043f7892 */ /* 0x000fe4000f80c03f */
[----:B------:R-:W-:-:S04]  /*1310*/  UIMAD UR5, UR5, -0x3, UR6 ;  /* 0xfffffffd050578a4 */ /* 0x000fc8000f8e0206 */
[----:B------:R-:W-:Y:S01]  /*1320*/  PLOP3.LUT P0, PT, PT, PT, UP0, 0x80, 0x0 ;  /* 0x000000000000781c */ /* 0x000fe20003f0f008 */
[----:B------:R-:W-:-:S04]  /*1330*/  ULEA UR5, UR5, UR4, 0xb ;  /* 0x0000000405057291 */ /* 0x000fc8000f8e583f */
[----:B------:R-:W-:-:S04]  /*1340*/  USHF.R.U32.HI UR5, URZ, 0x4, UR5 ;  /* 0x000000043f057899 */ /* 0x000fc80008011605 */
[----:B------:R-:W-:-:S04]  /*1350*/  ULOP3.LUT UR52, UR5, 0x3fff, URZ, 0xc0, !UPT ;  /* 0x00003fff05347892 */ /* 0x000fc8000f8ec03f */
[----:B------:R-:W-:Y:S08]  /*1360*/  @!P0 BRA `(.L_x_162) ;  /* 0x0000000000408947 */ /* 0x000ff00003800000 */
[----:B------:R-:W-:Y:S01]  /*1370*/  MOV R0, 0x0 ;  /* 0x0000000000007802 */ /* 0x000fe20000000f00 */
[----:B------:R-:W-:Y:S01]  /*1380*/  ULDC.64 UR4, c[0x4][0x98] ;  /* 0x0100260000047ab9 */ /* 0x000fe20000000a00 */
[----:B------:R-:W-:Y:S01]  /*1390*/  ULDC.64 UR6, c[0x4][0x30] ;  /* 0x01000c0000067ab9 */ /* 0x000fe20000000a00 */
[----:B------:R-:W-:Y:S01]  /*13a0*/  IMAD.U32 R4, RZ, RZ, UR4 ;  /* 0x00000004ff047e24 */ /* 0x000fe2000f8e00ff */
[----:B------:R0:W1:Y:S01]  /*13b0*/  LDC.64 R14, c[0x4][R0] ;  /* 0x01000000000e7b82 */ /* 0x0000620000000a00 */
[----:B------:R-:W-:Y:S01]  /*13c0*/  IMAD.U32 R5, RZ, RZ, UR5 ;  /* 0x00000005ff057e24 */ /* 0x000fe2000f8e00ff */
[----:B------:R-:W-:Y:S01]  /*13d0*/  ULDC.64 UR4, c[0x4][0xa0] ;  /* 0x0100280000047ab9 */ /* 0x000fe20000000a00 */
[----:B------:R-:W-:Y:S01]  /*13e0*/  IMAD.U32 R10, RZ, RZ, UR6 ;  /* 0x00000006ff0a7e24 */ /* 0x000fe2000f8e00ff */
[----:B------:R-:W-:Y:S01]  /*13f0*/  MOV R12, 0x1 ;  /* 0x00000001000c7802 */ /* 0x000fe20000000f00 */
[----:B------:R-:W-:Y:S02]  /*1400*/  IMAD.U32 R6, RZ, RZ, UR4 ;  /* 0x00000004ff067e24 */ /* 0x000fe4000f8e00ff */
[----:B------:R-:W-:-:S02]  /*1410*/  IMAD.U32 R7, RZ, RZ, UR5 ;  /* 0x00000005ff077e24 */ /* 0x000fc4000f8e00ff */
[----:B------:R-:W-:Y:S02]  /*1420*/  IMAD.U32 R11, RZ, RZ, UR7 ;  /* 0x00000007ff0b7e24 */ /* 0x000fe4000f8e00ff */
[----:B------:R-:W-:Y:S02]  /*1430*/  IMAD.MOV.U32 R8, RZ, RZ, 0x70 ;  /* 0x00000070ff087424 */ /* 0x000fe400078e00ff */
[----:B0-----:R-:W-:-:S07]  /*1440*/  IMAD.MOV.U32 R13, RZ, RZ, RZ ;  /* 0x000000ffff0d7224 */ /* 0x001fce00078e00ff */
[----:B------:R-:W-:-:S07]  /*1450*/  LEPC R20, `(.L_x_162) ;  /* 0x000000001014794e */ /* 0x000fce0000000000 */
[----:B-1----:R-:W-:Y:S05]  /*1460*/  CALL.ABS.NOINC R14 ;  /* 0x000000000e007343 */ /* 0x002fea0003c00000 */
.L_x_162:
        /* <DEDUP_REMOVED lines=10> */
[----:B------:R-:W-:Y:S02]  /*1510*/  @UP0 ULDC.64 UR16, c[0x0][0x9a8] ;  /* 0x00026a0000100ab9 */ /* 0x000fe40000000a00 */
[----:B------:R-:W-:Y:S01]  /*1520*/  @UP1 ULDC.64 UR14, c[0x0][0x9b8] ;  /* 0x00026e00000e1ab9 */ /* 0x000fe20000000a00 */
[----:B------:R-:W-:Y:S02]  /*1530*/  @UP0 UIMAD UR8, UR43, UR16, URZ ;  /* 0x000000102b0802a4 */ /* 0x000fe4000f8e023f */
[----:B------:R-:W-:Y:S02]  /*1540*/  @UP1 UIMAD UR10, UR43, UR14, URZ ;  /* 0x0000000e2b0a12a4 */ /* 0x000fe4000f8e023f */
[----:B------:R-:W-:Y:S02]  /*1550*/  @UP0 UIMAD.WIDE.U32 UR12, UR42, UR16, URZ ;  /* 0x000000102a0c02a5 */ /* 0x000fe4000f8e003f */
[----:B------:R-:W-:Y:S02]  /*1560*/  @UP0 UIMAD UR17, UR42, UR17, UR8 ;  /* 0x000000112a1102a4 */ /* 0x000fe4000f8e0208 */
[----:B------:R-:W-:-:S02]  /*1570*/  @UP0 USHF.R.S32.HI UR16, URZ, 0x1f, UR40 ;  /* 0x0000001f3f100899 */ /* 0x000fc40008011428 */
[----:B------:R-:W-:Y:S02]  /*1580*/  @UP1 USHF.R.S32.HI UR19, URZ, 0x1f, UR40 ;  /* 0x0000001f3f131899 */ /* 0x000fe40008011428 */
[----:B------:R-:W-:Y:S02]  /*1590*/  @UP1 UIMAD.WIDE.U32 UR8, UR42, UR14, URZ ;  /* 0x0000000e2a0812a5 */ /* 0x000fe4000f8e003f */
[----:B------:R-:W-:Y:S02]  /*15a0*/  @UP1 UIMAD UR18, UR42, UR15, UR10 ;  /* 0x0000000f2a1212a4 */ /* 0x000fe4000f8e020a */
[----:B------:R-:W-:Y:S01]  /*15b0*/  @UP0 UIADD3 UR13, UR13, UR17, URZ ;  /* 0x000000110d0d0290 */ /* 0x000fe2000fffe03f */
[----:B------:R-:W-:Y:S01]  /*15c0*/  @UP0 ULDC.64 UR14, c[0x0][0x9b0] ;  /* 0x00026c00000e0ab9 */ /* 0x000fe20000000a00 */
[----:B------:R-:W-:Y:S01]  /*15d0*/  @UP1 ULDC.64 UR10, c[0x0][0x9c0] ;  /* 0x00027000000a1ab9 */ /* 0x000fe20000000a00 */
[----:B------:R-:W-:Y:S02]  /*15e0*/  @UP0 UIMAD UR16, UR16, UR14, URZ ;  /* 0x0000000e101002a4 */ /* 0x000fe4000f8e023f */
[----:B------:R-:W-:-:S02]  /*15f0*/  @UP1 UIMAD UR17, UR19, UR10, URZ ;  /* 0x0000000a131112a4 */ /* 0x000fc4000f8e023f */
[----:B------:R-:W-:Y:S02]  /*1600*/  @UP1 UIADD3 UR9, UR9, UR18, URZ ;  /* 0x0000001209091290 */ /* 0x000fe4000fffe03f */
[----:B------:R-:W-:Y:S02]  /*1610*/  @UP0 UIMAD UR16, UR40, UR15, UR16 ;  /* 0x0000000f281002a4 */ /* 0x000fe4000f8e0210 */
[----:B------:R-:W-:Y:S02]  /*1620*/  @UP1 UIMAD UR17, UR40, UR11, UR17 ;  /* 0x0000000b281112a4 */ /* 0x000fe4000f8e0211 */
[----:B------:R-:W-:Y:S02]  /*1630*/  @UP0 UIMAD.WIDE.U32 UR14, UR40, UR14, UR12 ;  /* 0x0000000e280e02a5 */ /* 0x000fe4000f8e000c */
[----:B------:R-:W-:Y:S02]  /*1640*/  @UP1 UIMAD.WIDE.U32 UR10, UR40, UR10, UR8 ;  /* 0x0000000a280a12a5 */ /* 0x000fe4000f8e0008 */
[----:B------:R-:W-:-:S02]  /*1650*/  @UP0 UIADD3 UR9, UR15, UR16, URZ ;  /* 0x000000100f090290 */ /* 0x000fc4000fffe03f */
[----:B------:R-:W-:Y:S02]  /*1660*/  @UP0 ULEA UR4, UP2, UR14, UR4, 0x2 ;  /* 0x000000040e040291 */ /* 0x000fe4000f84103f */
[----:B------:R-:W-:Y:S02]  /*1670*/  @UP1 UIADD3 UR8, UR11, UR17, URZ ;  /* 0x000000110b081290 */ /* 0x000fe4000fffe03f */
[----:B------:R-:W-:Y:S02]  /*1680*/  @UP1 ULEA UR6, UP3, UR10, UR6, 0x2 ;  /* 0x000000060a061291 */ /* 0x000fe4000f86103f */
[----:B------:R-:W-:Y:S01]  /*1690*/  @UP0 ULEA.HI.X UR5, UR14, UR5, UR9, 0x2, UP2 ;  /* 0x000000050e050291 */ /* 0x000fe200090f1409 */
[----:B------:R-:W-:Y:S01]  /*16a0*/  IMAD.U32 R4, RZ, RZ, UR4 ;  /* 0x00000004ff047e24 */ /* 0x000fe2000f8e00ff */
[----:B------:R-:W-:Y:S02]  /*16b0*/  @UP1 ULEA.HI.X UR7, UR10, UR7, UR8, 0x2, UP3 ;  /* 0x000000070a071291 */ /* 0x000fe400098f1408 */
[----:B------:R-:W-:-:S02]  /*16c0*/  IMAD.U32 R6, RZ, RZ, UR6 ;  /* 0x00000006ff067e24 */ /* 0x000fc4000f8e00ff */
[----:B------:R-:W-:Y:S02]  /*16d0*/  IMAD.U32 R5, RZ, RZ, UR5 ;  /* 0x00000005ff057e24 */ /* 0x000fe4000f8e00ff */
[----:B------:R-:W-:-:S03]  /*16e0*/  IMAD.U32 R7, RZ, RZ, UR7 ;  /* 0x00000007ff077e24 */ /* 0x000fc6000f8e00ff */
[----:B------:R-:W2:Y:S04]  /*16f0*/  @P0 LDG.E R3, desc[UR50][R4.64] ;  /* 0x0000003204030981 */ /* 0x000ea8000c1e1900 */
[----:B------:R-:W2:Y:S01]  /*1700*/  @P1 LDG.E R0, desc[UR50][R6.64] ;  /* 0x0000003206001981 */ /* 0x000ea2000c1e1900 */
[----:B------:R-:W-:Y:S01]  /*1710*/  ULEA.HI UR4, UR36, UR36, URZ, 0x1 ;  /* 0x0000002424047291 */ /* 0x000fe2000f8f083f */
[----:B------:R-:W-:-:S03]  /*1720*/  IMAD.U32 R9, RZ, RZ, UR41 ;  /* 0x00000029ff097e24 */ /* 0x000fc6000f8e00ff */
[----:B------:R-:W-:Y:S02]  /*1730*/  ULOP3.LUT UR4, UR4, 0xfffffffe, URZ, 0xc0, !UPT ;  /* 0xfffffffe04047892 */ /* 0x000fe4000f8ec03f */
[----:B------:R-:W-:Y:S02]  /*1740*/  ISETP.NE.AND P0, PT, R9, 0x3, PT ;  /* 0x000000030900780c */ /* 0x000fe40003f05270 */
[----:B------:R-:W-:-:S06]  /*1750*/  UIADD3 UR4, UR36, -UR4, URZ ;  /* 0x8000000424047290 */ /* 0x000fcc000fffe03f */
[----:B------:R-:W-:Y:S01]  /*1760*/  IMAD.U32 R8, RZ, RZ, UR4 ;  /* 0x00000004ff087e24 */ /* 0x000fe2000f8e00ff */
[----:B------:R-:W-:-:S04]  /*1770*/  ULDC UR4, c[0x0][0x9d8] ;  /* 0x0002760000047ab9 */ /* 0x000fc80000000800 */
[----:B------:R-:W-:-:S04]  /*1780*/  SHF.L.U32 R8, R8, 0x1f, RZ ;  /* 0x0000001f08087819 */ /* 0x000fc800000006ff */
[----:B------:R-:W0:Y:S01]  /*1790*/  SYNCS.PHASECHK.TRANS64.TRYWAIT P1, [UR49+0x19c00], R8 ;  /* 0x019c0008ff0075a7 */ /* 0x000e220008020171 */
[----:B--2---:R-:W-:-:S04]  /*17a0*/  FMUL.FTZ R0, R3, R0 ;  /* 0x0000000003007220 */ /* 0x004fc80000410000 */
[----:B------:R-:W-:Y:S01]  /*17b0*/  FMUL.FTZ R0, R0, UR4 ;  /* 0x0000000400007c20 */ /* 0x000fe20008410000 */
[----:B0-----:R-:W-:Y:S06]  /*17c0*/  @!P1 BRA `(.L_x_163) ;  /* 0x000000cc003c9947 */ /* 0x001fec0003800000 */
.L_x_299:
[----:B------:R-:W-:Y:S05]  /*17d0*/  @!P0 BRA `(.L_x_164) ;  /* 0x0000000000048947 */ /* 0x000fea0003800000 */
[----:B------:R-:W-:Y:S01]  /*17e0*/  BPT.TRAP 0x1 ;  /* 0x000000040000795c */ /* 0x000fe20000300000 */
.L_x_164:
[----:B------:R-:W-:Y:S01]  /*17f0*/  IMAD.U32 R4, RZ, RZ, UR37 ;  /* 0x00000025ff047e24 */ /* 0x000fe2000f8e00ff */
[----:B0-----:R-:W-:-:S04]  /*1800*/  MOV R3, UR38 ;  /* 0x0000002600037c02 */ /* 0x001fc80008000f00 */
[----:B------:R-:W-:Y:S02]  /*1810*/  LEA R3, R3, UR49, 0x3 ;  /* 0x0000003103037c11 */ /* 0x000fe4000f8e18ff */
[----:B------:R-:W-:-:S04]  /*1820*/  SHF.L.U32 R4, R4, 0x1f, RZ ;  /* 0x0000001f04047819 */ /* 0x000fc800000006ff */
[----:B------:R0:W1:Y:S01]  /*1830*/  SYNCS.PHASECHK.TRANS64.TRYWAIT P1, [R3+URZ+0x19c30], R4 ;  /* 0x019c3004030075a7 */ /* 0x000062000802017f */
[----:B------:R-:W-:Y:S05]  /*1840*/  @!P0 BRA `(.L_x_165) ;  /* 0x0000000000048947 */ /* 0x000fea0003800000 */
[----:B------:R-:W-:Y:S01]  /*1850*/  BPT.TRAP 0x1 ;  /* 0x000000040000795c */ /* 0x000fe20000300000 */
.L_x_165:
[----:B------:R-:W-:Y:S01]  /*1860*/  IMAD.MOV.U32 R135, RZ, RZ, RZ ;  /* 0x000000ffff877224 */ /* 0x000fe200078e00ff */
[----:B-1----:R-:W-:Y:S06]  /*1870*/  @P1 BRA `(.L_x_166) ;  /* 0x0000000000081947 */ /* 0x002fec0003800000 */
[----:B------:R-:W1:Y:S02]  /*1880*/  SYNCS.PHASECHK.TRANS64.TRYWAIT P1, [R3+URZ+0x19c30], R4 ;  /* 0x019c3004030075a7 */ /* 0x000e64000802017f */
[----:B-1----:R-:W-:Y:S05]  /*1890*/  @!P1 BRA `(.L_x_167) ;  /* 0x000000cc00209947 */ /* 0x002fea0003800000 */
.L_x_166:
        /* <DEDUP_REMOVED lines=28> */
.L_x_168:
[C---:B------:R-:W-:Y:S01]  /*1a60*/  FMUL.FTZ R10, R0.reuse, R26 ;  /* 0x0000001a000a7220 */ /* 0x040fe20000410000 */
[C---:B------:R-:W-:Y:S01]  /*1a70*/  FMUL.FTZ R11, R0.reuse, R27 ;  /* 0x0000001b000b7220 */ /* 0x040fe20000410000 */
[C---:B------:R-:W-:Y:S01]  /*1a80*/  FMUL.FTZ R20, R0.reuse, R30 ;  /* 0x0000001e00147220 */ /* 0x040fe20000410000 */
[C---:B------:R-:W-:Y:S01]  /*1a90*/  FMUL.FTZ R7, R0.reuse, R29 ;  /* 0x0000001d00077220 */ /* 0x040fe20000410000 */
[C---:B------:R-:W-:Y:S01]  /*1aa0*/  FMUL.FTZ R27, R0.reuse, R35 ;  /* 0x00000023001b7220 */ /* 0x040fe20000410000 */
[C---:B------:R-:W-:Y:S01]  /*1ab0*/  FMUL.FTZ R21, R0.reuse, R31 ;  /* 0x0000001f00157220 */ /* 0x040fe20000410000 */
[----:B------:R-:W2:Y:S01]  /*1ac0*/  MUFU.TANH R10, R10 ;  /* 0x0000000a000a7308 */ /* 0x000ea20000002400 */
[C---:B------:R-:W-:Y:S01]  /*1ad0*/  FMUL.FTZ R35, R0.reuse, R43 ;  /* 0x0000002b00237220 */ /* 0x040fe20000410000 */
[C---:B------:R-:W-:Y:S01]  /*1ae0*/  FMUL.FTZ R29, R0.reuse, R49 ;  /* 0x00000031001d7220 */ /* 0x040fe20000410000 */
[C---:B------:R-:W-:Y:S01]  /*1af0*/  FMUL.FTZ R43, R0.reuse, R51 ;  /* 0x00000033002b7220 */ /* 0x040fe20000410000 */
[----:B------:R-:W-:Y:S01]  /*1b00*/  FMUL.FTZ R49, R0, R68 ;  /* 0x0000004400317220 */ /* 0x000fe20000410000 */
[----:B------:R-:W-:-:S02]  /*1b10*/  VIADD R68, R153, UR45 ;  /* 0x0000002d99447c36 */ /* 0x000fc40008000000 */
[C---:B------:R-:W-:Y:S01]  /*1b20*/  FMUL.FTZ R26, R0.reuse, R34 ;  /* 0x00000022001a7220 */ /* 0x040fe20000410000 */
[----:B------:R-:W-:Y:S01]  /*1b30*/  IMAD.U32 R51, RZ, RZ, UR48 ;  /* 0x00000030ff337e24 */ /* 0x000fe2000f8e00ff */
[----:B------:R-:W3:Y:S01]  /*1b40*/  MUFU.TANH R11, R11 ;  /* 0x0000000b000b7308 */ /* 0x000ee20000002400 */
[C---:B01----:R-:W-:Y:S01]  /*1b50*/  FMUL.FTZ R4, R0.reuse, R24 ;  /* 0x0000001800047220 */ /* 0x043fe20000410000 */
[C---:B------:R-:W-:Y:S01]  /*1b60*/  FMUL.FTZ R5, R0.reuse, R25 ;  /* 0x0000001900057220 */ /* 0x040fe20000410000 */
[----:B------:R-:W-:Y:S02]  /*1b70*/  IMAD R68, R51, -0x80, R68 ;  /* 0xffffff8033447824 */ /* 0x000fe400078e0244 */
[C---:B------:R-:W-:Y:S01]  /*1b80*/  FMUL.FTZ R31, R0.reuse, R38 ;  /* 0x00000026001f7220 */ /* 0x040fe20000410000 */
[C---:B------:R-:W-:Y:S01]  /*1b90*/  FMUL.FTZ R8, R0.reuse, R32 ;  /* 0x0000002000087220 */ /* 0x040fe20000410000 */
[C---:B------:R-:W-:Y:S01]  /*1ba0*/  FMUL.FTZ R32, R0.reuse, R52 ;  /* 0x0000003400207220 */ /* 0x040fe20000410000 */
[----:B------:R-:W-:Y:S01]  /*1bb0*/  FMUL.FTZ R6, R0, R28 ;  /* 0x0000001c00067220 */ /* 0x000fe20000410000 */
[----:B------:R-:W0:Y:S01]  /*1bc0*/  MUFU.TANH R20, R20 ;  /* 0x0000001400147308 */ /* 0x000e220000002400 */
[----:B------:R-:W-:Y:S01]  /*1bd0*/  ISETP.GT.AND P2, PT, R68, RZ, PT ;  /* 0x000000ff4400720c */ /* 0x000fe20003f44270 */
[----:B------:R-:W-:Y:S01]  /*1be0*/  FMUL.FTZ R30, R0, R39 ;  /* 0x00000027001e7220 */ /* 0x000fe20000410000 */
[----:B------:R-:W-:Y:S01]  /*1bf0*/  ISETP.GT.AND P1, PT, R68, 0x1, PT ;  /* 0x000000014400780c */ /* 0x000fe20003f24270 */
[----:B------:R-:W-:Y:S01]  /*1c00*/  FMUL.FTZ R39, R0, R46 ;  /* 0x0000002e00277220 */ /* 0x000fe20000410000 */
[----:B------:R-:W-:Y:S01]  /*1c10*/  ISETP.GT.AND P6, PT, R68, 0x8, PT ;  /* 0x000000084400780c */ /* 0x000fe20003fc4270 */
[----:B------:R-:W-:Y:S01]  /*1c20*/  FMUL.FTZ R46, R0, R55 ;  /* 0x00000037002e7220 */ /* 0x000fe20000410000 */
[----:B--2---:R-:W-:Y:S01]  /*1c30*/  FSEL R51, R10, -INF , P2 ;  /* 0xff8000000a337808 */ /* 0x004fe20001000000 */
[----:B------:R-:W1:Y:S01]  /*1c40*/  MUFU.TANH R21, R21 ;  /* 0x0000001500157308 */ /* 0x000e620000002400 */
[----:B---3--:R-:W-:Y:S01]  /*1c50*/  FSEL R52, R11, -INF , P1 ;  /* 0xff8000000b347808 */ /* 0x008fe20000800000 */
[----:B------:R-:W-:Y:S01]  /*1c60*/  FMUL.FTZ R34, R0, R42 ;  /* 0x0000002a00227220 */ /* 0x000fe20000410000 */
[----:B------:R-:W-:Y:S01]  /*1c70*/  ISETP.GT.AND P5, PT, R68, 0x9, PT ;  /* 0x000000094400780c */ /* 0x000fe20003fa4270 */
[C---:B------:R-:W-:Y:S01]  /*1c80*/  FMUL.FTZ R13, R0.reuse, R36 ;  /* 0x00000024000d7220 */ /* 0x040fe20000410000 */
[----:B------:R-:W-:Y:S01]  /*1c90*/  FMNMX.FTZ R10, R51, R52, !PT ;  /* 0x00000034330a7209 */ /* 0x000fe20007810000 */
[----:B------:R-:W-:Y:S01]  /*1ca0*/  FMUL.FTZ R36, R0, R56 ;  /* 0x0000003800247220 */ /* 0x000fe20000410000 */
[----:B------:R-:W-:Y:S01]  /*1cb0*/  ISETP.GT.AND P4, PT, R68, 0x10, PT ;  /* 0x000000104400780c */ /* 0x000fe20003f84270 */
[----:B------:R-:W2:Y:S01]  /*1cc0*/  MUFU.TANH R26, R26 ;  /* 0x0000001a001a7308 */ /* 0x000ea20000002400 */
[----:B0-----:R-:W-:Y:S01]  /*1cd0*/  FSEL R55, R20, -INF , P6 ;  /* 0xff80000014377808 */ /* 0x001fe20003000000 */
[C---:B------:R-:W-:Y:S01]  /*1ce0*/  FMUL.FTZ R42, R0.reuse, R50 ;  /* 0x00000032002a7220 */ /* 0x040fe20000410000 */
[C---:B------:R-:W-:Y:S01]  /*1cf0*/  FMUL.FTZ R50, R0.reuse, R58 ;  /* 0x0000003a00327220 */ /* 0x040fe20000410000 */
[C---:B------:R-:W-:Y:S01]  /*1d00*/  FMUL.FTZ R9, R0.reuse, R33 ;  /* 0x0000002100097220 */ /* 0x040fe20000410000 */
[----:B------:R-:W-:Y:S01]  /*1d10*/  FMNMX.FTZ R11, R55, R10, !PT ;  /* 0x0000000a370b7209 */ /* 0x000fe20007810000 */
[----:B------:R-:W-:Y:S01]  /*1d20*/  FMUL.FTZ R14, R0, R41 ;  /* 0x00000029000e7220 */ /* 0x000fe20000410000 */
[----:B------:R-:W-:Y:S01]  /*1d30*/  ISETP.GT.AND P3, PT, R68, 0x11, PT ;  /* 0x000000114400780c */ /* 0x000fe20003f64270 */
[----:B------:R-:W0:Y:S01]  /*1d40*/  MUFU.TANH R4, R4 ;  /* 0x0000000400047308 */ /* 0x000e220000002400 */
[----:B-1----:R-:W-:Y:S01]  /*1d50*/  FSEL R56, R21, -INF , P5 ;  /* 0xff80000015387808 */ /* 0x002fe20002800000 */
[C---:B------:R-:W-:Y:S01]  /*1d60*/  FMUL.FTZ R41, R0.reuse, R61 ;  /* 0x0000003d00297220 */ /* 0x040fe20000410000 */
[C---:B------:R-:W-:Y:S01]  /*1d70*/  FMUL.FTZ R15, R0.reuse, R40 ;  /* 0x00000028000f7220 */ /* 0x040fe20000410000 */
[----:B------:R-:W-:Y:S01]  /*1d80*/  FMUL.FTZ R38, R0, R47 ;  /* 0x0000002f00267220 */ /* 0x000fe20000410000 */
[----:B------:R-:W-:Y:S01]  /*1d90*/  FMNMX.FTZ R11, R56, R11, !PT ;  /* 0x0000000b380b7209 */ /* 0x000fe20007810000 */
[C---:B------:R-:W-:Y:S01]  /*1da0*/  FMUL.FTZ R40, R0.reuse, R60 ;  /* 0x0000003c00287220 */ /* 0x040fe20000410000 */
[----:B------:R-:W-:Y:S01]  /*1db0*/  FMUL.FTZ R60, R0, R62 ;  /* 0x0000003e003c7220 */ /* 0x000fe20000410000 */
[----:B------:R-:W1:Y:S01]  /*1dc0*/  MUFU.TANH R27, R27 ;  /* 0x0000001b001b7308 */ /* 0x000e620000002400 */
[----:B--2---:R-:W-:Y:S01]  /*1dd0*/  FSEL R58, R26, -INF , P4 ;  /* 0xff8000001a3a7808 */ /* 0x004fe20002000000 */
[C---:B------:R-:W-:Y:S01]  /*1de0*/  FMUL.FTZ R12, R0.reuse, R37 ;  /* 0x00000025000c7220 */ /* 0x040fe20000410000 */
[C---:B------:R-:W-:Y:S01]  /*1df0*/  FMUL.FTZ R33, R0.reuse, R53 ;  /* 0x0000003500217220 */ /* 0x040fe20000410000 */
[----:B------:R-:W-:Y:S01]  /*1e00*/  FMUL.FTZ R53, R0, R59 ;  /* 0x0000003b00357220 */ /* 0x000fe20000410000 */
[----:B------:R-:W-:Y:S01]  /*1e10*/  FMNMX.FTZ R10, R58, R11, !PT ;  /* 0x0000000b3a0a7209 */ /* 0x000fe20007810000 */
[C---:B------:R-:W-:Y:S01]  /*1e20*/  FMUL.FTZ R59, R0.reuse, R63 ;  /* 0x0000003f003b7220 */ /* 0x040fe20000410000 */
[----:B------:R-:W-:Y:S01]  /*1e30*/  FMUL.FTZ R47, R0, R54 ;  /* 0x00000036002f7220 */ /* 0x000fe20000410000 */
[----:B------:R-:W2:Y:S01]  /*1e40*/  MUFU.TANH R5, R5 ;  /* 0x0000000500057308 */ /* 0x000ea20000002400 */
[----:B0-----:R-:W-:Y:S01]  /*1e50*/  FSEL R4, R4, -INF , P2 ;  /* 0xff80000004047808 */ /* 0x001fe20001000000 */
[----:B------:R-:W-:Y:S01]  /*1e60*/  FMUL.FTZ R25, R0, R44 ;  /* 0x0000002c00197220 */ /* 0x000fe20000410000 */
[----:B------:R-:W-:Y:S01]  /*1e70*/  ISETP.GT.AND P2, PT, R68, 0x18, PT ;  /* 0x000000184400780c */ /* 0x000fe20003f44270 */
[C---:B------:R-:W-:Y:S01]  /*1e80*/  FMUL.FTZ R24, R0.reuse, R45 ;  /* 0x0000002d00187220 */ /* 0x040fe20000410000 */
[C---:B------:R-:W-:Y:S01]  /*1e90*/  FMUL.FTZ R28, R0.reuse, R48 ;  /* 0x00000030001c7220 */ /* 0x040fe20000410000 */
[C---:B------:R-:W-:Y:S01]  /*1ea0*/  FMUL.FTZ R45, R0.reuse, R64 ;  /* 0x00000040002d7220 */ /* 0x040fe20000410000 */
[C---:B------:R-:W-:Y:S01]  /*1eb0*/  FMUL.FTZ R64, R0.reuse, R66 ;  /* 0x0000004200407220 */ /* 0x040fe20000410000 */
[----:B------:R-:W0:Y:S01]  /*1ec0*/  MUFU.TANH R31, R31 ;  /* 0x0000001f001f7308 */ /* 0x000e220000002400 */
[----:B-1----:R-:W-:Y:S01]  /*1ed0*/  FSEL R61, R27, -INF , P3 ;  /* 0xff8000001b3d7808 */ /* 0x002fe20001800000 */
[C---:B------:R-:W-:Y:S01]  /*1ee0*/  FMUL.FTZ R44, R0.reuse, R65 ;  /* 0x00000041002c7220 */ /* 0x040fe20000410000 */
[C---:B------:R-:W-:Y:S01]  /*1ef0*/  FMUL.FTZ R65, R0.reuse, R67 ;  /* 0x0000004300417220 */ /* 0x040fe20000410000 */
[C---:B------:R-:W-:Y:S01]  /*1f00*/  FMUL.FTZ R37, R0.reuse, R57 ;  /* 0x0000003900257220 */ /* 0x040fe20000410000 */
[----:B------:R-:W-:Y:S01]  /*1f10*/  FMNMX.FTZ R11, R61, R10, !PT ;  /* 0x0000000a3d0b7209 */ /* 0x000fe20007810000 */
[C---:B------:R-:W-:Y:S01]  /*1f20*/  FMUL.FTZ R66, R0.reuse, R70 ;  /* 0x0000004600427220 */ /* 0x040fe20000410000 */
[C---:B------:R-:W-:Y:S01]  /*1f30*/  FMUL.FTZ R67, R0.reuse, R71 ;  /* 0x0000004700437220 */ /* 0x040fe20000410000 */
[----:B------:R-:W1:Y:S01]  /*1f40*/  MUFU.TANH R6, R6 ;  /* 0x0000000600067308 */ /* 0x000e620000002400 */
[----:B--2---:R-:W-:Y:S01]  /*1f50*/  FSEL R5, R5, -INF , P1 ;  /* 0xff80000005057808 */ /* 0x004fe20000800000 */
[----:B------:R-:W-:Y:S01]  /*1f60*/  FMUL.FTZ R71, R0, R74 ;  /* 0x0000004a00477220 */ /* 0x000fe20000410000 */
        /* <DEDUP_REMOVED lines=9> */
[----:B------:R-:W-:Y:S01]  /*2000*/  FMUL.FTZ R70, R0, R82 ;  /* 0x0000005200467220 */ /* 0x000fe20000410000 */
[----:B------:R-:W-:Y:S01]  /*2010*/  FMNMX.FTZ R10, R62, R11, !PT ;  /* 0x0000000b3e0a7209 */ /* 0x000fe20007810000 */
[C---:B------:R-:W-:Y:S01]  /*2020*/  FMUL.FTZ R74, R0.reuse, R83 ;  /* 0x00000053004a7220 */ /* 0x040fe20000410000 */
[----:B------:R-:W-:Y:S01]  /*2030*/  FMUL.FTZ R75, R0, R86 ;  /* 0x00000056004b7220 */ /* 0x000fe20000410000 */
[----:B------:R-:W0:Y:S01]  /*2040*/  MUFU.TANH R7, R7 ;  /* 0x0000000700077308 */ /* 0x000e220000002400 */
[----:B-1----:R-:W-:Y:S01]  /*2050*/  FSEL R6, R6, -INF , P6 ;  /* 0xff80000006067808 */ /* 0x002fe20003000000 */
[----:B------:R-:W-:Y:S01]  /*2060*/  FMUL.FTZ R78, R0, R87 ;  /* 0x00000057004e7220 */ /* 0x000fe20000410000 */
[----:B------:R-:W-:Y:S01]  /*2070*/  ISETP.GT.AND P6, PT, R68, 0x20, PT ;  /* 0x000000204400780c */ /* 0x000fe20003fc4270 */
[----:B------:R-:W-:Y:S01]  /*2080*/  ULDC UR17, c[0x0][0x988] ;  /* 0x0002620000117ab9 */ /* 0x000fe20000000800 */
[----:B------:R-:W-:Y:S01]  /*2090*/  P2R R88, PR, RZ, 0x1 ;  /* 0x00000001ff587803 */ /* 0x000fe20000000000 */
[C---:B------:R-:W-:Y:S01]  /*20a0*/  FMUL.FTZ R76, R0.reuse, R76 ;  /* 0x0000004c004c7220 */ /* 0x040fe20000410000 */
[----:B------:R-:W-:Y:S01]  /*20b0*/  FMUL.FTZ R77, R0, R77 ;  /* 0x0000004d004d7220 */ /* 0x000fe20000410000 */
[----:B------:R-:W1:Y:S01]  /*20c0*/  MUFU.TANH R34, R34 ;  /* 0x0000002200227308 */ /* 0x000e620000002400 */
[----:B--2---:R-:W-:Y:S01]  /*20d0*/  FSEL R63, R30, -INF , P1 ;  /* 0xff8000001e3f7808 */ /* 0x004fe20000800000 */
[C---:B------:R-:W-:Y:S01]  /*20e0*/  FMUL.FTZ R80, R0.reuse, R80 ;  /* 0x0000005000507220 */ /* 0x040fe20000410000 */
[C---:B------:R-:W-:Y:S01]  /*20f0*/  FMUL.FTZ R81, R0.reuse, R81 ;  /* 0x0000005100517220 */ /* 0x040fe20000410000 */
[C---:B------:R-:W-:Y:S01]  /*2100*/  FMUL.FTZ R84, R0.reuse, R84 ;  /* 0x0000005400547220 */ /* 0x040fe20000410000 */
[----:B------:R-:W-:Y:S01]  /*2110*/  FMNMX.FTZ R11, R63, R10, !PT ;  /* 0x0000000a3f0b7209 */ /* 0x000fe20007810000 */
[----:B------:R-:W-:Y:S01]  /*2120*/  FMUL.FTZ R85, R0, R85 ;  /* 0x0000005500557220 */ /* 0x000fe20000410000 */
[----:B------:R-:W-:Y:S01]  /*2130*/  R2UR UR6, R3 ;  /* 0x00000000030672ca */ /* 0x000fe200000e0000 */
[----:B------:R-:W2:Y:S01]  /*2140*/  MUFU.TANH R8, R8 ;  /* 0x0000000800087308 */ /* 0x000ea20000002400 */
[----:B0-----:R-:W-:Y:S01]  /*2150*/  FSEL R7, R7, -INF , P5 ;  /* 0xff80000007077808 */ /* 0x001fe20002800000 */
[----:B------:R-:W-:Y:S01]  /*2160*/  UISETP.GE.AND UP0, UPT, UR45, 0x81, UPT ;  /* 0x000000812d00788c */ /* 0x000fe2000bf06270 */
[----:B------:R-:W-:Y:S01]  /*2170*/  ISETP.GT.AND P5, PT, R68, 0x21, PT ;  /* 0x000000214400780c */ /* 0x000fe20003fa4270 */
[--C-:B------:R-:W-:Y:S01]  /*2180*/  IMAD.MOV.U32 R134, RZ, RZ, R135.reuse ;  /* 0x000000ffff867224 */ /* 0x100fe200078e0087 */
[-C--:B------:R-:W-:Y:S01]  /*2190*/  MOV R131, R135.reuse ;  /* 0x0000008700837202 */ /* 0x080fe20000000f00 */
[--C-:B------:R-:W-:Y:S01]  /*21a0*/  IMAD.MOV.U32 R133, RZ, RZ, R135.reuse ;  /* 0x000000ffff857224 */ /* 0x100fe200078e0087 */
[-C--:B------:R-:W-:Y:S01]  /*21b0*/  MOV R121, R135.reuse ;  /* 0x0000008700797202 */ /* 0x080fe20000000f00 */
[----:B------:R-:W0:Y:S01]  /*21c0*/  MUFU.TANH R35, R35 ;  /* 0x0000002300237308 */ /* 0x000e220000002400 */
[----:B-1----:R-:W-:Y:S01]  /*21d0*/  FSEL R34, R34, -INF , P6 ;  /* 0xff80000022227808 */ /* 0x002fe20003000000 */
[--C-:B------:R-:W-:Y:S01]  /*21e0*/  IMAD.MOV.U32 R132, RZ, RZ, R135.reuse ;  /* 0x000000ffff847224 */ /* 0x100fe200078e0087 */
[----:B------:R-:W-:Y:S01]  /*21f0*/  MOV R111, R135 ;  /* 0x00000087006f7202 */ /* 0x000fe20000000f00 */
[----:B------:R-:W-:Y:S01]  /*2200*/  UIADD3 UR6, UR6, 0x19c40, URZ ;  /* 0x00019c4006067890 */ /* 0x000fe2000fffe03f */
[----:B------:R-:W-:Y:S01]  /*2210*/  FMNMX.FTZ R10, R34, R11, !PT ;  /* 0x0000000b220a7209 */ /* 0x000fe20007810000 */
[--C-:B------:R-:W-:Y:S01]  /*2220*/  IMAD.MOV.U32 R130, RZ, RZ, R135.reuse ;  /* 0x000000ffff827224 */ /* 0x100fe200078e0087 */
[-C--:B------:R-:W-:Y:S01]  /*2230*/  MOV R101, R135.reuse ;  /* 0x0000008700657202 */ /* 0x080fe20000000f00 */
[----:B------:R-:W1:Y:S01]  /*2240*/  MUFU.TANH R9, R9 ;  /* 0x0000000900097308 */ /* 0x000e620000002400 */
[----:B--2---:R-:W-:Y:S01]  /*2250*/  FSEL R8, R8, -INF , P4 ;  /* 0xff80000008087808 */ /* 0x004fe20002000000 */
[----:B------:R-:W-:Y:S01]  /*2260*/  UPRMT UR6, UR47, 0x654, UR6 ;  /* 0x000006542f067896 */ /* 0x000fe20008000006 */
[----:B------:R-:W-:Y:S01]  /*2270*/  ISETP.GT.AND P4, PT, R68, 0x28, PT ;  /* 0x000000284400780c */ /* 0x000fe20003f84270 */
[--C-:B------:R-:W-:Y:S01]  /*2280*/  IMAD.MOV.U32 R129, RZ, RZ, R135.reuse ;  /* 0x000000ffff817224 */ /* 0x100fe200078e0087 */
[----:B------:R-:W-:Y:S01]  /*2290*/  MOV R91, R135 ;  /* 0x00000087005b7202 */ /* 0x000fe20000000f00 */
[----:B------:R-:W-:-:S02]  /*22a0*/  IMAD.MOV.U32 R128, RZ, RZ, R135 ;  /* 0x000000ffff807224 */ /* 0x000fc400078e0087 */
[----:B------:R-:W2:Y:S01]  /*22b0*/  MUFU.TANH R39, R39 ;  /* 0x0000002700277308 */ /* 0x000ea20000002400 */
[----:B0-----:R-:W-:Y:S01]  /*22c0*/  FSEL R35, R35, -INF , P5 ;  /* 0xff80000023237808 */ /* 0x001fe20002800000 */
[--C-:B------:R-:W-:Y:S01]  /*22d0*/  IMAD.MOV.U32 R127, RZ, RZ, R135.reuse ;  /* 0x000000ffff7f7224 */ /* 0x100fe200078e0087 */
[----:B------:R-:W-:Y:S01]  /*22e0*/  SYNCS.ARRIVE.TRANS64.RED.A1T0 RZ, [UR6], RZ ;  /* 0x000000ffffff79a7 */ /* 0x000fe20008100406 */
        /* <DEDUP_REMOVED lines=12> */
[--C-:B------:R-:W-:Y:S02]  /*23b0*/  IMAD.MOV.U32 R119, RZ, RZ, R135.reuse ;  /* 0x000000ffff777224 */ /* 0x100fe400078e0087 */
[--C-:B------:R-:W-:Y:S02]  /*23c0*/  IMAD.MOV.U32 R118, RZ, RZ, R135.reuse ;  /* 0x000000ffff767224 */ /* 0x100fe400078e0087 */
[----:B------:R-:W2:Y:S01]  /*23d0*/  MUFU.TANH R12, R12 ;  /* 0x0000000c000c7308 */ /* 0x000ea20000002400 */
[----:B0-----:R-:W-:Y:S01]  /*23e0*/  FSEL R10, R13, -INF , P2 ;  /* 0xff8000000d0a7808 */ /* 0x001fe20001000000 */
[--C-:B------:R-:W-:Y:S01]  /*23f0*/  IMAD.MOV.U32 R117, RZ, RZ, R135.reuse ;  /* 0x000000ffff757224 */ /* 0x100fe200078e0087 */
[----:B------:R-:W-:Y:S01]  /*2400*/  ISETP.GT.AND P2, PT, R68, 0x30, PT ;  /* 0x000000304400780c */ /* 0x000fe20003f44270 */
[--C-:B------:R-:W-:Y:S01]  /*2410*/  IMAD.MOV.U32 R116, RZ, RZ, R135.reuse ;  /* 0x000000ffff747224 */ /* 0x100fe200078e0087 */
[----:B------:R-:W-:Y:S01]  /*2420*/  FMNMX.FTZ R13, R39, R20, !PT ;  /* 0x00000014270d7209 */ /* 0x000fe20007810000 */
[----:B------:R-:W-:-:S02]  /*2430*/  IMAD.MOV.U32 R115, RZ, RZ, R135 ;  /* 0x000000ffff737224 */ /* 0x000fc400078e0087 */
        /* <DEDUP_REMOVED lines=46> */
[----:B------:R-:W-:-:S04]  /*2720*/  IMAD.MOV.U32 R89, RZ, RZ, R135 ;  /* 0x000000ffff597224 */ /* 0x000fc800078e0087 */
        /* <DEDUP_REMOVED lines=70> */
[----:B--2---:R-:W-:Y:S01]  /*2b90*/  FSEL R30, R49, -INF , P4 ;  /* 0xff800000311e7808 */ /* 0x004fe20002000000 */
[----:B------:R-:W-:Y:S01]  /*2ba0*/  IMAD.U32 R49, RZ, RZ, UR17 ;  /* 0x00000011ff317e24 */ /* 0x000fe2000f8e00ff */
        /* <DEDUP_REMOVED lines=19> */
[----:B------:R-:W-:Y:S01]  /*2ce0*/  MUFU.TANH R76, R76 ;  /* 0x0000004c004c7308 */ /* 0x000fe20000002400 */
[----:B0-----:R-:W-:-:S04]  /*2cf0*/  FSEL R68, R75, -INF , P2 ;  /* 0xff8000004b447808 */ /* 0x001fc80001000000 */
[----:B------:R-:W-:-:S03]  /*2d00*/  FMNMX.FTZ R37, R68, R37, !PT ;  /* 0x0000002544257209 */ /* 0x000fc60007810000 */
[----:B------:R-:W0:Y:S01]  /*2d10*/  MUFU.TANH R57, R77 ;  /* 0x0000004d00397308 */ /* 0x000e220000002400 */
[----:B-1----:R-:W-:-:S04]  /*2d20*/  FSEL R78, R78, -INF , P1 ;  /* 0xff8000004e4e7808 */ /* 0x002fc80000800000 */
[----:B------:R-:W-:-:S03]  /*2d30*/  FMNMX.FTZ R37, R78, R37, !PT ;  /* 0x000000254e257209 */ /* 0x000fc60007810000 */
[----:B------:R-:W-:Y:S02]  /*2d40*/  MUFU.TANH R80, R80 ;  /* 0x0000005000507308 */ /* 0x000fe40000002400 */
[----:B------:R-:W1:Y:S06]  /*2d50*/  SHFL.BFLY PT, R36, R37, 0x2, 0x1f ;  /* 0x0c401f0025247f89 */ /* 0x000e6c00000e0000 */
[----:B------:R-:W-:Y:S01]  /*2d60*/  MUFU.TANH R81, R81 ;  /* 0x0000005100517308 */ /* 0x000fe20000002400 */
[----:B0-----:R-:W-:-:S07]  /*2d70*/  FSEL R57, R57, -INF , P5 ;  /* 0xff80000039397808 */ /* 0x001fce0002800000 */
[----:B------:R-:W-:Y:S08]  /*2d80*/  MUFU.TANH R84, R84 ;  /* 0x0000005400547308 */ /* 0x000ff00000002400 */
[----:B------:R-:W0:Y:S01]  /*2d90*/  MUFU.TANH R75, R85 ;  /* 0x00000055004b7308 */ /* 0x000e220000002400 */
[----:B-1----:R-:W-:-:S05]  /*2da0*/  FMNMX.FTZ R36, R37, R36, !PT ;  /* 0x0000002425247209 */ /* 0x002fca0007810000 */
[----:B------:R-:W1:Y:S01]  /*2db0*/  SHFL.BFLY PT, R45, R36, 0x1, 0x1f ;  /* 0x0c201f00242d7f89 */ /* 0x000e6200000e0000 */
[----:B0-----:R-:W-:Y:S02]  /*2dc0*/  FSEL R75, R75, -INF , P1 ;  /* 0xff8000004b4b7808 */ /* 0x001fe40000800000 */
[----:B-1----:R-:W-:Y:S02]  /*2dd0*/  FMNMX.FTZ R54, R36, R45, !PT ;  /* 0x0000002d24367209 */ /* 0x002fe40007810000 */
[----:B------:R-:W-:Y:S02]  /*2de0*/  FMNMX.FTZ R45, R4, R5, !PT ;  /* 0x00000005042d7209 */ /* 0x000fe40007810000 */
        /* <DEDUP_REMOVED lines=23> */
[----:B------:R-:W-:Y:S01]  /*2f60*/  FMNMX.FTZ R55, R11, R52, !PT ;  /* 0x000000340b377209 */ /* 0x000fe20007810000 */
[--C-:B------:R-:W-:Y:S01]  /*2f70*/  FFMA.FTZ R52, R62, UR17, -R49.reuse ;  /* 0x000000113e347c23 */ /* 0x100fe20008010831 */
[----:B------:R-:W-:-:S01]  /*2f80*/  FFMA.FTZ R62, R42, UR17, -R49 ;  /* 0x000000112a3e7c23 */ /* 0x000fc20008010831 */
[--C-:B------:R-:W-:Y:S01]  /*2f90*/  FFMA.FTZ R50, R50, UR17, -R49.reuse ;  /* 0x0000001132327c23 */ /* 0x100fe20008010831 */
[----:B0-----:R-:W-:Y:S01]  /*2fa0*/  FMNMX.FTZ R56, R12, R55, !PT ;  /* 0x000000370c387209 */ /* 0x001fe20007810000 */
[--C-:B------:R-:W-:Y:S01]  /*2fb0*/  FFMA.FTZ R53, R53, UR17, -R49.reuse ;  /* 0x0000001135357c23 */ /* 0x100fe20008010831 */
[----:B------:R-:W-:-:S01]  /*2fc0*/  FFMA.FTZ R60, R60, UR17, -R49 ;  /* 0x000000113c3c7c23 */ /* 0x000fc20008010831 */
[----:B------:R-:W-:Y:S01]  /*2fd0*/  MUFU.EX2 R36, R36 ;  /* 0x0000002400247308 */ /* 0x000fe20000000800 */
[----:B------:R-:W-:Y:S01]  /*2fe0*/  FMNMX.FTZ R55, R13, R56, !PT ;  /* 0x000000380d377209 */ /* 0x000fe20007810000 */
[--C-:B------:R-:W-:Y:S01]  /*2ff0*/  FFMA.FTZ R72, R72, UR17, -R49.reuse ;  /* 0x0000001148487c23 */ /* 0x100fe20008010831 */
[----:B------:R-:W-:-:S02]  /*3000*/  FFMA.FTZ R68, R68, UR17, -R49 ;  /* 0x0000001144447c23 */ /* 0x000fc40008010831 */
[----:B------:R-:W-:-:S03]  /*3010*/  FMNMX.FTZ R56, R14, R55, !PT ;  /* 0x000000370e387209 */ /* 0x000fc60007810000 */
[----:B------:R-:W-:Y:S01]  /*3020*/  MUFU.EX2 R55, R63 ;  /* 0x0000003f00377308 */ /* 0x000fe20000000800 */
[----:B------:R-:W-:-:S04]  /*3030*/  FMNMX.FTZ R61, R15, R56, !PT ;  /* 0x000000380f3d7209 */ /* 0x000fc80007810000 */
[----:B------:R-:W-:-:S03]  /*3040*/  FMNMX.FTZ R56, R20, R61, !PT ;  /* 0x0000003d14387209 */ /* 0x000fc60007810000 */
[----:B------:R-:W-:Y:S01]  /*3050*/  MUFU.EX2 R37, R37 ;  /* 0x0000002500257308 */ /* 0x000fe20000000800 */
[----:B------:R-:W-:-:S04]  /*3060*/  FMNMX.FTZ R61, R21, R56, !PT ;  /* 0x00000038153d7209 */ /* 0x000fc80007810000 */
[----:B------:R-:W-:-:S03]  /*3070*/  FMNMX.FTZ R56, R24, R61, !PT ;  /* 0x0000003d18387209 */ /* 0x000fc60007810000 */
[----:B------:R-:W0:Y:S01]  /*3080*/  MUFU.EX2 R40, R40 ;  /* 0x0000002800287308 */ /* 0x000e220000000800 */
[----:B------:R-:W-:-:S04]  /*3090*/  FMNMX.FTZ R61, R25, R56, !PT ;  /* 0x00000038193d7209 */ /* 0x000fc80007810000 */
[----:B------:R-:W-:-:S03]  /*30a0*/  FMNMX.FTZ R56, R26, R61, !PT ;  /* 0x0000003d1a387209 */ /* 0x000fc60007810000 */
[----:B------:R-:W-:Y:S01]  /*30b0*/  MUFU.EX2 R48, R48 ;  /* 0x0000003000307308 */ /* 0x000fe20000000800 */
[----:B------:R-:W-:Y:S01]  /*30c0*/  FMNMX.FTZ R61, R27, R56, !PT ;  /* 0x000000381b3d7209 */ /* 0x000fe20007810000 */
[----:B------:R-:W-:-:S03]  /*30d0*/  FFMA.FTZ R56, R38, UR17, -R49 ;  /* 0x0000001126387c23 */ /* 0x000fc60008010831 */
[----:B------:R-:W-:-:S03]  /*30e0*/  FMNMX.FTZ R38, R28, R61, !PT ;  /* 0x0000003d1c267209 */ /* 0x000fc60007810000 */
[----:B------:R-:W1:Y:S01]  /*30f0*/  MUFU.EX2 R52, R52 ;  /* 0x0000003400347308 */ /* 0x000e620000000800 */
[----:B------:R-:W-:Y:S02]  /*3100*/  FMNMX.FTZ R38, R41, R38, !PT ;  /* 0x0000002629267209 */ /* 0x000fe40007810000 */
[----:B0-----:R-:W-:Y:S02]  /*3110*/  F2FP.SATFINITE.E4M3.F32.PACK_AB_MERGE_C R149, R45, R40, RZ ;  /* 0x000000282d95723e */ /* 0x001fe400048070ff */
[----:B------:R-:W-:Y:S02]  /*3120*/  FMNMX.FTZ R61, R29, R38, !PT ;  /* 0x000000261d3d7209 */ /* 0x000fe40007810000 */
[----:B------:R-:W-:Y:S01]  /*3130*/  F2FP.SATFINITE.E4M3.F32.PACK_AB_MERGE_C R149, R37, R36, R149 ;  /* 0x000000242595723e */ /* 0x000fe20004807095 */
[----:B------:R0:W-:Y:S01]  /*3140*/  MUFU.EX2 R38, R62 ;  /* 0x0000003e00267308 */ /* 0x0001e20000000800 */
[----:B------:R-:W-:-:S04]  /*3150*/  FMNMX.FTZ R61, R44, R61, !PT ;  /* 0x0000003d2c3d7209 */ /* 0x000fc80007810000 */
[----:B------:R-:W-:-:S03]  /*3160*/  FMNMX.FTZ R42, R30, R61, !PT ;  /* 0x0000003d1e2a7209 */ /* 0x000fc60007810000 */
[----:B------:R-:W-:Y:S01]  /*3170*/  MUFU.EX2 R34, R34 ;  /* 0x0000002200227308 */ /* 0x000fe20000000800 */
[----:B------:R-:W-:Y:S01]  /*3180*/  FMNMX.FTZ R61, R31, R42, !PT ;  /* 0x0000002a1f3d7209 */ /* 0x000fe20007810000 */
[--C-:B------:R-:W-:Y:S01]  /*3190*/  FFMA.FTZ R42, R47, UR17, -R49.reuse ;  /* 0x000000112f2a7c23 */ /* 0x100fe20008010831 */
[----:B------:R-:W-:Y:S01]  /*31a0*/  FSEL R47, R76, -INF , P6 ;  /* 0xff8000004c2f7808 */ /* 0x000fe20003000000 */
[--C-:B------:R-:W-:Y:S01]  /*31b0*/  FFMA.FTZ R76, R69, UR17, -R49.reuse ;  /* 0x00000011454c7c23 */ /* 0x100fe20008010831 */
[----:B------:R-:W-:Y:S01]  /*31c0*/  FMNMX.FTZ R58, R32, R61, !PT ;  /* 0x0000003d203a7209 */ /* 0x000fe20007810000 */
[--C-:B------:R-:W-:Y:S01]  /*31d0*/  FFMA.FTZ R61, R46, UR17, -R49.reuse ;  /* 0x000000112e3d7c23 */ /* 0x100fe20008010831 */
[----:B------:R-:W-:Y:S01]  /*31e0*/  FSEL R46, R80, -INF , P4 ;  /* 0xff800000502e7808 */ /* 0x000fe20002000000 */
[--C-:B------:R-:W-:Y:S01]  /*31f0*/  FFMA.FTZ R69, R70, UR17, -R49.reuse ;  /* 0x0000001146457c23 */ /* 0x100fe20008010831 */
[----:B------:R-:W-:Y:S01]  /*3200*/  FMNMX.FTZ R58, R33, R58, !PT ;  /* 0x0000003a213a7209 */ /* 0x000fe20007810000 */
[----:B------:R-:W-:Y:S01]  /*3210*/  FFMA.FTZ R70, R74, UR17, -R49 ;  /* 0x000000114a467c23 */ /* 0x000fe20008010831 */
[----:B------:R-:W-:Y:S01]  /*3220*/  MUFU.EX2 R35, R35 ;  /* 0x0000002300237308 */ /* 0x000fe20000000800 */
[----:B-1----:R-:W-:-:S02]  /*3230*/  F2FP.SATFINITE.E4M3.F32.PACK_AB_MERGE_C R151, R55, R52, RZ ;  /* 0x000000343797723e */ /* 0x002fc400048070ff */
[----:B------:R-:W-:Y:S02]  /*3240*/  FMNMX.FTZ R58, R47, R58, !PT ;  /* 0x0000003a2f3a7209 */ /* 0x000fe40007810000 */
[----:B------:R-:W-:Y:S02]  /*3250*/  F2FP.SATFINITE.E4M3.F32.PACK_AB_MERGE_C R151, R51, R48, R151 ;  /* 0x000000303397723e */ /* 0x000fe40004807097 */
[----:B------:R-:W-:Y:S01]  /*3260*/  FMNMX.FTZ R63, R57, R58, !PT ;  /* 0x0000003a393f7209 */ /* 0x000fe20007810000 */
[----:B------:R-:W-:Y:S01]  /*3270*/  MUFU.EX2 R39, R39 ;  /* 0x0000002700277308 */ /* 0x000fe20000000800 */
[----:B------:R-:W-:Y:S02]  /*3280*/  FSEL R58, R81, -INF , P3 ;  /* 0xff800000513a7808 */ /* 0x000fe40001800000 */
[----:B------:R-:W-:Y:S02]  /*3290*/  FMNMX.FTZ R77, R46, R63, !PT ;  /* 0x0000003f2e4d7209 */ /* 0x000fe40007810000 */
[----:B------:R-:W-:-:S02]  /*32a0*/  FSEL R63, R84, -INF , P2 ;  /* 0xff800000543f7808 */ /* 0x000fc40001000000 */
[----:B0-----:R-:W-:Y:S01]  /*32b0*/  FMNMX.FTZ R62, R58, R77, !PT ;  /* 0x0000004d3a3e7209 */ /* 0x001fe20007810000 */
[----:B------:R-:W-:-:S01]  /*32c0*/  FFMA.FTZ R77, R59, UR17, -R49 ;  /* 0x000000113b4d7c23 */ /* 0x000fc20008010831 */
[--C-:B------:R-:W-:Y:S01]  /*32d0*/  FFMA.FTZ R59, R64, UR17, -R49.reuse ;  /* 0x00000011403b7c23 */ /* 0x100fe20008010831 */
[----:B------:R-:W-:-:S01]  /*32e0*/  FFMA.FTZ R64, R65, UR17, -R49 ;  /* 0x0000001141407c23 */ /* 0x000fc20008010831 */
[----:B------:R-:W-:Y:S01]  /*32f0*/  FMNMX.FTZ R62, R63, R62, !PT ;  /* 0x0000003e3f3e7209 */ /* 0x000fe20007810000 */
[----:B------:R-:W-:-:S01]  /*3300*/  FFMA.FTZ R65, R66, UR17, -R49 ;  /* 0x0000001142417c23 */ /* 0x000fc20008010831 */
[--C-:B------:R-:W-:Y:S01]  /*3310*/  FFMA.FTZ R66, R67, UR17, -R49.reuse ;  /* 0x0000001143427c23 */ /* 0x100fe20008010831 */
[----:B------:R-:W-:-:S01]  /*3320*/  FFMA.FTZ R67, R71, UR17, -R49 ;  /* 0x0000001147437c23 */ /* 0x000fc20008010831 */
[----:B------:R-:W-:Y:S01]  /*3330*/  FMNMX.FTZ R62, R75, R62, !PT ;  /* 0x0000003e4b3e7209 */ /* 0x000fe20007810000 */
[----:B------:R-:W-:-:S01]  /*3340*/  FFMA.FTZ R71, R73, UR17, -R49 ;  /* 0x0000001149477c23 */ /* 0x000fc20008010831 */
[----:B------:R-:W-:-:S02]  /*3350*/  IMAD.U32 R73, RZ, RZ, UR17 ;  /* 0x00000011ff497e24 */ /* 0x000fc4000f8e00ff */
[----:B------:R-:W-:-:S01]  /*3360*/  FFMA.FTZ R49, R78, UR17, -R49 ;  /* 0x000000114e317c23 */ /* 0x000fc20008010831 */
[----:B------:R-:W0:Y:S01]  /*3370*/  MUFU.EX2 R56, R56 ;  /* 0x0000003800387308 */ /* 0x000e220000000800 */
[----:B------:R-:W1:Y:S07]  /*3380*/  SHFL.BFLY PT, R79, R62, 0x2, 0x1f ;  /* 0x0c401f003e4f7f89 */ /* 0x000e6e00000e0000 */
[----:B------:R-:W-:Y:S08]  /*3390*/  MUFU.EX2 R43, R43 ;  /* 0x0000002b002b7308 */ /* 0x000ff00000000800 */
[----:B------:R-:W-:Y:S01]  /*33a0*/  MUFU.EX2 R42, R42 ;  /* 0x0000002a002a7308 */ /* 0x000fe20000000800 */
[----:B0-----:R-:W-:-:S04]  /*33b0*/  F2FP.SATFINITE.E4M3.F32.PACK_AB_MERGE_C R137, R56, R39, RZ ;  /* 0x000000273889723e */ /* 0x001fc800048070ff */
[----:B------:R-:W-:-:S03]  /*33c0*/  F2FP.SATFINITE.E4M3.F32.PACK_AB_MERGE_C R137, R35, R34, R137 ;  /* 0x000000222389723e */ /* 0x000fc60004807089 */
[----:B------:R-:W0:Y:S01]  /*33d0*/  MUFU.EX2 R61, R61 ;  /* 0x0000003d003d7308 */ /* 0x000e220000000800 */
[----:B-1----:R-:W-:-:S05]  /*33e0*/  FMNMX.FTZ R79, R62, R79, !PT ;  /* 0x0000004f3e4f7209 */ /* 0x002fca0007810000 */
[----:B------:R-:W1:Y:S02]  /*33f0*/  SHFL.BFLY PT, R62, R79, 0x1, 0x1f ;  /* 0x0c201f004f3e7f89 */ /* 0x000e6400000e0000 */
[----:B------:R-:W-:Y:S08]  /*3400*/  MUFU.EX2 R50, R50 ;  /* 0x0000003200327308 */ /* 0x000ff00000000800 */
[----:B------:R-:W-:Y:S01]  /*3410*/  MUFU.EX2 R53, R53 ;  /* 0x0000003500357308 */ /* 0x000fe20000000800 */
[----:B0-----:R-:W-:-:S04]  /*3420*/  F2FP.SATFINITE.E4M3.F32.PACK_AB_MERGE_C R139, R61, R42, RZ ;  /* 0x0000002a3d8b723e */ /* 0x001fc800048070ff */
[----:B------:R-:W-:-:S03]  /*3430*/  F2FP.SATFINITE.E4M3.F32.PACK_AB_MERGE_C R139, R43, R38, R139 ;  /* 0x000000262b8b723e */ /* 0x000fc6000480708b */
[----:B------:R-:W-:Y:S01]  /*3440*/  MUFU.EX2 R60, R60 ;  /* 0x0000003c003c7308 */ /* 0x000fe20000000800 */
[----:B-1----:R-:W-:-:S07]  /*3450*/  FMNMX.FTZ R62, R79, R62, !PT ;  /* 0x0000003e4f3e7209 */ /* 0x002fce0007810000 */
        /* <DEDUP_REMOVED lines=18> */
[----:B------:R-:W-:Y:S01]  /*3580*/  FADD.FTZ R21, R36, R37 ;  /* 0x0000002524157221 */ /* 0x000fe20000010000 */
[----:B------:R-:W-:-:S01]  /*3590*/  FFMA.FTZ R11, R11, UR17, -R74 ;  /* 0x000000110b0b7c23 */ /* 0x000fc2000801084a */
[----:B------:R-:W0:Y:S01]  /*35a0*/  MUFU.EX2 R5, R5 ;  /* 0x0000000500057308 */ /* 0x000e220000000800 */
[----:B------:R-:W-:-:S01]  /*35b0*/  FFMA.FTZ R79, R14, UR17, -R74 ;  /* 0x000000110e4f7c23 */ /* 0x000fc2000801084a */
[----:B------:R-:W-:Y:S01]  /*35c0*/  FFMA.FTZ R14, R26, UR17, -R74 ;  /* 0x000000111a0e7c23 */ /* 0x000fe2000801084a */
[----:B------:R-:W-:-:S01]  /*35d0*/  FADD.FTZ R26, R40, R21 ;  /* 0x00000015281a7221 */ /* 0x000fc20000010000 */
[--C-:B------:R-:W-:Y:S01]  /*35e0*/  FFMA.FTZ R80, R15, UR17, -R74.reuse ;  /* 0x000000110f507c23 */ /* 0x100fe2000801084a */
[----:B------:R-:W-:-:S01]  /*35f0*/  FFMA.FTZ R15, R27, UR17, -R74 ;  /* 0x000000111b0f7c23 */ /* 0x000fc2000801084a */
[----:B------:R-:W-:Y:S01]  /*3600*/  FFMA.FTZ R24, R24, UR17, -R74 ;  /* 0x0000001118187c23 */ /* 0x000fe2000801084a */
[----:B------:R-:W-:-:S01]  /*3610*/  FADD.FTZ R27, R45, R26 ;  /* 0x0000001a2d1b7221 */ /* 0x000fc20000010000 */
[----:B------:R-:W1:Y:S01]  /*3620*/  MUFU.EX2 R73, R73 ;  /* 0x0000004900497308 */ /* 0x000e620000000800 */
[----:B------:R-:W-:-:S01]  /*3630*/  FFMA.FTZ R25, R25, UR17, -R74 ;  /* 0x0000001119197c23 */ /* 0x000fc2000801084a */
[----:B------:R-:W-:Y:S01]  /*3640*/  FFMA.FTZ R28, R28, UR17, -R74 ;  /* 0x000000111c1c7c23 */ /* 0x000fe2000801084a */
[----:B------:R-:W-:-:S01]  /*3650*/  FADD.FTZ R82, R48, R27 ;  /* 0x0000001b30527221 */ /* 0x000fc20000010000 */
[--C-:B------:R-:W-:Y:S01]  /*3660*/  FFMA.FTZ R41, R41, UR17, -R74.reuse ;  /* 0x0000001129297c23 */ /* 0x100fe2000801084a */
[----:B------:R-:W-:-:S01]  /*3670*/  FFMA.FTZ R44, R44, UR17, -R74 ;  /* 0x000000112c2c7c23 */ /* 0x000fc2000801084a */
[----:B------:R-:W-:Y:S01]  /*3680*/  FFMA.FTZ R30, R30, UR17, -R74 ;  /* 0x000000111e1e7c23 */ /* 0x000fe2000801084a */
[----:B------:R-:W-:-:S01]  /*3690*/  FADD.FTZ R27, R51, R82 ;  /* 0x00000052331b7221 */ /* 0x000fc20000010000 */
[----:B------:R-:W2:Y:S01]  /*36a0*/  MUFU.EX2 R78, R78 ;  /* 0x0000004e004e7308 */ /* 0x000ea20000000800 */
[----:B0-----:R-:W-:-:S01]  /*36b0*/  FADD.FTZ R20, R4, R5 ;  /* 0x0000000504147221 */ /* 0x001fc20000010000 */
[----:B------:R-:W-:Y:S01]  /*36c0*/  FFMA.FTZ R33, R33, UR17, -R74 ;  /* 0x0000001121217c23 */ /* 0x000fe2000801084a */
[----:B------:R-:W-:-:S01]  /*36d0*/  FADD.FTZ R82, R52, R27 ;  /* 0x0000001b34527221 */ /* 0x000fc20000010000 */
[--C-:B------:R-:W-:Y:S01]  /*36e0*/  FFMA.FTZ R31, R31, UR17, -R74.reuse ;  /* 0x000000111f1f7c23 */ /* 0x100fe2000801084a */
[----:B------:R-:W-:-:S01]  /*36f0*/  FFMA.FTZ R47, R47, UR17, -R74 ;  /* 0x000000112f2f7c23 */ /* 0x000fc2000801084a */
[--C-:B------:R-:W-:Y:S01]  /*3700*/  FFMA.FTZ R57, R57, UR17, -R74.reuse ;  /* 0x0000001139397c23 */ /* 0x100fe2000801084a */
[----:B------:R-:W-:-:S01]  /*3710*/  FFMA.FTZ R46, R46, UR17, -R74 ;  /* 0x000000112e2e7c23 */ /* 0x000fc2000801084a */
[----:B------:R-:W0:Y:S01]  /*3720*/  MUFU.EX2 R6, R6 ;  /* 0x0000000600067308 */ /* 0x000e220000000800 */
[----:B-1----:R-:W-:-:S01]  /*3730*/  FADD.FTZ R21, R73, R20 ;  /* 0x0000001449157221 */ /* 0x002fc20000010000 */
[----:B------:R-:W-:Y:S01]  /*3740*/  FFMA.FTZ R20, R29, UR17, -R74 ;  /* 0x000000111d147c23 */ /* 0x000fe2000801084a */
[----:B------:R-:W-:-:S01]  /*3750*/  FADD.FTZ R29, R55, R82 ;  /* 0x00000052371d7221 */ /* 0x000fc20000010000 */
[--C-:B------:R-:W-:Y:S01]  /*3760*/  FFMA.FTZ R58, R58, UR17, -R74.reuse ;  /* 0x000000113a3a7c23 */ /* 0x100fe2000801084a */
[----:B------:R-:W-:-:S03]  /*3770*/  FFMA.FTZ R63, R63, UR17, -R74 ;  /* 0x000000113f3f7c23 */ /* 0x000fc6000801084a */
[----:B------:R-:W1:Y:S01]  /*3780*/  MUFU.EX2 R7, R7 ;  /* 0x0000000700077308 */ /* 0x000e620000000800 */
[----:B--2---:R-:W-:-:S01]  /*3790*/  FADD.FTZ R21, R78, R21 ;  /* 0x000000154e157221 */ /* 0x004fc20000010000 */
[----:B------:R-:W-:-:S04]  /*37a0*/  F2FP.SATFINITE.E4M3.F32.PACK_AB_MERGE_C R73, R78, R73, RZ ;  /* 0x000000494e49723e */ /* 0x000fc800048070ff */
[----:B------:R-:W-:Y:S02]  /*37b0*/  F2FP.SATFINITE.E4M3.F32.PACK_AB_MERGE_C R148, R5, R4, R73 ;  /* 0x000000040594723e */ /* 0x000fe40004807049 */
[----:B------:R-:W2:Y:S01]  /*37c0*/  MUFU.EX2 R10, R10 ;  /* 0x0000000a000a7308 */ /* 0x000ea20000000800 */
[----:B0-----:R-:W-:-:S07]  /*37d0*/  FADD.FTZ R26, R6, R21 ;  /* 0x00000015061a7221 */ /* 0x001fce0000010000 */
[----:B------:R-:W0:Y:S01]  /*37e0*/  MUFU.EX2 R11, R11 ;  /* 0x0000000b000b7308 */ /* 0x000e220000000800 */
[----:B-1----:R-:W-:-:S07]  /*37f0*/  FADD.FTZ R21, R7, R26 ;  /* 0x0000001a07157221 */ /* 0x002fce0000010000 */
[----:B------:R-:W1:Y:S01]  /*3800*/  MUFU.EX2 R8, R8 ;  /* 0x0000000800087308 */ /* 0x000e620000000800 */
[----:B--2---:R-:W-:-:S01]  /*3810*/  FADD.FTZ R26, R10, R21 ;  /* 0x000000150a1a7221 */ /* 0x004fc20000010000 */
[----:B------:R-:W-:Y:S01]  /*3820*/  FFMA.FTZ R21, R32, UR17, -R74 ;  /* 0x0000001120157c23 */ /* 0x000fe2000801084a */
[----:B------:R-:W-:-:S01]  /*3830*/  FADD.FTZ R32, R34, R29 ;  /* 0x0000001d22207221 */ /* 0x000fc20000010000 */
[----:B------:R-:W-:-:S03]  /*3840*/  FFMA.FTZ R74, R75, UR17, -R74 ;  /* 0x000000114b4a7c23 */ /* 0x000fc6000801084a */
[----:B------:R-:W-:Y:S01]  /*3850*/  FADD.FTZ R32, R35, R32 ;  /* 0x0000002023207221 */ /* 0x000fe20000010000 */
[----:B------:R-:W2:Y:S01]  /*3860*/  MUFU.EX2 R9, R9 ;  /* 0x0000000900097308 */ /* 0x000ea20000000800 */
[----:B0-----:R-:W-:-:S02]  /*3870*/  FADD.FTZ R27, R11, R26 ;  /* 0x0000001a0b1b7221 */ /* 0x001fc40000010000 */
[----:B------:R-:W-:-:S04]  /*3880*/  FADD.FTZ R29, R39, R32 ;  /* 0x00000020271d7221 */ /* 0x000fc80000010000 */
[----:B------:R-:W-:Y:S01]  /*3890*/  FADD.FTZ R29, R56, R29 ;  /* 0x0000001d381d7221 */ /* 0x000fe20000010000 */
[----:B------:R-:W0:Y:S01]  /*38a0*/  MUFU.EX2 R79, R79 ;  /* 0x0000004f004f7308 */ /* 0x000e220000000800 */
[----:B-1----:R-:W-:-:S02]  /*38b0*/  FADD.FTZ R26, R8, R27 ;  /* 0x0000001b081a7221 */ /* 0x002fc40000010000 */
[----:B------:R-:W-:-:S04]  /*38c0*/  FADD.FTZ R32, R38, R29 ;  /* 0x0000001d26207221 */ /* 0x000fc80000010000 */
[----:B------:R-:W-:Y:S01]  /*38d0*/  FADD.FTZ R29, R43, R32 ;  /* 0x000000202b1d7221 */ /* 0x000fe20000010000 */
[----:B------:R-:W1:Y:S01]  /*38e0*/  MUFU.EX2 R80, R80 ;  /* 0x0000005000507308 */ /* 0x000e620000000800 */
[----:B--2---:R-:W-:-:S02]  /*38f0*/  FADD.FTZ R26, R9, R26 ;  /* 0x0000001a091a7221 */ /* 0x004fc40000010000 */
[----:B------:R-:W-:Y:S01]  /*3900*/  FADD.FTZ R40, R42, R29 ;  /* 0x0000001d2a287221 */ /* 0x000fe20000010000 */
[----:B------:R-:W-:-:S03]  /*3910*/  F2FP.SATFINITE.E4M3.F32.PACK_AB_MERGE_C R29, R11, R10, RZ ;  /* 0x0000000a0b1d723e */ /* 0x000fc600048070ff */
[----:B------:R-:W-:Y:S01]  /*3920*/  FADD.FTZ R61, R61, R40 ;  /* 0x000000283d3d7221 */ /* 0x000fe20000010000 */
[----:B------:R-:W2:Y:S01]  /*3930*/  MUFU.EX2 R12, R12 ;  /* 0x0000000c000c7308 */ /* 0x000ea20000000800 */
[----:B0-----:R-:W-:-:S01]  /*3940*/  FADD.FTZ R27, R79, R26 ;  /* 0x0000001a4f1b7221 */ /* 0x001fc20000010000 */
[----:B------:R-:W-:-:S06]  /*3950*/  F2FP.SATFINITE.E4M3.F32.PACK_AB_MERGE_C R150, R7, R6, R29 ;  /* 0x000000060796723e */ /* 0x000fcc000480701d */
[----:B------:R-:W0:Y:S01]  /*3960*/  MUFU.EX2 R13, R13 ;  /* 0x0000000d000d7308 */ /* 0x000e220000000800 */
[----:B-1----:R-:W-:-:S01]  /*3970*/  FADD.FTZ R27, R80, R27 ;  /* 0x0000001b501b7221 */ /* 0x002fc20000010000 */
[----:B------:R-:W-:-:S04]  /*3980*/  F2FP.SATFINITE.E4M3.F32.PACK_AB_MERGE_C R79, R80, R79, RZ ;  /* 0x0000004f504f723e */ /* 0x000fc800048070ff */
[----:B------:R-:W-:Y:S02]  /*3990*/  F2FP.SATFINITE.E4M3.F32.PACK_AB_MERGE_C R136, R9, R8, R79 ;  /* 0x000000080988723e */ /* 0x000fe4000480704f */
[----:B------:R-:W1:Y:S01]  /*39a0*/  MUFU.EX2 R24, R24 ;  /* 0x0000001800187308 */ /* 0x000e620000000800 */
[----:B--2---:R-:W-:-:S07]  /*39b0*/  FADD.FTZ R26, R12, R27 ;  /* 0x0000001b0c1a7221 */ /* 0x004fce0000010000 */
[----:B------:R-:W2:Y:S01]  /*39c0*/  MUFU.EX2 R25, R25 ;  /* 0x0000001900197308 */ /* 0x000ea20000000800 */
[----:B0-----:R-:W-:-:S07]  /*39d0*/  FADD.FTZ R27, R13, R26 ;  /* 0x0000001a0d1b7221 */ /* 0x001fce0000010000 */
[----:B------:R-:W0:Y:S01]  /*39e0*/  MUFU.EX2 R14, R14 ;  /* 0x0000000e000e7308 */ /* 0x000e220000000800 */
[----:B-1----:R-:W-:-:S07]  /*39f0*/  FADD.FTZ R32, R24, R27 ;  /* 0x0000001b18207221 */ /* 0x002fce0000010000 */
[----:B------:R-:W1:Y:S01]  /*3a00*/  MUFU.EX2 R15, R15 ;  /* 0x0000000f000f7308 */ /* 0x000e620000000800 */
[----:B--2---:R-:W-:-:S01]  /*3a10*/  FADD.FTZ R27, R25, R32 ;  /* 0x00000020191b7221 */ /* 0x004fc20000010000 */
[----:B------:R-:W-:-:S06]  /*3a20*/  FADD.FTZ R32, R50, R61 ;  /* 0x0000003d32207221 */ /* 0x000fcc0000010000 */
[----:B------:R-:W-:Y:S01]  /*3a30*/  MUFU.EX2 R28, R28 ;  /* 0x0000001c001c7308 */ /* 0x000fe20000000800 */
[----:B0-----:R-:W-:-:S01]  /*3a40*/  FADD.FTZ R10, R14, R27 ;  /* 0x0000001b0e0a7221 */ /* 0x001fc20000010000 */
[----:B------:R-:W-:-:S04]  /*3a50*/  FADD.FTZ R27, R53, R32 ;  /* 0x00000020351b7221 */ /* 0x000fc80000010000 */
[----:B------:R-:W-:Y:S01]  /*3a60*/  FADD.FTZ R32, R60, R27 ;  /* 0x0000001b3c207221 */ /* 0x000fe20000010000 */
[----:B------:R-:W-:Y:S01]  /*3a70*/  F2FP.SATFINITE.E4M3.F32.PACK_AB_MERGE_C R60, R77, R60, RZ ;  /* 0x0000003c4d3c723e */ /* 0x000fe200048070ff */
[----:B------:R-:W0:Y:S01]  /*3a80*/  MUFU.EX2 R41, R41 ;  /* 0x0000002900297308 */ /* 0x000e220000000800 */
[----:B-1----:R-:W-:-:S01]  /*3a90*/  FADD.FTZ R11, R15, R10 ;  /* 0x0000000a0f0b7221 */ /* 0x002fc20000010000 */
[----:B------:R-:W-:Y:S01]  /*3aa0*/  FADD.FTZ R32, R77, R32 ;  /* 0x000000204d207221 */ /* 0x000fe20000010000 */
[----:B------:R-:W-:-:S05]  /*3ab0*/  F2FP.SATFINITE.E4M3.F32.PACK_AB_MERGE_C R141, R53, R50, R60 ;  /* 0x00000032358d723e */ /* 0x000fca000480703c */
[----:B------:R-:W-:Y:S08]  /*3ac0*/  MUFU.EX2 R20, R20 ;  /* 0x0000001400147308 */ /* 0x000ff00000000800 */
[----:B------:R-:W1:Y:S01]  /*3ad0*/  MUFU.EX2 R64, R64 ;  /* 0x0000004000407308 */ /* 0x000e620000000800 */
[----:B0-----:R-:W-:-:S04]  /*3ae0*/  F2FP.SATFINITE.E4M3.F32.PACK_AB_MERGE_C R36, R41, R28, RZ ;  /* 0x0000001c2924723e */ /* 0x001fc800048070ff */
[----:B------:R-:W-:-:S03]  /*3af0*/  F2FP.SATFINITE.E4M3.F32.PACK_AB_MERGE_C R140, R15, R14, R36 ;  /* 0x0000000e0f8c723e */ /* 0x000fc60004807024 */
[----:B------:R-:W0:Y:S08]  /*3b00*/  MUFU.EX2 R3, R44 ;  /* 0x0000002c00037308 */ /* 0x000e300000000800 */
[----:B------:R2:W-:Y:S08]  /*3b10*/  MUFU.EX2 R26, R33 ;  /* 0x00000021001a7308 */ /* 0x0005f00000000800 */
[----:B------:R-:W3:Y:S01]  /*3b20*/  MUFU.EX2 R65, R65 ;  /* 0x0000004100417308 */ /* 0x000ee20000000800 */
[----:B--2---:R-:W-:Y:S01]  /*3b30*/  F2FP.SATFINITE.E4M3.F32.PACK_AB_MERGE_C R33, R25, R24, RZ ;  /* 0x000000181921723e */ /* 0x004fe200048070ff */
[----:B------:R-:W-:Y:S01]  /*3b40*/  FADD.FTZ R24, R28, R11 ;  /* 0x0000000b1c187221 */ /* 0x000fe20000010000 */
[----:B------:R-:W-:-:S02]  /*3b50*/  FADD.FTZ R11, R59, R32 ;  /* 0x000000203b0b7221 */ /* 0x000fc40000010000 */
[----:B------:R-:W-:Y:S01]  /*3b60*/  F2FP.SATFINITE.E4M3.F32.PACK_AB_MERGE_C R138, R13, R12, R33 ;  /* 0x0000000c0d8a723e */ /* 0x000fe20004807021 */
[----:B------:R-:W-:-:S01]  /*3b70*/  FADD.FTZ R41, R41, R24 ;  /* 0x0000001829297221 */ /* 0x000fc20000010000 */
[----:B-1----:R-:W-:Y:S01]  /*3b80*/  FADD.FTZ R28, R64, R11 ;  /* 0x0000000b401c7221 */ /* 0x002fe20000010000 */
[----:B------:R-:W1:Y:S02]  /*3b90*/  MUFU.EX2 R30, R30 ;  /* 0x0000001e001e7308 */ /* 0x000e640000000800 */
[----:B------:R-:W-:-:S04]  /*3ba0*/  FADD.FTZ R24, R20, R41 ;  /* 0x0000002914187221 */ /* 0x000fc80000010000 */
[----:B0-----:R-:W-:Y:S02]  /*3bb0*/  FADD.FTZ R25, R3, R24 ;  /* 0x0000001803197221 */ /* 0x001fe40000010000 */
[----:B------:R-:W0:Y:S01]  /*3bc0*/  MUFU.EX2 R66, R66 ;  /* 0x0000004200427308 */ /* 0x000e220000000800 */
[----:B---3--:R-:W-:-:S07]  /*3bd0*/  FADD.FTZ R27, R65, R28 ;  /* 0x0000001c411b7221 */ /* 0x008fce0000010000 */
[----:B------:R-:W2:Y:S01]  /*3be0*/  MUFU.EX2 R31, R31 ;  /* 0x0000001f001f7308 */ /* 0x000ea20000000800 */
[----:B-1----:R-:W-:-:S07]  /*3bf0*/  FADD.FTZ R24, R30, R25 ;  /* 0x000000191e187221 */ /* 0x002fce0000010000 */
[----:B------:R-:W-:Y:S01]  /*3c00*/  MUFU.EX2 R71, R71 ;  /* 0x0000004700477308 */ /* 0x000fe20000000800 */
[C---:B0-----:R-:W-:Y:S01]  /*3c10*/  F2FP.SATFINITE.E4M3.F32.PACK_AB_MERGE_C R65, R66.reuse, R65, RZ ;  /* 0x000000414241723e */ /* 0x041fe200048070ff */
[----:B------:R-:W-:-:S03]  /*3c20*/  FADD.FTZ R66, R66, R27 ;  /* 0x0000001b42427221 */ /* 0x000fc60000010000 */
[----:B------:R-:W-:-:S03]  /*3c30*/  F2FP.SATFINITE.E4M3.F32.PACK_AB_MERGE_C R143, R64, R59, R65 ;  /* 0x0000003b408f723e */ /* 0x000fc60004807041 */
[----:B------:R-:W0:Y:S01]  /*3c40*/  MUFU.EX2 R76, R76 ;  /* 0x0000004c004c7308 */ /* 0x000e220000000800 */
[----:B--2---:R-:W-:-:S01]  /*3c50*/  FADD.FTZ R24, R31, R24 ;  /* 0x000000181f187221 */ /* 0x004fc20000010000 */
[----:B------:R-:W-:-:S04]  /*3c60*/  F2FP.SATFINITE.E4M3.F32.PACK_AB_MERGE_C R30, R31, R30, RZ ;  /* 0x0000001e1f1e723e */ /* 0x000fc800048070ff */
[----:B------:R-:W-:Y:S02]  /*3c70*/  F2FP.SATFINITE.E4M3.F32.PACK_AB_MERGE_C R142, R3, R20, R30 ;  /* 0x00000014038e723e */ /* 0x000fe4000480701e */
[----:B------:R-:W1:Y:S08]  /*3c80*/  MUFU.EX2 R67, R67 ;  /* 0x0000004300437308 */ /* 0x000e700000000800 */
[----:B------:R-:W2:Y:S01]  /*3c90*/  MUFU.EX2 R21, R21 ;  /* 0x0000001500157308 */ /* 0x000ea20000000800 */
[----:B0-----:R-:W-:-:S07]  /*3ca0*/  F2FP.SATFINITE.E4M3.F32.PACK_AB_MERGE_C R28, R76, R71, RZ ;  /* 0x000000474c1c723e */ /* 0x001fce00048070ff */
[----:B------:R-:W0:Y:S01]  /*3cb0*/  MUFU.EX2 R72, R72 ;  /* 0x0000004800487308 */ /* 0x000e220000000800 */
[----:B-1----:R-:W-:-:S07]  /*3cc0*/  FADD.FTZ R27, R67, R66 ;  /* 0x00000042431b7221 */ /* 0x002fce0000010000 */
[----:B------:R-:W1:Y:S01]  /*3cd0*/  MUFU.EX2 R47, R47 ;  /* 0x0000002f002f7308 */ /* 0x000e620000000800 */
[----:B--2---:R-:W-:-:S04]  /*3ce0*/  FADD.FTZ R25, R21, R24 ;  /* 0x0000001815197221 */ /* 0x004fc80000010000 */
[----:B------:R-:W-:-:S03]  /*3cf0*/  FADD.FTZ R4, R26, R25 ;  /* 0x000000191a047221 */ /* 0x000fc60000010000 */
        /* <DEDUP_REMOVED lines=8> */
[----:B--2---:R-:W-:-:S01]  /*3d80*/  FADD.FTZ R5, R10, R5 ;  /* 0x000000050a057221 */ /* 0x004fc20000010000 */
[----:B------:R-:W-:-:S04]  /*3d90*/  F2FP.SATFINITE.E4M3.F32.PACK_AB_MERGE_C R47, R10, R47, RZ ;  /* 0x0000002f0a2f723e */ /* 0x000fc800048070ff */
[----:B------:R-:W-:Y:S02]  /*3da0*/  F2FP.SATFINITE.E4M3.F32.PACK_AB_MERGE_C R144, R26, R21, R47 ;  /* 0x000000151a90723e */ /* 0x000fe4000480702f */
[----:B------:R-:W-:Y:S01]  /*3db0*/  MUFU.EX2 R68, R68 ;  /* 0x0000004400447308 */ /* 0x000fe20000000800 */
[----:B0-----:R-:W-:-:S07]  /*3dc0*/  FADD.FTZ R7, R69, R76 ;  /* 0x0000004c45077221 */ /* 0x001fce0000010000 */
[----:B------:R-:W0:Y:S01]  /*3dd0*/  MUFU.EX2 R49, R49 ;  /* 0x0000003100317308 */ /* 0x000e220000000800 */
[----:B-1----:R-:W-:-:S07]  /*3de0*/  FADD.FTZ R4, R46, R5 ;  /* 0x000000052e047221 */ /* 0x002fce0000010000 */
[----:B------:R-:W1:Y:S08]  /*3df0*/  MUFU.EX2 R70, R70 ;  /* 0x0000004600467308 */ /* 0x000e700000000800 */
[----:B------:R-:W2:Y:S01]  /*3e00*/  MUFU.EX2 R11, R58 ;  /* 0x0000003a000b7308 */ /* 0x000ea20000000800 */
[----:B0-----:R-:W-:-:S07]  /*3e10*/  F2FP.SATFINITE.E4M3.F32.PACK_AB_MERGE_C R6, R49, R68, RZ ;  /* 0x000000443106723e */ /* 0x001fce00048070ff */
[----:B------:R-:W-:Y:S01]  /*3e20*/  MUFU.EX2 R63, R63 ;  /* 0x0000003f003f7308 */ /* 0x000fe20000000800 */
[----:B-1----:R-:W-:-:S01]  /*3e30*/  FADD.FTZ R7, R70, R7 ;  /* 0x0000000746077221 */ /* 0x002fc20000010000 */
[----:B------:R-:W-:-:S03]  /*3e40*/  F2FP.SATFINITE.E4M3.F32.PACK_AB_MERGE_C R147, R70, R69, R6 ;  /* 0x000000454693723e */ /* 0x000fc60004807006 */
[----:B------:R-:W-:-:S03]  /*3e50*/  FADD.FTZ R6, R68, R7 ;  /* 0x0000000744067221 */ /* 0x000fc60000010000 */
[----:B------:R-:W0:Y:S01]  /*3e60*/  MUFU.EX2 R74, R74 ;  /* 0x0000004a004a7308 */ /* 0x000e220000000800 */
[----:B--2---:R-:W-:-:S01]  /*3e70*/  FADD.FTZ R4, R11, R4 ;  /* 0x000000040b047221 */ /* 0x004fc20000010000 */
[----:B------:R-:W-:Y:S01]  /*3e80*/  FADD.FTZ R6, R49, R6 ;  /* 0x0000000631067221 */ /* 0x000fe20000010000 */
[C---:B0-----:R-:W-:Y:S02]  /*3e90*/  F2FP.SATFINITE.E4M3.F32.PACK_AB_MERGE_C R3, R74.reuse, R63, RZ ;  /* 0x0000003f4a03723e */ /* 0x041fe400048070ff */
[----:B------:R-:W-:Y:S02]  /*3ea0*/  FADD.FTZ R63, R63, R4 ;  /* 0x000000043f3f7221 */ /* 0x000fe40000010000 */
[----:B------:R-:W-:Y:S02]  /*3eb0*/  F2FP.SATFINITE.E4M3.F32.PACK_AB_MERGE_C R146, R11, R46, R3 ;  /* 0x0000002e0b92723e */ /* 0x000fe40004807003 */
[----:B------:R-:W-:Y:S01]  /*3ec0*/  FADD.FTZ R4, R74, R63 ;  /* 0x0000003f4a047221 */ /* 0x000fe20000010000 */
[----:B------:R-:W-:Y:S06]  /*3ed0*/  @!P1 BRA `(.L_x_169) ;  /* 0x0000002400649947 */ /* 0x000fec0003800000 */
[----:B------:R-:W-:Y:S01]  /*3ee0*/  IMAD.MOV.U32 R5, RZ, RZ, R54 ;  /* 0x000000ffff057224 */ /* 0x000fe200078e0036 */
[----:B------:R-:W-:Y:S01]  /*3ef0*/  CS2R R134, SRZ ;  /* 0x0000000000867805 */ /* 0x000fe2000001ff00 */
        /* <DEDUP_REMOVED lines=23> */
[----:B------:R-:W-:Y:S01]  /*4070*/  CS2R R88, SRZ ;  /* 0x0000000000587805 */ /* 0x000fe2000001ff00 */
[----:B------:R-:W-:Y:S01]  /*4080*/  UIADD3 UR48, UR48, -0x2, URZ ;  /* 0xfffffffe30307890 */ /* 0x000fe2000fffe03f */
[----:B------:R-:W-:Y:S01]  /*4090*/  UMOV UR20, UR37 ;  /* 0x0000002500147c82 */ /* 0x000fe20008000000 */
[----:B------:R-:W-:Y:S01]  /*40a0*/  UMOV UR21, UR38 ;  /* 0x0000002600157c82 */ /* 0x000fe20008000000 */
[----:B------:R-:W-:-:S09]  /*40b0*/  ULDC UR17, c[0x0][0x988] ;  /* 0x0002620000117ab9 */ /* 0x000fd20000000800 */
.L_x_180:
[----:B------:R-:W-:-:S04]  /*40c0*/  UISETP.NE.AND UP0, UPT, UR21, 0x1, UPT ;  /* 0x000000011500788c */ /* 0x000fc8000bf05270 */
[----:B------:R-:W-:-:S04]  /*40d0*/  USEL UR37, URZ, 0x1, UP0 ;  /* 0x000000013f257887 */ /* 0x000fc80008000000 */
[----:B------:R-:W-:Y:S01]  /*40e0*/  ULOP3.LUT UR37, UR20, UR37, URZ, 0x3c, !UPT ;  /* 0x0000002514257292 */ /* 0x000fe2000f8e3c3f */
[----:B------:R-:W-:Y:S11]  /*40f0*/  @!P0 BRA `(.L_x_170) ;  /* 0x0000000000048947 */ /* 0x000ff60003800000 */
[----:B------:R-:W-:Y:S01]  /*4100*/  BPT.TRAP 0x1 ;  /* 0x000000040000795c */ /* 0x000fe20000300000 */
.L_x_170:
        /* <DEDUP_REMOVED lines=12> */
.L_x_171:
[----:B-1----:R-:W-:Y:S05]  /*41d0*/  @P1 BRA `(.L_x_172) ;  /* 0x0000000000081947 */ /* 0x002fea0003800000 */
[----:B------:R-:W1:Y:S02]  /*41e0*/  SYNCS.PHASECHK.TRANS64.TRYWAIT P1, [UR19+0x19c30], R7 ;  /* 0x019c3007ff0075a7 */ /* 0x000e640008020153 */
[----:B-1----:R-:W-:Y:S05]  /*41f0*/  @!P1 BRA `(.L_x_173) ;  /* 0x000000a000dc9947 */ /* 0x002fea0003800000 */
.L_x_172:
        /* <DEDUP_REMOVED lines=17> */
.L_x_174:
[----:B------:R-:W-:Y:S01]  /*4310*/  ULEA UR11, UR21, UR22, 0x3 ;  /* 0x00000016150b7291 */ /* 0x000fe2000f8e183f */
[----:B01----:R-:W-:-:S05]  /*4320*/  IMAD.U32 R7, RZ, RZ, UR20 ;  /* 0x00000014ff077e24 */ /* 0x003fca000f8e00ff */
[----:B------:R-:W-:-:S04]  /*4330*/  SHF.L.U32 R7, R7, 0x1f, RZ ;  /* 0x0000001f07077819 */ /* 0x000fc800000006ff */
[----:B------:R0:W1:Y:S01]  /*4340*/  SYNCS.PHASECHK.TRANS64.TRYWAIT P1, [UR11+0x19c50], R7 ;  /* 0x019c5007ff0075a7 */ /* 0x000062000802014b */
[----:B------:R-:W-:Y:S05]  /*4350*/  @!P0 BRA `(.L_x_175) ;  /* 0x0000000000048947 */ /* 0x000fea0003800000 */
[----:B------:R-:W-:Y:S01]  /*4360*/  BPT.TRAP 0x1 ;  /* 0x000000040000795c */ /* 0x000fe20000300000 */
.L_x_175:
[----:B-1----:R-:W-:Y:S05]  /*4370*/  @P1 BRA `(.L_x_176) ;  /* 0x0000000000081947 */ /* 0x002fea0003800000 */
[----:B------:R-:W1:Y:S02]  /*4380*/  SYNCS.PHASECHK.TRANS64.TRYWAIT P1, [UR11+0x19c50], R7 ;  /* 0x019c5007ff0075a7 */ /* 0x000e64000802014b */
[----:B-1----:R-:W-:Y:S05]  /*4390*/  @!P1 BRA `(.L_x_177) ;  /* 0x000000a0008c9947 */ /* 0x002fea0003800000 */
.L_x_176:
        /* <DEDUP_REMOVED lines=27> */
.L_x_178:
        /* <DEDUP_REMOVED lines=74> */
[----:B------:R-:W-:-:S04]  /*49f0*/  UIADD3 UR19, UR19, 0x19c40, URZ ;  /* 0x00019c4013137890 */ /* 0x000fc8000fffe03f */
        /* <DEDUP_REMOVED lines=332> */
.L_x_179:
        /* <DEDUP_REMOVED lines=91> */
.L_x_169:
[----:B------:R-:W-:Y:S06]  /*6470*/  BAR.ARV 0x8, 0x200 ;  /* 0x0208000000007b1d */ /* 0x000fec0000002000 */
[----:B------:R-:W-:Y:S05]  /*6480*/  @!P0 BRA `(.L_x_181) ;  /* 0x0000000000048947 */ /* 0x000fea0003800000 */
[----:B------:R-:W-:Y:S01]  /*6490*/  BPT.TRAP 0x1 ;  /* 0x000000040000795c */ /* 0x000fe20000300000 */
.L_x_181:
        /* <DEDUP_REMOVED lines=9> */
.L_x_182:
[----:B-1----:R-:W-:Y:S05]  /*6530*/  @P1 BRA `(.L_x_183) ;  /* 0x0000000000081947 */ /* 0x002fea0003800000 */
[----:B------:R-:W1:Y:S02]  /*6540*/  SYNCS.PHASECHK.TRANS64.TRYWAIT P1, [UR14+0x19c50], R0 ;  /* 0x019c5000ff0075a7 */ /* 0x000e64000802014e */
[----:B-1----:R-:W-:Y:S05]  /*6550*/  @!P1 BRA `(.L_x_184) ;  /* 0x0000008000349947 */ /* 0x002fea0003800000 */
.L_x_183:
        /* <DEDUP_REMOVED lines=9> */
[----:B------:R-:W-:-:S04]  /*65f0*/  PLOP3.LUT P1, PT, PT, PT, UP0, 0x80, 0x0 ;  /* 0x000000000000781c */ /* 0x000fc80003f2f008 */
[----:B------:R-:W-:Y:S01]  /*6600*/  @UP0 ULDC.64 UR10, c[0x0][0x9c8] ;  /* 0x00027200000a0ab9 */ /* 0x000fe20000000a00 */
[----:B------:R-:W-:Y:S02]  /*6610*/  @UP0 USHF.R.S32.HI UR18, URZ, 0x1f, UR40 ;  /* 0x0000001f3f120899 */ /* 0x000fe40008011428 */
[----:B------:R-:W-:Y:S02]  /*6620*/  @UP0 UIMAD UR6, UR43, UR10, URZ ;  /* 0x0000000a2b0602a4 */ /* 0x000fe4000f8e023f */
[----:B------:R-:W-:Y:S02]  /*6630*/  @UP0 UIMAD.WIDE.U32 UR8, UR42, UR10, URZ ;  /* 0x0000000a2a0802a5 */ /* 0x000fe4000f8e003f */
[----:B------:R-:W-:Y:S02]  /*6640*/  @UP0 UIMAD UR7, UR42, UR11, UR6 ;  /* 0x0000000b2a0702a4 */ /* 0x000fe4000f8e0206 */
[----:B------:R-:W-:Y:S02]  /*6650*/  UIMAD UR6, UR38, 0x300, UR16 ;  /* 0x00000300260678a4 */ /* 0x000fe4000f8e0210 */
[----:B------:R-:W-:Y:S01]  /*6660*/  @UP0 UIADD3 UR9, UR9, UR7, URZ ;  /* 0x0000000709090290 */ /* 0x000fe2000fffe03f */
[----:B------:R-:W-:-:S02]  /*6670*/  @UP0 ULDC.64 UR12, c[0x0][0x9d0] ;  /* 0x00027400000c0ab9 */ /* 0x000fc40000000a00 */
[----:B------:R-:W-:Y:S01]  /*6680*/  UMOV UR7, 0x40000040 ;  /* 0x4000004000077882 */ /* 0x000fe20000000000 */
[----:B------:R-:W-:Y:S02]  /*6690*/  @UP0 UIMAD UR10, UR18, UR12, URZ ;  /* 0x0000000c120a02a4 */ /* 0x000fe4000f8e023f */
[----:B------:R-:W-:Y:S01]  /*66a0*/  @UP0 UIMAD.WIDE.U32 UR8, UR40, UR12, UR8 ;  /* 0x0000000c280802a5 */ /* 0x000fe2000f8e0008 */
[----:B------:R-:W-:Y:S01]  /*66b0*/  QGMMA.64x96x32.F32.E4M3.E4M3 R88, R148, gdesc[UR4], R88, gsb0 ;  /* 0x0160000494587df3 */ /* 0x000fe20008000858 */
        /* <DEDUP_REMOVED lines=8> */
[----:B------:R-:W-:-:S06]  /*6740*/  UMOV UR11, 0x40000040 ;  /* 0x40000040000b7882 */ /* 0x000fcc0000000000 */
[----:B------:R-:W-:Y:S01]  /*6750*/  UMOV UR10, UR4 ;  /* 0x00000004000a7c82 */ /* 0x000fe20008000000 */
[----:B------:R-:W-:Y:S02]  /*6760*/  WARPGROUP.DEPBAR.LE gsb0, 0x0 ;  /* 0x00008000000079c5 */ /* 0x000fe40000010000 */
[----:B------:R-:W-:-:S06]  /*6770*/  WARPGROUP.ARRIVE ;  /* 0x00000000000079c5 */ /* 0x000fcc0000000000 */
[----:B------:R-:W-:Y:S01]  /*6780*/  QGMMA.64x96x32.F32.E4M3.E4M3 R88, R136, gdesc[UR8], R88, gsb0 ;  /* 0x0160000888587df3 */ /* 0x000fe20008000858 */
[----:B------:R-:W-:Y:S01]  /*6790*/  UIADD3 UR4, UR6, 0x4, URZ ;  /* 0x0000000406047890 */ /* 0x000fe2000fffe03f */
[----:B------:R-:W-:-:S06]  /*67a0*/  UMOV UR11, 0x40000040 ;  /* 0x40000040000b7882 */ /* 0x000fcc0000000000 */
[----:B------:R-:W-:Y:S01]  /*67b0*/  UMOV UR10, UR4 ;  /* 0x00000004000a7c82 */ /* 0x000fe20008000000 */
[----:B-1----:R-:W1:Y:S01]  /*67c0*/  SHFL.BFLY PT, R3, R4, 0x2, 0x1f ;  /* 0x0c401f0004037f89 */ /* 0x002e6200000e0000 */
[----:B------:R-:W-:-:S03]  /*67d0*/  UIADD3 UR6, UR6, 0x6, URZ ;  /* 0x0000000606067890 */ /* 0x000fc6000fffe03f */
[----:B------:R-:W4:Y:S01]  /*67e0*/  SHFL.BFLY PT, R7, R6, 0x2, 0x1f ;  /* 0x0c401f0006077f89 */ /* 0x000f2200000e0000 */
[----:B------:R-:W-:Y:S01]  /*67f0*/  UMOV UR7, 0x40000040 ;  /* 0x4000004000077882 */ /* 0x000fe20000000000 */
[----:B------:R-:W-:Y:S02]  /*6800*/  WARPGROUP.DEPBAR.LE gsb0, 0x0 ;  /* 0x00008000000079c5 */ /* 0x000fe40000010000 */
[----:B------:R-:W-:-:S06]  /*6810*/  WARPGROUP.ARRIVE ;  /* 0x00000000000079c5 */ /* 0x000fcc0000000000 */
[----:B------:R-:W-:Y:S01]  /*6820*/  QGMMA.64x96x32.F32.E4M3.E4M3 R88, R140, gdesc[UR8], R88, gsb0 ;  /* 0x016000088c587df3 */ /* 0x000fe20008000858 */
        /* <DEDUP_REMOVED lines=11> */
[----:B------:R-:W-:-:S05]  /*68e0*/  FSETP.NE.FTZ.AND P3, PT, R13, RZ, PT ;  /* 0x000000ff0d00720b */ /* 0x000fca0003f75000 */
[----:B------:R-:W-:Y:S01]  /*68f0*/  @P1 MUFU.RCP R4, R10 ;  /* 0x0000000a00041308 */ /* 0x000fe20000001000 */
[----:B------:R-:W-:Y:S02]  /*6900*/  WARPGROUP.DEPBAR.LE gsb0, 0x0 ;  /* 0x00008000000079c5 */ /* 0x000fe40000010000 */
[----:B------:R-:W-:-:S06]  /*6910*/  WARPGROUP.ARRIVE ;  /* 0x00000000000079c5 */ /* 0x000fcc0000000000 */
[----:B------:R-:W-:Y:S01]  /*6920*/  QGMMA.64x96x32.F32.E4M3.E4M3 R88, R144, gdesc[UR4], R88, gsb0 ;  /* 0x0160000490587df3 */ /* 0x000fe20008000858 */
[----:B------:R-:W-:Y:S01]  /*6930*/  FSETP.NE.FTZ.AND P1, PT, R11, RZ, PT ;  /* 0x000000ff0b00720b */ /* 0x000fe20003f35000 */
[----:B------:R-:W-:Y:S01]  /*6940*/  IMAD.MOV.U32 R8, RZ, RZ, RZ ;  /* 0x000000ffff087224 */ /* 0x000fe200078e00ff */
[----:B------:R-:W0:Y:S08]  /*6950*/  @P3 MUFU.LG2 R9, R13 ;  /* 0x0000000d00093308 */ /* 0x000e300000000c00 */
[----:B------:R-:W1:Y:S08]  /*6960*/  @P2 MUFU.LG2 R6, R12 ;  /* 0x0000000c00062308 */ /* 0x000e700000000c00 */
[----:B------:R-:W2:Y:S01]  /*6970*/  @P1 MUFU.RCP R8, R11 ;  /* 0x0000000b00081308 */ /* 0x000ea20000001000 */
[----:B------:R-:W-:-:S02]  /*6980*/  IMAD.U32 R14, RZ, RZ, UR17 ;  /* 0x00000011ff0e7e24 */ /* 0x000fc4000f8e00ff */
[----:B------:R-:W-:Y:S02]  /*6990*/  IMAD.U32 R7, RZ, RZ, UR17 ;  /* 0x00000011ff077e24 */ /* 0x000fe4000f8e00ff */
[----:B0-----:R-:W-:Y:S01]  /*69a0*/  @P3 FMUL.FTZ R9, R9, 0.69314718246459960938 ;  /* 0x3f31721809093820 */ /* 0x001fe20000410000 */
[----:B------:R-:W-:Y:S01]  /*69b0*/  @P3 FMUL.FTZ R10, R14, 0.69314718246459960938 ;  /* 0x3f3172180e0a3820 */ /* 0x000fe20000410000 */
[----:B------:R-:W-:Y:S01]  /*69c0*/  @P2 FMUL.FTZ R7, R7, 0.69314718246459960938 ;  /* 0x3f31721807072820 */ /* 0x000fe20000410000 */
[----:B-1----:R-:W-:Y:S01]  /*69d0*/  @P2 FMUL.FTZ R6, R6, 0.69314718246459960938 ;  /* 0x3f31721806062820 */ /* 0x002fe20000410000 */
[----:B------:R-:W-:Y:S01]  /*69e0*/  IMAD.MOV.U32 R3, RZ, RZ, -0x800000 ;  /* 0xff800000ff037424 */ /* 0x000fe200078e00ff */
[----:B------:R-:W-:Y:S01]  /*69f0*/  MOV R0, 0xff800000 ;  /* 0xff80000000007802 */ /* 0x000fe20000000f00 */
[----:B------:R-:W-:-:S01]  /*6a00*/  @P3 FFMA.FTZ R3, R10, R54, R9 ;  /* 0x000000360a033223 */ /* 0x000fc20000010009 */
[----:B------:R-:W-:Y:S01]  /*6a10*/  @P2 FFMA.FTZ R0, R7, R62, R6 ;  /* 0x0000003e07002223 */ /* 0x000fe20000010006 */
[-C--:B---3--:R-:W-:Y:S01]  /*6a20*/  FMUL.FTZ R9, R4, R5.reuse ;  /* 0x0000000504097220 */ /* 0x088fe20000410000 */
[----:B--2---:R-:W-:Y:S01]  /*6a30*/  FMUL.FTZ R8, R8, R5 ;  /* 0x0000000508087220 */ /* 0x004fe20000410000 */
[----:B------:R-:W-:-:S02]  /*6a40*/  WARPGROUP.DEPBAR.LE gsb0, 0x0 ;  /* 0x00008000000079c5 */ /* 0x000fc40000010000 */
[----:B------:R-:W-:Y:S05]  /*6a50*/  @!P0 BRA `(.L_x_185) ;  /* 0x0000000000048947 */ /* 0x000fea0003800000 */
[----:B------:R-:W-:Y:S01]  /*6a60*/  BPT.TRAP 0x1 ;  /* 0x000000040000795c */ /* 0x000fe20000300000 */
.L_x_185:
[----:B------:R-:W-:Y:S01]  /*6a70*/  UIADD3 UR4, UR14, 0x19c60, URZ ;  /* 0x00019c600e047890 */ /* 0x000fe2000fffe03f */
[-C--:B------:R-:W-:Y:S01]  /*6a80*/  FMUL.FTZ R64, R88, R9.reuse ;  /* 0x0000000958407220 */ /* 0x080fe20000410000 */
[----:B------:R-:W-:Y:S01]  /*6a90*/  UIADD3 UR38, UR38, 0x1, URZ ;  /* 0x0000000126267890 */ /* 0x000fe2000fffe03f */
[-C--:B------:R-:W-:Y:S01]  /*6aa0*/  FMUL.FTZ R60, R89, R9.reuse ;  /* 0x00000009593c7220 */ /* 0x080fe20000410000 */
[----:B------:R-:W-:Y:S01]  /*6ab0*/  UPRMT UR4, UR15, 0x654, UR4 ;  /* 0x000006540f047896 */ /* 0x000fe20008000004 */
[-C--:B------:R-:W-:Y:S01]  /*6ac0*/  FMUL.FTZ R61, R92, R9.reuse ;  /* 0x000000095c3d7220 */ /* 0x080fe20000410000 */
[----:B------:R-:W-:Y:S01]  /*6ad0*/  UISETP.NE.AND UP0, UPT, UR38, 0x2, UPT ;  /* 0x000000022600788c */ /* 0x000fe2000bf05270 */
[-C--:B------:R-:W-:Y:S01]  /*6ae0*/  FMUL.FTZ R57, R93, R9.reuse ;  /* 0x000000095d397220 */ /* 0x080fe20000410000 */
[-C--:B------:R-:W-:Y:S01]  /*6af0*/  FMUL.FTZ R56, R96, R9.reuse ;  /* 0x0000000960387220 */ /* 0x080fe20000410000 */
[-C--:B------:R-:W-:Y:S01]  /*6b00*/  FMUL.FTZ R4, R97, R9.reuse ;  /* 0x0000000961047220 */ /* 0x080fe20000410000 */
[-C--:B------:R-:W-:Y:S01]  /*6b10*/  FMUL.FTZ R53, R100, R9.reuse ;  /* 0x0000000964357220 */ /* 0x080fe20000410000 */
[-C--:B------:R-:W-:Y:S01]  /*6b20*/  FMUL.FTZ R51, R101, R9.reuse ;  /* 0x0000000965337220 */ /* 0x080fe20000410000 */
[-C--:B------:R-:W-:Y:S01]  /*6b30*/  FMUL.FTZ R50, R104, R9.reuse ;  /* 0x0000000968327220 */ /* 0x080fe20000410000 */
[----:B------:R-:W-:Y:S01]  /*6b40*/  SYNCS.ARRIVE.TRANS64.RED.A1T0 RZ, [UR4], RZ ;  /* 0x000000ffffff79a7 */ /* 0x000fe20008100404 */
        /* <DEDUP_REMOVED lines=14> */
[----:B------:R-:W-:Y:S01]  /*6c30*/  USEL UR4, URZ, 0x1, UP0 ;  /* 0x000000013f047887 */ /* 0x000fe20008000000 */
        /* <DEDUP_REMOVED lines=20> */
[----:B------:R-:W-:Y:S01]  /*6d80*/  PLOP3.LUT P0, PT, PT, PT, PT, 0x8, 0x0 ;  /* 0x000000000000781c */ /* 0x000fe20003f0e170 */
[-C--:B------:R-:W-:Y:S01]  /*6d90*/  FMUL.FTZ R15, R127, R8.reuse ;  /* 0x000000087f0f7220 */ /* 0x080fe20000410000 */
[-C--:B------:R-:W-:Y:S01]  /*6da0*/  FMUL.FTZ R14, R130, R8.reuse ;  /* 0x00000008820e7220 */ /* 0x080fe20000410000 */
[-C--:B------:R-:W-:Y:S01]  /*6db0*/  FMUL.FTZ R10, R131, R8.reuse ;  /* 0x00000008830a7220 */ /* 0x080fe20000410000 */
[-C--:B------:R-:W-:Y:S01]  /*6dc0*/  FMUL.FTZ R11, R134, R8.reuse ;  /* 0x00000008860b7220 */ /* 0x080fe20000410000 */
[----:B------:R-:W-:Y:S01]  /*6dd0*/  FMUL.FTZ R135, R135, R8 ;  /* 0x0000000887877220 */ /* 0x000fe20000410000 */
[----:B------:R-:W-:-:S02]  /*6de0*/  UIADD3 UR36, UR36, 0x1, URZ ;  /* 0x0000000124247890 */ /* 0x000fc4000fffe03f */
[----:B------:R-:W-:Y:S02]  /*6df0*/  USEL UR38, UR38, URZ, UP0 ;  /* 0x0000003f26267287 */ /* 0x000fe40008000000 */
[----:B------:R-:W-:-:S12]  /*6e00*/  ULOP3.LUT UR37, UR37, UR4, URZ, 0x3c, !UPT ;  /* 0x0000000425257292 */ /* 0x000fd8000f8e3c3f */
.L_x_161:
[----:B------:R-:W0:Y:S01]  /*6e10*/  S2R R7, SR_CgaCtaId ;  /* 0x0000000000077919 */ /* 0x000e220000008800 */
[----:B------:R-:W-:Y:S01]  /*6e20*/  MOV R8, 0x400 ;  /* 0x0000040000087802 */ /* 0x000fe20000000f00 */
[----:B------:R-:W-:Y:S01]  /*6e30*/  BSSY B0, `(.L_x_186) ;  /* 0x0000212000007945 */ /* 0x000fe20003800000 */
[----:B------:R-:W-:Y:S02]  /*6e40*/  BAR.SYNC.DEFER_BLOCKING 0x5, 0x200 ;  /* 0x0148000000007b1d */ /* 0x000fe40000010000 */
[----:B0-----:R-:W-:-:S05]  /*6e50*/  LEA R8, R7, R8, 0x18 ;  /* 0x0000000807087211 */ /* 0x001fca00078ec0ff */
[----:B------:R-:W0:Y:S02]  /*6e60*/  LDS.128 R44, [R8+0x19cd0] ;  /* 0x019cd000082c7984 */ /* 0x000e240000000c00 */
[----:B0-----:R-:W-:Y:S02]  /*6e70*/  R2UR UR5, R45 ;  /* 0x000000002d0572ca */ /* 0x001fe400000e0000 */
[----:B------:R-:W-:Y:S01]  /*6e80*/  R2UR UR40, R46 ;  /* 0x000000002e2872ca */ /* 0x000fe200000e0000 */
[----:B------:R-:W-:Y:S06]  /*6e90*/  BAR.ARV 0x4, 0x200 ;  /* 0x0108000000007b1d */ /* 0x000fec0000002000 */
[----:B------:R-:W-:Y:S08]  /*6ea0*/  @P0 BRA `(.L_x_187) ;  /* 0x0000001400a00947 */ /* 0x000ff00003800000 */
[----:B------:R-:W0:Y:S01]  /*6eb0*/  S2R R63, SR_TID.X ;  /* 0x00000000003f7919 */ /* 0x000e220000002100 */
[----:B------:R-:W-:Y:S01]  /*6ec0*/  ULDC.64 UR6, c[0x4][0x38] ;  /* 0x01000e0000067ab9 */ /* 0x000fe20000000a00 */
[----:B0-----:R-:W-:-:S05]  /*6ed0*/  IMAD.SHL.U32 R6, R63, 0x4, RZ ;  /* 0x000000043f067824 */ /* 0x001fca00078e00ff */
[----:B------:R-:W-:-:S04]  /*6ee0*/  LOP3.LUT R6, R6, 0xc, RZ, 0xc0, !PT ;  /* 0x0000000c06067812 */ /* 0x000fc800078ec0ff */
[----:B------:R-:W-:-:S05]  /*6ef0*/  IADD3 R6, P0, R6, UR6, RZ ;  /* 0x0000000606067c10 */ /* 0x000fca000ff1e0ff */
[----:B------:R-:W-:Y:S01]  /*6f00*/  IMAD.X R7, RZ, RZ, UR7, P0 ;  /* 0x00000007ff077e24 */ /* 0x000fe200080e06ff */
[----:B------:R-:W-:Y:S01]  /*6f10*/  F2FP.BF16.F32.PACK_AB R25, R25, R28 ;  /* 0x0000001c1919723e */ /* 0x000fe200000010ff */
[----:B------:R-:W-:-:S03]  /*6f20*/  ULDC.64 UR6, c[0x0][0xc00] ;  /* 0x0003000000067ab9 */ /* 0x000fc60000000a00 */
[----:B------:R0:W2:Y:S01]  /*6f30*/  LDG.E.CONSTANT R6, desc[UR50][R6.64] ;  /* 0x0000003206067981 */ /* 0x0000a2000c1e9900 */
[----:B------:R-:W-:Y:S01]  /*6f40*/  LOP3.LUT P0, R28, R63, 0x3, RZ, 0xc0, !PT ;  /* 0x000000033f1c7812 */ /* 0x000fe2000780c0ff */
[----:B------:R-:W-:Y:S01]  /*6f50*/  UISETP.NE.U32.AND UP0, UPT, UR6, URZ, UPT ;  /* 0x0000003f0600728c */ /* 0x000fe2000bf05070 */
[----:B------:R-:W-:Y:S01]  /*6f60*/  F2FP.BF16.F32.PACK_AB R5, R5, R54 ;  /* 0x000000360505723e */ /* 0x000fe200000010ff */
[----:B------:R-:W-:Y:S01]  /*6f70*/  USHF.L.U32 UR8, UR42, 0x2, URZ ;  /* 0x000000022a087899 */ /* 0x000fe2000800063f */
[----:B------:R-:W-:Y:S01]  /*6f80*/  F2FP.BF16.F32.PACK_AB R52, R49, R52 ;  /* 0x000000343134723e */ /* 0x000fe200000010ff */
[----:B------:R-:W-:Y:S01]  /*6f90*/  UISETP.NE.AND.EX UP0, UPT, UR7, URZ, UPT, UP0 ;  /* 0x0000003f0700728c */ /* 0x000fe2000bf05300 */
[----:B------:R-:W-:Y:S01]  /*6fa0*/  ISETP.EQ.OR P0, PT, R28, 0x3, !P0 ;  /* 0x000000031c00780c */ /* 0x000fe20004702670 */
[----:B------:R-:W-:Y:S01]  /*6fb0*/  USHF.L.U64.HI UR9, UR42, 0x2, UR43 ;  /* 0x000000022a097899 */ /* 0x000fe2000801022b */
[----:B------:R-:W-:Y:S01]  /*6fc0*/  F2FP.BF16.F32.PACK_AB R53, R53, R56 ;  /* 0x000000383535723e */ /* 0x000fe200000010ff */
[----:B0-----:R-:W0:Y:S01]  /*6fd0*/  S2R R7, SR_SWINHI ;  /* 0x0000000000077919 */ /* 0x001e220000002f00 */
[----:B------:R-:W-:Y:S01]  /*6fe0*/  F2FP.BF16.F32.PACK_AB R4, R51, R4 ;  /* 0x000000043304723e */ /* 0x000fe200000010ff */
[----:B------:R-:W-:Y:S01]  /*6ff0*/  UIADD3 UR4, UP1, UR8, UR6, URZ ;  /* 0x0000000608047290 */ /* 0x000fe2000ff3e03f */
[----:B------:R-:W-:-:S02]  /*7000*/  F2FP.BF16.F32.PACK_AB R32, R29, R32 ;  /* 0x000000201d20723e */ /* 0x000fc400000010ff */
[----:B------:R-:W-:Y:S01]  /*7010*/  SEL R45, R5, R52, P0 ;  /* 0x00000034052d7207 */ /* 0x000fe20000000000 */
[----:B------:R-:W-:Y:S01]  /*7020*/  UIADD3.X UR6, UR9, UR7, URZ, UP1, !UPT ;  /* 0x0000000709067290 */ /* 0x000fe20008ffe43f */
[----:B------:R-:W-:Y:S02]  /*7030*/  SEL R29, R53, R4, P0 ;  /* 0x00000004351d7207 */ /* 0x000fe40000000000 */
[----:B------:R-:W-:Y:S02]  /*7040*/  SEL R28, R4, R53, P0 ;  /* 0x00000035041c7207 */ /* 0x000fe40000000000 */
[----:B------:R-:W-:Y:S02]  /*7050*/  SEL R52, R52, R5, P0 ;  /* 0x0000000534347207 */ /* 0x000fe40000000000 */
[----:B------:R-:W-:Y:S02]  /*7060*/  F2FP.BF16.F32.PACK_AB R14, R11, R14 ;  /* 0x0000000e0b0e723e */ /* 0x000fe400000010ff */
[----:B------:R-:W-:-:S02]  /*7070*/  F2FP.BF16.F32.PACK_AB R135, R135, R10 ;  /* 0x0000000a8787723e */ /* 0x000fc400000010ff */
[----:B------:R-:W-:Y:S02]  /*7080*/  F2FP.BF16.F32.PACK_AB R41, R41, R48 ;  /* 0x000000302929723e */ /* 0x000fe400000010ff */
[----:B------:R-:W-:Y:S02]  /*7090*/  F2FP.BF16.F32.PACK_AB R13, R13, R20 ;  /* 0x000000140d0d723e */ /* 0x000fe400000010ff */
[----:B------:R-:W-:Y:S02]  /*70a0*/  F2FP.BF16.F32.PACK_AB R12, R9, R12 ;  /* 0x0000000c090c723e */ /* 0x000fe400000010ff */
[----:B------:R-:W-:Y:S02]  /*70b0*/  SEL R51, R14, R135, P0 ;  /* 0x000000870e337207 */ /* 0x000fe40000000000 */
[----:B------:R-:W-:Y:S02]  /*70c0*/  SEL R48, R135, R14, P0 ;  /* 0x0000000e87307207 */ /* 0x000fe40000000000 */
[----:B------:R-:W-:-:S02]  /*70d0*/  F2FP.BF16.F32.PACK_AB R42, R39, R42 ;  /* 0x0000002a272a723e */ /* 0x000fc400000010ff */
[----:B------:R-:W-:Y:S02]  /*70e0*/  F2FP.BF16.F32.PACK_AB R33, R33, R36 ;  /* 0x000000242121723e */ /* 0x000fe400000010ff */
[----:B------:R-:W-:Y:S02]  /*70f0*/  SEL R39, R13, R12, P0 ;  /* 0x0000000c0d277207 */ /* 0x000fe40000000000 */
[----:B------:R-:W-:Y:S02]  /*7100*/  MOV R4, R8 ;  /* 0x0000000800047202 */ /* 0x000fe40000000f00 */
[----:B0-----:R-:W-:Y:S02]  /*7110*/  MOV R5, R7 ;  /* 0x0000000700057202 */ /* 0x001fe40000000f00 */
[----:B------:R-:W-:Y:S02]  /*7120*/  SEL R36, R12, R13, P0 ;  /* 0x0000000d0c247207 */ /* 0x000fe40000000000 */
[----:B------:R-:W-:Y:S01]  /*7130*/  F2FP.BF16.F32.PACK_AB R60, R57, R60 ;  /* 0x0000003c393c723e */ /* 0x000fe200000010ff */
[----:B------:R-:W-:Y:S01]  /*7140*/  IMAD.WIDE R10, R155, 0x2, R4 ;  /* 0x000000029b0a7825 */ /* 0x000fe200078e0204 */
[----:B------:R-:W-:-:S02]  /*7150*/  F2FP.BF16.F32.PACK_AB R58, R55, R58 ;  /* 0x0000003a373a723e */ /* 0x000fc400000010ff */
[----:B------:R-:W-:Y:S02]  /*7160*/  F2FP.BF16.F32.PACK_AB R35, R35, R38 ;  /* 0x000000262323723e */ /* 0x000fe400000010ff */
[C---:B------:R-:W-:Y:S02]  /*7170*/  LOP3.LUT R7, R10.reuse, 0x180, RZ, 0xc0, !PT ;  /* 0x000001800a077812 */ /* 0x040fe400078ec0ff */
[----:B------:R-:W-:Y:S02]  /*7180*/  IADD3 R14, P5, R10, 0x20, RZ ;  /* 0x000000200a0e7810 */ /* 0x000fe40007fbe0ff */
[----:B------:R-:W-:Y:S02]  /*7190*/  SHF.R.U64 R7, R7, 0x3, RZ ;  /* 0x0000000307077819 */ /* 0x000fe400000012ff */
[----:B------:R-:W-:Y:S02]  /*71a0*/  LOP3.LUT R12, R14, 0x180, RZ, 0xc0, !PT ;  /* 0x000001800e0c7812 */ /* 0x000fe400078ec0ff */
[----:B------:R-:W-:-:S02]  /*71b0*/  F2FP.BF16.F32.PACK_AB R34, R31, R34 ;  /* 0x000000221f22723e */ /* 0x000fc400000010ff */
[C---:B------:R-:W-:Y:S02]  /*71c0*/  IADD3 R20, P4, R10.reuse, 0x3000, RZ ;  /* 0x000030000a147810 */ /* 0x040fe40007f9e0ff */
[C---:B------:R-:W-:Y:S02]  /*71d0*/  IADD3 R53, P3, R10.reuse, 0x3020, RZ ;  /* 0x000030200a357810 */ /* 0x040fe40007f7e0ff */
[C---:B------:R-:W-:Y:S02]  /*71e0*/  IADD3 R55, P2, R10.reuse, 0x6000, RZ ;  /* 0x000060000a377810 */ /* 0x040fe40007f5e0ff */
[----:B------:R-:W-:Y:S02]  /*71f0*/  IADD3 R57, P1, R10, 0x6020, RZ ;  /* 0x000060200a397810 */ /* 0x000fe40007f3e0ff */
[----:B------:R-:W-:Y:S02]  /*7200*/  F2FP.BF16.F32.PACK_AB R27, R27, R30 ;  /* 0x0000001e1b1b723e */ /* 0x000fe400000010ff */
[----:B------:R-:W-:Y:S01]  /*7210*/  F2FP.BF16.F32.PACK_AB R26, R21, R26 ;  /* 0x0000001a151a723e */ /* 0x000fe200000010ff */
[--C-:B------:R-:W-:Y:S01]  /*7220*/  IMAD.X R21, RZ, RZ, R11.reuse, P3 ;  /* 0x000000ffff157224 */ /* 0x100fe200018e060b */
[----:B------:R-:W-:Y:S01]  /*7230*/  LOP3.LUT R10, R7, R10, RZ, 0x3c, !PT ;  /* 0x0000000a070a7212 */ /* 0x000fe200078e3cff */
[----:B------:R-:W-:Y:S01]  /*7240*/  IMAD.X R13, RZ, RZ, R11, P1 ;  /* 0x000000ffff0d7224 */ /* 0x000fe200008e060b */
[----:B------:R-:W-:-:S02]  /*7250*/  F2FP.BF16.F32.PACK_AB R40, R37, R40 ;  /* 0x000000282528723e */ /* 0x000fc400000010ff */
[----:B------:R-:W-:Y:S02]  /*7260*/  SHF.R.U64 R7, R12, 0x3, RZ ;  /* 0x000000030c077819 */ /* 0x000fe400000012ff */
[----:B------:R-:W-:Y:S02]  /*7270*/  SEL R37, R35, R34, P0 ;  /* 0x0000002223257207 */ /* 0x000fe40000000000 */
[----:B------:R-:W-:Y:S02]  /*7280*/  SEL R34, R34, R35, P0 ;  /* 0x0000002322227207 */ /* 0x000fe40000000000 */
[----:B------:R-:W-:Y:S02]  /*7290*/  SEL R35, R27, R26, P0 ;  /* 0x0000001a1b237207 */ /* 0x000fe40000000000 */
[----:B------:R-:W-:Y:S01]  /*72a0*/  SEL R30, R26, R27, P0 ;  /* 0x0000001b1a1e7207 */ /* 0x000fe20000000000 */
[----:B------:R-:W-:Y:S01]  /*72b0*/  IMAD.X R27, RZ, RZ, R11, P5 ;  /* 0x000000ffff1b7224 */ /* 0x000fe200028e060b */
[----:B------:R-:W-:-:S02]  /*72c0*/  LOP3.LUT R26, R7, R14, RZ, 0x3c, !PT ;  /* 0x0000000e071a7212 */ /* 0x000fc400078e3cff */
[----:B------:R-:W-:Y:S02]  /*72d0*/  LOP3.LUT R7, R20, 0x180, RZ, 0xc0, !PT ;  /* 0x0000018014077812 */ /* 0x000fe400078ec0ff */
[----:B------:R-:W-:Y:S02]  /*72e0*/  F2FP.BF16.F32.PACK_AB R43, R43, R50 ;  /* 0x000000322b2b723e */ /* 0x000fe400000010ff */
[----:B------:R-:W-:Y:S02]  /*72f0*/  LOP3.LUT R12, R53, 0x180, RZ, 0xc0, !PT ;  /* 0x00000180350c7812 */ /* 0x000fe400078ec0ff */
[----:B------:R-:W-:Y:S02]  /*7300*/  F2FP.BF16.F32.PACK_AB R61, R61, R64 ;  /* 0x000000403d3d723e */ /* 0x000fe400000010ff */
[----:B------:R-:W-:Y:S02]  /*7310*/  F2FP.BF16.F32.PACK_AB R59, R59, R62 ;  /* 0x0000003e3b3b723e */ /* 0x000fe400000010ff */
[----:B------:R-:W-:Y:S01]  /*7320*/  F2FP.BF16.F32.PACK_AB R24, R15, R24 ;  /* 0x000000180f18723e */ /* 0x000fe200000010ff */
[----:B------:R-:W-:Y:S01]  /*7330*/  IMAD.X R15, RZ, RZ, R11, P2 ;  /* 0x000000ffff0f7224 */ /* 0x000fe200010e060b */
[----:B------:R-:W-:-:S02]  /*7340*/  SEL R49, R41, R40, P0 ;  /* 0x0000002829317207 */ /* 0x000fc40000000000 */
[----:B------:R-:W-:Y:S02]  /*7350*/  SEL R40, R40, R41, P0 ;  /* 0x0000002928287207 */ /* 0x000fe40000000000 */
[----:B------:R-:W-:Y:S02]  /*7360*/  SHF.R.U64 R7, R7, 0x3, RZ ;  /* 0x0000000307077819 */ /* 0x000fe400000012ff */
[----:B------:R-:W-:Y:S02]  /*7370*/  SEL R31, R43, R42, P0 ;  /* 0x0000002a2b1f7207 */ /* 0x000fe40000000000 */
[----:B------:R-:W-:Y:S02]  /*7380*/  SEL R41, R33, R32, P0 ;  /* 0x0000002021297207 */ /* 0x000fe40000000000 */
[----:B------:R-:W-:Y:S02]  /*7390*/  LOP3.LUT R38, R57, 0x180, RZ, 0xc0, !PT ;  /* 0x0000018039267812 */ /* 0x000fe400078ec0ff */
[----:B------:R-:W-:-:S02]  /*73a0*/  SEL R42, R42, R43, P0 ;  /* 0x0000002b2a2a7207 */ /* 0x000fc40000000000 */
[----:B------:R-:W-:Y:S02]  /*73b0*/  SEL R32, R32, R33, P0 ;  /* 0x0000002120207207 */ /* 0x000fe40000000000 */
[----:B------:R-:W-:Y:S02]  /*73c0*/  SHF.R.U64 R12, R12, 0x3, RZ ;  /* 0x000000030c0c7819 */ /* 0x000fe400000012ff */
[----:B------:R-:W-:Y:S02]  /*73d0*/  SEL R9, R61, R60, P0 ;  /* 0x0000003c3d097207 */ /* 0x000fe40000000000 */
[----:B------:R-:W-:Y:S02]  /*73e0*/  SEL R43, R59, R58, P0 ;  /* 0x0000003a3b2b7207 */ /* 0x000fe40000000000 */
[----:B------:R-:W-:Y:S02]  /*73f0*/  SEL R33, R25, R24, P0 ;  /* 0x0000001819217207 */ /* 0x000fe40000000000 */
[----:B------:R-:W-:Y:S01]  /*7400*/  SEL R46, R24, R25, P0 ;  /* 0x00000019182e7207 */ /* 0x000fe20000000000 */
[----:B------:R-:W-:Y:S01]  /*7410*/  IMAD.X R25, RZ, RZ, R11, P4 ;  /* 0x000000ffff197224 */ /* 0x000fe200020e060b */
[----:B------:R-:W-:-:S02]  /*7420*/  SEL R60, R60, R61, P0 ;  /* 0x0000003d3c3c7207 */ /* 0x000fc40000000000 */
[----:B------:R-:W-:Y:S02]  /*7430*/  SEL R58, R58, R59, P0 ;  /* 0x0000003b3a3a7207 */ /* 0x000fe40000000000 */
[----:B------:R-:W-:Y:S02]  /*7440*/  LOP3.LUT R24, R7, R20, RZ, 0x3c, !PT ;  /* 0x0000001407187212 */ /* 0x000fe400078e3cff */
[----:B------:R-:W-:Y:S02]  /*7450*/  SHF.R.U64 R38, R38, 0x3, RZ ;  /* 0x0000000326267819 */ /* 0x000fe400000012ff */
[----:B------:R-:W-:Y:S02]  /*7460*/  LOP3.LUT R20, R12, R53, RZ, 0x3c, !PT ;  /* 0x000000350c147212 */ /* 0x000fe400078e3cff */
[----:B------:R-:W-:Y:S02]  /*7470*/  LOP3.LUT R12, R38, R57, RZ, 0x3c, !PT ;  /* 0x00000039260c7212 */ /* 0x000fe400078e3cff */
[----:B------:R-:W-:-:S02]  /*7480*/  MOV R53, R20 ;  /* 0x0000001400357202 */ /* 0x000fc40000000f00 */
[----:B------:R-:W-:Y:S02]  /*7490*/  MOV R56, R10 ;  /* 0x0000000a00387202 */ /* 0x000fe40000000f00 */
[----:B------:R-:W-:Y:S02]  /*74a0*/  LOP3.LUT R14, R55, 0x180, RZ, 0xc0, !PT ;  /* 0x00000180370e7812 */ /* 0x000fe400078ec0ff */
[----:B------:R-:W-:Y:S02]  /*74b0*/  MOV R54, R24 ;  /* 0x0000001800367202 */ /* 0x000fe40000000f00 */
[----:B------:R-:W-:Y:S02]  /*74c0*/  SHF.R.U64 R14, R14, 0x3, RZ ;  /* 0x000000030e0e7819 */ /* 0x000fe400000012ff */
[----:B------:R-:W-:Y:S02]  /*74d0*/  MOV R21, R12 ;  /* 0x0000000c00157202 */ /* 0x000fe40000000f00 */
[----:B------:R-:W-:-:S02]  /*74e0*/  LOP3.LUT R14, R14, R55, RZ, 0x3c, !PT ;  /* 0x000000370e0e7212 */ /* 0x000fc400078e3cff */
[----:B------:R-:W-:Y:S02]  /*74f0*/  MOV R55, R26 ;  /* 0x0000001a00377202 */ /* 0x000fe40000000f00 */
[----:B------:R-:W-:Y:S02]  /*7500*/  MOV R50, R14 ;  /* 0x0000000e00327202 */ /* 0x000fe40000000f00 */
[----:B------:R-:W-:Y:S02]  /*7510*/  PLOP3.LUT P2, PT, PT, PT, UP0, 0x80, 0x0 ;  /* 0x000000000000781c */ /* 0x000fe40003f4f008 */
[----:B--2---:R-:W-:Y:S01]  /*7520*/  LOP3.LUT R7, R6, 0x2, RZ, 0x3c, !PT ;  /* 0x0000000206077812 */ /* 0x004fe200078e3cff */
[----:B------:R-:W-:Y:S04]  /*7530*/  SHFL.IDX PT, R9, R9, R6, 0x1c1f ;  /* 0x001c1f0609097589 */ /* 0x000fe800000e0000 */
[----:B------:R-:W-:Y:S04]  /*7540*/  SHFL.IDX PT, R29, R29, R6, 0x1c1f ;  /* 0x001c1f061d1d7589 */ /* 0x000fe800000e0000 */
[----:B------:R-:W0:Y:S04]  /*7550*/  SHFL.IDX PT, R60, R60, R7, 0x1c1f ;  /* 0x001c1f073c3c7589 */ /* 0x000e2800000e0000 */
[----:B------:R-:W1:Y:S04]  /*7560*/  SHFL.IDX PT, R28, R28, R7, 0x1c1f ;  /* 0x001c1f071c1c7589 */ /* 0x000e6800000e0000 */
[----:B------:R-:W-:Y:S04]  /*7570*/  SHFL.IDX PT, R43, R43, R6, 0x1c1f ;  /* 0x001c1f062b2b7589 */ /* 0x000fe800000e0000 */
[----:B------:R-:W2:Y:S04]  /*7580*/  SHFL.IDX PT, R58, R58, R7, 0x1c1f ;  /* 0x001c1f073a3a7589 */ /* 0x000ea800000e0000 */
[----:B------:R-:W-:Y:S04]  /*7590*/  SHFL.IDX PT, R31, R31, R6, 0x1c1f ;  /* 0x001c1f061f1f7589 */ /* 0x000fe800000e0000 */
[----:B------:R-:W-:Y:S04]  /*75a0*/  SHFL.IDX PT, R45, R45, R6, 0x1c1f ;  /* 0x001c1f062d2d7589 */ /* 0x000fe800000e0000 */
[----:B------:R-:W3:Y:S01]  /*75b0*/  SHFL.IDX PT, R52, R52, R7, 0x1c1f ;  /* 0x001c1f0734347589 */ /* 0x000ee200000e0000 */
[----:B0-----:R-:W-:-:S02]  /*75c0*/  SEL R12, R9, R60, P0 ;  /* 0x0000003c090c7207 */ /* 0x001fc40000000000 */
[----:B------:R-:W-:Y:S01]  /*75d0*/  SEL R14, R60, R9, P0 ;  /* 0x000000093c0e7207 */ /* 0x000fe20000000000 */
[----:B------:R-:W-:Y:S01]  /*75e0*/  SHFL.IDX PT, R35, R35, R6, 0x1c1f ;  /* 0x001c1f0623237589 */ /* 0x000fe200000e0000 */
[----:B-1----:R-:W-:Y:S02]  /*75f0*/  SEL R24, R29, R28, P0 ;  /* 0x0000001c1d187207 */ /* 0x002fe40000000000 */
[----:B------:R-:W-:Y:S01]  /*7600*/  SEL R26, R28, R29, P0 ;  /* 0x0000001d1c1a7207 */ /* 0x000fe20000000000 */
[----:B------:R-:W0:Y:S04]  /*7610*/  SHFL.IDX PT, R42, R42, R7, 0x1c1f ;  /* 0x001c1f072a2a7589 */ /* 0x000e2800000e0000 */
[----:B------:R1:W4:Y:S01]  /*7620*/  SHFL.IDX PT, R38, R30, R7, 0x1c1f ;  /* 0x001c1f071e267589 */ /* 0x00032200000e0000 */
[----:B--2---:R-:W-:-:S02]  /*7630*/  SEL R13, R43, R58, P0 ;  /* 0x0000003a2b0d7207 */ /* 0x004fc40000000000 */
[----:B------:R-:W-:Y:S01]  /*7640*/  SEL R15, R58, R43, P0 ;  /* 0x0000002b3a0f7207 */ /* 0x000fe20000000000 */
[----:B------:R-:W-:Y:S04]  /*7650*/  SHFL.IDX PT, R37, R37, R6, 0x1c1f ;  /* 0x001c1f0625257589 */ /* 0x000fe800000e0000 */
[----:B------:R-:W-:Y:S04]  /*7660*/  SHFL.IDX PT, R49, R49, R6, 0x1c1f ;  /* 0x001c1f0631317589 */ /* 0x000fe800000e0000 */
[----:B------:R-:W2:Y:S01]  /*7670*/  SHFL.IDX PT, R34, R34, R7, 0x1c1f ;  /* 0x001c1f0722227589 */ /* 0x000ea200000e0000 */
[----:B---3--:R-:W-:-:S02]  /*7680*/  SEL R25, R45, R52, P0 ;  /* 0x000000342d197207 */ /* 0x008fc40000000000 */
[----:B------:R-:W-:Y:S01]  /*7690*/  SEL R27, R52, R45, P0 ;  /* 0x0000002d341b7207 */ /* 0x000fe20000000000 */
[----:B------:R-:W3:Y:S04]  /*76a0*/  SHFL.IDX PT, R20, R40, R7, 0x1c1f ;  /* 0x001c1f0728147589 */ /* 0x000ee800000e0000 */
[----:B------:R-:W-:Y:S01]  /*76b0*/  SHFL.IDX PT, R39, R39, R6, 0x1c1f ;  /* 0x001c1f0627277589 */ /* 0x000fe200000e0000 */
[----:B0-----:R-:W-:Y:S02]  /*76c0*/  SEL R28, R31, R42, P0 ;  /* 0x0000002a1f1c7207 */ /* 0x001fe40000000000 */
[----:B-1----:R-:W-:Y:S01]  /*76d0*/  SEL R30, R42, R31, P0 ;  /* 0x0000001f2a1e7207 */ /* 0x002fe20000000000 */
[----:B------:R-:W-:Y:S04]  /*76e0*/  SHFL.IDX PT, R41, R41, R6, 0x1c1f ;  /* 0x001c1f0629297589 */ /* 0x000fe800000e0000 */
[----:B------:R4:W0:Y:S04]  /*76f0*/  SHFL.IDX PT, R10, R36, R7, 0x1c1f ;  /* 0x001c1f07240a7589 */ /* 0x00082800000e0000 */
[----:B------:R2:W1:Y:S04]  /*7700*/  SHFL.IDX PT, R44, R32, R7, 0x1c1f ;  /* 0x001c1f07202c7589 */ /* 0x00046800000e0000 */
[----:B------:R-:W-:Y:S01]  /*7710*/  SHFL.IDX PT, R11, R33, R6, 0x1c1f ;  /* 0x001c1f06210b7589 */ /* 0x000fe200000e0000 */
[----:B----4-:R-:W-:-:S03]  /*7720*/  SEL R36, R35, R38, P0 ;  /* 0x0000002623247207 */ /* 0x010fc60000000000 */
[----:B------:R-:W4:Y:S01]  /*7730*/  SHFL.IDX PT, R46, R46, R7, 0x1c1f ;  /* 0x001c1f072e2e7589 */ /* 0x000f2200000e0000 */
[----:B------:R-:W-:Y:S02]  /*7740*/  SEL R38, R38, R35, P0 ;  /* 0x0000002326267207 */ /* 0x000fe40000000000 */
[----:B--2---:R-:W-:Y:S01]  /*7750*/  SEL R32, R37, R34, P0 ;  /* 0x0000002225207207 */ /* 0x004fe20000000000 */
[----:B------:R2:W-:Y:S01]  /*7760*/  SHFL.IDX PT, R51, R51, R6, 0x1c1f ;  /* 0x001c1f0633337589 */ /* 0x0005e200000e0000 */
[----:B---3--:R-:W-:Y:S02]  /*7770*/  SEL R29, R49, R20, P0 ;  /* 0x00000014311d7207 */ /* 0x008fe40000000000 */
[----:B------:R-:W-:Y:S01]  /*7780*/  SEL R31, R20, R49, P0 ;  /* 0x00000031141f7207 */ /* 0x000fe20000000000 */
[----:B------:R3:W4:Y:S01]  /*7790*/  SHFL.IDX PT, R48, R48, R7, 0x1c1f ;  /* 0x001c1f0730307589 */ /* 0x00072200000e0000 */
[----:B------:R-:W-:Y:S01]  /*77a0*/  SEL R34, R34, R37, P0 ;  /* 0x0000002522227207 */ /* 0x000fe20000000000 */
[----:B------:R-:W-:Y:S01]  /*77b0*/  BAR.SYNC.DEFER_BLOCKING 0x1, 0x180 ;  /* 0x0046000000007b1d */ /* 0x000fe20000010000 */
[----:B0-----:R-:W-:Y:S01]  /*77c0*/  SEL R40, R39, R10, P0 ;  /* 0x0000000a27287207 */ /* 0x001fe20000000000 */
[----:B--2---:R-:W-:Y:S01]  /*77d0*/  IMAD.U32 R6, RZ, RZ, UR4 ;  /* 0x00000004ff067e24 */ /* 0x004fe2000f8e00ff */
[----:B------:R-:W-:-:S02]  /*77e0*/  SEL R42, R10, R39, P0 ;  /* 0x000000270a2a7207 */ /* 0x000fc40000000000 */
[----:B-1----:R-:W-:Y:S02]  /*77f0*/  SEL R33, R41, R44, P0 ;  /* 0x0000002c29217207 */ /* 0x002fe40000000000 */
[----:B------:R-:W-:Y:S02]  /*7800*/  SEL R35, R44, R41, P0 ;  /* 0x000000292c237207 */ /* 0x000fe40000000000 */
[----:B---3--:R-:W-:Y:S01]  /*7810*/  MOV R7, UR6 ;  /* 0x0000000600077c02 */ /* 0x008fe20008000f00 */
[----:B------:R-:W-:Y:S01]  /*7820*/  ULDC.64 UR6, c[0x0][0xc08] ;  /* 0x0003020000067ab9 */ /* 0x000fe20000000a00 */
[----:B----4-:R-:W-:Y:S02]  /*7830*/  SEL R37, R11, R46, P0 ;  /* 0x0000002e0b257207 */ /* 0x010fe40000000000 */
[----:B------:R-:W-:Y:S01]  /*7840*/  SEL R43, R48, R51, P0 ;  /* 0x00000033302b7207 */ /* 0x000fe20000000000 */
[----:B------:R0:W-:Y:S01]  /*7850*/  STSM.16.M88.4 [R56], R12 ;  /* 0x0000000c38007844 */ /* 0x0001e20000000200 */
[----:B------:R-:W-:Y:S01]  /*7860*/  SEL R39, R46, R11, P0 ;  /* 0x0000000b2e277207 */ /* 0x000fe20000000000 */
[----:B------:R-:W-:Y:S01]  /*7870*/  UMOV UR4, URZ ;  /* 0x0000003f00047c82 */ /* 0x000fe20008000000 */
[----:B------:R-:W-:Y:S01]  /*7880*/  SEL R41, R51, R48, P0 ;  /* 0x0000003033297207 */ /* 0x000fe20000000000 */
[----:B------:R1:W-:Y:S01]  /*7890*/  STSM.16.M88.4 [R55], R24 ;  /* 0x0000001837007844 */ /* 0x0003e20000000200 */
[----:B------:R-:W2:Y:S03]  /*78a0*/  LDC R44, c[0x0][0xbe8] ;  /* 0x0002fa00ff2c7b82 */ /* 0x000ea60000000800 */
[----:B------:R1:W-:Y:S04]  /*78b0*/  STSM.16.M88.4 [R54], R28 ;  /* 0x0000001c36007844 */ /* 0x0003e80000000200 */
[----:B------:R1:W-:Y:S04]  /*78c0*/  STSM.16.M88.4 [R53], R32 ;  /* 0x0000002035007844 */ /* 0x0003e80000000200 */
[----:B------:R1:W-:Y:S04]  /*78d0*/  STSM.16.M88.4 [R50], R36 ;  /* 0x0000002432007844 */ /* 0x0003e80000000200 */
[----:B------:R1:W-:Y:S01]  /*78e0*/  STSM.16.M88.4 [R21], R40 ;  /* 0x0000002815007844 */ /* 0x0003e20000000200 */
[----:B------:R-:W-:Y:S06]  /*78f0*/  BAR.SYNC.DEFER_BLOCKING 0x1, 0x180 ;  /* 0x0046000000007b1d */ /* 0x000fec0000010000 */
[----:B------:R-:W3:Y:S01]  /*7900*/  @P2 LDG.E R9, desc[UR50][R6.64] ;  /* 0x0000003206092981 */ /* 0x000ee2000c1e1900 */
[----:B------:R-:W-:Y:S01]  /*7910*/  UISETP.NE.U32.AND UP1, UPT, UR6, URZ, UPT ;  /* 0x0000003f0600728c */ /* 0x000fe2000bf25070 */
[----:B--2---:R-:W-:-:S03]  /*7920*/  ISETP.NE.AND P1, PT, R44, 0x1, PT ;  /* 0x000000012c00780c */ /* 0x004fc60003f25270 */
[----:B------:R-:W-:-:S06]  /*7930*/  UISETP.NE.AND.EX UP1, UPT, UR7, URZ, UPT, UP1 ;  /* 0x0000003f0700728c */ /* 0x000fcc000bf25310 */
[----:B------:R-:W-:-:S04]  /*7940*/  PLOP3.LUT P0, PT, PT, PT, UP1, 0x80, 0x0 ;  /* 0x000000000000781c */ /* 0x000fc80003f0f018 */
[----:B------:R-:W2:Y:S01]  /*7950*/  @P1 LDC R10, c[0x0][0xbec] ;  /* 0x0002fb00ff0a1b82 */ /* 0x000ea20000000800 */
[----:B------:R-:W-:-:S03]  /*7960*/  @UP1 UIADD3 UR6, UP2, UR8, UR6, URZ ;  /* 0x0000000608061290 */ /* 0x000fc6000ff5e03f */
[----:B------:R-:W-:Y:S01]  /*7970*/  ULDC UR8, c[0x0][0xa88] ;  /* 0x0002a20000087ab9 */ /* 0x000fe20000000800 */
[----:B------:R-:W-:Y:S02]  /*7980*/  @UP1 UIADD3.X UR7, UR9, UR7, URZ, UP2, !UPT ;  /* 0x0000000709071290 */ /* 0x000fe400097fe43f */
[----:B0-----:R-:W-:Y:S01]  /*7990*/  IMAD.U32 R14, RZ, RZ, UR6 ;  /* 0x00000006ff0e7e24 */ /* 0x001fe2000f8e00ff */
[----:B------:R-:W0:Y:S03]  /*79a0*/  @P1 LDC R12, c[0x0][0xbf0] ;  /* 0x0002fc00ff0c1b82 */ /* 0x000e260000000800 */
[----:B------:R-:W-:Y:S01]  /*79b0*/  IMAD.U32 R15, RZ, RZ, UR7 ;  /* 0x00000007ff0f7e24 */ /* 0x000fe2000f8e00ff */
[----:B---3--:R-:W-:Y:S01]  /*79c0*/  @P2 R2UR UR4, R9 ;  /* 0x00000000090422ca */ /* 0x008fe200000e0000 */
[----:B------:R-:W-:-:S06]  /*79d0*/  IMAD.U32 R9, RZ, RZ, UR8 ;  /* 0x00000008ff097e24 */ /* 0x000fcc000f8e00ff */
[----:B------:R1:W5:Y:S01]  /*79e0*/  @P0 LDG.E R9, desc[UR50][R14.64] ;  /* 0x000000320e090981 */ /* 0x000362000c1e1900 */
[----:B0-2---:R-:W-:Y:S07]  /*79f0*/  @P0 BRA `(.L_x_188) ;  /* 0x0000000000100947 */ /* 0x005fee0003800000 */
[----:B------:R-:W-:Y:S05]  /*7a00*/  @!P2 BRA `(.L_x_188) ;  /* 0x00000000000ca947 */ /* 0x000fea0003800000 */
[----:B-1----:R-:W2:Y:S04]  /*7a10*/  LDG.E R14, desc[UR50][R6.64] ;  /* 0x00000032060e7981 */ /* 0x002ea8000c1e1900 */
[----:B-----5:R-:W2:Y:S02]  /*7a20*/  LDG.E R9, desc[UR50][R6.64+0x4] ;  /* 0x0000043206097981 */ /* 0x020ea4000c1e1900 */
[----:B--2---:R-:W-:-:S07]  /*7a30*/  IMAD.IADD R9, R9, 0x1, -R14 ;  /* 0x0000000109097824 */ /* 0x004fce00078e0a0e */
.L_x_188:
[----:B-1----:R-:W-:Y:S01]  /*7a40*/  IMAD.U32 R15, RZ, RZ, UR44 ;  /* 0x0000002cff0f7e24 */ /* 0x002fe2000f8e00ff */
[----:B------:R-:W-:Y:S01]  /*7a50*/  USHF.R.S32.HI UR14, URZ, 0x1f, UR46 ;  /* 0x0000001f3f0e7899 */ /* 0x000fe2000801142e */
[----:B------:R-:W-:Y:S01]  /*7a60*/  IMAD R11, R19, 0x20, R2 ;  /* 0x00000020130b7824 */ /* 0x000fe200078e0202 */
[----:B------:R-:W-:Y:S01]  /*7a70*/  ULDC.64 UR12, c[0x0][0xb90] ;  /* 0x0002e400000c7ab9 */ /* 0x000fe20000000a00 */
[----:B------:R-:W-:Y:S01]  /*7a80*/  IMAD R15, R15, 0xc0, R154 ;  /* 0x000000c00f0f7824 */ /* 0x000fe200078e029a */
[----:B------:R-:W-:Y:S01]  /*7a90*/  USHF.R.S32.HI UR9, URZ, 0x1f, UR4 ;  /* 0x0000001f3f097899 */ /* 0x000fe20008011404 */
[----:B------:R-:W-:Y:S01]  /*7aa0*/  IMAD.WIDE R4, R11, 0x2, R4 ;  /* 0x000000020b047825 */ /* 0x000fe200078e0204 */
[----:B------:R-:W-:Y:S01]  /*7ab0*/  UIMAD UR10, UR14, UR12, URZ ;  /* 0x0000000c0e0a72a4 */ /* 0x000fe2000f8e023f */
[----:B------:R-:W-:Y:S02]  /*7ac0*/  UMOV UR8, UR4 ;  /* 0x0000000400087c82 */ /* 0x000fe40008000000 */
[----:B------:R-:W-:Y:S01]  /*7ad0*/  @P1 IMAD.HI.U32 R7, R15, R10, RZ ;  /* 0x0000000a0f071227 */ /* 0x000fe200078e00ff */
[----:B------:R-:W-:Y:S01]  /*7ae0*/  USEL UR43, UR43, URZ, !UP0 ;  /* 0x0000003f2b2b7287 */ /* 0x000fe2000c000000 */
[----:B------:R-:W-:Y:S01]  /*7af0*/  IADD3 R13, P2, R4, 0x1800, RZ ;  /* 0x00001800040d7810 */ /* 0x000fe20007f5e0ff */
[----:B------:R-:W-:Y:S01]  /*7b00*/  UIMAD.WIDE.U32 UR6, UR46, UR12, UR8 ;  /* 0x0000000c2e0672a5 */ /* 0x000fe2000f8e0008 */
[----:B------:R-:W-:Y:S01]  /*7b10*/  IMAD.MOV.U32 R6, RZ, RZ, R15 ;  /* 0x000000ffff067224 */ /* 0x000fe200078e000f */
[----:B------:R-:W-:Y:S01]  /*7b20*/  UIMAD UR10, UR46, UR13, UR10 ;  /* 0x0000000d2e0a72a4 */ /* 0x000fe2000f8e020a */
[----:B------:R-:W-:Y:S01]  /*7b30*/  @P1 SHF.R.U32.HI R6, RZ, R12, R7 ;  /* 0x0000000cff061219 */ /* 0x000fe20000011607 */
[----:B------:R-:W-:Y:S01]  /*7b40*/  USEL UR42, UR42, URZ, !UP0 ;  /* 0x0000003f2a2a7287 */ /* 0x000fe2000c000000 */
[----:B------:R-:W-:Y:S01]  /*7b50*/  LOP3.LUT R12, R13, 0x180, RZ, 0xc0, !PT ;  /* 0x000001800d0c7812 */ /* 0x000fe200078ec0ff */
[----:B------:R-:W-:Y:S01]  /*7b60*/  ULDC.64 UR12, c[0x0][0xb98] ;  /* 0x0002e600000c7ab9 */ /* 0x000fe20000000a00 */
[----:B------:R-:W-:Y:S01]  /*7b70*/  UIADD3 UR7, UR7, UR10, URZ ;  /* 0x0000000a07077290 */ /* 0x000fe2000fffe03f */
[--C-:B------:R-:W-:Y:S01]  /*7b80*/  IMAD.MOV R11, RZ, RZ, -R6.reuse ;  /* 0x000000ffff0b7224 */ /* 0x100fe200078e0a06 */
[----:B------:R-:W-:Y:S01]  /*7b90*/  UIMAD UR8, UR43, UR12, URZ ;  /* 0x0000000c2b0872a4 */ /* 0x000fe2000f8e023f */
[----:B------:R-:W-:Y:S01]  /*7ba0*/  SHF.R.S32.HI R7, RZ, 0x1f, R6 ;  /* 0x0000001fff077819 */ /* 0x000fe20000011406 */
[----:B------:R-:W-:Y:S01]  /*7bb0*/  UIMAD.WIDE.U32 UR6, UR42, UR12, UR6 ;  /* 0x0000000c2a0672a5 */ /* 0x000fe2000f8e0006 */
[----:B------:R-:W-:Y:S01]  /*7bc0*/  IMAD R11, R44, R11, R15 ;  /* 0x0000000b2c0b7224 */ /* 0x000fe200078e020f */
[----:B------:R-:W-:Y:S01]  /*7bd0*/  UIMAD UR8, UR42, UR13, UR8 ;  /* 0x0000000d2a0872a4 */ /* 0x000fe2000f8e0208 */
[----:B------:R-:W-:Y:S01]  /*7be0*/  SHF.R.U64 R12, R12, 0x3, RZ ;  /* 0x000000030c0c7819 */ /* 0x000fe200000012ff */
[----:B-----5:R-:W-:Y:S01]  /*7bf0*/  IMAD R43, R9, R44, RZ ;  /* 0x0000002c092b7224 */ /* 0x020fe200078e02ff */
[----:B------:R-:W-:Y:S01]  /*7c00*/  ULDC.64 UR10, c[0x0][0xaa0] ;  /* 0x0002a800000a7ab9 */ /* 0x000fe20000000a00 */
[----:B------:R-:W-:Y:S01]  /*7c10*/  IADD3 R6, P0, R6, UR6, RZ ;  /* 0x0000000606067c10 */ /* 0x000fe2000ff1e0ff */
[----:B------:R-:W0:Y:S01]  /*7c20*/  @P1 LDC R9, c[0x0][0xbec] ;  /* 0x0002fb00ff091b82 */ /* 0x000e220000000800 */
[----:B------:R-:W-:Y:S01]  /*7c30*/  IMAD.U32 R14, RZ, RZ, UR8 ;  /* 0x00000008ff0e7e24 */ /* 0x000fe2000f8e00ff */
[----:B------:R-:W-:-:S02]  /*7c40*/  SHF.R.S32.HI R10, RZ, 0x1f, R11 ;  /* 0x0000001fff0a7819 */ /* 0x000fc4000001140b */
[----:B------:R-:W-:Y:S02]  /*7c50*/  IADD3 R33, P6, R4, 0x3000, RZ ;  /* 0x0000300004217810 */ /* 0x000fe40007fde0ff */
[----:B------:R-:W-:Y:S01]  /*7c60*/  IADD3.X R7, R7, UR7, R14, P0, !PT ;  /* 0x0000000707077c10 */ /* 0x000fe200087fe40e */
[----:B------:R-:W-:Y:S01]  /*7c70*/  ULDC.64 UR6, c[0x0][0xb88] ;  /* 0x0002e20000067ab9 */ /* 0x000fe20000000a00 */
[----:B------:R-:W-:Y:S01]  /*7c80*/  UIMAD UR8, UR9, UR10, URZ ;  /* 0x0000000a090872a4 */ /* 0x000fe2000f8e023f */
[----:B------:R-:W-:Y:S01]  /*7c90*/  IMAD R14, R10, UR6, RZ ;  /* 0x000000060a0e7c24 */ /* 0x000fe2000f8e02ff */
[----:B------:R-:W-:Y:S01]  /*7ca0*/  LOP3.LUT R10, R12, R13, RZ, 0x3c, !PT ;  /* 0x0000000d0c0a7212 */ /* 0x000fe200078e3cff */
[C---:B------:R-:W-:Y:S01]  /*7cb0*/  IMAD.WIDE.U32 R6, R11.reuse, UR6, R6 ;  /* 0x000000060b067c25 */ /* 0x040fe2000f8e0006 */
[C---:B------:R-:W-:Y:S02]  /*7cc0*/  IADD3 R25, P5, R4.reuse, 0x4800, RZ ;  /* 0x0000480004197810 */ /* 0x040fe40007fbe0ff */
[----:B------:R-:W-:Y:S01]  /*7cd0*/  IADD3 R37, P4, R4, 0x6000, RZ ;  /* 0x0000600004257810 */ /* 0x000fe20007f9e0ff */
[----:B------:R-:W-:Y:S01]  /*7ce0*/  IMAD R13, R11, UR7, R14 ;  /* 0x000000070b0d7c24 */ /* 0x000fe2000f8e020e */
[----:B------:R-:W-:Y:S01]  /*7cf0*/  ULDC.64 UR6, c[0x0][0xb50] ;  /* 0x0002d40000067ab9 */ /* 0x000fe20000000a00 */
[----:B------:R-:W-:Y:S01]  /*7d00*/  IMAD.X R11, RZ, RZ, R5, P2 ;  /* 0x000000ffff0b7224 */ /* 0x000fe200010e0605 */
[----:B------:R-:W-:-:S02]  /*7d10*/  LEA R12, P0, R6, UR6, 0x2 ;  /* 0x00000006060c7c11 */ /* 0x000fc4000f8010ff */
[----:B------:R-:W-:Y:S01]  /*7d20*/  IADD3 R7, R7, R13, RZ ;  /* 0x0000000d07077210 */ /* 0x000fe20007ffe0ff */
[----:B------:R-:W-:Y:S01]  /*7d30*/  UIMAD UR8, UR4, UR11, UR8 ;  /* 0x0000000b040872a4 */ /* 0x000fe2000f8e0208 */
[----:B------:R-:W-:Y:S01]  /*7d40*/  LOP3.LUT R13, R4, 0x180, RZ, 0xc0, !PT ;  /* 0x00000180040d7812 */ /* 0x000fe200078ec0ff */
[----:B------:R-:W-:Y:S01]  /*7d50*/  SHFL.IDX PT, R20, R12, RZ, 0x1c1f ;  /* 0x001c1fff0c147589 */ /* 0x000fe200000e0000 */
[----:B------:R-:W-:Y:S01]  /*7d60*/  LEA.HI.X R14, R6, UR7, R7, 0x2, P0 ;  /* 0x00000007060e7c11 */ /* 0x000fe200080f1407 */
[----:B------:R-:W-:Y:S01]  /*7d70*/  IMAD.U32 R7, RZ, RZ, UR44 ;  /* 0x0000002cff077e24 */ /* 0x000fe2000f8e00ff */
[----:B------:R-:W-:Y:S01]  /*7d80*/  LOP3.LUT P0, RZ, R22, 0x3, RZ, 0xc0, !PT ;  /* 0x0000000316ff7812 */ /* 0x000fe2000780c0ff */
[----:B------:R-:W-:Y:S01]  /*7d90*/  SHFL.IDX PT, R40, R12, 0x1, 0x1c1f ;  /* 0x003c1f000c287f89 */ /* 0x000fe200000e0000 */
[----:B------:R-:W-:Y:S01]  /*7da0*/  LOP3.LUT R32, R33, 0x180, RZ, 0xc0, !PT ;  /* 0x0000018021207812 */ /* 0x000fe200078ec0ff */
[----:B------:R-:W-:Y:S01]  /*7db0*/  IMAD R26, R7, 0xc0, R152 ;  /* 0x000000c0071a7824 */ /* 0x000fe200078e0298 */
[----:B------:R-:W-:Y:S01]  /*7dc0*/  UIMAD.WIDE.U32 UR6, UR4, UR10, URZ ;  /* 0x0000000a040672a5 */ /* 0x000fe2000f8e003f */
[----:B------:R-:W1:Y:S01]  /*7dd0*/  SHFL.IDX PT, R21, R14, RZ, 0x1c1f ;  /* 0x001c1fff0e157589 */ /* 0x000e6200000e0000 */
[----:B------:R-:W-:Y:S01]  /*7de0*/  IADD3 R7, P3, R4, 0x7800, RZ ;  /* 0x0000780004077810 */ /* 0x000fe20007f7e0ff */
[C---:B------:R-:W-:Y:S01]  /*7df0*/  VIADD R6, R26.reuse, 0x8 ;  /* 0x000000081a067836 */ /* 0x040fe20000000000 */
[-C--:B------:R-:W-:Y:S01]  /*7e00*/  ISETP.GE.OR P2, PT, R26, R43.reuse, P0 ;  /* 0x0000002b1a00720c */ /* 0x080fe20000746670 */
[----:B------:R-:W2:Y:S01]  /*7e10*/  SHFL.IDX PT, R41, R14, 0x1, 0x1c1f ;  /* 0x003c1f000e297f89 */ /* 0x000ea200000e0000 */
[----:B------:R-:W-:Y:S01]  /*7e20*/  ULDC.64 UR10, c[0x0][0xae8] ;  /* 0x0002ba00000a7ab9 */ /* 0x000fe20000000a00 */
[----:B------:R-:W-:Y:S01]  /*7e30*/  UIADD3 UR7, UR7, UR8, URZ ;  /* 0x0000000807077290 */ /* 0x000fe2000fffe03f */
[----:B------:R-:W-:Y:S01]  /*7e40*/  ISETP.GE.OR P0, PT, R6, R43, P0 ;  /* 0x0000002b0600720c */ /* 0x000fe20000706670 */
[----:B------:R-:W-:Y:S01]  /*7e50*/  IMAD.X R29, RZ, RZ, R5, P3 ;  /* 0x000000ffff1d7224 */ /* 0x000fe200018e0605 */
[----:B------:R-:W-:-:S02]  /*7e60*/  LOP3.LUT R24, R25, 0x180, RZ, 0xc0, !PT ;  /* 0x0000018019187812 */ /* 0x000fc400078ec0ff */
[----:B------:R-:W-:Y:S02]  /*7e70*/  LOP3.LUT R36, R37, 0x180, RZ, 0xc0, !PT ;  /* 0x0000018025247812 */ /* 0x000fe400078ec0ff */
[----:B------:R-:W-:Y:S02]  /*7e80*/  SHF.R.U64 R13, R13, 0x3, RZ ;  /* 0x000000030d0d7819 */ /* 0x000fe400000012ff */
[----:B------:R-:W-:Y:S01]  /*7e90*/  SHF.R.U64 R32, R32, 0x3, RZ ;  /* 0x0000000320207819 */ /* 0x000fe200000012ff */
[----:B-1----:R1:W-:Y:S01]  /*7ea0*/  @!P2 ST.E desc[UR50][R20.64], R0 ;  /* 0x000000001400a985 */ /* 0x0023e2000c101932 */
[----:B------:R-:W-:Y:S01]  /*7eb0*/  UIMAD UR4, UR14, UR10, URZ ;  /* 0x0000000a0e0472a4 */ /* 0x000fe2000f8e023f */
[----:B------:R-:W-:Y:S01]  /*7ec0*/  LOP3.LUT R6, R7, 0x180, RZ, 0xc0, !PT ;  /* 0x0000018007067812 */ /* 0x000fe200078ec0ff */
[----:B------:R-:W-:Y:S01]  /*7ed0*/  ULDC.64 UR8, c[0x0][0xaf0] ;  /* 0x0002bc0000087ab9 */ /* 0x000fe20000000a00 */
[----:B--2---:R2:W-:Y:S01]  /*7ee0*/  @!P0 ST.E desc[UR50][R40.64], R3 ;  /* 0x0000000328008985 */ /* 0x0045e2000c101932 */
[----:B------:R-:W-:Y:S01]  /*7ef0*/  UIMAD.WIDE.U32 UR6, UR46, UR10, UR6 ;  /* 0x0000000a2e0672a5 */ /* 0x000fe2000f8e0006 */
[----:B------:R-:W-:-:S02]  /*7f00*/  SHF.R.U64 R24, R24, 0x3, RZ ;  /* 0x0000000318187819 */ /* 0x000fc400000012ff */
[----:B------:R-:W-:Y:S02]  /*7f10*/  SHF.R.U64 R36, R36, 0x3, RZ ;  /* 0x0000000324247819 */ /* 0x000fe400000012ff */
[----:B------:R-:W-:Y:S01]  /*7f20*/  LOP3.LUT R12, R13, R4, RZ, 0x3c, !PT ;  /* 0x000000040d0c7212 */ /* 0x000fe200078e3cff */
[----:B-1----:R-:W1:Y:S01]  /*7f30*/  @P1 LDC R21, c[0x0][0xbf0] ;  /* 0x0002fc00ff151b82 */ /* 0x002e620000000800 */
[----:B------:R-:W-:Y:S01]  /*7f40*/  IMAD R0, R18, 0x60, R19 ;  /* 0x0000006012007824 */ /* 0x000fe200078e0213 */
[----:B------:R-:W-:Y:S01]  /*7f50*/  UIMAD UR4, UR46, UR11, UR4 ;  /* 0x0000000b2e0472a4 */ /* 0x000fe2000f8e0204 */
[----:B------:R-:W-:Y:S01]  /*7f60*/  SHF.R.U64 R4, R6, 0x3, RZ ;  /* 0x0000000306047819 */ /* 0x000fe200000012ff */
[----:B--2---:R-:W-:Y:S01]  /*7f70*/  IMAD.U32 R3, RZ, RZ, UR44 ;  /* 0x0000002cff037e24 */ /* 0x004fe2000f8e00ff */
[----:B------:R-:W-:Y:S01]  /*7f80*/  LOP3.LUT R32, R32, R33, RZ, 0x3c, !PT ;  /* 0x0000002120207212 */ /* 0x000fe200078e3cff */
[----:B------:R-:W-:Y:S01]  /*7f90*/  UIADD3 UR7, UR7, UR4, URZ ;  /* 0x0000000407077290 */ /* 0x000fe2000fffe03f */
[----:B------:R-:W-:Y:S01]  /*7fa0*/  LOP3.LUT R24, R24, R25, RZ, 0x3c, !PT ;  /* 0x0000001918187212 */ /* 0x000fe200078e3cff */
[----:B------:R-:W-:Y:S01]  /*7fb0*/  IMAD R20, R3, 0xc0, R0 ;  /* 0x000000c003147824 */ /* 0x000fe200078e0200 */
[----:B------:R-:W-:Y:S01]  /*7fc0*/  UIMAD UR4, UR43, UR8, URZ ;  /* 0x000000082b0472a4 */ /* 0x000fe2000f8e023f */
[----:B------:R-:W-:Y:S01]  /*7fd0*/  LOP3.LUT R36, R36, R37, RZ, 0x3c, !PT ;  /* 0x0000002524247212 */ /* 0x000fe200078e3cff */
[----:B------:R-:W-:Y:S01]  /*7fe0*/  UIMAD.WIDE.U32 UR6, UR42, UR8, UR6 ;  /* 0x000000082a0672a5 */ /* 0x000fe2000f8e0006 */
[----:B0-----:R-:W-:Y:S01]  /*7ff0*/  @P1 IMAD.HI.U32 R0, R20, R9, RZ ;  /* 0x0000000914001227 */ /* 0x001fe200078e00ff */
[----:B------:R-:W-:Y:S01]  /*8000*/  MOV R3, R20 ;  /* 0x0000001400037202 */ /* 0x000fe20000000f00 */
[----:B------:R-:W-:Y:S01]  /*8010*/  UIMAD UR4, UR42, UR9, UR4 ;  /* 0x000000092a0472a4 */ /* 0x000fe2000f8e0204 */
[----:B------:R-:W-:Y:S01]  /*8020*/  LOP3.LUT R28, R4, R7, RZ, 0x3c, !PT ;  /* 0x00000007041c7212 */ /* 0x000fe200078e3cff */
[--C-:B------:R-:W-:Y:S01]  /*8030*/  IMAD.X R33, RZ, RZ, R5.reuse, P6 ;  /* 0x000000ffff217224 */ /* 0x100fe200030e0605 */
[----:B------:R-:W-:Y:S01]  /*8040*/  ULDC.64 UR8, c[0x0][0xae0] ;  /* 0x0002b80000087ab9 */ /* 0x000fe20000000a00 */
[----:B------:R-:W-:-:S02]  /*8050*/  IMAD.X R25, RZ, RZ, R5, P5 ;  /* 0x000000ffff197224 */ /* 0x000fc400028e0605 */
[--C-:B------:R-:W-:Y:S02]  /*8060*/  IMAD.X R37, RZ, RZ, R5.reuse, P4 ;  /* 0x000000ffff257224 */ /* 0x100fe400020e0605 */
[----:B------:R-:W-:Y:S01]  /*8070*/  IMAD.MOV.U32 R13, RZ, RZ, R5 ;  /* 0x000000ffff0d7224 */ /* 0x000fe200078e0005 */
[----:B-1----:R-:W-:Y:S01]  /*8080*/  @P1 SHF.R.U32.HI R3, RZ, R21, R0 ;  /* 0x00000015ff031219 */ /* 0x002fe20000011600 */
[----:B------:R-:W-:Y:S01]  /*8090*/  UIADD3 UR4, UR7, UR4, URZ ;  /* 0x0000000407047290 */ /* 0x000fe2000fffe03f */
[----:B------:R0:W5:Y:S02]  /*80a0*/  LD.E.128 R4, desc[UR50][R10.64] ;  /* 0x000000320a047980 */ /* 0x000164000c101d00 */
[--C-:B------:R-:W-:Y:S01]  /*80b0*/  SHF.R.S32.HI R0, RZ, 0x1f, R3.reuse ;  /* 0x0000001fff007819 */ /* 0x100fe20000011403 */
[----:B------:R-:W-:Y:S01]  /*80c0*/  IMAD.MOV R9, RZ, RZ, -R3 ;  /* 0x000000ffff097224 */ /* 0x000fe200078e0a03 */
[----:B------:R-:W5:Y:S03]  /*80d0*/  LD.E.128 R12, desc[UR50][R12.64] ;  /* 0x000000320c0c7980 */ /* 0x000f66000c101d00 */
[----:B------:R-:W-:Y:S01]  /*80e0*/  IMAD R0, R0, UR8, RZ ;  /* 0x0000000800007c24 */ /* 0x000fe2000f8e02ff */
[----:B------:R-:W5:Y:S01]  /*80f0*/  LD.E.128 R32, desc[UR50][R32.64] ;  /* 0x0000003220207980 */ /* 0x000f62000c101d00 */
[----:B------:R-:W-:-:S02]  /*8100*/  IMAD R9, R44, R9, R20 ;  /* 0x000000092c097224 */ /* 0x000fc400078e0214 */
[C---:B------:R-:W-:Y:S01]  /*8110*/  IMAD R21, R3.reuse, UR9, R0 ;  /* 0x0000000903157c24 */ /* 0x040fe2000f8e0200 */
[----:B------:R-:W5:Y:S01]  /*8120*/  LD.E.128 R24, desc[UR50][R24.64] ;  /* 0x0000003218187980 */ /* 0x000f62000c101d00 */
[----:B0-----:R-:W-:Y:S01]  /*8130*/  IMAD.U32 R11, RZ, RZ, UR7 ;  /* 0x00000007ff0b7e24 */ /* 0x001fe2000f8e00ff */
[----:B------:R-:W-:Y:S01]  /*8140*/  SHF.R.S32.HI R0, RZ, 0x1f, R9 ;  /* 0x0000001fff007819 */ /* 0x000fe20000011409 */
[----:B------:R-:W-:Y:S01]  /*8150*/  IMAD.U32 R10, RZ, RZ, UR6 ;  /* 0x00000006ff0a7e24 */ /* 0x000fe2000f8e00ff */
[----:B------:R-:W5:Y:S01]  /*8160*/  LD.E.128 R36, desc[UR50][R36.64] ;  /* 0x0000003224247980 */ /* 0x000f62000c101d00 */
[----:B------:R-:W-:Y:S01]  /*8170*/  IMAD.U32 R11, RZ, RZ, UR4 ;  /* 0x00000004ff0b7e24 */ /* 0x000fe2000f8e00ff */
[----:B------:R-:W-:Y:S02]  /*8180*/  ULDC.64 UR6, c[0x0][0xad8] ;  /* 0x0002b60000067ab9 */ /* 0x000fe40000000a00 */
[----:B------:R-:W5:Y:S01]  /*8190*/  LD.E.128 R28, desc[UR50][R28.64] ;  /* 0x000000321c1c7980 */ /* 0x000f62000c101d00 */
[----:B------:R-:W-:Y:S01]  /*81a0*/  IMAD.WIDE.U32 R10, R3, UR8, R10 ;  /* 0x00000008030a7c25 */ /* 0x000fe2000f8e000a */
[----:B------:R-:W-:Y:S01]  /*81b0*/  @!PT LDS RZ, [RZ] ;  /* 0x00000000fffff984 */ /* 0x000fe20000000800 */
[----:B------:R-:W-:Y:S01]  /*81c0*/  @!PT LDS RZ, [RZ] ;  /* 0x00000000fffff984 */ /* 0x000fe20000000800 */
[----:B------:R-:W-:Y:S01]  /*81d0*/  @!PT LDS RZ, [RZ] ;  /* 0x00000000fffff984 */ /* 0x000fe20000000800 */
[----:B------:R-:W-:Y:S01]  /*81e0*/  @!PT LDS RZ, [RZ] ;  /* 0x00000000fffff984 */ /* 0x000fe20000000800 */
[----:B------:R0:W-:Y:S06]  /*81f0*/  MEMBAR.ALL.CTA ;  /* 0x0000000000007992 */ /* 0x0001ec0000008000 */
[----:B0-----:R-:W0:Y:S01]  /*8200*/  FENCE.VIEW.ASYNC.S ;  /* 0x00000000000073c6 */ /* 0x001e220000000000 */
[----:B------:R-:W-:-:S02]  /*8210*/  IMAD R0, R0, UR6, RZ ;  /* 0x0000000600007c24 */ /* 0x000fc4000f8e02ff */
[----:B------:R-:W-:Y:S02]  /*8220*/  IMAD.U32 R20, RZ, RZ, UR44 ;  /* 0x0000002cff147e24 */ /* 0x000fe4000f8e00ff */
[----:B------:R-:W-:Y:S02]  /*8230*/  IMAD.IADD R11, R11, 0x1, R21 ;  /* 0x000000010b0b7824 */ /* 0x000fe400078e0215 */
[C---:B------:R-:W-:Y:S02]  /*8240*/  IMAD R3, R9.reuse, UR7, R0 ;  /* 0x0000000709037c24 */ /* 0x040fe4000f8e0200 */
[----:B------:R-:W-:Y:S02]  /*8250*/  IMAD R0, R20, 0xc0, R19 ;  /* 0x000000c014007824 */ /* 0x000fe400078e0213 */
[----:B------:R-:W-:Y:S01]  /*8260*/  IMAD.WIDE.U32 R10, R9, UR6, R10 ;  /* 0x00000006090a7c25 */ /* 0x000fe2000f8e000a */
[----:B------:R-:W-:Y:S02]  /*8270*/  ULDC.64 UR6, c[0x0][0xa80] ;  /* 0x0002a00000067ab9 */ /* 0x000fe40000000a00 */
[----:B------:R-:W-:Y:S01]  /*8280*/  ISETP.GE.AND P0, PT, R0, R43, PT ;  /* 0x0000002b0000720c */ /* 0x000fe20003f06270 */
[----:B------:R-:W-:Y:S01]  /*8290*/  IMAD.IADD R3, R11, 0x1, R3 ;  /* 0x000000010b037824 */ /* 0x000fe200078e0203 */
[----:B------:R-:W-:Y:S01]  /*82a0*/  LEA R42, P1, R10, UR6, 0x1 ;  /* 0x000000060a2a7c11 */ /* 0x000fe2000f8208ff */
[----:B------:R-:W-:-:S03]  /*82b0*/  VIADD R8, R8, 0x19c20 ;  /* 0x00019c2008087836 */ /* 0x000fc60000000000 */
[----:B------:R-:W-:Y:S02]  /*82c0*/  LEA.HI.X R3, R10, UR7, R3, 0x1, P1 ;  /* 0x000000070a037c11 */ /* 0x000fe400088f0c03 */
[----:B------:R-:W-:Y:S01]  /*82d0*/  PRMT R8, RZ, 0x654, R8 ;  /* 0x00000654ff087816 */ /* 0x000fe20000000008 */
[----:B0-----:R0:W1:Y:S01]  /*82e0*/  SHFL.IDX PT, R10, R42, RZ, 0x1c1f ;  /* 0x001c1fff2a0a7589 */ /* 0x00106200000e0000 */
[----:B------:R-:W-:Y:S02]  /*82f0*/  BSSY B1, `(.L_x_189) ;  /* 0x0000010000017945 */ /* 0x000fe40003800000 */
[----:B------:R0:W-:Y:S01]  /*8300*/  SYNCS.ARRIVE.TRANS64.RED.A1T0 RZ, [R8+URZ], RZ ;  /* 0x000000ff08ff79a7 */ /* 0x0001e2000810043f */
[----:B------:R0:W2:Y:S01]  /*8310*/  SHFL.IDX PT, R11, R3, RZ, 0x1c1f ;  /* 0x001c1fff030b7589 */ /* 0x0000a200000e0000 */
[----:B------:R-:W-:Y:S05]  /*8320*/  @P0 BRA `(.L_x_190) ;  /* 0x0000000000300947 */ /* 0x000fea0003800000 */
[----:B------:R-:W-:Y:S02]  /*8330*/  ULDC UR4, c[0x0][0xac8] ;  /* 0x0002b20000047ab9 */ /* 0x000fe40000000800 */
[----:B------:R-:W-:Y:S02]  /*8340*/  ISETP.GE.AND P1, PT, R16, UR4, PT ;  /* 0x0000000410007c0c */ /* 0x000fe4000bf26270 */
[----:B------:R-:W-:Y:S02]  /*8350*/  ISETP.GE.AND P2, PT, R17, UR4, PT ;  /* 0x0000000411007c0c */ /* 0x000fe4000bf46270 */
[----:B------:R-:W-:-:S09]  /*8360*/  ISETP.GE.AND P0, PT, R2, UR4, PT ;  /* 0x0000000402007c0c */ /* 0x000fd2000bf06270 */
[-C--:B-1----:R-:W-:Y:S02]  /*8370*/  @!P1 LEA R20, P3, R16, R10.reuse, 0x1 ;  /* 0x0000000a10149211 */ /* 0x082fe400078608ff */
[C---:B------:R-:W-:Y:S02]  /*8380*/  @!P2 LEA R40, P4, R17.reuse, R10, 0x1 ;  /* 0x0000000a1128a211 */ /* 0x040fe400078808ff */
[----:B0-2---:R-:W-:Y:S01]  /*8390*/  @!P0 IMAD.WIDE R8, R2, 0x2, R10 ;  /* 0x0000000202088825 */ /* 0x005fe200078e020a */
[-C--:B------:R-:W-:Y:S02]  /*83a0*/  @!P1 LEA.HI.X R21, R16, R11.reuse, R157, 0x1, P3 ;  /* 0x0000000b10159211 */ /* 0x080fe400018f0c9d */
[----:B------:R-:W-:Y:S02]  /*83b0*/  @!P2 LEA.HI.X R41, R17, R11, R156, 0x1, P4 ;  /* 0x0000000b1129a211 */ /* 0x000fe400020f0c9c */
[----:B-----5:R3:W-:Y:S04]  /*83c0*/  @!P0 ST.E.128 desc[UR50][R8.64], R12 ;  /* 0x0000000c08008985 */ /* 0x0207e8000c101d32 */
[----:B------:R3:W-:Y:S04]  /*83d0*/  @!P1 ST.E.128 desc[UR50][R20.64], R32 ;  /* 0x0000002014009985 */ /* 0x0007e8000c101d32 */
[----:B------:R3:W-:Y:S02]  /*83e0*/  @!P2 ST.E.128 desc[UR50][R40.64], R36 ;  /* 0x000000242800a985 */ /* 0x0007e4000c101d32 */
.L_x_190:
[----:B------:R-:W-:Y:S05]  /*83f0*/  BSYNC B1 ;  /* 0x0000000000017941 */ /* 0x000fea0003800000 */
.L_x_189:
[----:B------:R-:W-:Y:S01]  /*8400*/  VIADD R0, R0, 0x60 ;  /* 0x0000006000007836 */ /* 0x000fe20000000000 */
[----:B--2---:R2:W4:Y:S04]  /*8410*/  SHFL.IDX PT, R11, R3, 0x1, 0x1c1f ;  /* 0x003c1f00030b7f89 */ /* 0x00452800000e0000 */
[----:B------:R-:W-:Y:S01]  /*8420*/  ISETP.GE.AND P0, PT, R0, R43, PT ;  /* 0x0000002b0000720c */ /* 0x000fe20003f06270 */
[----:B-1----:R2:W1:-:S12]  /*8430*/  SHFL.IDX PT, R10, R42, 0x1, 0x1c1f ;  /* 0x003c1f002a0a7f89 */ /* 0x00245800000e0000 */
[----:B--2---:R-:W-:Y:S05]  /*8440*/  @P0 BRA `(.L_x_191) ;  /* 0x0000000800c00947 */ /* 0x004fea0003800000 */
[----:B------:R-:W-:Y:S02]  /*8450*/  ULDC UR4, c[0x0][0xac8] ;  /* 0x0002b20000047ab9 */ /* 0x000fe40000000800 */
[----:B------:R-:W-:Y:S02]  /*8460*/  ISETP.GE.AND P2, PT, R16, UR4, PT ;  /* 0x0000000410007c0c */ /* 0x000fe4000bf46270 */
[----:B------:R-:W-:-:S11]  /*8470*/  ISETP.GE.AND P1, PT, R2, UR4, PT ;  /* 0x0000000402007c0c */ /* 0x000fd6000bf26270 */
[----:B-1-3-5:R-:W-:Y:S02]  /*8480*/  @!P2 LEA R12, P0, R16, R10, 0x1 ;  /* 0x0000000a100ca211 */ /* 0x02afe400078008ff */
[----:B0---4-:R-:W-:Y:S02]  /*8490*/  @!P1 IMAD.WIDE R8, R2, 0x2, R10 ;  /* 0x0000000202089825 */ /* 0x011fe400078e020a */
[----:B------:R-:W-:Y:S02]  /*84a0*/  @!P2 LEA.HI.X R13, R16, R11, R157, 0x1, P0 ;  /* 0x0000000b100da211 */ /* 0x000fe400000f0c9d */
[----:B------:R-:W-:Y:S01]  /*84b0*/  ISETP.GE.AND P0, PT, R17, UR4, PT ;  /* 0x0000000411007c0c */ /* 0x000fe2000bf06270 */
[----:B------:R2:W-:Y:S04]  /*84c0*/  @!P1 ST.E.128 desc[UR50][R8.64], R4 ;  /* 0x0000000408009985 */ /* 0x0005e8000c101d32 */
[----:B------:R2:W-:Y:S08]  /*84d0*/  @!P2 ST.E.128 desc[UR50][R12.64], R24 ;  /* 0x000000180c00a985 */ /* 0x0005f0000c101d32 */
[----:B------:R-:W-:Y:S05]  /*84e0*/  @P0 BRA `(.L_x_191) ;  /* 0x0000000800980947 */ /* 0x000fea0003800000 */
[----:B--2---:R-:W-:-:S04]  /*84f0*/  LEA R4, P0, R17, R10, 0x1 ;  /* 0x0000000a11047211 */ /* 0x004fc800078008ff */
[----:B------:R-:W-:-:S05]  /*8500*/  LEA.HI.X R5, R17, R11, R156, 0x1, P0 ;  /* 0x0000000b11057211 */ /* 0x000fca00000f0c9c */
[----:B------:R0:W-:Y:S01]  /*8510*/  ST.E.128 desc[UR50][R4.64], R28 ;  /* 0x0000001c04007985 */ /* 0x0001e2000c101d32 */
[----:B------:R-:W-:Y:S05]  /*8520*/  BRA `(.L_x_191) ;  /* 0x0000000800887947 */ /* 0x000fea0003800000 */
.L_x_187:
[----:B------:R-:W-:Y:S01]  /*8530*/  ULDC.64 UR6, c[0x0][0xc00] ;  /* 0x0003000000067ab9 */ /* 0x000fe20000000a00 */
[----:B------:R-:W-:Y:S01]  /*8540*/  ULDC UR4, c[0x0][0xa88] ;  /* 0x0002a20000047ab9 */ /* 0x000fe20000000800 */
[----:B------:R-:W-:Y:S01]  /*8550*/  UISETP.NE.U32.AND UP0, UPT, UR6, URZ, UPT ;  /* 0x0000003f0600728c */ /* 0x000fe2000bf05070 */
[----:B------:R-:W0:Y:S03]  /*8560*/  LDC R11, c[0x0][0xbe8] ;  /* 0x0002fa00ff0b7b82 */ /* 0x000e260000000800 */
[----:B------:R-:W-:-:S03]  /*8570*/  UISETP.NE.AND.EX UP0, UPT, UR7, URZ, UPT, UP0 ;  /* 0x0000003f0700728c */ /* 0x000fc6000bf05300 */
[----:B------:R-:W-:Y:S02]  /*8580*/  ULDC.64 UR6, c[0x0][0xc00] ;  /* 0x0003000000067ab9 */ /* 0x000fe40000000a00 */
[----:B------:R-:W-:Y:S01]  /*8590*/  UIMAD.WIDE UR6, UR42, 0x4, UR6 ;  /* 0x000000042a0678a5 */ /* 0x000fe2000f8e0206 */
[----:B------:R-:W-:-:S05]  /*85a0*/  PLOP3.LUT P2, PT, PT, PT, UP0, 0x80, 0x0 ;  /* 0x000000000000781c */ /* 0x000fca0003f4f008 */
[----:B------:R-:W-:Y:S01]  /*85b0*/  MOV R4, UR6 ;  /* 0x0000000600047c02 */ /* 0x000fe20008000f00 */
[----:B------:R-:W-:Y:S01]  /*85c0*/  IMAD.U32 R5, RZ, RZ, UR7 ;  /* 0x00000007ff057e24 */ /* 0x000fe2000f8e00ff */
[----:B------:R-:W-:Y:S02]  /*85d0*/  ULDC.64 UR6, c[0x0][0xc08] ;  /* 0x0003020000067ab9 */ /* 0x000fe40000000a00 */
[----:B------:R-:W-:-:S04]  /*85e0*/  UISETP.NE.U32.AND UP1, UPT, UR6, URZ, UPT ;  /* 0x0000003f0600728c */ /* 0x000fc8000bf25070 */
[----:B------:R-:W-:Y:S01]  /*85f0*/  UISETP.NE.AND.EX UP1, UPT, UR7, URZ, UPT, UP1 ;  /* 0x0000003f0700728c */ /* 0x000fe2000bf25310 */
[----:B------:R-:W2:Y:S01]  /*8600*/  @P2 LDG.E R3, desc[UR50][R4.64] ;  /* 0x0000003204032981 */ /* 0x000ea2000c1e1900 */
[----:B------:R-:W-:-:S04]  /*8610*/  IMAD.U32 R0, RZ, RZ, UR4 ;  /* 0x00000004ff007e24 */ /* 0x000fc8000f8e00ff */
[----:B------:R-:W-:-:S05]  /*8620*/  PLOP3.LUT P3, PT, PT, PT, UP1, 0x80, 0x0 ;  /* 0x000000000000781c */ /* 0x000fca0003f6f018 */
[----:B------:R-:W-:Y:S02]  /*8630*/  @UP1 ULDC.64 UR6, c[0x0][0xc08] ;  /* 0x0003020000061ab9 */ /* 0x000fe40000000a00 */
[----:B------:R-:W-:-:S06]  /*8640*/  @UP1 UIMAD.WIDE UR6, UR42, 0x4, UR6 ;  /* 0x000000042a0618a5 */ /* 0x000fcc000f8e0206 */
[----:B------:R-:W-:Y:S02]  /*8650*/  IMAD.U32 R6, RZ, RZ, UR6 ;  /* 0x00000006ff067e24 */ /* 0x000fe4000f8e00ff */
[----:B------:R-:W-:-:S05]  /*8660*/  IMAD.U32 R7, RZ, RZ, UR7 ;  /* 0x00000007ff077e24 */ /* 0x000fca000f8e00ff */
[----:B------:R1:W5:Y:S01]  /*8670*/  @P3 LDG.E R0, desc[UR50][R6.64] ;  /* 0x0000003206003981 */ /* 0x000362000c1e1900 */
[----:B0-----:R-:W-:Y:S01]  /*8680*/  ISETP.NE.AND P0, PT, R11, 0x1, PT ;  /* 0x000000010b00780c */ /* 0x001fe20003f05270 */
[----:B------:R-:W-:Y:S01]  /*8690*/  UMOV UR4, URZ ;  /* 0x0000003f00047c82 */ /* 0x000fe20008000000 */
[----:B------:R-:W-:Y:S01]  /*86a0*/  USHF.R.S32.HI UR10, URZ, 0x1f, UR46 ;  /* 0x0000001f3f0a7899 */ /* 0x000fe2000801142e */
[----:B------:R-:W0:Y:S10]  /*86b0*/  S2R R8, SR_TID.X ;  /* 0x0000000000087919 */ /* 0x000e340000002100 */
[----:B------:R-:W3:Y:S01]  /*86c0*/  @P0 LDC R9, c[0x0][0xbec] ;  /* 0x0002fb00ff090b82 */ /* 0x000ee20000000800 */
[----:B0-----:R-:W-:-:S05]  /*86d0*/  VIADD R8, R8, 0xffffff80 ;  /* 0xffffff8008087836 */ /* 0x001fca0000000000 */
[----:B------:R-:W-:Y:S02]  /*86e0*/  ISETP.GE.AND P1, PT, R8, 0xc0, PT ;  /* 0x000000c00800780c */ /* 0x000fe40003f26270 */
[----:B--2---:R-:W-:-:S13]  /*86f0*/  @P2 R2UR UR4, R3 ;  /* 0x00000000030422ca */ /* 0x004fda00000e0000 */
[----:B------:R-:W-:Y:S01]  /*8700*/  USHF.R.S32.HI UR9, URZ, 0x1f, UR4 ;  /* 0x0000001f3f097899 */ /* 0x000fe20008011404 */
[----:B-1-3--:R-:W-:Y:S11]  /*8710*/  @P3 BRA `(.L_x_192) ;  /* 0x0000000000103947 */ /* 0x00aff60003800000 */
[----:B------:R-:W-:Y:S05]  /*8720*/  @!P2 BRA `(.L_x_192) ;  /* 0x00000000000ca947 */ /* 0x000fea0003800000 */
[----:B------:R-:W2:Y:S04]  /*8730*/  LDG.E R3, desc[UR50][R4.64] ;  /* 0x0000003204037981 */ /* 0x000ea8000c1e1900 */
[----:B-----5:R-:W2:Y:S02]  /*8740*/  LDG.E R0, desc[UR50][R4.64+0x4] ;  /* 0x0000043204007981 */ /* 0x020ea4000c1e1900 */
[----:B--2---:R-:W-:-:S07]  /*8750*/  IMAD.IADD R0, R0, 0x1, -R3 ;  /* 0x0000000100007824 */ /* 0x004fce00078e0a03 */
.L_x_192:
[----:B------:R-:W-:Y:S01]  /*8760*/  USEL UR42, UR42, URZ, !UP0 ;  /* 0x0000003f2a2a7287 */ /* 0x000fe2000c000000 */
[----:B------:R-:W-:Y:S01]  /*8770*/  BSSY B1, `(.L_x_193) ;  /* 0x000002d000017945 */ /* 0x000fe20003800000 */
[----:B------:R-:W-:-:S03]  /*8780*/  USEL UR43, UR43, URZ, !UP0 ;  /* 0x0000003f2b2b7287 */ /* 0x000fc6000c000000 */
[----:B------:R-:W-:Y:S09]  /*8790*/  @P1 BRA `(.L_x_194) ;  /* 0x0000000000a81947 */ /* 0x000ff20003800000 */
[----:B------:R-:W0:Y:S01]  /*87a0*/  S2R R4, SR_TID.X ;  /* 0x0000000000047919 */ /* 0x000e220000002100 */
[----:B------:R-:W1:Y:S01]  /*87b0*/  LDC R6, c[0x0][0xbe8] ;  /* 0x0002fa00ff067b82 */ /* 0x000e620000000800 */
[----:B------:R-:W-:-:S04]  /*87c0*/  IMAD.U32 R3, RZ, RZ, UR44 ;  /* 0x0000002cff037e24 */ /* 0x000fc8000f8e00ff */
[----:B0-----:R-:W-:Y:S02]  /*87d0*/  IMAD R3, R3, 0xc0, R4 ;  /* 0x000000c003037824 */ /* 0x001fe400078e0204 */
[----:B-1---5:R-:W-:Y:S02]  /*87e0*/  IMAD R4, R0, R6, RZ ;  /* 0x0000000600047224 */ /* 0x022fe400078e02ff */
[----:B------:R-:W-:-:S05]  /*87f0*/  VIADD R5, R3, 0xffffff80 ;  /* 0xffffff8003057836 */ /* 0x000fca0000000000 */
[----:B------:R-:W-:-:S13]  /*8800*/  ISETP.GE.AND P1, PT, R5, R4, PT ;  /* 0x000000040500720c */ /* 0x000fda0003f26270 */
[----:B------:R-:W-:Y:S05]  /*8810*/  @P1 BRA `(.L_x_194) ;  /* 0x0000000000881947 */ /* 0x000fea0003800000 */
[----:B------:R-:W-:Y:S01]  /*8820*/  ISETP.NE.AND P1, PT, R6, 0x1, PT ;  /* 0x000000010600780c */ /* 0x000fe20003f25270 */
[----:B------:R-:W-:Y:S01]  /*8830*/  ULDC.64 UR12, c[0x0][0xb90] ;  /* 0x0002e400000c7ab9 */ /* 0x000fe20000000a00 */
[----:B------:R-:W-:Y:S01]  /*8840*/  UMOV UR6, UR4 ;  /* 0x0000000400067c82 */ /* 0x000fe20008000000 */
[----:B------:R-:W-:Y:S01]  /*8850*/  UIMAD UR8, UR10, UR12, URZ ;  /* 0x0000000c0a0872a4 */ /* 0x000fe2000f8e023f */
[----:B------:R-:W-:Y:S02]  /*8860*/  UMOV UR7, UR9 ;  /* 0x0000000900077c82 */ /* 0x000fe40008000000 */
[----:B------:R-:W-:Y:S02]  /*8870*/  UIMAD.WIDE.U32 UR6, UR46, UR12, UR6 ;  /* 0x0000000c2e0672a5 */ /* 0x000fe4000f8e0006 */
[----:B------:R-:W-:-:S03]  /*8880*/  UIMAD UR8, UR46, UR13, UR8 ;  /* 0x0000000d2e0872a4 */ /* 0x000fc6000f8e0208 */
[----:B------:R-:W-:Y:S02]  /*8890*/  ULDC.64 UR12, c[0x0][0xb98] ;  /* 0x0002e600000c7ab9 */ /* 0x000fe40000000a00 */
[----:B------:R-:W0:Y:S01]  /*88a0*/  @P1 LDC R4, c[0x0][0xbec] ;  /* 0x0002fb00ff041b82 */ /* 0x000e220000000800 */
[----:B------:R-:W-:Y:S02]  /*88b0*/  UIADD3 UR7, UR7, UR8, URZ ;  /* 0x0000000807077290 */ /* 0x000fe4000fffe03f */
[----:B------:R-:W-:Y:S02]  /*88c0*/  UIMAD UR8, UR43, UR12, URZ ;  /* 0x0000000c2b0872a4 */ /* 0x000fe4000f8e023f */
[----:B------:R-:W-:Y:S02]  /*88d0*/  UIMAD.WIDE.U32 UR6, UR42, UR12, UR6 ;  /* 0x0000000c2a0672a5 */ /* 0x000fe4000f8e0006 */
[----:B------:R-:W-:Y:S01]  /*88e0*/  UIMAD UR8, UR42, UR13, UR8 ;  /* 0x0000000d2a0872a4 */ /* 0x000fe2000f8e0208 */
[----:B------:R-:W1:Y:S02]  /*88f0*/  @P1 LDC R8, c[0x0][0xbf0] ;  /* 0x0002fc00ff081b82 */ /* 0x000e640000000800 */
[----:B------:R-:W-:Y:S01]  /*8900*/  ULDC.64 UR12, c[0x0][0xb88] ;  /* 0x0002e200000c7ab9 */ /* 0x000fe20000000a00 */
[----:B0-----:R-:W-:-:S04]  /*8910*/  @P1 IMAD.HI.U32 R3, R5, R4, RZ ;  /* 0x0000000405031227 */ /* 0x001fc800078e00ff */
[----:B------:R-:W-:Y:S01]  /*8920*/  IMAD.MOV.U32 R4, RZ, RZ, R5 ;  /* 0x000000ffff047224 */ /* 0x000fe200078e0005 */
[----:B-1----:R-:W-:Y:S01]  /*8930*/  @P1 SHF.R.U32.HI R4, RZ, R8, R3 ;  /* 0x00000008ff041219 */ /* 0x002fe20000011603 */
[----:B------:R-:W-:-:S03]  /*8940*/  IMAD.U32 R8, RZ, RZ, UR8 ;  /* 0x00000008ff087e24 */ /* 0x000fc6000f8e00ff */
[----:B------:R-:W-:-:S05]  /*8950*/  IADD3 R3, -R4, RZ, RZ ;  /* 0x000000ff04037210 */ /* 0x000fca0007ffe1ff */
[----:B------:R-:W-:Y:S01]  /*8960*/  IMAD R3, R6, R3, R5 ;  /* 0x0000000306037224 */ /* 0x000fe200078e0205 */
[----:B------:R-:W-:Y:S02]  /*8970*/  SHF.R.S32.HI R5, RZ, 0x1f, R4 ;  /* 0x0000001fff057819 */ /* 0x000fe40000011404 */
[----:B------:R-:W-:Y:S02]  /*8980*/  IADD3 R4, P1, R4, UR6, RZ ;  /* 0x0000000604047c10 */ /* 0x000fe4000ff3e0ff */
[----:B------:R-:W-:Y:S02]  /*8990*/  SHF.R.S32.HI R6, RZ, 0x1f, R3 ;  /* 0x0000001fff067819 */ /* 0x000fe40000011403 */
[----:B------:R-:W-:Y:S01]  /*89a0*/  IADD3.X R5, R5, UR7, R8, P1, !PT ;  /* 0x0000000705057c10 */ /* 0x000fe20008ffe408 */
[----:B------:R-:W-:Y:S02]  /*89b0*/  ULDC.64 UR6, c[0x0][0xb50] ;  /* 0x0002d40000067ab9 */ /* 0x000fe40000000a00 */
[----:B------:R-:W-:-:S02]  /*89c0*/  IMAD R6, R6, UR12, RZ ;  /* 0x0000000c06067c24 */ /* 0x000fc4000f8e02ff */
[----:B------:R-:W-:-:S04]  /*89d0*/  IMAD.WIDE.U32 R4, R3, UR12, R4 ;  /* 0x0000000c03047c25 */ /* 0x000fc8000f8e0004 */
[----:B------:R-:W-:Y:S01]  /*89e0*/  IMAD R7, R3, UR13, R6 ;  /* 0x0000000d03077c24 */ /* 0x000fe2000f8e0206 */
[----:B------:R-:W-:-:S03]  /*89f0*/  LEA R6, P1, R4, UR6, 0x2 ;  /* 0x0000000604067c11 */ /* 0x000fc6000f8210ff */
[----:B------:R-:W-:-:S05]  /*8a00*/  IMAD.IADD R3, R5, 0x1, R7 ;  /* 0x0000000105037824 */ /* 0x000fca00078e0207 */
[----:B------:R-:W-:Y:S01]  /*8a10*/  LEA.HI.X R7, R4, UR7, R3, 0x2, P1 ;  /* 0x0000000704077c11 */ /* 0x000fe200088f1403 */
[----:B------:R-:W-:-:S05]  /*8a20*/  IMAD.MOV.U32 R3, RZ, RZ, -0x800000 ;  /* 0xff800000ff037424 */ /* 0x000fca00078e00ff */
[----:B------:R0:W-:Y:S02]  /*8a30*/  STG.E desc[UR50][R6.64], R3 ;  /* 0x0000000306007986 */ /* 0x0001e4000c101932 */
.L_x_194:
[----:B------:R-:W-:Y:S05]  /*8a40*/  BSYNC B1 ;  /* 0x0000000000017941 */ /* 0x000fea0003800000 */
.L_x_193:
[----:B------:R-:W1:Y:S01]  /*8a50*/  @P0 LDC R5, c[0x0][0xbf0] ;  /* 0x0002fc00ff050b82 */ /* 0x000e620000000800 */
[----:B------:R-:W-:Y:S01]  /*8a60*/  ULDC.64 UR12, c[0x0][0xaa0] ;  /* 0x0002a800000c7ab9 */ /* 0x000fe20000000a00 */
[----:B0-----:R-:W-:Y:S01]  /*8a70*/  IMAD.U32 R6, RZ, RZ, UR44 ;  /* 0x0000002cff067e24 */ /* 0x001fe2000f8e00ff */
[----:B------:R-:W-:Y:S01]  /*8a80*/  UIMAD UR8, UR9, UR12, URZ ;  /* 0x0000000c090872a4 */ /* 0x000fe2000f8e023f */
[----:B------:R-:W-:Y:S01]  /*8a90*/  IMAD R3, R18, 0x60, R19 ;  /* 0x0000006012037824 */ /* 0x000fe200078e0213 */
[----:B------:R-:W-:Y:S01]  /*8aa0*/  UIMAD.WIDE.U32 UR6, UR4, UR12, URZ ;  /* 0x0000000c040672a5 */ /* 0x000fe2000f8e003f */
[----:B------:R-:W-:Y:S01]  /*8ab0*/  BSSY B1, `(.L_x_195) ;  /* 0x0000038000017945 */ /* 0x000fe20003800000 */
[----:B------:R-:W-:Y:S01]  /*8ac0*/  UIMAD UR8, UR4, UR13, UR8 ;  /* 0x0000000d040872a4 */ /* 0x000fe2000f8e0208 */
[----:B------:R-:W-:Y:S02]  /*8ad0*/  IMAD R6, R6, 0xc0, R3 ;  /* 0x000000c006067824 */ /* 0x000fe400078e0203 */
[----:B------:R-:W-:Y:S01]  /*8ae0*/  ULDC.64 UR12, c[0x0][0xae8] ;  /* 0x0002ba00000c7ab9 */ /* 0x000fe20000000a00 */
[----:B------:R-:W-:Y:S01]  /*8af0*/  UIADD3 UR7, UR7, UR8, URZ ;  /* 0x0000000807077290 */ /* 0x000fe2000fffe03f */
[----:B------:R-:W-:Y:S01]  /*8b00*/  @P0 IMAD.HI.U32 R4, R6, R9, RZ ;  /* 0x0000000906040227 */ /* 0x000fe200078e00ff */
[----:B------:R-:W-:-:S02]  /*8b10*/  UIMAD UR4, UR10, UR12, URZ ;  /* 0x0000000c0a0472a4 */ /* 0x000fc4000f8e023f */
[----:B------:R-:W-:Y:S01]  /*8b20*/  UIMAD.WIDE.U32 UR6, UR46, UR12, UR6 ;  /* 0x0000000c2e0672a5 */ /* 0x000fe2000f8e0006 */
[----:B------:R-:W-:Y:S01]  /*8b30*/  IMAD.MOV.U32 R3, RZ, RZ, R6 ;  /* 0x000000ffff037224 */ /* 0x000fe200078e0006 */
[----:B------:R-:W-:Y:S01]  /*8b40*/  UIMAD UR4, UR46, UR13, UR4 ;  /* 0x0000000d2e0472a4 */ /* 0x000fe2000f8e0204 */
[----:B------:R-:W-:-:S03]  /*8b50*/  ULDC.64 UR8, c[0x0][0xaf0] ;  /* 0x0002bc0000087ab9 */ /* 0x000fc60000000a00 */
[----:B------:R-:W-:Y:S02]  /*8b60*/  UIADD3 UR7, UR7, UR4, URZ ;  /* 0x0000000407077290 */ /* 0x000fe4000fffe03f */
[----:B------:R-:W-:Y:S01]  /*8b70*/  UIMAD UR4, UR43, UR8, URZ ;  /* 0x000000082b0472a4 */ /* 0x000fe2000f8e023f */
[----:B-1----:R-:W-:Y:S01]  /*8b80*/  @P0 SHF.R.U32.HI R3, RZ, R5, R4 ;  /* 0x00000005ff030219 */ /* 0x002fe20000011604 */
[----:B------:R-:W-:Y:S02]  /*8b90*/  UIMAD.WIDE.U32 UR6, UR42, UR8, UR6 ;  /* 0x000000082a0672a5 */ /* 0x000fe4000f8e0006 */
[----:B------:R-:W-:Y:S01]  /*8ba0*/  UIMAD UR4, UR42, UR9, UR4 ;  /* 0x000000092a0472a4 */ /* 0x000fe2000f8e0204 */
[--C-:B------:R-:W-:Y:S01]  /*8bb0*/  SHF.R.S32.HI R4, RZ, 0x1f, R3.reuse ;  /* 0x0000001fff047819 */ /* 0x100fe20000011403 */
[----:B------:R-:W-:Y:S01]  /*8bc0*/  IMAD.MOV R7, RZ, RZ, -R3 ;  /* 0x000000ffff077224 */ /* 0x000fe200078e0a03 */
[----:B------:R-:W-:Y:S01]  /*8bd0*/  ULDC.64 UR8, c[0x0][0xae0] ;  /* 0x0002b80000087ab9 */ /* 0x000fe20000000a00 */
[----:B------:R-:W-:-:S02]  /*8be0*/  UIADD3 UR4, UR7, UR4, URZ ;  /* 0x0000000407047290 */ /* 0x000fc4000fffe03f */
[----:B------:R-:W-:Y:S02]  /*8bf0*/  IMAD.U32 R5, RZ, RZ, UR7 ;  /* 0x00000007ff057e24 */ /* 0x000fe4000f8e00ff */
[----:B------:R-:W-:Y:S02]  /*8c00*/  IMAD R8, R4, UR8, RZ ;  /* 0x0000000804087c24 */ /* 0x000fe4000f8e02ff */
[----:B------:R-:W-:Y:S02]  /*8c10*/  IMAD R7, R11, R7, R6 ;  /* 0x000000070b077224 */ /* 0x000fe400078e0206 */
[----:B------:R-:W-:Y:S01]  /*8c20*/  IMAD.U32 R4, RZ, RZ, UR6 ;  /* 0x00000006ff047e24 */ /* 0x000fe2000f8e00ff */
[----:B------:R-:W-:Y:S01]  /*8c30*/  ULDC.64 UR6, c[0x0][0xad8] ;  /* 0x0002b60000067ab9 */ /* 0x000fe20000000a00 */
[----:B------:R-:W-:Y:S01]  /*8c40*/  IMAD.U32 R5, RZ, RZ, UR4 ;  /* 0x00000004ff057e24 */ /* 0x000fe2000f8e00ff */
[----:B------:R-:W-:Y:S01]  /*8c50*/  SHF.R.S32.HI R6, RZ, 0x1f, R7 ;  /* 0x0000001fff067819 */ /* 0x000fe20000011407 */
[----:B------:R-:W-:-:S02]  /*8c60*/  IMAD R9, R3, UR9, R8 ;  /* 0x0000000903097c24 */ /* 0x000fc4000f8e0208 */
[----:B------:R-:W-:-:S04]  /*8c70*/  IMAD.WIDE.U32 R4, R3, UR8, R4 ;  /* 0x0000000803047c25 */ /* 0x000fc8000f8e0004 */
[----:B------:R-:W-:Y:S01]  /*8c80*/  IMAD.U32 R8, RZ, RZ, UR44 ;  /* 0x0000002cff087e24 */ /* 0x000fe2000f8e00ff */
[----:B------:R-:W-:Y:S01]  /*8c90*/  IADD3 R5, R5, R9, RZ ;  /* 0x0000000905057210 */ /* 0x000fe20007ffe0ff */
[----:B------:R-:W-:Y:S02]  /*8ca0*/  IMAD R6, R6, UR6, RZ ;  /* 0x0000000606067c24 */ /* 0x000fe4000f8e02ff */
[----:B-----5:R-:W-:Y:S02]  /*8cb0*/  IMAD R11, R0, R11, RZ ;  /* 0x0000000b000b7224 */ /* 0x020fe400078e02ff */
[----:B------:R-:W-:Y:S02]  /*8cc0*/  IMAD R0, R8, 0xc0, R19 ;  /* 0x000000c008007824 */ /* 0x000fe400078e0213 */
[C---:B------:R-:W-:Y:S02]  /*8cd0*/  IMAD R3, R7.reuse, UR7, R6 ;  /* 0x0000000707037c24 */ /* 0x040fe4000f8e0206 */
[----:B------:R-:W-:Y:S01]  /*8ce0*/  IMAD.WIDE.U32 R4, R7, UR6, R4 ;  /* 0x0000000607047c25 */ /* 0x000fe2000f8e0004 */
[----:B------:R-:W-:Y:S01]  /*8cf0*/  ISETP.GE.AND P0, PT, R0, R11, PT ;  /* 0x0000000b0000720c */ /* 0x000fe20003f06270 */
[----:B------:R-:W-:-:S02]  /*8d00*/  ULDC.64 UR6, c[0x0][0xa80] ;  /* 0x0002a00000067ab9 */ /* 0x000fc40000000a00 */
[----:B------:R-:W-:Y:S01]  /*8d10*/  IMAD.IADD R3, R5, 0x1, R3 ;  /* 0x0000000105037824 */ /* 0x000fe200078e0203 */
[----:B------:R-:W-:-:S04]  /*8d20*/  LEA R6, P1, R4, UR6, 0x1 ;  /* 0x0000000604067c11 */ /* 0x000fc8000f8208ff */
[----:B------:R-:W-:Y:S02]  /*8d30*/  LEA.HI.X R3, R4, UR7, R3, 0x1, P1 ;  /* 0x0000000704037c11 */ /* 0x000fe400088f0c03 */
[----:B------:R0:W1:Y:S04]  /*8d40*/  SHFL.IDX PT, R4, R6, RZ, 0x1c1f ;  /* 0x001c1fff06047589 */ /* 0x00006800000e0000 */
        /* <DEDUP_REMOVED lines=8> */
[----:B--2---:R-:W-:Y:S01]  /*8dd0*/  @!P2 IMAD.WIDE R8, R2, 0x2, R4 ;  /* 0x000000020208a825 */ /* 0x004fe200078e0204 */
[-C--:B------:R-:W-:Y:S02]  /*8de0*/  @!P3 LEA.HI.X R13, R16, R5.reuse, R157, 0x1, P0 ;  /* 0x00000005100db211 */ /* 0x080fe400000f0c9d */
[----:B------:R-:W-:Y:S02]  /*8df0*/  @!P4 LEA.HI.X R15, R17, R5, R156, 0x1, P1 ;  /* 0x00000005110fc211 */ /* 0x000fe400008f0c9c */
[----:B------:R3:W-:Y:S04]  /*8e00*/  @!P2 ST.E.128 desc[UR50][R8.64], RZ ;  /* 0x000000ff0800a985 */ /* 0x0007e8000c101d32 */
[----:B------:R3:W-:Y:S04]  /*8e10*/  @!P3 ST.E.128 desc[UR50][R12.64], RZ ;  /* 0x000000ff0c00b985 */ /* 0x0007e8000c101d32 */
[----:B------:R3:W-:Y:S02]  /*8e20*/  @!P4 ST.E.128 desc[UR50][R14.64], RZ ;  /* 0x000000ff0e00c985 */ /* 0x0007e4000c101d32 */
.L_x_196:
[----:B------:R-:W-:Y:S05]  /*8e30*/  BSYNC B1 ;  /* 0x0000000000017941 */ /* 0x000fea0003800000 */
.L_x_195:
[----:B------:R-:W-:Y:S01]  /*8e40*/  VIADD R0, R0, 0x60 ;  /* 0x0000006000007836 */ /* 0x000fe20000000000 */
[----:B--2---:R2:W4:Y:S04]  /*8e50*/  SHFL.IDX PT, R5, R3, 0x1, 0x1c1f ;  /* 0x003c1f0003057f89 */ /* 0x00452800000e0000 */
[----:B------:R-:W-:Y:S01]  /*8e60*/  ISETP.GE.AND P0, PT, R0, R11, PT ;  /* 0x0000000b0000720c */ /* 0x000fe20003f06270 */
[----:B-1----:R2:W1:-:S12]  /*8e70*/  SHFL.IDX PT, R4, R6, 0x1, 0x1c1f ;  /* 0x003c1f0006047f89 */ /* 0x00245800000e0000 */
[----:B--2---:R-:W-:Y:S05]  /*8e80*/  @P0 BRA `(.L_x_191) ;  /* 0x0000000000300947 */ /* 0x004fea0003800000 */
[----:B------:R-:W-:Y:S02]  /*8e90*/  ULDC UR4, c[0x0][0xac8] ;  /* 0x0002b20000047ab9 */ /* 0x000fe40000000800 */
[----:B------:R-:W-:Y:S02]  /*8ea0*/  ISETP.GE.AND P3, PT, R16, UR4, PT ;  /* 0x0000000410007c0c */ /* 0x000fe4000bf66270 */
[----:B------:R-:W-:Y:S02]  /*8eb0*/  ISETP.GE.AND P4, PT, R17, UR4, PT ;  /* 0x0000000411007c0c */ /* 0x000fe4000bf86270 */
[----:B------:R-:W-:-:S09]  /*8ec0*/  ISETP.GE.AND P2, PT, R2, UR4, PT ;  /* 0x0000000402007c0c */ /* 0x000fd2000bf46270 */
[-C--:B-1-3--:R-:W-:Y:S02]  /*8ed0*/  @!P3 LEA R8, P0, R16, R4.reuse, 0x1 ;  /* 0x000000041008b211 */ /* 0x08afe400078008ff */
[C---:B------:R-:W-:Y:S02]  /*8ee0*/  @!P4 LEA R10, P1, R17.reuse, R4, 0x1 ;  /* 0x00000004110ac211 */ /* 0x040fe400078208ff */
[----:B0---4-:R-:W-:Y:S01]  /*8ef0*/  @!P2 IMAD.WIDE R6, R2, 0x2, R4 ;  /* 0x000000020206a825 */ /* 0x011fe200078e0204 */
[-C--:B------:R-:W-:Y:S02]  /*8f00*/  @!P3 LEA.HI.X R9, R16, R5.reuse, R157, 0x1, P0 ;  /* 0x000000051009b211 */ /* 0x080fe400000f0c9d */
[----:B------:R-:W-:Y:S02]  /*8f10*/  @!P4 LEA.HI.X R11, R17, R5, R156, 0x1, P1 ;  /* 0x00000005110bc211 */ /* 0x000fe400008f0c9c */
[----:B------:R0:W-:Y:S04]  /*8f20*/  @!P2 ST.E.128 desc[UR50][R6.64], RZ ;  /* 0x000000ff0600a985 */ /* 0x0001e8000c101d32 */
[----:B------:R0:W-:Y:S04]  /*8f30*/  @!P3 ST.E.128 desc[UR50][R8.64], RZ ;  /* 0x000000ff0800b985 */ /* 0x0001e8000c101d32 */
[----:B------:R0:W-:Y:S02]  /*8f40*/  @!P4 ST.E.128 desc[UR50][R10.64], RZ ;  /* 0x000000ff0a00c985 */ /* 0x0001e4000c101d32 */
.L_x_191:
[----:B------:R-:W-:Y:S05]  /*8f50*/  BSYNC B0 ;  /* 0x0000000000007941 */ /* 0x000fea0003800000 */
.L_x_186:
[----:B------:R-:W-:Y:S02]  /*8f60*/  ULDC UR4, c[0x0][0xc3c] ;  /* 0x00030f0000047ab9 */ /* 0x000fe40000000800 */
[----:B------:R-:W-:-:S13]  /*8f70*/  ISETP.GE.AND P0, PT, R47, UR4, PT ;  /* 0x000000042f007c0c */ /* 0x000fda000bf06270 */
[----:B------:R-:W-:Y:S05]  /*8f80*/  @!P0 BRA `(.L_x_197) ;  /* 0xffffff7c00608947 */ /* 0x000fea000383ffff */
[----:B------:R-:W-:Y:S05]  /*8f90*/  EXIT ;  /* 0x000000000000794d */ /* 0x000fea0003800000 */
.L_x_158:
[----:B------:R-:W-:-:S08]  /*8fa0*/  NOP ;  /* 0x0000000000007918 */ /* 0x000fd00000000000 */
[----:B------:R-:W0:-:S00]  /*8fb0*/  USETMAXREG.DEALLOC.CTAPOOL 0x20 ;  /* 0x00000020000079c8 */ /* 0x000e0000080e0500 */
[----:B0-----:R-:W-:Y:S02]  /*8fc0*/  LOP3.LUT R3, R0, 0x3, RZ, 0xc0, !PT ;  /* 0x0000000300037812 */ /* 0x001fe400078ec0ff */
[----:B------:R-:W-:-:S04]  /*8fd0*/  LOP3.LUT R27, R27, 0xffffffdf, RZ, 0xc0, !PT ;  /* 0xffffffdf1b1b7812 */ /* 0x000fc800078ec0ff */
[----:B------:R-:W0:Y:S02]  /*8fe0*/  SHFL.IDX PT, R3, R3, RZ, 0x1f ;  /* 0x00001fff03037589 */ /* 0x000e2400000e0000 */
[----:B0-----:R-:W-:-:S13]  /*8ff0*/  ISETP.NE.AND P0, PT, R3, RZ, PT ;  /* 0x000000ff0300720c */ /* 0x001fda0003f05270 */
[----:B------:R-:W-:Y:S01]  /*9000*/  @P0 BAR.SYNC.DEFER_BLOCKING 0x5, 0x200 ;  /* 0x0148000000000b1d */ /* 0x000fe20000010000 */
[----:B------:R-:W-:Y:S02]  /*9010*/  @P0 MOV R3, 0x400 ;  /* 0x0000040000030802 */ /* 0x000fe40000000f00 */
[----:B------:R-:W-:Y:S02]  /*9020*/  @P0 LOP3.LUT R27, R27, 0x20, RZ, 0xfc, !PT ;  /* 0x000000201b1b0812 */ /* 0x000fe400078efcff */
[----:B------:R-:W-:-:S05]  /*9030*/  @P0 LEA R2, R2, R3, 0x18 ;  /* 0x0000000302020211 */ /* 0x000fca00078ec0ff */
[----:B------:R-:W0:Y:S02]  /*9040*/  @P0 LDS.128 R16, [R2+0x19cd0] ;  /* 0x019cd00002100984 */ /* 0x000e240000000c00 */
[----:B0-----:R-:W-:Y:S01]  /*9050*/  @P0 R2UR UR40, R19 ;  /* 0x00000000132802ca */ /* 0x001fe200000e0000 */
[----:B------:R-:W-:Y:S06]  /*9060*/  @P0 BAR.ARV 0x4, 0x200 ;  /* 0x0108000000000b1d */ /* 0x000fec0000002000 */
[----:B------:R-:W-:Y:S08]  /*9070*/  @P0 BRA `(.L_x_198) ;  /* 0x0000000800100947 */ /* 0x000ff00003800000 */
[----:B------:R-:W0:Y:S01]  /*9080*/  S2R R4, SR_TID.X ;  /* 0x0000000000047919 */ /* 0x000e220000002100 */
[----:B------:R-:W-:Y:S01]  /*9090*/  ULDC UR4, c[0x0][0xc3c] ;  /* 0x00030f0000047ab9 */ /* 0x000fe20000000800 */
[----:B------:R-:W1:Y:S01]  /*90a0*/  LDC R11, c[0x0][0xc38] ;  /* 0x00030e00ff0b7b82 */ /* 0x000e620000000800 */
[----:B0-----:R-:W-:Y:S01]  /*90b0*/  LOP3.LUT R5, R4, 0x1f, RZ, 0xc0, !PT ;  /* 0x0000001f04057812 */ /* 0x001fe200078ec0ff */
[----:B------:R-:W-:-:S03]  /*90c0*/  IMAD.MOV.U32 R4, RZ, RZ, RZ ;  /* 0x000000ffff047224 */ /* 0x000fc600078e00ff */
[----:B------:R-:W-:-:S04]  /*90d0*/  ISETP.NE.AND P0, PT, R5, 0x1f, PT ;  /* 0x0000001f0500780c */ /* 0x000fc80003f05270 */
[----:B------:R-:W-:-:S13]  /*90e0*/  ISETP.GE.OR P1, PT, R5, UR4, !P0 ;  /* 0x0000000405007c0c */ /* 0x000fda000c726670 */
[----:B------:R-:W0:Y:S02]  /*90f0*/  @!P1 LDC.64 R2, c[0x0][0xc80] ;  /* 0x00032000ff029b82 */ /* 0x000e240000000a00 */
[----:B0-----:R-:W-:-:S05]  /*9100*/  @!P1 IMAD.WIDE.U32 R2, R5, 0x4, R2 ;  /* 0x0000000405029825 */ /* 0x001fca00078e0002 */
[----:B------:R-:W2:Y:S01]  /*9110*/  @!P1 LDG.E R4, desc[UR50][R2.64] ;  /* 0x0000003202049981 */ /* 0x000ea2000c1e1900 */
[C---:B------:R-:W-:Y:S01]  /*9120*/  ISETP.NE.AND P1, PT, R5.reuse, RZ, PT ;  /* 0x000000ff0500720c */ /* 0x040fe20003f25270 */
[----:B------:R-:W-:Y:S01]  /*9130*/  UMOV UR4, URZ ;  /* 0x0000003f00047c82 */ /* 0x000fe20008000000 */
[C---:B------:R-:W-:Y:S02]  /*9140*/  ISETP.GE.U32.AND P2, PT, R5.reuse, 0x2, PT ;  /* 0x000000020500780c */ /* 0x040fe40003f46070 */
[C---:B------:R-:W-:Y:S02]  /*9150*/  ISETP.GE.U32.AND P3, PT, R5.reuse, 0x4, PT ;  /* 0x000000040500780c */ /* 0x040fe40003f66070 */
[C---:B------:R-:W-:Y:S02]  /*9160*/  ISETP.GE.U32.AND P4, PT, R5.reuse, 0x8, PT ;  /* 0x000000080500780c */ /* 0x040fe40003f86070 */
[----:B------:R-:W-:Y:S02]  /*9170*/  ISETP.GE.U32.AND P5, PT, R5, 0x10, PT ;  /* 0x000000100500780c */ /* 0x000fe40003fa6070 */
[----:B------:R-:W-:Y:S01]  /*9180*/  MOV R16, RZ ;  /* 0x000000ff00107202 */ /* 0x000fe20000000f00 */
[----:B--2---:R-:W0:Y:S02]  /*9190*/  SHFL.UP PT, R6, R4, 0x1, RZ ;  /* 0x0420000004067989 */ /* 0x004e2400000e00ff */
[----:B0-----:R-:W-:-:S05]  /*91a0*/  SEL R7, R6, RZ, P1 ;  /* 0x000000ff06077207 */ /* 0x001fca0000800000 */
[----:B------:R-:W-:-:S05]  /*91b0*/  IMAD.IADD R7, R4, 0x1, R7 ;  /* 0x0000000104077824 */ /* 0x000fca00078e0207 */
[----:B------:R-:W0:Y:S02]  /*91c0*/  SHFL.UP PT, R6, R7, 0x2, RZ ;  /* 0x0440000007067989 */ /* 0x000e2400000e00ff */
        /* <DEDUP_REMOVED lines=10> */
[----:B------:R-:W-:Y:S02]  /*9270*/  IMAD.IADD R8, R2, 0x1, R7 ;  /* 0x0000000102087824 */ /* 0x000fe400078e0207 */
[----:B------:R-:W0:Y:S03]  /*9280*/  S2R R7, SR_CTAID.X ;  /* 0x0000000000077919 */ /* 0x000e260000002500 */
[----:B------:R-:W1:Y:S02]  /*9290*/  SHFL.IDX PT, R6, R8, 0x1f, 0x1f ;  /* 0x03e01f0008067f89 */ /* 0x000e6400000e0000 */
[----:B-1----:R-:W-:-:S04]  /*92a0*/  IMAD R6, R6, R11, RZ ;  /* 0x0000000b06067224 */ /* 0x002fc800078e02ff */
[----:B------:R-:W-:Y:S01]  /*92b0*/  IMAD.MOV.U32 R3, RZ, RZ, R6 ;  /* 0x000000ffff037224 */ /* 0x000fe200078e0006 */
[----:B0-----:R-:W-:-:S13]  /*92c0*/  ISETP.GT.AND P6, PT, R6, R7, PT ;  /* 0x000000070600720c */ /* 0x001fda0003fc4270 */
[----:B------:R-:W-:Y:S05]  /*92d0*/  @P6 BRA `(.L_x_199) ;  /* 0x0000000000946947 */ /* 0x000fea0003800000 */
[----:B------:R-:W-:Y:S01]  /*92e0*/  IMAD.MOV.U32 R6, RZ, RZ, R3 ;  /* 0x000000ffff067224 */ /* 0x000fe200078e0003 */
[----:B------:R-:W-:Y:S01]  /*92f0*/  UMOV UR4, URZ ;  /* 0x0000003f00047c82 */ /* 0x000fe20008000000 */
[----:B------:R-:W-:-:S05]  /*9300*/  ULDC UR5, c[0x0][0xc3c] ;  /* 0x00030f0000057ab9 */ /* 0x000fca0000000800 */
.L_x_203:
[----:B------:R-:W-:-:S04]  /*9310*/  UIADD3 UR4, UR4, 0x1f, URZ ;  /* 0x0000001f04047890 */ /* 0x000fc8000fffe03f */
[----:B------:R-:W-:-:S06]  /*9320*/  UISETP.GE.AND UP0, UPT, UR4, UR5, UPT ;  /* 0x000000050400728c */ /* 0x000fcc000bf06270 */
[----:B------:R-:W-:-:S13]  /*9330*/  PLOP3.LUT P6, PT, PT, PT, UP0, 0x40, 0x0 ;  /* 0x000000000000781c */ /* 0x000fda0003fce808 */
[----:B------:R-:W-:Y:S05]  /*9340*/  @!P6 BRA `(.L_x_200) ;  /* 0x000000040030e947 */ /* 0x000fea0003800000 */
[----:B------:R-:W-:Y:S01]  /*9350*/  VIADD R9, R5, UR4 ;  /* 0x0000000405097c36 */ /* 0x000fe20008000000 */
[----:B------:R-:W-:Y:S01]  /*9360*/  BSSY B0, `(.L_x_201) ;  /* 0x0000007000007945 */ /* 0x000fe20003800000 */
[----:B------:R-:W-:-:S03]  /*9370*/  IMAD.MOV.U32 R4, RZ, RZ, RZ ;  /* 0x000000ffff047224 */ /* 0x000fc600078e00ff */
[----:B------:R-:W-:-:S13]  /*9380*/  ISETP.GE.OR P6, PT, R9, UR5, !P0 ;  /* 0x0000000509007c0c */ /* 0x000fda000c7c6670 */
[----:B------:R-:W-:Y:S05]  /*9390*/  @P6 BRA `(.L_x_202) ;  /* 0x00000000000c6947 */ /* 0x000fea0003800000 */
[----:B------:R-:W0:Y:S02]  /*93a0*/  LDC.64 R2, c[0x0][0xc80] ;  /* 0x00032000ff027b82 */ /* 0x000e240000000a00 */
[----:B0-----:R-:W-:-:S05]  /*93b0*/  IMAD.WIDE R2, R9, 0x4, R2 ;  /* 0x0000000409027825 */ /* 0x001fca00078e0202 */
[----:B------:R0:W5:Y:S02]  /*93c0*/  LDG.E R4, desc[UR50][R2.64] ;  /* 0x0000003202047981 */ /* 0x000164000c1e1900 */
.L_x_202:
[----:B------:R-:W-:Y:S05]  /*93d0*/  BSYNC B0 ;  /* 0x0000000000007941 */ /* 0x000fea0003800000 */
.L_x_201:
[----:B0----5:R-:W0:Y:S02]  /*93e0*/  SHFL.UP PT, R2, R4, 0x1, RZ ;  /* 0x0420000004027989 */ /* 0x021e2400000e00ff */
        /* <DEDUP_REMOVED lines=14> */
[----:B------:R-:W0:Y:S03]  /*94d0*/  LDC R11, c[0x0][0xc38] ;  /* 0x00030e00ff0b7b82 */ /* 0x000e260000000800 */
[----:B------:R-:W0:Y:S02]  /*94e0*/  SHFL.IDX PT, R3, R8, 0x1f, 0x1f ;  /* 0x03e01f0008037f89 */ /* 0x000e2400000e0000 */
[----:B0-----:R-:W-:-:S05]  /*94f0*/  IMAD R3, R3, R11, RZ ;  /* 0x0000000b03037224 */ /* 0x001fca00078e02ff */
[----:B------:R-:W-:-:S04]  /*9500*/  IADD3 R6, R3, R6, RZ ;  /* 0x0000000603067210 */ /* 0x000fc80007ffe0ff */
[----:B------:R-:W-:-:S13]  /*9510*/  ISETP.GT.AND P6, PT, R6, R7, PT ;  /* 0x000000070600720c */ /* 0x000fda0003fc4270 */
[----:B------:R-:W-:Y:S05]  /*9520*/  @!P6 BRA `(.L_x_203) ;  /* 0xfffffffc0078e947 */ /* 0x000fea000383ffff */
.L_x_199:
[----:B------:R-:W-:-:S04]  /*9530*/  IMAD.IADD R10, R6, 0x1, -R3 ;  /* 0x00000001060a7824 */ /* 0x000fc800078e0a03 */
[----:B------:R-:W-:-:S05]  /*9540*/  IMAD R2, R8, R11, R10 ;  /* 0x0000000b08027224 */ /* 0x000fca00078e020a */
[----:B------:R-:W-:-:S13]  /*9550*/  ISETP.GT.AND P0, PT, R2, R7, PT ;  /* 0x000000070200720c */ /* 0x000fda0003f04270 */
[----:B------:R-:W-:Y:S02]  /*9560*/  VOTEU.ANY UR5, UPT, !P0 ;  /* 0x0000000000057886 */ /* 0x000fe400040e0100 */
[----:B------:R-:W-:Y:S02]  /*9570*/  UPOPC UR40, UR5 ;  /* 0x00000005002872bf */ /* 0x000fe40008000000 */
[----:B------:R-:W-:-:S04]  /*9580*/  ISETP.NE.AND P0, PT, RZ, UR5, PT ;  /* 0x00000005ff007c0c */ /* 0x000fc8000bf05270 */
[----:B------:R-:W-:-:S05]  /*9590*/  IMAD.U32 R13, RZ, RZ, UR40 ;  /* 0x00000028ff0d7e24 */ /* 0x000fca000f8e00ff */
[----:B------:R-:W0:Y:S02]  /*95a0*/  SHFL.IDX PT, R4, R4, R13, 0x1f ;  /* 0x00001f0d04047589 */ /* 0x000e2400000e0000 */
[----:B0-----:R-:W-:-:S04]  /*95b0*/  IABS R6, R4 ;  /* 0x0000000400067213 */ /* 0x001fc80000000000 */
[----:B------:R-:W0:Y:S08]  /*95c0*/  I2F.RP R9, R6 ;  /* 0x0000000600097306 */ /* 0x000e300000209400 */
[----:B0-----:R-:W0:Y:S02]  /*95d0*/  MUFU.RCP R9, R9 ;  /* 0x0000000900097308 */ /* 0x001e240000001000 */
[----:B0-----:R-:W-:-:S06]  /*95e0*/  VIADD R2, R9, 0xffffffe ;  /* 0x0ffffffe09027836 */ /* 0x001fcc0000000000 */
[----:B------:R0:W1:Y:S01]  /*95f0*/  F2I.FTZ.U32.TRUNC.NTZ R3, R2 ;  /* 0x0000000200037305 */ /* 0x000062000021f000 */
[----:B------:R-:W-:Y:S05]  /*9600*/  @!P0 BRA `(.L_x_204) ;  /* 0x00000000000c8947 */ /* 0x000fea0003800000 */
[----:B------:R-:W-:-:S06]  /*9610*/  UIADD3 UR5, UR40, -0x1, URZ ;  /* 0xffffffff28057890 */ /* 0x000fcc000fffe03f */
[----:B------:R-:W-:-:S05]  /*9620*/  IMAD.U32 R9, RZ, RZ, UR5 ;  /* 0x00000005ff097e24 */ /* 0x000fca000f8e00ff */
[----:B------:R2:W3:Y:S02]  /*9630*/  SHFL.IDX PT, R16, R8, R9, 0x1f ;  /* 0x00001f0908107589 */ /* 0x0004e400000e0000 */
.L_x_204:
[----:B01----:R-:W-:Y:S01]  /*9640*/  IMAD.MOV R2, RZ, RZ, -R3 ;  /* 0x000000ffff027224 */ /* 0x003fe200078e0a03 */
[----:B------:R-:W-:Y:S01]  /*9650*/  UIADD3 UR40, UR40, UR4, URZ ;  /* 0x0000000428287290 */ /* 0x000fe2000fffe03f */
[----:B---3--:R-:W-:Y:S02]  /*9660*/  IMAD R16, R16, R11, R10 ;  /* 0x0000000b10107224 */ /* 0x008fe400078e020a */
[----:B------:R-:W-:Y:S01]  /*9670*/  IMAD.MOV.U32 R11, RZ, RZ, R2 ;  /* 0x000000ffff0b7224 */ /* 0x000fe200078e0002 */
[----:B------:R-:W-:Y:S01]  /*9680*/  IABS R2, R4 ;  /* 0x0000000400027213 */ /* 0x000fe20000000000 */
[----:B--2---:R-:W-:Y:S02]  /*9690*/  IMAD.IADD R9, R7, 0x1, -R16 ;  /* 0x0000000107097824 */ /* 0x004fe400078e0a10 */
[----:B------:R-:W-:Y:S02]  /*96a0*/  IMAD R7, R11, R6, RZ ;  /* 0x000000060b077224 */ /* 0x000fe400078e02ff */
[----:B------:R-:W-:Y:S01]  /*96b0*/  IMAD.MOV R10, RZ, RZ, -R2 ;  /* 0x000000ffff0a7224 */ /* 0x000fe200078e0a02 */
[----:B------:R-:W-:Y:S01]  /*96c0*/  IABS R8, R9 ;  /* 0x0000000900087213 */ /* 0x000fe20000000000 */
[----:B------:R-:W-:-:S04]  /*96d0*/  IMAD.MOV.U32 R2, RZ, RZ, RZ ;  /* 0x000000ffff027224 */ /* 0x000fc800078e00ff */
[----:B------:R-:W-:Y:S01]  /*96e0*/  IMAD.HI.U32 R2, R3, R7, R2 ;  /* 0x0000000703027227 */ /* 0x000fe200078e0002 */
[----:B------:R-:W-:-:S03]  /*96f0*/  MOV R3, R8 ;  /* 0x0000000800037202 */ /* 0x000fc60000000f00 */
[----:B------:R-:W-:Y:S02]  /*9700*/  IMAD.MOV.U32 R7, RZ, RZ, R10 ;  /* 0x000000ffff077224 */ /* 0x000fe400078e000a */
[----:B------:R-:W-:-:S04]  /*9710*/  IMAD.HI.U32 R2, R2, R3, RZ ;  /* 0x0000000302027227 */ /* 0x000fc800078e00ff */
[----:B------:R-:W-:-:S05]  /*9720*/  IMAD R3, R2, R7, R3 ;  /* 0x0000000702037224 */ /* 0x000fca00078e0203 */
[----:B------:R-:W-:-:S13]  /*9730*/  ISETP.GT.U32.AND P1, PT, R6, R3, PT ;  /* 0x000000030600720c */ /* 0x000fda0003f24070 */
[----:B------:R-:W-:Y:S02]  /*9740*/  @!P1 IMAD.IADD R3, R3, 0x1, -R6 ;  /* 0x0000000103039824 */ /* 0x000fe400078e0a06 */
[----:B------:R-:W-:Y:S01]  /*9750*/  @!P1 VIADD R2, R2, 0x1 ;  /* 0x0000000102029836 */ /* 0x000fe20000000000 */
[----:B------:R-:W-:Y:S02]  /*9760*/  ISETP.NE.AND P1, PT, R4, RZ, PT ;  /* 0x000000ff0400720c */ /* 0x000fe40003f25270 */
[----:B------:R-:W-:Y:S02]  /*9770*/  ISETP.GE.U32.AND P0, PT, R3, R6, PT ;  /* 0x000000060300720c */ /* 0x000fe40003f06070 */
[----:B------:R-:W-:-:S04]  /*9780*/  LOP3.LUT R3, R9, R4, RZ, 0x3c, !PT ;  /* 0x0000000409037212 */ /* 0x000fc800078e3cff */
[----:B------:R-:W-:-:S07]  /*9790*/  ISETP.GE.AND P2, PT, R3, RZ, PT ;  /* 0x000000ff0300720c */ /* 0x000fce0003f46270 */
[----:B------:R-:W-:-:S06]  /*97a0*/  @P0 VIADD R2, R2, 0x1 ;  /* 0x0000000102020836 */ /* 0x000fcc0000000000 */
[----:B------:R-:W-:Y:S01]  /*97b0*/  @!P2 IMAD.MOV R2, RZ, RZ, -R2 ;  /* 0x000000ffff02a224 */ /* 0x000fe200078e0a02 */
[----:B------:R-:W-:-:S05]  /*97c0*/  @!P1 LOP3.LUT R2, RZ, R4, RZ, 0x33, !PT ;  /* 0x00000004ff029212 */ /* 0x000fca00078e33ff */
[--C-:B------:R-:W-:Y:S02]  /*97d0*/  IMAD.MOV R17, RZ, RZ, -R2.reuse ;  /* 0x000000ffff117224 */ /* 0x100fe400078e0a02 */
[----:B------:R-:W-:Y:S02]  /*97e0*/  IMAD.MOV.U32 R18, RZ, RZ, R2 ;  /* 0x000000ffff127224 */ /* 0x000fe400078e0002 */
[----:B------:R-:W-:Y:S01]  /*97f0*/  IMAD R17, R4, R17, R9 ;  /* 0x0000001104117224 */ /* 0x000fe200078e0209 */
[----:B------:R-:W-:Y:S06]  /*9800*/  BRA `(.L_x_205) ;  /* 0x0000000000107947 */ /* 0x000fec0003800000 */
.L_x_200:
[----:B------:R-:W-:Y:S01]  /*9810*/  IMAD.MOV.U32 R16, RZ, RZ, R7 ;  /* 0x000000ffff107224 */ /* 0x000fe200078e0007 */
[----:B------:R-:W-:Y:S01]  /*9820*/  MOV R18, RZ ;  /* 0x000000ff00127202 */ /* 0x000fe20000000f00 */
[----:B------:R-:W-:Y:S01]  /*9830*/  IMAD.MOV.U32 R17, RZ, RZ, RZ ;  /* 0x000000ffff117224 */ /* 0x000fe200078e00ff */
[----:B------:R-:W-:-:S06]  /*9840*/  ULDC UR40, c[0x0][0xc3c] ;  /* 0x00030f0000287ab9 */ /* 0x000fcc0000000800 */
.L_x_205:
[----:B------:R-:W-:Y:S01]  /*9850*/  ISETP.NE.AND P0, PT, R5, RZ, PT ;  /* 0x000000ff0500720c */ /* 0x000fe20003f05270 */
[----:B------:R-:W-:-:S12]  /*9860*/  IMAD.U32 R19, RZ, RZ, UR40 ;  /* 0x00000028ff137e24 */ /* 0x000fd8000f8e00ff */
[----:B------:R-:W0:Y:S01]  /*9870*/  @!P0 S2R R3, SR_CgaCtaId ;  /* 0x0000000000038919 */ /* 0x000e220000008800 */
[----:B------:R-:W-:-:S04]  /*9880*/  @!P0 MOV R2, 0x400 ;  /* 0x0000040000028802 */ /* 0x000fc80000000f00 */
[----:B0-----:R-:W-:-:S05]  /*9890*/  @!P0 LEA R2, R3, R2, 0x18 ;  /* 0x0000000203028211 */ /* 0x001fca00078ec0ff */
[----:B------:R0:W-:Y:S01]  /*98a0*/  @!P0 STS.128 [R2+0x19cd0], R16 ;  /* 0x019cd01002008388 */ /* 0x0001e20000000c00 */
[----:B------:R-:W-:Y:S06]  /*98b0*/  BAR.ARV 0x5, 0x200 ;  /* 0x0148000000007b1d */ /* 0x000fec0000002000 */
.L_x_198:
[----:B------:R-:W-:Y:S01]  /*98c0*/  ULDC UR4, c[0x0][0xc3c] ;  /* 0x00030f0000047ab9 */ /* 0x000fe20000000800 */
[----:B------:R1:W-:Y:S01]  /*98d0*/  STL [R1+0x1c], RZ ;  /* 0x00001cff01007387 */ /* 0x0003e20000100800 */
[----:B------:R-:W-:Y:S01]  /*98e0*/  UISETP.GE.AND UP0, UPT, UR40, UR4, UPT ;  /* 0x000000042800728c */ /* 0x000fe2000bf06270 */
[----:B------:R-:W-:Y:S02]  /*98f0*/  IMAD.MOV.U32 R24, RZ, RZ, 0x1 ;  /* 0x00000001ff187424 */ /* 0x000fe400078e00ff */
[----:B------:R-:W-:-:S03]  /*9900*/  IMAD.MOV.U32 R23, RZ, RZ, RZ ;  /* 0x000000ffff177224 */ /* 0x000fc600078e00ff */
[----:B------:R-:W-:-:S13]  /*9910*/  PLOP3.LUT P0, PT, PT, PT, UP0, 0x80, 0x0 ;  /* 0x000000000000781c */ /* 0x000fda0003f0f008 */
[----:B-1----:R-:W-:Y:S05]  /*9920*/  @P0 BRA `(.L_x_206) ;  /* 0x0000004400dc0947 */ /* 0x002fea0003800000 */
[----:B------:R-:W0:Y:S01]  /*9930*/  S2R R10, SR_TID.X ;  /* 0x00000000000a7919 */ /* 0x000e220000002100 */
[----:B------:R-:W1:Y:S01]  /*9940*/  S2UR UR4, SR_CgaCtaId ;  /* 0x00000000000479c3 */ /* 0x000e620000008800 */
[----:B------:R-:W-:Y:S01]  /*9950*/  IMAD.SHL.U32 R5, R0, 0x800, RZ ;  /* 0x0000080000057824 */ /* 0x000fe200078e00ff */
[----:B------:R-:W-:Y:S01]  /*9960*/  MOV R22, 0x400 ;  /* 0x0000040000167802 */ /* 0x000fe20000000f00 */
[----:B------:R-:W-:Y:S01]  /*9970*/  IMAD.MOV.U32 R24, RZ, RZ, 0x1 ;  /* 0x00000001ff187424 */ /* 0x000fe200078e00ff */
[----:B------:R-:W-:Y:S01]  /*9980*/  ULOP3.LUT UR46, UR39, 0x2, URZ, 0xfc, !UPT ;  /* 0x00000002272e7892 */ /* 0x000fe2000f8efc3f */
[----:B------:R-:W-:Y:S01]  /*9990*/  IMAD.MOV.U32 R23, RZ, RZ, RZ ;  /* 0x000000ffff177224 */ /* 0x000fe200078e00ff */
[----:B------:R-:W-:Y:S01]  /*99a0*/  ULOP3.LUT UR48, UR39, 0x1, URZ, 0xfc, !UPT ;  /* 0x0000000127307892 */ /* 0x000fe2000f8efc3f */
[----:B------:R-:W-:Y:S01]  /*99b0*/  ULDC UR49, c[0x0][0xc] ;  /* 0x0000030000317ab9 */ /* 0x000fe20000000800 */
[C---:B0-----:R-:W-:Y:S01]  /*99c0*/  IMAD.SHL.U32 R2, R10.reuse, 0x20, RZ ;  /* 0x000000200a027824 */ /* 0x041fe200078e00ff */
[----:B------:R-:W-:Y:S01]  /*99d0*/  SHF.R.U32.HI R4, RZ, 0x1, R10 ;  /* 0x00000001ff047819 */ /* 0x000fe2000001160a */
[C---:B------:R-:W-:Y:S01]  /*99e0*/  IMAD.SHL.U32 R6, R10.reuse, 0x80, RZ ;  /* 0x000000800a067824 */ /* 0x040fe200078e00ff */
[C---:B------:R-:W-:Y:S01]  /*99f0*/  LOP3.LUT P0, RZ, R10.reuse, 0x4, RZ, 0xc0, !PT ;  /* 0x000000040aff7812 */ /* 0x040fe2000780c0ff */
[----:B------:R-:W-:Y:S01]  /*9a00*/  IMAD.SHL.U32 R8, R10, 0x4, RZ ;  /* 0x000000040a087824 */ /* 0x000fe200078e00ff */
[----:B------:R-:W-:Y:S01]  /*9a10*/  LOP3.LUT R3, R2, 0x80, RZ, 0xc0, !PT ;  /* 0x0000008002037812 */ /* 0x000fe200078ec0ff */
[----:B------:R-:W-:Y:S01]  /*9a20*/  IMAD.SHL.U32 R9, R10, 0x2, RZ ;  /* 0x000000020a097824 */ /* 0x000fe200078e00ff */
[----:B------:R-:W-:-:S02]  /*9a30*/  LOP3.LUT R0, R6, 0x400, RZ, 0xc0, !PT ;  /* 0x0000040006007812 */ /* 0x000fc400078ec0ff */
[----:B------:R-:W-:Y:S02]  /*9a40*/  LOP3.LUT R3, R3, 0x10, R4, 0xf8, !PT ;  /* 0x0000001003037812 */ /* 0x000fe400078ef804 */
[----:B------:R-:W-:Y:S02]  /*9a50*/  LOP3.LUT R4, R4, 0x20, RZ, 0xc0, !PT ;  /* 0x0000002004047812 */ /* 0x000fe400078ec0ff */
[----:B------:R-:W-:Y:S02]  /*9a60*/  LOP3.LUT R0, R0, 0x800, R5, 0xf8, !PT ;  /* 0x0000080000007812 */ /* 0x000fe400078ef805 */
[----:B------:R-:W-:Y:S02]  /*9a70*/  LOP3.LUT R7, R4, 0x10, R10, 0xf8, !PT ;  /* 0x0000001004077812 */ /* 0x000fe400078ef80a */
[----:B------:R-:W-:Y:S01]  /*9a80*/  LOP3.LUT R5, R3, 0x10, R8, 0x78, !PT ;  /* 0x0000001003057812 */ /* 0x000fe200078e7808 */
[----:B------:R-:W-:Y:S01]  /*9a90*/  IMAD.SHL.U32 R3, R10, 0x10, RZ ;  /* 0x000000100a037824 */ /* 0x000fe200078e00ff */
[----:B------:R-:W-:-:S02]  /*9aa0*/  LOP3.LUT R2, R2, 0x360, RZ, 0xc0, !PT ;  /* 0x0000036002027812 */ /* 0x000fc400078ec0ff */
[----:B------:R-:W-:Y:S02]  /*9ab0*/  LOP3.LUT R6, R7, 0x380, R6, 0xf8, !PT ;  /* 0x0000038007067812 */ /* 0x000fe400078ef806 */
[--C-:B------:R-:W-:Y:S02]  /*9ac0*/  LOP3.LUT R2, R2, 0x400, R3.reuse, 0xf8, !PT ;  /* 0x0000040002027812 */ /* 0x100fe400078ef803 */
[----:B------:R-:W-:Y:S01]  /*9ad0*/  LOP3.LUT R7, R6, 0x70, R3, 0x78, !PT ;  /* 0x0000007006077812 */ /* 0x000fe200078e7803 */
[----:B-1----:R-:W-:Y:S01]  /*9ae0*/  IMAD.U32 R6, RZ, RZ, UR4 ;  /* 0x00000004ff067e24 */ /* 0x002fe2000f8e00ff */
[----:B------:R-:W-:Y:S02]  /*9af0*/  LOP3.LUT R2, R2, R5, RZ, 0xfc, !PT ;  /* 0x0000000502027212 */ /* 0x000fe400078efcff */
[----:B------:R-:W-:Y:S02]  /*9b00*/  LOP3.LUT R0, R0, R7, RZ, 0xfc, !PT ;  /* 0x0000000700007212 */ /* 0x000fe400078efcff */
[----:B------:R-:W-:Y:S01]  /*9b10*/  LOP3.LUT R4, R3, 0x90, RZ, 0xc0, !PT ;  /* 0x0000009003047812 */ /* 0x000fe200078ec0ff */
[----:B------:R0:W-:Y:S01]  /*9b20*/  STL [R1+0x10], R2 ;  /* 0x0000100201007387 */ /* 0x0001e20000100800 */
[----:B------:R-:W-:-:S02]  /*9b30*/  LOP3.LUT R8, R10, 0x7f, RZ, 0xc0, !PT ;  /* 0x0000007f0a087812 */ /* 0x000fc400078ec0ff */
[----:B------:R-:W-:Y:S01]  /*9b40*/  LOP3.LUT R4, R4, 0x10, R9, 0x78, !PT ;  /* 0x0000001004047812 */ /* 0x000fe200078e7809 */
[----:B------:R1:W-:Y:S01]  /*9b50*/  STL [R1+0x8], R0 ;  /* 0x0000080001007387 */ /* 0x0003e20000100800 */
[----:B------:R-:W-:Y:S02]  /*9b60*/  LEA R22, R6, R22, 0x18 ;  /* 0x0000001606167211 */ /* 0x000fe400078ec0ff */
[----:B------:R-:W-:Y:S02]  /*9b70*/  LOP3.LUT R4, R4, 0x760, R3, 0xf8, !PT ;  /* 0x0000076004047812 */ /* 0x000fe400078ef803 */
[----:B------:R-:W-:Y:S01]  /*9b80*/  LOP3.LUT R28, R3, 0x10, RZ, 0xc0, !PT ;  /* 0x00000010031c7812 */ /* 0x000fe200078ec0ff */
[----:B0-----:R-:W-:Y:S02]  /*9b90*/  IMAD.MOV.U32 R2, RZ, RZ, 0x40 ;  /* 0x00000040ff027424 */ /* 0x001fe400078e00ff */
[----:B------:R-:W-:Y:S01]  /*9ba0*/  STL [R1+0x4], R4 ;  /* 0x0000040401007387 */ /* 0x000fe20000100800 */
[----:B------:R-:W-:-:S02]  /*9bb0*/  LOP3.LUT R3, R28, 0x20, RZ, 0xfc, !PT ;  /* 0x000000201c037812 */ /* 0x000fc400078efcff */
[----:B-1----:R-:W-:Y:S01]  /*9bc0*/  SHF.L.U32 R0, R10, 0x6, RZ ;  /* 0x000000060a007819 */ /* 0x002fe200000006ff */
[----:B------:R-:W-:Y:S01]  /*9bd0*/  STL [R1], R6 ;  /* 0x0000000601007387 */ /* 0x000fe20000100800 */
[----:B------:R-:W-:Y:S02]  /*9be0*/  SEL R2, R2, 0xffffffc0, !P0 ;  /* 0xffffffc002027807 */ /* 0x000fe40004000000 */
[----:B------:R-:W-:Y:S02]  /*9bf0*/  LOP3.LUT R5, R0, 0x40, RZ, 0xc0, !PT ;  /* 0x0000004000057812 */ /* 0x000fe400078ec0ff */
[----:B------:R-:W-:Y:S01]  /*9c00*/  SHF.R.U32.HI R0, RZ, 0x1, R8 ;  /* 0x00000001ff007819 */ /* 0x000fe20000011608 */
[----:B------:R0:W-:Y:S03]  /*9c10*/  STL [R1+0xc], R2 ;  /* 0x00000c0201007387 */ /* 0x0001e60000100800 */
[----:B------:R-:W-:Y:S01]  /*9c20*/  LOP3.LUT R0, R0, R5, RZ, 0xfc, !PT ;  /* 0x0000000500007212 */ /* 0x000fe200078efcff */
[----:B------:R-:W-:Y:S01]  /*9c30*/  IMAD.IADD R0, R22, 0x1, R4 ;  /* 0x0000000116007824 */ /* 0x000fe200078e0204 */
[----:B------:R1:W-:Y:S04]  /*9c40*/  STL [R1+0x1c], RZ ;  /* 0x00001cff01007387 */ /* 0x0003e80000100800 */
[----:B------:R1:W-:Y:S01]  /*9c50*/  STL [R1+0x14], R0 ;  /* 0x0000140001007387 */ /* 0x0003e20000100800 */
[----:B0-----:R-:W-:-:S07]  /*9c60*/  LOP3.LUT R2, R28, 0x40, RZ, 0xfc, !PT ;  /* 0x000000401c027812 */ /* 0x001fce00078efcff */
.L_x_281:
[----:B------:R-:W-:Y:S01]  /*9c70*/  ULDC.64 UR4, c[0x0][0xc88] ;  /* 0x0003220000047ab9 */ /* 0x000fe20000000a00 */
[----:B------:R-:W-:Y:S01]  /*9c80*/  ULDC.64 UR6, c[0x0][0xa18] ;  /* 0x0002860000067ab9 */ /* 0x000fe20000000a00 */
[----:B------:R-:W-:Y:S01]  /*9c90*/  UIMAD.WIDE UR4, UR40, 0x4, UR4 ;  /* 0x00000004280478a5 */ /* 0x000fe2000f8e0204 */
[----:B------:R-:W-:-:S05]  /*9ca0*/  ULDC.64 UR8, c[0x0][0xa00] ;  /* 0x0002800000087ab9 */ /* 0x000fca0000000a00 */
[----:B01----:R-:W-:Y:S02]  /*9cb0*/  IMAD.U32 R2, RZ, RZ, UR4 ;  /* 0x00000004ff027e24 */ /* 0x003fe4000f8e00ff */
[----:B------:R-:W-:Y:S01]  /*9cc0*/  IMAD.U32 R3, RZ, RZ, UR5 ;  /* 0x00000005ff037e24 */ /* 0x000fe2000f8e00ff */
[----:B------:R-:W-:-:S04]  /*9cd0*/  ULDC.64 UR4, c[0x0][0xa28] ;  /* 0x00028a0000047ab9 */ /* 0x000fc80000000a00 */
[----:B------:R-:W2:Y:S01]  /*9ce0*/  LDG.E R2, desc[UR50][R2.64] ;  /* 0x0000003202027981 */ /* 0x000ea2000c1e1900 */
[----:B------:R-:W-:Y:S02]  /*9cf0*/  UISETP.NE.U32.AND UP1, UPT, UR4, URZ, UPT ;  /* 0x0000003f0400728c */ /* 0x000fe4000bf25070 */
[----:B------:R-:W-:Y:S02]  /*9d00*/  UISETP.NE.U32.AND UP0, UPT, UR6, URZ, UPT ;  /* 0x0000003f0600728c */ /* 0x000fe4000bf05070 */
[----:B------:R-:W-:Y:S02]  /*9d10*/  UISETP.NE.AND.EX UP1, UPT, UR5, URZ, UPT, UP1 ;  /* 0x0000003f0500728c */ /* 0x000fe4000bf25310 */
[----:B------:R-:W-:Y:S02]  /*9d20*/  UISETP.NE.AND.EX UP0, UPT, UR7, URZ, UPT, UP0 ;  /* 0x0000003f0700728c */ /* 0x000fe4000bf05300 */
[----:B------:R-:W-:Y:S02]  /*9d30*/  UISETP.NE.U32.AND UP2, UPT, UR8, URZ, UPT ;  /* 0x0000003f0800728c */ /* 0x000fe4000bf45070 */
[----:B------:R-:W-:-:S02]  /*9d40*/  PLOP3.LUT P0, PT, PT, PT, UP1, 0x80, 0x0 ;  /* 0x000000000000781c */ /* 0x000fc40003f0f018 */
[----:B------:R-:W-:Y:S01]  /*9d50*/  PLOP3.LUT P1, PT, PT, PT, UP0, 0x80, 0x0 ;  /* 0x000000000000781c */ /* 0x000fe20003f2f008 */
[----:B------:R-:W-:Y:S01]  /*9d60*/  UISETP.NE.AND.EX UP5, UPT, UR9, URZ, UPT, UP2 ;  /* 0x0000003f0900728c */ /* 0x000fe2000bfa5320 */
[----:B------:R-:W-:Y:S01]  /*9d70*/  IMAD.MOV.U32 R19, RZ, RZ, RZ ;  /* 0x000000ffff137224 */ /* 0x000fe200078e00ff */
[----:B------:R-:W-:Y:S02]  /*9d80*/  UMOV UR38, URZ ;  /* 0x0000003f00267c82 */ /* 0x000fe40008000000 */
[----:B------:R-:W-:Y:S02]  /*9d90*/  UP2UR UR47, UPR, URZ, 0x20 ;  /* 0x000000203f2f7883 */ /* 0x000fe40008000000 */
[----:B------:R-:W-:Y:S02]  /*9da0*/  PLOP3.LUT P2, PT, PT, PT, UP5, 0x80, 0x0 ;  /* 0x000000000000781c */ /* 0x000fe40003f4f058 */
[----:B--2---:R-:W-:-:S13]  /*9db0*/  R2UR UR44, R2 ;  /* 0x00000000022c72ca */ /* 0x004fda00000e0000 */
[----:B------:R-:W-:Y:S02]  /*9dc0*/  USHF.R.S32.HI UR45, URZ, 0x1f, UR44 ;  /* 0x0000001f3f2d7899 */ /* 0x000fe4000801142c */
[----:B------:R-:W-:Y:S02]  /*9dd0*/  @UP1 ULEA UR4, UP3, UR44, UR4, 0x2 ;  /* 0x000000042c041291 */ /* 0x000fe4000f86103f */
[----:B------:R-:W-:Y:S02]  /*9de0*/  USHF.L.U32 UR36, UR44, 0x2, URZ ;  /* 0x000000022c247899 */ /* 0x000fe4000800063f */
[----:B------:R-:W-:Y:S02]  /*9df0*/  @UP1 ULEA.HI.X UR5, UR44, UR5, UR45, 0x2, UP3 ;  /* 0x000000052c051291 */ /* 0x000fe400098f142d */
[----:B------:R-:W-:Y:S01]  /*9e00*/  USHF.L.U64.HI UR37, UR44, 0x2, UR45 ;  /* 0x000000022c257899 */ /* 0x000fe2000801022d */
[----:B------:R-:W-:Y:S01]  /*9e10*/  IMAD.U32 R2, RZ, RZ, UR4 ;  /* 0x00000004ff027e24 */ /* 0x000fe2000f8e00ff */
[----:B------:R-:W-:-:S02]  /*9e20*/  @UP0 UIADD3 UR6, UP4, UR36, UR6, URZ ;  /* 0x0000000624060290 */ /* 0x000fc4000ff9e03f */
[----:B------:R-:W-:Y:S02]  /*9e30*/  IMAD.U32 R3, RZ, RZ, UR5 ;  /* 0x00000005ff037e24 */ /* 0x000fe4000f8e00ff */
[----:B------:R-:W-:Y:S02]  /*9e40*/  @UP0 UIADD3.X UR7, UR37, UR7, URZ, UP4, !UPT ;  /* 0x0000000725070290 */ /* 0x000fe4000a7fe43f */
[----:B------:R-:W-:Y:S01]  /*9e50*/  UIADD3 UR8, UP0, UR36, UR8, URZ ;  /* 0x0000000824087290 */ /* 0x000fe2000ff1e03f */
[----:B-1----:R0:W2:Y:S03]  /*9e60*/  @P0 LDG.E R0, desc[UR50][R2.64] ;  /* 0x0000003202000981 */ /* 0x0020a6000c1e1900 */
[----:B------:R-:W-:Y:S01]  /*9e70*/  UIADD3.X UR4, UR37, UR9, URZ, UP0, !UPT ;  /* 0x0000000925047290 */ /* 0x000fe200087fe43f */
[----:B0-----:R-:W-:Y:S01]  /*9e80*/  MOV R2, UR6 ;  /* 0x0000000600027c02 */ /* 0x001fe20008000f00 */
[----:B------:R-:W-:-:S05]  /*9e90*/  IMAD.U32 R3, RZ, RZ, UR7 ;  /* 0x00000007ff037e24 */ /* 0x000fca000f8e00ff */
[----:B------:R0:W3:Y:S02]  /*9ea0*/  @P1 LDG.E R4, desc[UR50][R2.64] ;  /* 0x0000003202041981 */ /* 0x0000e4000c1e1900 */
[----:B0-----:R-:W-:Y:S02]  /*9eb0*/  IMAD.U32 R2, RZ, RZ, UR8 ;  /* 0x00000008ff027e24 */ /* 0x001fe4000f8e00ff */
[----:B------:R-:W-:-:S05]  /*9ec0*/  IMAD.U32 R3, RZ, RZ, UR4 ;  /* 0x00000004ff037e24 */ /* 0x000fca000f8e00ff */
[----:B------:R0:W5:Y:S01]  /*9ed0*/  @P2 LDG.E R19, desc[UR50][R2.64] ;  /* 0x0000003202132981 */ /* 0x000162000c1e1900 */
[----:B--2---:R-:W-:Y:S02]  /*9ee0*/  @P0 R2UR UR38, R0 ;  /* 0x00000000002602ca */ /* 0x004fe400000e0000 */
[----:B---3--:R-:W-:Y:S01]  /*9ef0*/  @P1 R2UR UR41, R4 ;  /* 0x00000000042912ca */ /* 0x008fe200000e0000 */
[----:B0-----:R-:W-:-:S14]  /*9f00*/  @P1 BRA `(.L_x_207) ;  /* 0x0000000000241947 */ /* 0x001fdc0003800000 */
[----:B------:R-:W-:Y:S01]  /*9f10*/  UISETP.NE.AND UP0, UPT, UR47, URZ, UPT ;  /* 0x0000003f2f00728c */ /* 0x000fe2000bf05270 */
[----:B------:R-:W-:-:S05]  /*9f20*/  ULDC UR41, c[0x0][0x288] ;  /* 0x0000a20000297ab9 */ /* 0x000fca0000000800 */
[----:B------:R-:W-:-:S13]  /*9f30*/  PLOP3.LUT P0, PT, PT, PT, UP0, 0x40, 0x0 ;  /* 0x000000000000781c */ /* 0x000fda0003f0e808 */
[----:B------:R-:W-:Y:S05]  /*9f40*/  @P0 BRA `(.L_x_207) ;  /* 0x0000000000140947 */ /* 0x000fea0003800000 */
[----:B------:R-:W2:Y:S04]  /*9f50*/  LDG.E R4, desc[UR50][R2.64] ;  /* 0x0000003202047981 */ /* 0x000ea8000c1e1900 */
[----:B------:R-:W3:Y:S01]  /*9f60*/  LDG.E R0, desc[UR50][R2.64+0x4] ;  /* 0x0000043202007981 */ /* 0x000ee2000c1e1900 */
[----:B--2---:R-:W-:Y:S02]  /*9f70*/  R2UR UR4, R4 ;  /* 0x00000000040472ca */ /* 0x004fe400000e0000 */
[----:B---3--:R-:W-:-:S13]  /*9f80*/  R2UR UR41, R0 ;  /* 0x00000000002972ca */ /* 0x008fda00000e0000 */
[----:B------:R-:W-:-:S12]  /*9f90*/  UIADD3 UR41, -UR4, UR41, URZ ;  /* 0x0000002904297290 */ /* 0x000fd8000fffe13f */
.L_x_207:
[----:B------:R-:W-:Y:S01]  /*9fa0*/  ULDC.64 UR6, c[0x0][0xa20] ;  /* 0x0002880000067ab9 */ /* 0x000fe20000000a00 */
[----:B------:R-:W-:Y:S01]  /*9fb0*/  ULDC.64 UR4, c[0x0][0x418] ;  /* 0x0001060000047ab9 */ /* 0x000fe20000000a00 */
[----:B------:R-:W-:Y:S01]  /*9fc0*/  ISETP.NE.U32.AND P0, PT, RZ, UR6, PT ;  /* 0x00000006ff007c0c */ /* 0x000fe2000bf05070 */
[----:B------:R-:W-:Y:S01]  /*9fd0*/  UISETP.NE.U32.AND UP0, UPT, UR4, URZ, UPT ;  /* 0x0000003f0400728c */ /* 0x000fe2000bf05070 */
[----:B------:R-:W-:Y:S01]  /*9fe0*/  IMAD.U32 R25, RZ, RZ, UR44 ;  /* 0x0000002cff197e24 */ /* 0x000fe2000f8e00ff */
[----:B------:R-:W-:Y:S01]  /*9ff0*/  ULDC UR42, c[0x0][0x2f0] ;  /* 0x0000bc00002a7ab9 */ /* 0x000fe20000000800 */
[----:B------:R-:W-:Y:S01]  /*a000*/  ISETP.NE.AND.EX P0, PT, RZ, UR7, PT, P0 ;  /* 0x00000007ff007c0c */ /* 0x000fe2000bf05300 */
[----:B------:R-:W-:Y:S01]  /*a010*/  UISETP.NE.AND.EX UP0, UPT, UR5, URZ, UPT, UP0 ;  /* 0x0000003f0500728c */ /* 0x000fe2000bf05300 */
[----:B------:R-:W-:-:S03]  /*a020*/  ULDC UR4, c[0x0][0x424] ;  /* 0x0001090000047ab9 */ /* 0x000fc60000000800 */
[----:B------:R-:W-:-:S04]  /*a030*/  USEL UR4, UR4, 0x1, UP0 ;  /* 0x0000000104047887 */ /* 0x000fc80008000000 */
[----:B------:R-:W-:-:S04]  /*a040*/  UIMAD UR42, UR4, UR42, URZ ;  /* 0x0000002a042a72a4 */ /* 0x000fc8000f8e023f */
[----:B------:R-:W-:Y:S08]  /*a050*/  @!P0 BRA `(.L_x_208) ;  /* 0x00000000001c8947 */ /* 0x000ff00003800000 */
[----:B------:R-:W-:-:S04]  /*a060*/  UIADD3 UR4, UP0, UR36, UR6, URZ ;  /* 0x0000000624047290 */ /* 0x000fc8000ff1e03f */
[----:B------:R-:W-:Y:S02]  /*a070*/  UIADD3.X UR5, UR37, UR7, URZ, UP0, !UPT ;  /* 0x0000000725057290 */ /* 0x000fe400087fe43f */
[----:B------:R-:W-:-:S04]  /*a080*/  IMAD.U32 R2, RZ, RZ, UR4 ;  /* 0x00000004ff027e24 */ /* 0x000fc8000f8e00ff */
[----:B------:R-:W-:-:S05]  /*a090*/  IMAD.U32 R3, RZ, RZ, UR5 ;  /* 0x00000005ff037e24 */ /* 0x000fca000f8e00ff */
[----:B------:R-:W2:Y:S02]  /*a0a0*/  LDG.E R2, desc[UR50][R2.64] ;  /* 0x0000003202027981 */ /* 0x000ea4000c1e1900 */
[----:B--2---:R-:W-:Y:S01]  /*a0b0*/  R2UR UR42, R2 ;  /* 0x00000000022a72ca */ /* 0x004fe200000e0000 */
[----:B------:R-:W-:-:S14]  /*a0c0*/  BRA `(.L_x_209) ;  /* 0x00000000002c7947 */ /* 0x000fdc0003800000 */
.L_x_208:
[----:B------:R-:W-:Y:S02]  /*a0d0*/  ULDC.64 UR4, c[0x0][0xa08] ;  /* 0x0002820000047ab9 */ /* 0x000fe40000000a00 */
[----:B------:R-:W-:-:S04]  /*a0e0*/  ISETP.NE.U32.AND P0, PT, RZ, UR4, PT ;  /* 0x00000004ff007c0c */ /* 0x000fc8000bf05070 */
[----:B------:R-:W-:-:S13]  /*a0f0*/  ISETP.NE.AND.EX P0, PT, RZ, UR5, PT, P0 ;  /* 0x00000005ff007c0c */ /* 0x000fda000bf05300 */
[----:B------:R-:W-:Y:S05]  /*a100*/  @!P0 BRA `(.L_x_209) ;  /* 0x00000000001c8947 */ /* 0x000fea0003800000 */
[----:B------:R-:W0:Y:S02]  /*a110*/  LDC.64 R2, c[0x0][0xa08] ;  /* 0x00028200ff027b82 */ /* 0x000e240000000a00 */
[----:B0-----:R-:W-:-:S05]  /*a120*/  IMAD.WIDE R2, R25, 0x4, R2 ;  /* 0x0000000419027825 */ /* 0x001fca00078e0202 */
[----:B------:R-:W2:Y:S04]  /*a130*/  LDG.E R4, desc[UR50][R2.64] ;  /* 0x0000003202047981 */ /* 0x000ea8000c1e1900 */
[----:B------:R-:W3:Y:S01]  /*a140*/  LDG.E R0, desc[UR50][R2.64+0x4] ;  /* 0x0000043202007981 */ /* 0x000ee2000c1e1900 */
[----:B--2---:R-:W-:Y:S02]  /*a150*/  R2UR UR42, R4 ;  /* 0x00000000042a72ca */ /* 0x004fe400000e0000 */
[----:B---3--:R-:W-:-:S13]  /*a160*/  R2UR UR4, R0 ;  /* 0x00000000000472ca */ /* 0x008fda00000e0000 */
[----:B------:R-:W-:-:S12]  /*a170*/  UIADD3 UR42, -UR42, UR4, URZ ;  /* 0x000000042a2a7290 */ /* 0x000fd8000fffe13f */
.L_x_209:
[----:B------:R-:W-:Y:S01]  /*a180*/  UIADD3 UR42, -UR38, UR42, URZ ;  /* 0x0000002a262a7290 */ /* 0x000fe2000fffe13f */
[----:B------:R-:W-:Y:S03]  /*a190*/  BSSY B7, `(.L_x_210) ;  /* 0x0000357000077945 */ /* 0x000fe60003800000 */
[----:B------:R-:W-:Y:S02]  /*a1a0*/  UIADD3 UR4, UR42, 0x7f, URZ ;  /* 0x0000007f2a047890 */ /* 0x000fe4000fffe03f */
[----:B------:R-:W-:Y:S02]  /*a1b0*/  ISETP.LT.AND P0, PT, RZ, UR42, PT ;  /* 0x0000002aff007c0c */ /* 0x000fe4000bf01270 */
[----:B------:R-:W-:-:S04]  /*a1c0*/  USHF.R.S32.HI UR5, URZ, 0x1f, UR4 ;  /* 0x0000001f3f057899 */ /* 0x000fc80008011404 */
[----:B------:R-:W-:-:S04]  /*a1d0*/  ULEA.HI UR5, UR5, UR4, URZ, 0x7 ;  /* 0x0000000405057291 */ /* 0x000fc8000f8f383f */
[----:B------:R-:W-:-:S03]  /*a1e0*/  USHF.R.S32.HI UR43, URZ, 0x7, UR5 ;  /* 0x000000073f2b7899 */ /* 0x000fc60008011405 */
[----:B------:R-:W-:Y:S09]  /*a1f0*/  @P0 BRA `(.L_x_211) ;  /* 0x0000000000440947 */ /* 0x000ff20003800000 */
[----:B------:R-:W0:Y:S02]  /*a200*/  S2R R0, SR_TID.X ;  /* 0x0000000000007919 */ /* 0x000e240000002100 */
[----:B0-----:R-:W-:-:S04]  /*a210*/  LOP3.LUT R0, R0, 0x7f, RZ, 0xc0, !PT ;  /* 0x0000007f00007812 */ /* 0x001fc800078ec0ff */
[----:B------:R-:W-:-:S13]  /*a220*/  ISETP.NE.AND P0, PT, R0, RZ, PT ;  /* 0x000000ff0000720c */ /* 0x000fda0003f05270 */
[----:B------:R-:W-:Y:S05]  /*a230*/  @P0 BRA `(.L_x_212) ;  /* 0x0000003400300947 */ /* 0x000fea0003800000 */
[----:B------:R-:W0:Y:S01]  /*a240*/  S2R R5, SR_LANEID ;  /* 0x0000000000057919 */ /* 0x000e220000000000 */
[----:B------:R-:W-:Y:S01]  /*a250*/  VOTEU.ANY UR4, UPT, PT ;  /* 0x0000000000047886 */ /* 0x000fe200038e0100 */
[----:B------:R-:W1:Y:S01]  /*a260*/  LDC.64 R2, c[0x0][0xc60] ;  /* 0x00031800ff027b82 */ /* 0x000e620000000a00 */
[----:B------:R-:W0:Y:S02]  /*a270*/  FLO.U32 R0, UR4 ;  /* 0x0000000400007d00 */ /* 0x000e2400080e0000 */
[----:B0-----:R-:W-:-:S06]  /*a280*/  ISETP.EQ.U32.AND P0, PT, R0, R5, PT ;  /* 0x000000050000720c */ /* 0x001fcc0003f02070 */
[----:B------:R-:W1:Y:S07]  /*a290*/  POPC R5, UR4 ;  /* 0x0000000400057d09 */ /* 0x000e6e0008000000 */
[----:B-1----:R-:W2:Y:S01]  /*a2a0*/  @P0 ATOMG.E.ADD.STRONG.GPU PT, R3, desc[UR50][R2.64], R5 ;  /* 0x00000005020309a8 */ /* 0x002ea200081ee1f2 */
[----:B------:R-:W0:Y:S02]  /*a2b0*/  S2R R4, SR_LTMASK ;  /* 0x0000000000047919 */ /* 0x000e240000003900 */
[----:B0-----:R-:W-:-:S04]  /*a2c0*/  LOP3.LUT R4, R4, UR4, RZ, 0xc0, !PT ;  /* 0x0000000404047c12 */ /* 0x001fc8000f8ec0ff */
[----:B------:R-:W0:Y:S01]  /*a2d0*/  POPC R7, R4 ;  /* 0x0000000400077309 */ /* 0x000e220000000000 */
[----:B--2---:R-:W0:Y:S02]  /*a2e0*/  SHFL.IDX PT, R0, R3, R0, 0x1f ;  /* 0x00001f0003007589 */ /* 0x004e2400000e0000 */
[----:B0-----:R-:W-:Y:S01]  /*a2f0*/  IADD3 R16, R0, UR49, R7 ;  /* 0x0000003100107c10 */ /* 0x001fe2000fffe007 */
[----:B------:R-:W-:Y:S06]  /*a300*/  BRA `(.L_x_212) ;  /* 0x0000003000fc7947 */ /* 0x000fec0003800000 */
.L_x_211:
[----:B------:R-:W-:Y:S01]  /*a310*/  VIADD R0, R22, 0x13800 ;  /* 0x0001380016007836 */ /* 0x000fe20000000000 */
[----:B------:R-:W-:Y:S04]  /*a320*/  BSSY B6, `(.L_x_213) ;  /* 0x0000013000067945 */ /* 0x000fe80003800000 */
[----:B------:R-:W-:-:S13]  /*a330*/  LOP3.LUT P0, RZ, R0, 0x9f, RZ, 0xc0, !PT ;  /* 0x0000009f00ff7812 */ /* 0x000fda000780c0ff */
[----:B------:R-:W-:Y:S05]  /*a340*/  @!P0 BRA `(.L_x_214) ;  /* 0x0000000000408947 */ /* 0x000fea0003800000 */
[----:B------:R-:W-:Y:S01]  /*a350*/  MOV R2, 0x0 ;  /* 0x0000000000027802 */ /* 0x000fe20000000f00 */
        /* <DEDUP_REMOVED lines=15> */
.L_x_214:
[----:B------:R-:W-:Y:S05]  /*a450*/  BSYNC B6 ;  /* 0x0000000000067941 */ /* 0x000fea0003800000 */
.L_x_213:
[----:B------:R-:W-:Y:S01]  /*a460*/  VIADD R0, R22, 0x9000 ;  /* 0x0000900016007836 */ /* 0x000fe20000000000 */
[----:B------:R-:W-:Y:S01]  /*a470*/  LOP3.LUT R27, R27, 0xfffffffe, RZ, 0xc0, !PT ;  /* 0xfffffffe1b1b7812 */ /* 0x000fe200078ec0ff */
[----:B------:R-:W-:Y:S03]  /*a480*/  BSSY B6, `(.L_x_215) ;  /* 0x0000014000067945 */ /* 0x000fe60003800000 */
[----:B------:R-:W-:-:S13]  /*a490*/  LOP3.LUT P0, RZ, R0, 0x9f, RZ, 0xc0, !PT ;  /* 0x0000009f00ff7812 */ /* 0x000fda000780c0ff */
[----:B------:R-:W-:Y:S01]  /*a4a0*/  @P0 LOP3.LUT R27, R27, 0x1, RZ, 0xfc, !PT ;  /* 0x000000011b1b0812 */ /* 0x000fe200078efcff */
[----:B------:R-:W-:Y:S06]  /*a4b0*/  @!P0 BRA `(.L_x_216) ;  /* 0x0000000000408947 */ /* 0x000fec0003800000 */
        /* <DEDUP_REMOVED lines=16> */
.L_x_216:
[----:B------:R-:W-:Y:S05]  /*a5c0*/  BSYNC B6 ;  /* 0x0000000000067941 */ /* 0x000fea0003800000 */
.L_x_215:
        /* <DEDUP_REMOVED lines=20> */
.L_x_218:
[----:B------:R-:W-:Y:S05]  /*a710*/  BSYNC B6 ;  /* 0x0000000000067941 */ /* 0x000fea0003800000 */
.L_x_217:
[----:B------:R-:W-:Y:S01]  /*a720*/  LOP3.LUT P6, RZ, R27, 0x1, RZ, 0xc0, !PT ;  /* 0x000000011bff7812 */ /* 0x000fe200078cc0ff */
[----:B------:R-:W-:-:S12]  /*a730*/  BSSY B6, `(.L_x_219) ;  /* 0x0000012000067945 */ /* 0x000fd80003800000 */
        /* <DEDUP_REMOVED lines=17> */
.L_x_220:
[----:B------:R-:W-:Y:S05]  /*a850*/  BSYNC B6 ;  /* 0x0000000000067941 */ /* 0x000fea0003800000 */
.L_x_219:
[----:B------:R-:W-:Y:S01]  /*a860*/  ULDC.64 UR4, c[0x0][0x9f8] ;  /* 0x00027e0000047ab9 */ /* 0x000fe20000000a00 */
[----:B------:R-:W0:Y:S01]  /*a870*/  LDC R5, c[0x0][0x430] ;  /* 0x00010c00ff057b82 */ /* 0x000e220000000800 */
[----:B------:R-:W-:-:S04]  /*a880*/  UISETP.NE.U32.AND UP0, UPT, UR4, URZ, UPT ;  /* 0x0000003f0400728c */ /* 0x000fc8000bf05070 */
[----:B------:R-:W-:-:S06]  /*a890*/  UISETP.NE.AND.EX UP0, UPT, UR5, URZ, UPT, UP0 ;  /* 0x0000003f0500728c */ /* 0x000fcc000bf05300 */
[----:B------:R-:W-:-:S05]  /*a8a0*/  PLOP3.LUT P0, PT, PT, PT, UP0, 0x80, 0x0 ;  /* 0x000000000000781c */ /* 0x000fca0003f0f008 */
[----:B------:R-:W-:-:S04]  /*a8b0*/  @UP0 UIADD3 UR4, UP1, UR36, UR4, URZ ;  /* 0x0000000424040290 */ /* 0x000fc8000ff3e03f */
[----:B------:R-:W-:Y:S02]  /*a8c0*/  @UP0 UIADD3.X UR5, UR37, UR5, URZ, UP1, !UPT ;  /* 0x0000000525050290 */ /* 0x000fe40008ffe43f */
[----:B------:R-:W-:-:S04]  /*a8d0*/  IMAD.U32 R2, RZ, RZ, UR4 ;  /* 0x00000004ff027e24 */ /* 0x000fc8000f8e00ff */
[----:B------:R-:W-:-:S05]  /*a8e0*/  IMAD.U32 R3, RZ, RZ, UR5 ;  /* 0x00000005ff037e24 */ /* 0x000fca000f8e00ff */
[----:B------:R1:W2:Y:S01]  /*a8f0*/  @P0 LDG.E R25, desc[UR50][R2.64] ;  /* 0x0000003202190981 */ /* 0x0002a2000c1e1900 */
[----:B0-----:R-:W-:Y:S02]  /*a900*/  ISETP.NE.AND P1, PT, R5, 0x1, PT ;  /* 0x000000010500780c */ /* 0x001fe40003f25270 */
[----:B------:R-:W-:Y:S01]  /*a910*/  MOV R7, UR43 ;  /* 0x0000002b00077c02 */ /* 0x000fe20008000f00 */
[----:B------:R-:W0:Y:S01]  /*a920*/  S2R R21, SR_TID.X ;  /* 0x0000000000157919 */ /* 0x000e220000002100 */
[----:B------:R-:W-:Y:S02]  /*a930*/  LOP3.LUT R27, R27, 0xffffffef, RZ, 0xc0, !PT ;  /* 0xffffffef1b1b7812 */ /* 0x000fe400078ec0ff */
[----:B------:R-:W-:Y:S01]  /*a940*/  LEA R7, R7, 0xffffff80, 0x7 ;  /* 0xffffff8007077811 */ /* 0x000fe200078e38ff */
[----:B------:R-:W3:Y:S06]  /*a950*/  S2R R20, SR_TID.X ;  /* 0x0000000000147919 */ /* 0x000eec0000002100 */
[----:B-1----:R-:W1:Y:S01]  /*a960*/  @P1 LDC R3, c[0x0][0x434] ;  /* 0x00010d00ff031b82 */ /* 0x002e620000000800 */
[----:B------:R-:W-:-:S07]  /*a970*/  @P1 LOP3.LUT R27, R27, 0x10, RZ, 0xfc, !PT ;  /* 0x000000101b1b1812 */ /* 0x000fce00078efcff */
[----:B------:R-:W4:Y:S01]  /*a980*/  @P1 LDC R0, c[0x0][0x438] ;  /* 0x00010e00ff001b82 */ /* 0x000f220000000800 */
[----:B0-----:R-:W-:Y:S01]  /*a990*/  IMAD.SHL.U32 R21, R21, 0x40, RZ ;  /* 0x0000004015157824 */ /* 0x001fe200078e00ff */
[----:B---3--:R-:W-:-:S04]  /*a9a0*/  LOP3.LUT R20, R20, 0x7f, RZ, 0xc0, !PT ;  /* 0x0000007f14147812 */ /* 0x008fc800078ec0ff */
[----:B------:R-:W-:Y:S02]  /*a9b0*/  LOP3.LUT R21, R21, 0x40, RZ, 0xc0, !PT ;  /* 0x0000004015157812 */ /* 0x000fe400078ec0ff */
[----:B------:R-:W-:-:S04]  /*a9c0*/  SHF.R.U32.HI R20, RZ, 0x1, R20 ;  /* 0x00000001ff147819 */ /* 0x000fc80000011614 */
[----:B------:R-:W-:-:S04]  /*a9d0*/  LOP3.LUT R4, R7, R20, R21, 0xfe, !PT ;  /* 0x0000001407047212 */ /* 0x000fc800078efe15 */
[C---:B------:R-:W-:Y:S01]  /*a9e0*/  ISETP.GE.AND P0, PT, R4.reuse, UR42, PT ;  /* 0x0000002a04007c0c */ /* 0x040fe2000bf06270 */
[----:B------:R-:W-:-:S04]  /*a9f0*/  VIADD R2, R4, UR38 ;  /* 0x0000002604027c36 */ /* 0x000fc80008000000 */
[----:B-1----:R-:W-:-:S04]  /*aa00*/  @P1 IMAD.HI.U32 R3, R2, R3, RZ ;  /* 0x0000000302031227 */ /* 0x002fc800078e00ff */
[----:B------:R-:W-:Y:S01]  /*aa10*/  IMAD.MOV.U32 R8, RZ, RZ, R2 ;  /* 0x000000ffff087224 */ /* 0x000fe200078e0002 */
[----:B----4-:R-:W-:Y:S02]  /*aa20*/  @P1 SHF.R.U32.HI R8, RZ, R0, R3 ;  /* 0x00000000ff081219 */ /* 0x010fe40000011603 */
[----:B------:R-:W0:Y:S02]  /*aa30*/  LDC R0, c[0x0][0x2f4] ;  /* 0x0000bd00ff007b82 */ /* 0x000e240000000800 */
[--C-:B------:R-:W-:Y:S01]  /*aa40*/  @!P0 SHF.R.S32.HI R9, RZ, 0x1f, R8.reuse ;  /* 0x0000001fff098819 */ /* 0x100fe20000011408 */
[----:B------:R-:W-:-:S04]  /*aa50*/  IMAD.MOV R6, RZ, RZ, -R8 ;  /* 0x000000ffff067224 */ /* 0x000fc800078e0a08 */
[----:B------:R-:W-:Y:S02]  /*aa60*/  IMAD R6, R5, R6, R2 ;  /* 0x0000000605067224 */ /* 0x000fe400078e0202 */
[----:B------:R-:W1:Y:S08]  /*aa70*/  @!P0 LDC.64 R2, c[0x0][0x428] ;  /* 0x00010a00ff028b82 */ /* 0x000e700000000a00 */
[----:B------:R-:W3:Y:S01]  /*aa80*/  @!P0 LDC.64 R4, c[0x0][0x418] ;  /* 0x00010600ff048b82 */ /* 0x000ee20000000a00 */
[----:B0-----:R-:W-:-:S02]  /*aa90*/  ISETP.GE.AND P3, PT, R28, R0, PT ;  /* 0x000000001c00720c */ /* 0x001fc40003f66270 */
[C---:B------:R-:W-:Y:S02]  /*aaa0*/  LOP3.LUT R11, R28.reuse, 0x20, RZ, 0xfc, !PT ;  /* 0x000000201c0b7812 */ /* 0x040fe400078efcff */
[----:B------:R-:W-:Y:S01]  /*aab0*/  LOP3.LUT R27, R27, 0xfffffff7, RZ, 0xc0, !PT ;  /* 0xfffffff71b1b7812 */ /* 0x000fe200078ec0ff */
[----:B------:R-:W-:Y:S01]  /*aac0*/  IMAD.U32 R12, RZ, RZ, UR46 ;  /* 0x0000002eff0c7e24 */ /* 0x000fe2000f8e00ff */
[----:B------:R-:W-:-:S04]  /*aad0*/  LOP3.LUT R10, R28, 0x40, RZ, 0xfc, !PT ;  /* 0x000000401c0a7812 */ /* 0x000fc800078efcff */
[----:B------:R-:W-:-:S03]  /*aae0*/  ISETP.NE.AND P2, PT, R12, 0x3, PT ;  /* 0x000000030c00780c */ /* 0x000fc60003f45270 */
[----:B------:R-:W-:-:S04]  /*aaf0*/  @P3 LOP3.LUT R27, R27, 0x8, RZ, 0xfc, !PT ;  /* 0x000000081b1b3812 */ /* 0x000fc800078efcff */
[----:B------:R-:W-:-:S04]  /*ab00*/  LOP3.LUT R27, R27, 0xfffffffe, RZ, 0xc0, !PT ;  /* 0xfffffffe1b1b7812 */ /* 0x000fc800078ec0ff */
[----:B------:R-:W-:Y:S01]  /*ab10*/  LOP3.LUT R27, R27, 0xfffffffb, RZ, 0xc0, !PT ;  /* 0xfffffffb1b1b7812 */ /* 0x000fe200078ec0ff */
[----:B------:R-:W-:Y:S01]  /*ab20*/  UMOV UR4, 0xffffffff ;  /* 0xffffffff00047882 */ /* 0x000fe20000000000 */
[----:B--2---:R-:W-:Y:S01]  /*ab30*/  SHF.R.S32.HI R29, RZ, 0x1f, R25 ;  /* 0x0000001fff1d7819 */ /* 0x004fe20000011419 */
[----:B-1----:R-:W-:-:S04]  /*ab40*/  @!P0 IMAD.WIDE.U32 R8, R25, R2, R8 ;  /* 0x0000000219088225 */ /* 0x002fc800078e0008 */
[----:B------:R-:W-:-:S04]  /*ab50*/  @!P0 IMAD R2, R29, R2, RZ ;  /* 0x000000021d028224 */ /* 0x000fc800078e02ff */
[----:B------:R-:W-:Y:S01]  /*ab60*/  @!P0 IMAD R3, R25, R3, R2 ;  /* 0x0000000319038224 */ /* 0x000fe200078e0202 */
[----:B---3--:R-:W-:-:S03]  /*ab70*/  @!P0 LEA R2, P1, R8, R4, 0x2 ;  /* 0x0000000408028211 */ /* 0x008fc600078210ff */
[----:B------:R-:W-:-:S05]  /*ab80*/  @!P0 IMAD.IADD R3, R9, 0x1, R3 ;  /* 0x0000000109038824 */ /* 0x000fca00078e0203 */
[----:B------:R-:W-:Y:S01]  /*ab90*/  @!P0 LEA.HI.X R3, R8, R5, R3, 0x2, P1 ;  /* 0x0000000508038211 */ /* 0x000fe200008f1403 */
[----:B------:R-:W-:Y:S01]  /*aba0*/  IMAD.MOV.U32 R5, RZ, RZ, RZ ;  /* 0x000000ffff057224 */ /* 0x000fe200078e00ff */
[----:B------:R-:W-:-:S05]  /*abb0*/  ISETP.GE.AND P1, PT, R11, R0, PT ;  /* 0x000000000b00720c */ /* 0x000fca0003f26270 */
[----:B------:R0:W5:Y:S01]  /*abc0*/  @!P0 LDG.E R5, desc[UR50][R2.64] ;  /* 0x0000003202058981 */ /* 0x000162000c1e1900 */
[----:B------:R-:W-:-:S07]  /*abd0*/  ISETP.GE.AND P0, PT, R10, R0, PT ;  /* 0x000000000a00720c */ /* 0x000fce0003f06270 */
[----:B------:R-:W-:-:S04]  /*abe0*/  @P1 LOP3.LUT R27, R27, 0x4, RZ, 0xfc, !PT ;  /* 0x000000041b1b1812 */ /* 0x000fc800078efcff */
[----:B------:R-:W-:-:S04]  /*abf0*/  @P2 LOP3.LUT R27, R27, 0x1, RZ, 0xfc, !PT ;  /* 0x000000011b1b2812 */ /* 0x000fc800078efcff */
[----:B------:R-:W-:-:S04]  /*ac00*/  LOP3.LUT R27, R27, 0xfffffffd, RZ, 0xc0, !PT ;  /* 0xfffffffd1b1b7812 */ /* 0x000fc800078ec0ff */
[----:B------:R-:W-:Y:S01]  /*ac10*/  @P0 LOP3.LUT R27, R27, 0x2, RZ, 0xfc, !PT ;  /* 0x000000021b1b0812 */ /* 0x000fe200078efcff */
[----:B0-----:R-:W-:Y:S06]  /*ac20*/  BRA.DIV UR4, `(.L_x_221) ;  /* 0x0000003a04987947 */ /* 0x001fec000b800000 */
.L_x_301:
[----:B------:R-:W-:Y:S01]  /*ac30*/  SHF.R.S32.HI R26, RZ, 0x1f, R18 ;  /* 0x0000001fff1a7819 */ /* 0x000fe20000011412 */
[----:B------:R-:W-:Y:S06]  /*ac40*/  @!P2 BRA `(.L_x_222) ;  /* 0x000000000004a947 */ /* 0x000fec0003800000 */
[----:B------:R-:W-:Y:S01]  /*ac50*/  BPT.TRAP 0x1 ;  /* 0x000000040000795c */ /* 0x000fe20000300000 */
.L_x_222:
[----:B------:R-:W-:Y:S01]  /*ac60*/  IMAD R4, R23, 0x8, R22 ;  /* 0x0000000817047824 */ /* 0x000fe200078e0216 */
[----:B------:R-:W-:Y:S01]  /*ac70*/  SHF.L.U32 R0, R24, 0x1f, RZ ;  /* 0x0000001f18007819 */ /* 0x000fe200000006ff */
[----:B------:R-:W-:Y:S01]  /*ac80*/  BSSY B0, `(.L_x_223) ;  /* 0x0000005000007945 */ /* 0x000fe20003800000 */
[----:B------:R-:W-:Y:S02]  /*ac90*/  SHF.R.S32.HI R20, RZ, 0x1f, R6 ;  /* 0x0000001fff147819 */ /* 0x000fe40000011406 */
[----:B------:R-:W0:Y:S01]  /*aca0*/  SYNCS.PHASECHK.TRANS64.TRYWAIT P0, [R4+URZ+0x19c80], R0 ;  /* 0x019c8000040075a7 */ /* 0x000e22000800017f */
[----:B------:R1:W-:Y:S02]  /*acb0*/  STL [R1+0x18], R0 ;  /* 0x0000180001007387 */ /* 0x0003e40000100800 */
[----:B01----:R-:W-:Y:S05]  /*acc0*/  @!P0 BRA `(.L_x_224) ;  /* 0x00000038009c8947 */ /* 0x003fea0003800000 */
.L_x_302:
[----:B------:R-:W-:Y:S05]  /*acd0*/  BSYNC B0 ;  /* 0x0000000000007941 */ /* 0x000fea0003800000 */
.L_x_223:
[----:B------:R-:W2:Y:S01]  /*ace0*/  LDL R10, [R1+0x4] ;  /* 0x00000400010a7983 */ /* 0x000ea20000100800 */
[----:B------:R-:W-:Y:S01]  /*acf0*/  ULDC.64 UR4, c[0x0][0x328] ;  /* 0x0000ca0000047ab9 */ /* 0x000fe20000000a00 */
[----:B-----5:R-:W-:Y:S01]  /*ad00*/  SHF.R.S32.HI R21, RZ, 0x1f, R5 ;  /* 0x0000001fff157819 */ /* 0x020fe20000011405 */
[----:B0-----:R-:W-:Y:S01]  /*ad10*/  IMAD R0, R20, UR4, RZ ;  /* 0x0000000414007c24 */ /* 0x001fe2000f8e02ff */
[----:B------:R-:W0:Y:S01]  /*ad20*/  S2R R8, SR_TID.X ;  /* 0x0000000000087919 */ /* 0x000e220000002100 */
[----:B------:R-:W-:Y:S01]  /*ad30*/  IMAD.WIDE.U32 R2, R6, UR4, RZ ;  /* 0x0000000406027c25 */ /* 0x000fe2000f8e00ff */
[----:B------:R-:W-:-:S03]  /*ad40*/  ULDC.64 UR6, c[0x0][0x318] ;  /* 0x0000c60000067ab9 */ /* 0x000fc60000000a00 */
[----:B------:R-:W-:Y:S01]  /*ad50*/  IMAD R0, R6, UR5, R0 ;  /* 0x0000000506007c24 */ /* 0x000fe2000f8e0200 */
        /* <DEDUP_REMOVED lines=10> */
[----:B------:R-:W-:Y:S01]  /*ae00*/  UMOV UR4, 0xffffffff ;  /* 0xffffffff00047882 */ /* 0x000fe20000000000 */
[----:B0-----:R-:W-:-:S04]  /*ae10*/  LOP3.LUT R8, R8, 0x7f, RZ, 0xc0, !PT ;  /* 0x0000007f08087812 */ /* 0x001fc800078ec0ff */
[----:B------:R-:W-:Y:S02]  /*ae20*/  SHF.R.U32.HI R11, RZ, 0x1, R8 ;  /* 0x00000001ff0b7819 */ /* 0x000fe40000011608 */
[----:B------:R-:W-:Y:S02]  /*ae30*/  IADD3 R8, P0, R2, UR6, RZ ;  /* 0x0000000602087c10 */ /* 0x000fe4000ff1e0ff */
[----:B------:R-:W-:Y:S02]  /*ae40*/  IADD3 R7, -R11, UR42, -R7 ;  /* 0x0000002a0b077c10 */ /* 0x000fe4000fffe907 */
[----:B------:R-:W-:Y:S02]  /*ae50*/  IADD3.X R9, R3, UR7, R9, P0, !PT ;  /* 0x0000000703097c10 */ /* 0x000fe400087fe409 */
[----:B------:R-:W-:Y:S01]  /*ae60*/  ISETP.GE.AND P0, PT, R7, 0x1, PT ;  /* 0x000000010700780c */ /* 0x000fe20003f06270 */
[----:B--2---:R-:W-:Y:S01]  /*ae70*/  IMAD R10, R23, 0x3000, R10 ;  /* 0x00003000170a7824 */ /* 0x004fe200078e020a */
[----:B------:R-:W-:Y:S11]  /*ae80*/  BRA.DIV UR4, `(.L_x_225) ;  /* 0x0000003a04447947 */ /* 0x000ff6000b800000 */
[----:B------:R-:W0:Y:S01]  /*ae90*/  SHFL.IDX PT, R2, R8, RZ, 0x1e1f ;  /* 0x001e1fff08027589 */ /* 0x000e2200000e0000 */
[----:B------:R-:W1:Y:S01]  /*aea0*/  LDC R12, c[0x0][0x2f4] ;  /* 0x0000bd00ff0c7b82 */ /* 0x000e620000000800 */
[C---:B------:R-:W-:Y:S02]  /*aeb0*/  LOP3.LUT R13, R28.reuse, 0x20, RZ, 0xfc, !PT ;  /* 0x000000201c0d7812 */ /* 0x040fe400078efcff */
[----:B------:R-:W2:Y:S01]  /*aec0*/  SHFL.IDX PT, R0, R9, RZ, 0x1e1f ;  /* 0x001e1fff09007589 */ /* 0x000ea200000e0000 */
[----:B------:R-:W-:-:S03]  /*aed0*/  LOP3.LUT R11, R28, 0x40, RZ, 0xfc, !PT ;  /* 0x000000401c0b7812 */ /* 0x000fc600078efcff */
[----:B------:R-:W3:Y:S01]  /*aee0*/  SHFL.IDX PT, R9, R9, 0x1, 0x1e1f ;  /* 0x003e1f0009097f89 */ /* 0x000ee200000e0000 */
[C---:B0-----:R-:W-:Y:S02]  /*aef0*/  IADD3 R2, P1, R28.reuse, R2, RZ ;  /* 0x000000021c027210 */ /* 0x041fe40007f3e0ff */
[----:B-1----:R-:W-:Y:S02]  /*af00*/  ISETP.GE.AND P3, PT, R28, R12, PT ;  /* 0x0000000c1c00720c */ /* 0x002fe40003f66270 */
[----:B--2---:R-:W-:Y:S01]  /*af10*/  IADD3.X R3, RZ, R0, RZ, P1, !PT ;  /* 0x00000000ff037210 */ /* 0x004fe20000ffe4ff */
[----:B------:R-:W-:Y:S01]  /*af20*/  IMAD.IADD R0, R22, 0x1, R10 ;  /* 0x0000000116007824 */ /* 0x000fe200078e020a */
[----:B------:R-:W-:Y:S02]  /*af30*/  ISETP.LT.OR P1, PT, R7, 0x1, P3 ;  /* 0x000000010700780c */ /* 0x000fe40001f21670 */
[----:B------:R-:W-:-:S11]  /*af40*/  ISETP.GE.AND P2, PT, R13, R12, PT ;  /* 0x0000000c0d00720c */ /* 0x000fd60003f46270 */
[----:B------:R-:W-:Y:S01]  /*af50*/  LDGSTS.E.BYPASS.LTC128B.128 [R0+0x9000], desc[UR50][R2.64], !P1 ;  /* 0x0900000002007fae */ /* 0x000fe2000c901d72 */
[----:B------:R-:W-:-:S13]  /*af60*/  ISETP.LT.OR P1, PT, R7, 0x1, P2 ;  /* 0x000000010700780c */ /* 0x000fda0001721670 */
[----:B------:R-:W-:Y:S01]  /*af70*/  LDGSTS.E.BYPASS.LTC128B.128 [R0+0xa000], desc[UR50][R2.64+0x20], !P1 ;  /* 0x0a00002002007fae */ /* 0x000fe2000c901d72 */
[----:B------:R-:W-:-:S04]  /*af80*/  ISETP.GE.AND P1, PT, R11, R12, PT ;  /* 0x0000000c0b00720c */ /* 0x000fc80003f26270 */
[----:B------:R-:W-:-:S13]  /*af90*/  ISETP.LT.OR P4, PT, R7, 0x1, P1 ;  /* 0x000000010700780c */ /* 0x000fda0000f81670 */
[----:B------:R0:W-:Y:S01]  /*afa0*/  LDGSTS.E.BYPASS.LTC128B.128 [R0+0xb000], desc[UR50][R2.64+0x40], !P4 ;  /* 0x0b00004002007fae */ /* 0x0001e2000e101d72 */
[----:B------:R-:W-:-:S03]  /*afb0*/  ISETP.GE.AND P4, PT, R7, 0x41, PT ;  /* 0x000000410700780c */ /* 0x000fc60003f86270 */
[----:B0--3--:R0:W1:Y:S10]  /*afc0*/  SHFL.IDX PT, R2, R8, 0x1, 0x1e1f ;  /* 0x003e1f0008027f89 */ /* 0x00907400000e0000 */
.L_x_308:
[C---:B------:R-:W-:Y:S02]  /*afd0*/  ISETP.LT.OR P3, PT, R7.reuse, 0x41, P3 ;  /* 0x000000410700780c */ /* 0x040fe40001f61670 */
[C---:B------:R-:W-:Y:S02]  /*afe0*/  ISETP.LT.OR P2, PT, R7.reuse, 0x41, P2 ;  /* 0x000000410700780c */ /* 0x040fe40001741670 */
[----:B------:R-:W-:Y:S02]  /*aff0*/  ISETP.LT.OR P1, PT, R7, 0x41, P1 ;  /* 0x000000410700780c */ /* 0x000fe40000f21670 */
[----:B-1----:R-:W-:-:S05]  /*b000*/  IADD3 R2, P5, R28, R2, RZ ;  /* 0x000000021c027210 */ /* 0x002fca0007fbe0ff */
[----:B------:R-:W-:-:S05]  /*b010*/  IMAD.X R3, RZ, RZ, R9, P5 ;  /* 0x000000ffff037224 */ /* 0x000fca00028e0609 */
[----:B------:R-:W-:Y:S01]  /*b020*/  @!PT LDS RZ, [RZ] ;  /* 0x00000000fffff984 */ /* 0x000fe20000000800 */
[----:B------:R-:W-:Y:S01]  /*b030*/  @!PT LDS RZ, [RZ] ;  /* 0x00000000fffff984 */ /* 0x000fe20000000800 */
[----:B------:R-:W-:Y:S01]  /*b040*/  @!PT LDS RZ, [RZ] ;  /* 0x00000000fffff984 */ /* 0x000fe20000000800 */
[----:B------:R1:W-:Y:S04]  /*b050*/  LDGSTS.E.BYPASS.LTC128B.128 [R0+0x9800], desc[UR50][R2.64], !P3 ;  /* 0x0980000002007fae */ /* 0x0003e8000d901d72 */
[----:B------:R1:W-:Y:S04]  /*b060*/  LDGSTS.E.BYPASS.LTC128B.128 [R0+0xa800], desc[UR50][R2.64+0x20], !P2 ;  /* 0x0a80002002007fae */ /* 0x0003e8000d101d72 */
[----:B------:R1:W-:Y:S01]  /*b070*/  LDGSTS.E.BYPASS.LTC128B.128 [R0+0xb800], desc[UR50][R2.64+0x40], !P1 ;  /* 0x0b80004002007fae */ /* 0x0003e2000c901d72 */
[----:B------:R-:W-:Y:S01]  /*b080*/  PLOP3.LUT P1, PT, PT, PT, PT, 0x80, 0x0 ;  /* 0x000000000000781c */ /* 0x000fe20003f2f070 */
[----:B------:R-:W-:-:S12]  /*b090*/  NOP ;  /* 0x0000000000007918 */ /* 0x000fd80000000000 */
.L_x_226:
[----:B------:R-:W-:Y:S02]  /*b0a0*/  PLOP3.LUT P2, PT, P2, P1, PT, 0xa2, 0x0 ;  /* 0x000000000000781c */ /* 0x000fe40001743472 */
[----:B------:R-:W-:-:S08]  /*b0b0*/  @P1 R2UR P2, UR4, R4 ;  /* 0x00000000040412ca */ /* 0x000fd00000040000 */
[----:B------:R-:W-:-:S05]  /*b0c0*/  @P1 PLOP3.LUT P1, PT, P2, PT, PT, 0x80, 0x0 ;  /* 0x000000000000181c */ /* 0x000fca000172f070 */
[----:B------:R-:W-:Y:S01]  /*b0d0*/  @!P2 SYNCS.ARRIVE.TRANS64.RED.A0T1 RZ, [UR4+0x19c70], RZ ;  /* 0x019c70ffffffa9a7 */ /* 0x000fe20008200404 */
[----:B------:R-:W-:Y:S07]  /*b0e0*/  @!P2 ARRIVES.LDGSTSBAR.64.TRANSCNT [UR4+0x19c70] ;  /* 0x019c7000ff00a9b0 */ /* 0x000fee0008000a84 */
[----:B------:R-:W-:Y:S05]  /*b0f0*/  @P1 BRA.U.ANY `(.L_x_226) ;  /* 0xfffffffd00e81947 */ /* 0x000fea000393ffff */
[----:B------:R-:W-:Y:S01]  /*b100*/  NOP ;  /* 0x0000000000007918 */ /* 0x000fe20000000000 */
[----:B-1----:R-:W-:-:S05]  /*b110*/  IMAD.U32 R2, RZ, RZ, UR46 ;  /* 0x0000002eff027e24 */ /* 0x002fca000f8e00ff */
[----:B------:R-:W-:-:S13]  /*b120*/  ISETP.NE.AND P3, PT, R2, 0x3, PT ;  /* 0x000000030200780c */ /* 0x000fda0003f65270 */
[----:B------:R-:W-:Y:S05]  /*b130*/  @!P3 BRA `(.L_x_227) ;  /* 0x000000000004b947 */ /* 0x000fea0003800000 */
[----:B------:R-:W-:Y:S01]  /*b140*/  BPT.TRAP 0x1 ;  /* 0x000000040000795c */ /* 0x000fe20000300000 */
.L_x_227:
[----:B------:R1:W-:Y:S01]  /*b150*/  SYNCS.ARRIVE.TRANS64.A1T0 RZ, [R4+URZ+0x19c70], RZ ;  /* 0x019c70ff04ff79a7 */ /* 0x0003e2000810003f */
[----:B------:R-:W-:Y:S05]  /*b160*/  @!P3 BRA `(.L_x_228) ;  /* 0x000000000004b947 */ /* 0x000fea0003800000 */
[----:B------:R-:W-:Y:S01]  /*b170*/  BPT.TRAP 0x1 ;  /* 0x000000040000795c */ /* 0x000fe20000300000 */
.L_x_228:
[----:B------:R-:W2:Y:S01]  /*b180*/  LDL R2, [R1+0x18] ;  /* 0x0000180001027983 */ /* 0x000ea20000100800 */
[----:B------:R-:W-:Y:S01]  /*b190*/  BSSY B0, `(.L_x_229) ;  /* 0x0000003000007945 */ /* 0x000fe20003800000 */
[----:B--2---:R-:W2:Y:S03]  /*b1a0*/  SYNCS.PHASECHK.TRANS64.TRYWAIT P1, [R4+URZ+0x19c40], R2 ;  /* 0x019c4002040075a7 */ /* 0x004ea6000802017f */
[----:B--2---:R-:W-:Y:S05]  /*b1b0*/  @!P1 BRA `(.L_x_230) ;  /* 0x0000003800509947 */ /* 0x004fea0003800000 */
.L_x_309:
[----:B------:R-:W-:Y:S05]  /*b1c0*/  BSYNC B0 ;  /* 0x0000000000007941 */ /* 0x000fea0003800000 */
.L_x_229:
[----:B------:R-:W-:Y:S01]  /*b1d0*/  ULDC.64 UR4, c[0x0][0x300] ;  /* 0x0000c00000047ab9 */ /* 0x000fe20000000a00 */
[----:B0-----:R-:W0:Y:S01]  /*b1e0*/  LDC R8, c[0x0][0x2f4] ;  /* 0x0000bd00ff087b82 */ /* 0x001e220000000800 */
[----:B------:R-:W-:Y:S01]  /*b1f0*/  IMAD R7, R20, UR4, RZ ;  /* 0x0000000414077c24 */ /* 0x000fe2000f8e02ff */
[----:B------:R-:W-:Y:S01]  /*b200*/  ULDC.64 UR6, c[0x0][0x2e8] ;  /* 0x0000ba0000067ab9 */ /* 0x000fe20000000a00 */
[----:B--2---:R-:W-:Y:S01]  /*b210*/  IMAD.WIDE.U32 R2, R6, UR4, RZ ;  /* 0x0000000406027c25 */ /* 0x004fe2000f8e00ff */
[C---:B------:R-:W-:Y:S02]  /*b220*/  LOP3.LUT R10, R28.reuse, 0x40, RZ, 0xfc, !PT ;  /* 0x000000401c0a7812 */ /* 0x040fe400078efcff */
[----:B------:R-:W-:Y:S01]  /*b230*/  LOP3.LUT R9, R28, 0x20, RZ, 0xfc, !PT ;  /* 0x000000201c097812 */ /* 0x000fe200078efcff */
[----:B------:R-:W-:Y:S01]  /*b240*/  IMAD R7, R6, UR5, R7 ;  /* 0x0000000506077c24 */ /* 0x000fe2000f8e0207 */
[----:B------:R-:W-:Y:S02]  /*b250*/  ULDC.64 UR4, c[0x0][0x310] ;  /* 0x0000c40000047ab9 */ /* 0x000fe40000000a00 */
        /* <DEDUP_REMOVED lines=8> */
[----:B------:R-:W-:Y:S01]  /*b2e0*/  UMOV UR4, 0xffffffff ;  /* 0xffffffff00047882 */ /* 0x000fe20000000000 */
[-C--:B0-----:R-:W-:Y:S02]  /*b2f0*/  ISETP.GE.AND P2, PT, R10, R8.reuse, PT ;  /* 0x000000080a00720c */ /* 0x081fe40003f46270 */
[----:B------:R-:W-:Y:S01]  /*b300*/  IMAD R6, R18, UR5, R6 ;  /* 0x0000000512067c24 */ /* 0x000fe2000f8e0206 */
[----:B------:R-:W-:Y:S02]  /*b310*/  IADD3 R5, P1, R2, UR6, RZ ;  /* 0x0000000602057c10 */ /* 0x000fe4000ff3e0ff */
[----:B------:R-:W-:-:S02]  /*b320*/  ISETP.GE.AND P3, PT, R9, R8, PT ;  /* 0x000000080900720c */ /* 0x000fc40003f66270 */
[----:B------:R-:W-:Y:S02]  /*b330*/  IADD3.X R6, R3, UR7, R6, P1, !PT ;  /* 0x0000000703067c10 */ /* 0x000fe40008ffe406 */
[----:B------:R-:W-:Y:S01]  /*b340*/  ISETP.GE.AND P5, PT, R28, R8, PT ;  /* 0x000000081c00720c */ /* 0x000fe20003fa6270 */
[----:B------:R-:W-:-:S12]  /*b350*/  BRA.DIV UR4, `(.L_x_231) ;  /* 0x0000003a04007947 */ /* 0x000fd8000b800000 */
[----:B------:R-:W0:Y:S04]  /*b360*/  SHFL.IDX PT, R3, R5, RZ, 0x1e1f ;  /* 0x001e1fff05037589 */ /* 0x000e2800000e0000 */
[----:B------:R-:W2:Y:S04]  /*b370*/  SHFL.IDX PT, R2, R6, RZ, 0x1e1f ;  /* 0x001e1fff06027589 */ /* 0x000ea800000e0000 */
[----:B------:R-:W3:Y:S04]  /*b380*/  SHFL.IDX PT, R5, R5, 0x1, 0x1e1f ;  /* 0x003e1f0005057f89 */ /* 0x000ee800000e0000 */
[----:B------:R-:W4:Y:S01]  /*b390*/  SHFL.IDX PT, R6, R6, 0x1, 0x1e1f ;  /* 0x003e1f0006067f89 */ /* 0x000f2200000e0000 */
[----:B0-----:R-:W-:-:S05]  /*b3a0*/  @P0 IADD3 R3, P1, R28, R3, RZ ;  /* 0x000000031c030210 */ /* 0x001fca0007f3e0ff */
[----:B--2---:R-:W-:-:S05]  /*b3b0*/  @P0 IMAD.X R2, RZ, RZ, R2, P1 ;  /* 0x000000ffff020224 */ /* 0x004fca00008e0602 */
[----:B------:R-:W-:-:S04]  /*b3c0*/  @P0 LOP3.LUT R3, R3, R2, RZ, 0x3c, !PT ;  /* 0x0000000203030212 */ /* 0x000fc800078e3cff */
[----:B------:R-:W-:-:S04]  /*b3d0*/  @P0 LOP3.LUT R2, R3, R2, RZ, 0x3c, !PT ;  /* 0x0000000203020212 */ /* 0x000fc800078e3cff */
[----:B------:R-:W-:-:S05]  /*b3e0*/  @P0 LOP3.LUT R3, R3, R2, RZ, 0x3c, !PT ;  /* 0x0000000203030212 */ /* 0x000fca00078e3cff */
[----:B------:R0:W-:Y:S04]  /*b3f0*/  @P0 LDGSTS.E.BYPASS.LTC128B.128 [R0+0x13800], desc[UR50][R2.64], !P5 ;  /* 0x1380000002000fae */ /* 0x0001e8000e901d72 */
[----:B------:R0:W-:Y:S04]  /*b400*/  @P0 LDGSTS.E.BYPASS.LTC128B.128 [R0+0x14800], desc[UR50][R2.64+0x20], !P3 ;  /* 0x1480002002000fae */ /* 0x0001e8000d901d72 */
[----:B---34-:R0:W-:Y:S02]  /*b410*/  @P0 LDGSTS.E.BYPASS.LTC128B.128 [R0+0x15800], desc[UR50][R2.64+0x40], !P2 ;  /* 0x1580004002000fae */ /* 0x0181e4000d101d72 */
.L_x_315:
[----:B0-2---:R-:W-:-:S05]  /*b420*/  @P4 IADD3 R2, P0, R28, R5, RZ ;  /* 0x000000051c024210 */ /* 0x005fca0007f1e0ff */
        /* <DEDUP_REMOVED lines=9> */
.L_x_232:
        /* <DEDUP_REMOVED lines=11> */
.L_x_233:
[----:B------:R0:W-:Y:S02]  /*b570*/  SYNCS.ARRIVE.TRANS64.A1T0 RZ, [R4+URZ+0x19c30], RZ ;  /* 0x019c30ff04ff79a7 */ /* 0x0001e4000810003f */
[----:B------:R-:W-:Y:S05]  /*b580*/  WARPSYNC.ALL ;  /* 0x0000000000007948 */ /* 0x000fea0003800000 */
[C---:B------:R-:W-:Y:S01]  /*b590*/  R2UR UR5, R19.reuse ;  /* 0x00000000130572ca */ /* 0x040fe200000e0000 */
[----:B------:R-:W-:Y:S01]  /*b5a0*/  VIADD R0, R22, 0xf000 ;  /* 0x0000f00016007836 */ /* 0x000fe20000000000 */
[----:B------:R-:W-:Y:S01]  /*b5b0*/  R2UR UR36, R19 ;  /* 0x00000000132472ca */ /* 0x000fe200000e0000 */
[----:B------:R-:W-:Y:S01]  /*b5c0*/  ULDC.64 UR6, c[0x0][0x298] ;  /* 0x0000a60000067ab9 */ /* 0x000fe20000000a00 */
[----:B------:R-:W-:Y:S01]  /*b5d0*/  UISETP.NE.AND UP0, UPT, UR47, URZ, UPT ;  /* 0x0000003f2f00728c */ /* 0x000fe2000bf05270 */
[----:B------:R-:W-:Y:S01]  /*b5e0*/  BSSY B6, `(.L_x_234) ;  /* 0x000001b000067945 */ /* 0x000fe20003800000 */
[----:B------:R-:W-:Y:S01]  /*b5f0*/  BAR.SYNC.DEFER_BLOCKING 0x8, 0x200 ;  /* 0x0208000000007b1d */ /* 0x000fe20000010000 */
[----:B------:R-:W-:Y:S01]  /*b600*/  LOP3.LUT P0, RZ, R0, 0x9f, RZ, 0xc0, !PT ;  /* 0x0000009f00ff7812 */ /* 0x000fe2000780c0ff */
[----:B------:R-:W-:-:S02]  /*b610*/  USEL UR44, UR44, URZ, !UP0 ;  /* 0x0000003f2c2c7287 */ /* 0x000fc4000c000000 */
[----:B------:R-:W-:-:S03]  /*b620*/  USEL UR45, UR45, URZ, !UP0 ;  /* 0x0000003f2d2d7287 */ /* 0x000fc6000c000000 */
[----:B------:R-:W-:Y:S02]  /*b630*/  USHF.R.S32.HI UR4, URZ, 0x1f, UR5 ;  /* 0x0000001f3f047899 */ /* 0x000fe40008011405 */
[----:B------:R-:W-:Y:S02]  /*b640*/  UIMAD.WIDE.U32 UR36, UR36, UR6, URZ ;  /* 0x00000006242472a5 */ /* 0x000fe4000f8e003f */
[----:B------:R-:W-:-:S04]  /*b650*/  UIMAD UR4, UR4, UR6, URZ ;  /* 0x00000006040472a4 */ /* 0x000fc8000f8e023f */
[----:B------:R-:W-:-:S04]  /*b660*/  UIMAD UR4, UR5, UR7, UR4 ;  /* 0x00000007050472a4 */ /* 0x000fc8000f8e0204 */
[----:B------:R-:W-:Y:S01]  /*b670*/  UIADD3 UR47, UR37, UR4, URZ ;  /* 0x00000004252f7290 */ /* 0x000fe2000fffe03f */
[----:B------:R-:W-:Y:S11]  /*b680*/  @!P0 BRA `(.L_x_235) ;  /* 0x0000000000408947 */ /* 0x000ff60003800000 */
[----:B------:R-:W-:Y:S01]  /*b690*/  MOV R2, 0x0 ;  /* 0x0000000000027802 */ /* 0x000fe20000000f00 */
[----:B------:R-:W-:Y:S01]  /*b6a0*/  ULDC.64 UR6, c[0x4][0x98] ;  /* 0x0100260000067ab9 */ /* 0x000fe20000000a00 */
[----:B------:R-:W-:Y:S01]  /*b6b0*/  ULDC.64 UR8, c[0x4][0xa0] ;  /* 0x0100280000087ab9 */ /* 0x000fe20000000a00 */
[----:B------:R-:W-:Y:S01]  /*b6c0*/  ULDC.64 UR4, c[0x4][0x28] ;  /* 0x01000a0000047ab9 */ /* 0x000fe20000000a00 */
[----:B01----:R-:W-:Y:S01]  /*b6d0*/  MOV R4, UR6 ;  /* 0x0000000600047c02 */ /* 0x003fe20008000f00 */
[----:B------:R-:W-:Y:S01]  /*b6e0*/  IMAD.U32 R5, RZ, RZ, UR7 ;  /* 0x00000007ff057e24 */ /* 0x000fe2000f8e00ff */
        /* <DEDUP_REMOVED lines=9> */
[----:B0-----:R-:W-:Y:S05]  /*b780*/  CALL.ABS.NOINC R2 ;  /* 0x0000000002007343 */ /* 0x001fea0003c00000 */
.L_x_235:
[----:B------:R-:W-:Y:S05]  /*b790*/  BSYNC B6 ;  /* 0x0000000000067941 */ /* 0x000fea0003800000 */
.L_x_234:
[----:B------:R2:W5:Y:S01]  /*b7a0*/  LDL R9, [R1+0x14] ;  /* 0x0000140001097983 */ /* 0x0005620000100800 */
[----:B------:R-:W3:Y:S01]  /*b7b0*/  LDC R8, c[0x0][0x448] ;  /* 0x00011200ff087b82 */ /* 0x000ee20000000800 */
[----:B------:R-:W-:Y:S01]  /*b7c0*/  R2UR UR6, R26 ;  /* 0x000000001a0672ca */ /* 0x000fe200000e0000 */
[----:B------:R-:W-:Y:S01]  /*b7d0*/  ULDC.64 UR8, c[0x0][0x2d8] ;  /* 0x0000b60000087ab9 */ /* 0x000fe20000000a00 */
[----:B------:R-:W4:Y:S01]  /*b7e0*/  S2R R19, SR_TID.X ;  /* 0x0000000000137919 */ /* 0x000f220000002100 */
[----:B------:R-:W-:Y:S02]  /*b7f0*/  R2UR UR7, R18 ;  /* 0x00000000120772ca */ /* 0x000fe400000e0000 */
[----:B---3--:R-:W-:Y:S02]  /*b800*/  ISETP.NE.AND P0, PT, R8, 0x1, PT ;  /* 0x000000010800780c */ /* 0x008fe40003f05270 */
[----:B------:R-:W-:Y:S02]  /*b810*/  R2UR UR10, R18 ;  /* 0x00000000120a72ca */ /* 0x000fe400000e0000 */
[C---:B----4-:R-:W-:Y:S01]  /*b820*/  LOP3.LUT R2, R19.reuse, 0x7f, RZ, 0xc0, !PT ;  /* 0x0000007f13027812 */ /* 0x050fe200078ec0ff */
[----:B------:R-:W-:-:S08]  /*b830*/  IMAD.SHL.U32 R19, R19, 0x40, RZ ;  /* 0x0000004013137824 */ /* 0x000fd000078e00ff */
[----:B------:R-:W3:Y:S01]  /*b840*/  @P0 LDC R3, c[0x0][0x44c] ;  /* 0x00011300ff030b82 */ /* 0x000ee20000000800 */
[----:B------:R-:W-:Y:S02]  /*b850*/  SHF.R.U32.HI R2, RZ, 0x1, R2 ;  /* 0x00000001ff027819 */ /* 0x000fe40000011602 */
[----:B------:R-:W-:-:S05]  /*b860*/  LOP3.LUT R19, R19, 0x40, RZ, 0xc0, !PT ;  /* 0x0000004013137812 */ /* 0x000fca00078ec0ff */
[----:B------:R-:W4:Y:S01]  /*b870*/  @P0 LDC R0, c[0x0][0x450] ;  /* 0x00011400ff000b82 */ /* 0x000f220000000800 */
[----:B------:R-:W-:Y:S01]  /*b880*/  LOP3.LUT R2, R2, R19, RZ, 0xfc, !PT ;  /* 0x0000001302027212 */ /* 0x000fe200078efcff */
[----:B------:R-:W-:Y:S01]  /*b890*/  UIMAD UR6, UR6, UR8, URZ ;  /* 0x00000008060672a4 */ /* 0x000fe2000f8e023f */
[----:B------:R-:W-:Y:S01]  /*b8a0*/  UMOV UR4, UR36 ;  /* 0x0000002400047c82 */ /* 0x000fe20008000000 */
[----:B------:R-:W-:Y:S02]  /*b8b0*/  UMOV UR5, UR47 ;  /* 0x0000002f00057c82 */ /* 0x000fe40008000000 */
[----:B------:R-:W-:Y:S01]  /*b8c0*/  IMAD R6, R17, 0xc0, R2 ;  /* 0x000000c011067824 */ /* 0x000fe200078e0202 */
[----:B------:R-:W-:Y:S02]  /*b8d0*/  UIMAD.WIDE.U32 UR4, UR7, UR8, UR4 ;  /* 0x00000008070472a5 */ /* 0x000fe4000f8e0004 */
[----:B------:R-:W-:-:S03]  /*b8e0*/  UIMAD UR6, UR10, UR9, UR6 ;  /* 0x000000090a0672a4 */ /* 0x000fc6000f8e0206 */
[----:B------:R-:W-:Y:S01]  /*b8f0*/  ULDC.64 UR8, c[0x0][0x2e0] ;  /* 0x0000b80000087ab9 */ /* 0x000fe20000000a00 */
[----:B------:R-:W-:Y:S02]  /*b900*/  UIADD3 UR5, UR5, UR6, URZ ;  /* 0x0000000605057290 */ /* 0x000fe4000fffe03f */
[----:B------:R-:W-:Y:S01]  /*b910*/  UIMAD UR6, UR45, UR8, URZ ;  /* 0x000000082d0672a4 */ /* 0x000fe2000f8e023f */
[----:B---3--:R-:W-:Y:S01]  /*b920*/  @P0 IMAD.HI.U32 R3, R6, R3, RZ ;  /* 0x0000000306030227 */ /* 0x008fe200078e00ff */
[----:B------:R-:W-:Y:S01]  /*b930*/  MOV R2, R6 ;  /* 0x0000000600027202 */ /* 0x000fe20000000f00 */
[----:B------:R-:W-:Y:S01]  /*b940*/  ULDC.64 UR10, c[0x0][0x280] ;  /* 0x0000a000000a7ab9 */ /* 0x000fe20000000a00 */
[----:B------:R-:W-:Y:S02]  /*b950*/  UIMAD UR6, UR44, UR9, UR6 ;  /* 0x000000092c0672a4 */ /* 0x000fe4000f8e0206 */
[----:B------:R-:W-:Y:S01]  /*b960*/  UIMAD.WIDE.U32 UR4, UR44, UR8, UR4 ;  /* 0x000000082c0472a5 */ /* 0x000fe2000f8e0004 */
[----:B----4-:R-:W-:-:S03]  /*b970*/  @P0 SHF.R.U32.HI R2, RZ, R0, R3 ;  /* 0x00000000ff020219 */ /* 0x010fc60000011603 */
[----:B------:R-:W-:Y:S01]  /*b980*/  UIADD3 UR5, UR5, UR6, URZ ;  /* 0x0000000605057290 */ /* 0x000fe2000fffe03f */
[----:B------:R-:W-:Y:S01]  /*b990*/  ULDC.64 UR8, c[0x0][0x2c8] ;  /* 0x0000b20000087ab9 */ /* 0x000fe20000000a00 */
[--C-:B01----:R-:W-:Y:S01]  /*b9a0*/  SHF.R.S32.HI R4, RZ, 0x1f, R2.reuse ;  /* 0x0000001fff047819 */ /* 0x103fe20000011402 */
[----:B------:R-:W-:Y:S01]  /*b9b0*/  ULDC.64 UR6, c[0x0][0x2d0] ;  /* 0x0000b40000067ab9 */ /* 0x000fe20000000a00 */
[----:B------:R-:W-:Y:S02]  /*b9c0*/  IMAD.MOV R0, RZ, RZ, -R2 ;  /* 0x000000ffff007224 */ /* 0x000fe400078e0a02 */
[----:B------:R-:W-:Y:S02]  /*b9d0*/  IMAD.U32 R5, RZ, RZ, UR6 ;  /* 0x00000006ff057e24 */ /* 0x000fe4000f8e00ff */
[----:B------:R-:W-:Y:S02]  /*b9e0*/  IMAD R4, R4, UR6, RZ ;  /* 0x0000000604047c24 */ /* 0x000fe4000f8e02ff */
[----:B------:R-:W-:-:S02]  /*b9f0*/  IMAD R0, R8, R0, R6 ;  /* 0x0000000008007224 */ /* 0x000fc400078e0206 */
[C---:B------:R-:W-:Y:S02]  /*ba00*/  IMAD R4, R2.reuse, UR7, R4 ;  /* 0x0000000702047c24 */ /* 0x040fe4000f8e0204 */
[----:B------:R-:W-:-:S04]  /*ba10*/  IMAD.WIDE.U32 R2, R2, R5, UR4 ;  /* 0x0000000402027e25 */ /* 0x000fc8000f8e0005 */
[----:B------:R-:W-:Y:S01]  /*ba20*/  IMAD.IADD R3, R3, 0x1, R4 ;  /* 0x0000000103037824 */ /* 0x000fe200078e0204 */
[----:B------:R-:W-:Y:S01]  /*ba30*/  SHF.R.S32.HI R4, RZ, 0x1f, R0 ;  /* 0x0000001fff047819 */ /* 0x000fe20000011400 */
[----:B------:R-:W-:-:S04]  /*ba40*/  IMAD.WIDE.U32 R2, R0, UR8, R2 ;  /* 0x0000000800027c25 */ /* 0x000fc8000f8e0002 */
[----:B------:R-:W-:-:S04]  /*ba50*/  IMAD R4, R4, UR8, RZ ;  /* 0x0000000804047c24 */ /* 0x000fc8000f8e02ff */
[----:B------:R-:W-:Y:S01]  /*ba60*/  IMAD R0, R0, UR9, R4 ;  /* 0x0000000900007c24 */ /* 0x000fe2000f8e0204 */
[----:B------:R-:W-:Y:S02]  /*ba70*/  IADD3 R4, P1, R2, UR10, RZ ;  /* 0x0000000a02047c10 */ /* 0x000fe4000ff3e0ff */
[----:B------:R-:W0:Y:S02]  /*ba80*/  @P0 LDC R2, c[0x0][0x44c] ;  /* 0x00011300ff020b82 */ /* 0x000e240000000800 */
[----:B------:R-:W-:-:S06]  /*ba90*/  IADD3.X R0, R3, UR11, R0, P1, !PT ;  /* 0x0000000b03007c10 */ /* 0x000fcc0008ffe400 */
[----:B------:R-:W1:Y:S01]  /*baa0*/  @P0 LDC R3, c[0x0][0x450] ;  /* 0x00011400ff030b82 */ /* 0x000e620000000800 */
[----:B------:R-:W-:Y:S01]  /*bab0*/  VIADD R6, R6, 0x80 ;  /* 0x0000008006067836 */ /* 0x000fe20000000000 */
[----:B------:R-:W3:Y:S03]  /*bac0*/  S2R R19, SR_TID.X ;  /* 0x0000000000137919 */ /* 0x000ee60000002100 */
[----:B0-----:R-:W-:-:S04]  /*bad0*/  @P0 IMAD.HI.U32 R7, R6, R2, RZ ;  /* 0x0000000206070227 */ /* 0x001fc800078e00ff */
[----:B------:R-:W-:Y:S01]  /*bae0*/  IMAD.MOV.U32 R2, RZ, RZ, R6 ;  /* 0x000000ffff027224 */ /* 0x000fe200078e0006 */
[----:B-1----:R-:W-:-:S05]  /*baf0*/  @P0 SHF.R.U32.HI R2, RZ, R3, R7 ;  /* 0x00000003ff020219 */ /* 0x002fca0000011607 */
[----:B------:R-:W-:-:S04]  /*bb00*/  IMAD.MOV R3, RZ, RZ, -R2 ;  /* 0x000000ffff037224 */ /* 0x000fc800078e0a02 */
[----:B------:R-:W-:Y:S01]  /*bb10*/  IMAD R6, R8, R3, R6 ;  /* 0x0000000308067224 */ /* 0x000fe200078e0206 */
[----:B------:R-:W-:-:S05]  /*bb20*/  SHF.R.S32.HI R3, RZ, 0x1f, R2 ;  /* 0x0000001fff037819 */ /* 0x000fca0000011402 */
[----:B------:R-:W-:-:S04]  /*bb30*/  IMAD R3, R3, UR6, RZ ;  /* 0x0000000603037c24 */ /* 0x000fc8000f8e02ff */
[C---:B------:R-:W-:Y:S02]  /*bb40*/  IMAD R7, R2.reuse, UR7, R3 ;  /* 0x0000000702077c24 */ /* 0x040fe4000f8e0203 */
[----:B------:R-:W-:Y:S01]  /*bb50*/  IMAD.WIDE.U32 R2, R2, R5, UR4 ;  /* 0x0000000402027e25 */ /* 0x000fe2000f8e0005 */
[----:B------:R-:W-:Y:S01]  /*bb60*/  SHF.R.S32.HI R5, RZ, 0x1f, R6 ;  /* 0x0000001fff057819 */ /* 0x000fe20000011406 */
[----:B------:R-:W-:Y:S02]  /*bb70*/  ULDC UR4, c[0x0][0x2b8] ;  /* 0x0000ae0000047ab9 */ /* 0x000fe40000000800 */
[----:B------:R-:W-:Y:S02]  /*bb80*/  IMAD.IADD R3, R3, 0x1, R7 ;  /* 0x0000000103037824 */ /* 0x000fe400078e0207 */
[----:B------:R-:W-:Y:S02]  /*bb90*/  IMAD R5, R5, UR8, RZ ;  /* 0x0000000805057c24 */ /* 0x000fe4000f8e02ff */
[----:B------:R-:W-:Y:S01]  /*bba0*/  IMAD.WIDE.U32 R2, R6, UR8, R2 ;  /* 0x0000000806027c25 */ /* 0x000fe2000f8e0002 */
[----:B------:R-:W-:-:S03]  /*bbb0*/  LOP3.LUT R10, R28, 0x20, RZ, 0xfc, !PT ;  /* 0x000000201c0a7812 */ /* 0x000fc600078efcff */
[----:B------:R-:W-:Y:S01]  /*bbc0*/  IMAD R6, R6, UR9, R5 ;  /* 0x0000000906067c24 */ /* 0x000fe2000f8e0205 */
[----:B------:R-:W-:Y:S02]  /*bbd0*/  IADD3 R7, P0, R2, UR10, RZ ;  /* 0x0000000a02077c10 */ /* 0x000fe4000ff1e0ff */
[C---:B------:R-:W-:Y:S01]  /*bbe0*/  LOP3.LUT R11, R28.reuse, 0x40, RZ, 0xfc, !PT ;  /* 0x000000401c0b7812 */ /* 0x040fe200078efcff */
[----:B------:R-:W-:Y:S01]  /*bbf0*/  UMOV UR5, 0xffffffff ;  /* 0xffffffff00057882 */ /* 0x000fe20000000000 */
[----:B------:R-:W-:Y:S02]  /*bc00*/  IADD3.X R6, R3, UR11, R6, P0, !PT ;  /* 0x0000000b03067c10 */ /* 0x000fe400087fe406 */
[----:B---3--:R-:W-:Y:S02]  /*bc10*/  LOP3.LUT R19, R19, 0x7f, RZ, 0xc0, !PT ;  /* 0x0000007f13137812 */ /* 0x008fe400078ec0ff */
[----:B------:R-:W-:Y:S02]  /*bc20*/  ISETP.GE.AND P3, PT, R28, UR4, PT ;  /* 0x000000041c007c0c */ /* 0x000fe4000bf66270 */
[----:B------:R-:W-:-:S02]  /*bc30*/  ISETP.GE.AND P2, PT, R10, UR4, PT ;  /* 0x000000040a007c0c */ /* 0x000fc4000bf46270 */
[----:B------:R-:W-:Y:S02]  /*bc40*/  ISETP.GE.AND P0, PT, R11, UR4, PT ;  /* 0x000000040b007c0c */ /* 0x000fe4000bf06270 */
[----:B------:R-:W-:Y:S01]  /*bc50*/  SHF.R.U32.HI R10, RZ, 0x1, R19 ;  /* 0x00000001ff0a7819 */ /* 0x000fe20000011613 */
[----:B--2---:R-:W-:Y:S10]  /*bc60*/  BRA.DIV UR5, `(.L_x_236) ;  /* 0x0000003205607947 */ /* 0x004ff4000b800000 */
[----:B------:R-:W0:Y:S01]  /*bc70*/  SHFL.IDX PT, R3, R4, RZ, 0x1e1f ;  /* 0x001e1fff04037589 */ /* 0x000e2200000e0000 */
[----:B------:R-:W-:Y:S02]  /*bc80*/  IMAD R17, R17, 0xc0, R10 ;  /* 0x000000c011117824 */ /* 0x000fe400078e020a */
[----:B------:R-:W-:Y:S01]  /*bc90*/  IMAD R5, R8, UR41, RZ ;  /* 0x0000002908057c24 */ /* 0x000fe2000f8e02ff */
[----:B------:R-:W1:Y:S04]  /*bca0*/  SHFL.IDX PT, R2, R0, RZ, 0x1e1f ;  /* 0x001e1fff00027589 */ /* 0x000e6800000e0000 */
[----:B------:R-:W-:Y:S01]  /*bcb0*/  ISETP.GE.AND P1, PT, R17, R5, PT ;  /* 0x000000051100720c */ /* 0x000fe20003f26270 */
[----:B------:R-:W2:Y:S04]  /*bcc0*/  SHFL.IDX PT, R4, R4, 0x1, 0x1e1f ;  /* 0x003e1f0004047f89 */ /* 0x000ea800000e0000 */
[----:B------:R-:W3:Y:S04]  /*bcd0*/  SHFL.IDX PT, R0, R0, 0x1, 0x1e1f ;  /* 0x003e1f0000007f89 */ /* 0x000ee800000e0000 */
[----:B------:R-:W4:Y:S04]  /*bce0*/  SHFL.IDX PT, R6, R6, RZ, 0x1e1f ;  /* 0x001e1fff06067589 */ /* 0x000f2800000e0000 */
[----:B0-----:R-:W-:-:S05]  /*bcf0*/  @!P1 IADD3 R3, P4, R28, R3, RZ ;  /* 0x000000031c039210 */ /* 0x001fca0007f9e0ff */
[----:B-1----:R-:W-:-:S05]  /*bd00*/  @!P1 IMAD.X R2, RZ, RZ, R2, P4 ;  /* 0x000000ffff029224 */ /* 0x002fca00020e0602 */
[----:B------:R-:W-:-:S04]  /*bd10*/  @!P1 LOP3.LUT R3, R3, R2, RZ, 0x3c, !PT ;  /* 0x0000000203039212 */ /* 0x000fc800078e3cff */
[----:B------:R-:W-:-:S04]  /*bd20*/  @!P1 LOP3.LUT R2, R3, R2, RZ, 0x3c, !PT ;  /* 0x0000000203029212 */ /* 0x000fc800078e3cff */
[----:B------:R-:W-:-:S05]  /*bd30*/  @!P1 LOP3.LUT R3, R3, R2, RZ, 0x3c, !PT ;  /* 0x0000000203039212 */ /* 0x000fca00078e3cff */
[----:B-----5:R-:W-:Y:S04]  /*bd40*/  @!P1 LDGSTS.E.BYPASS.LTC128B.128 [R9+0xf000], desc[UR50][R2.64], !P3 ;  /* 0x0f00000002099fae */ /* 0x020fe8000d901d72 */
[----:B------:R-:W-:Y:S04]  /*bd50*/  @!P1 LDGSTS.E.BYPASS.LTC128B.128 [R9+0x10800], desc[UR50][R2.64+0x20], !P2 ;  /* 0x1080002002099fae */ /* 0x000fe8000d101d72 */
[----:B------:R0:W-:Y:S02]  /*bd60*/  @!P1 LDGSTS.E.BYPASS.LTC128B.128 [R9+0x12000], desc[UR50][R2.64+0x40], !P0 ;  /* 0x1200004002099fae */ /* 0x0001e4000c101d72 */
[----:B0-----:R-:W-:-:S05]  /*bd70*/  VIADD R2, R17, 0x40 ;  /* 0x0000004011027836 */ /* 0x001fca0000000000 */
[----:B------:R-:W-:-:S13]  /*bd80*/  ISETP.GE.AND P1, PT, R2, R5, PT ;  /* 0x000000050200720c */ /* 0x000fda0003f26270 */
[----:B--2---:R-:W-:-:S04]  /*bd90*/  @!P1 IADD3 R2, P4, R28, R4, RZ ;  /* 0x000000041c029210 */ /* 0x004fc80007f9e0ff */
[----:B---3--:R-:W-:-:S05]  /*bda0*/  @!P1 IADD3.X R0, RZ, R0, RZ, P4, !PT ;  /* 0x00000000ff009210 */ /* 0x008fca00027fe4ff */
[----:B------:R-:W-:-:S05]  /*bdb0*/  @!P1 IMAD.MOV.U32 R3, RZ, RZ, R0 ;  /* 0x000000ffff039224 */ /* 0x000fca00078e0000 */
[----:B------:R-:W-:Y:S04]  /*bdc0*/  @!P1 LDGSTS.E.BYPASS.LTC128B.128 [R9+0xf800], desc[UR50][R2.64], !P3 ;  /* 0x0f80000002099fae */ /* 0x000fe8000d901d72 */
[----:B------:R-:W-:Y:S04]  /*bdd0*/  @!P1 LDGSTS.E.BYPASS.LTC128B.128 [R9+0x11000], desc[UR50][R2.64+0x20], !P2 ;  /* 0x1100002002099fae */ /* 0x000fe8000d101d72 */
[----:B------:R0:W-:Y:S04]  /*bde0*/  @!P1 LDGSTS.E.BYPASS.LTC128B.128 [R9+0x12800], desc[UR50][R2.64+0x40], !P0 ;  /* 0x1280004002099fae */ /* 0x0001e8000c101d72 */
[----:B0---4-:R0:W1:Y:S02]  /*bdf0*/  SHFL.IDX PT, R2, R7, RZ, 0x1e1f ;  /* 0x001e1fff07027589 */ /* 0x01106400000e0000 */
.L_x_322:
[----:B------:R-:W-:Y:S01]  /*be00*/  VIADD R17, R17, 0x80 ;  /* 0x0000008011117836 */ /* 0x000fe20000000000 */
[----:B------:R-:W-:Y:S04]  /*be10*/  BSSY B0, `(.L_x_237) ;  /* 0x000000b000007945 */ /* 0x000fe80003800000 */
[----:B------:R-:W-:-:S13]  /*be20*/  ISETP.GE.AND P1, PT, R17, R5, PT ;  /* 0x000000051100720c */ /* 0x000fda0003f26270 */
[----:B------:R-:W-:Y:S05]  /*be30*/  @P1 BRA `(.L_x_238) ;  /* 0x0000000000201947 */ /* 0x000fea0003800000 */
[----:B-1----:R-:W-:-:S05]  /*be40*/  IADD3 R2, P1, R28, R2, RZ ;  /* 0x000000021c027210 */ /* 0x002fca0007f3e0ff */
[----:B------:R-:W-:-:S05]  /*be50*/  IMAD.X R3, RZ, RZ, R6, P1 ;  /* 0x000000ffff037224 */ /* 0x000fca00008e0606 */
[----:B------:R-:W-:Y:S01]  /*be60*/  @!PT LDS RZ, [RZ] ;  /* 0x00000000fffff984 */ /* 0x000fe20000000800 */
[----:B------:R-:W-:Y:S01]  /*be70*/  @!PT LDS RZ, [RZ] ;  /* 0x00000000fffff984 */ /* 0x000fe20000000800 */
[----:B------:R-:W-:Y:S01]  /*be80*/  @!PT LDS RZ, [RZ] ;  /* 0x00000000fffff984 */ /* 0x000fe20000000800 */
[----:B------:R2:W-:Y:S04]  /*be90*/  LDGSTS.E.BYPASS.LTC128B.128 [R9+0x10000], desc[UR50][R2.64], !P3 ;  /* 0x1000000002097fae */ /* 0x0005e8000d901d72 */
[----:B------:R2:W-:Y:S04]  /*bea0*/  LDGSTS.E.BYPASS.LTC128B.128 [R9+0x11800], desc[UR50][R2.64+0x20], !P2 ;  /* 0x1180002002097fae */ /* 0x0005e8000d101d72 */
[----:B------:R2:W-:Y:S02]  /*beb0*/  LDGSTS.E.BYPASS.LTC128B.128 [R9+0x13000], desc[UR50][R2.64+0x40], !P0 ;  /* 0x1300004002097fae */ /* 0x0005e4000c101d72 */
.L_x_238:
[----:B------:R-:W-:Y:S05]  /*bec0*/  BSYNC B0 ;  /* 0x0000000000007941 */ /* 0x000fea0003800000 */
.L_x_237:
[----:B------:R-:W-:Y:S01]  /*bed0*/  NOP ;  /* 0x0000000000007918 */ /* 0x000fe20000000000 */
[----:B------:R-:W-:-:S13]  /*bee0*/  PLOP3.LUT P0, PT, PT, PT, PT, 0x80, 0x0 ;  /* 0x000000000000781c */ /* 0x000fda0003f0f070 */
.L_x_239:
[----:B------:R-:W-:Y:S02]  /*bef0*/  PLOP3.LUT P1, PT, P1, P0, PT, 0xa2, 0x0 ;  /* 0x000000000000781c */ /* 0x000fe40000f21472 */
[----:B------:R-:W-:-:S08]  /*bf00*/  @P0 R2UR P1, UR4, R22 ;  /* 0x00000000160402ca */ /* 0x000fd00000020000 */
[----:B------:R-:W-:-:S05]  /*bf10*/  @P0 PLOP3.LUT P0, PT, P1, PT, PT, 0x80, 0x0 ;  /* 0x000000000000081c */ /* 0x000fca0000f0f070 */
[----:B------:R-:W-:Y:S01]  /*bf20*/  @!P1 SYNCS.ARRIVE.TRANS64.RED.A0T1 RZ, [UR4+0x19c00], RZ ;  /* 0x019c00ffffff99a7 */ /* 0x000fe20008200404 */
[----:B------:R-:W-:Y:S07]  /*bf30*/  @!P1 ARRIVES.LDGSTSBAR.64.TRANSCNT [UR4+0x19c00] ;  /* 0x019c0000ff0099b0 */ /* 0x000fee0008000a84 */
[----:B------:R-:W-:Y:S05]  /*bf40*/  @P0 BRA.U.ANY `(.L_x_239) ;  /* 0xfffffffd00e80947 */ /* 0x000fea000393ffff */
[----:B-12---:R-:W2:Y:S02]  /*bf50*/  LDL.LU R2, [R1+0x1c] ;  /* 0x00001c0001027983 */ /* 0x006ea40000300800 */
[----:B--2---:R-:W-:-:S05]  /*bf60*/  VIADD R2, R2, 0x1 ;  /* 0x0000000102027836 */ /* 0x004fca0000000000 */
[----:B------:R1:W-:Y:S01]  /*bf70*/  STL [R1+0x1c], R2 ;  /* 0x00001c0201007387 */ /* 0x0003e20000100800 */
[----:B------:R-:W-:-:S04]  /*bf80*/  LEA.HI R0, R2, R2, RZ, 0x1 ;  /* 0x0000000202007211 */ /* 0x000fc800078f08ff */
[----:B------:R-:W-:-:S05]  /*bf90*/  LOP3.LUT R0, R0, 0xfffffffe, RZ, 0xc0, !PT ;  /* 0xfffffffe00007812 */ /* 0x000fca00078ec0ff */
[----:B------:R-:W-:-:S05]  /*bfa0*/  IMAD.IADD R0, R2, 0x1, -R0 ;  /* 0x0000000102007824 */ /* 0x000fca00078e0a00 */
[----:B------:R-:W-:Y:S01]  /*bfb0*/  SHF.L.U32 R3, R0, 0x1f, RZ ;  /* 0x0000001f00037819 */ /* 0x000fe200000006ff */
[----:B------:R-:W-:Y:S01]  /*bfc0*/  NOP ;  /* 0x0000000000007918 */ /* 0x000fe20000000000 */
[----:B------:R1:W-:Y:S01]  /*bfd0*/  SYNCS.ARRIVE.TRANS64.A1T0 RZ, [R22+URZ+0x19c00], RZ ;  /* 0x019c00ff16ff79a7 */ /* 0x0003e2000810003f */
[----:B------:R-:W-:Y:S01]  /*bfe0*/  BSSY B0, `(.L_x_240) ;  /* 0x0000003000007945 */ /* 0x000fe20003800000 */
[----:B------:R-:W2:Y:S03]  /*bff0*/  SYNCS.PHASECHK.TRANS64.TRYWAIT P0, [R22+URZ+0x19c20], R3 ;  /* 0x019c2003160075a7 */ /* 0x000ea6000800017f */
[----:B-12---:R-:W-:Y:S05]  /*c000*/  @!P0 BRA `(.L_x_241) ;  /* 0x0000003000788947 */ /* 0x006fea0003800000 */
.L_x_323:
[----:B------:R-:W-:Y:S05]  /*c010*/  BSYNC B0 ;  /* 0x0000000000007941 */ /* 0x000fea0003800000 */
.L_x_240:
[----:B------:R-:W-:-:S06]  /*c020*/  UISETP.GE.AND UP0, UPT, UR42, 0x81, UPT ;  /* 0x000000812a00788c */ /* 0x000fcc000bf06270 */
[----:B------:R-:W-:-:S13]  /*c030*/  PLOP3.LUT P0, PT, PT, PT, UP0, 0x80, 0x0 ;  /* 0x000000000000781c */ /* 0x000fda0003f0f008 */
[----:B------:R-:W-:Y:S05]  /*c040*/  @!P0 BRA `(.L_x_242) ;  /* 0x0000001000088947 */ /* 0x000fea0003800000 */
[----:B------:R-:W-:Y:S01]  /*c050*/  UIADD3 UR4, UR43, -0x2, URZ ;  /* 0xfffffffe2b047890 */ /* 0x000fe2000fffe03f */
[----:B------:R-:W-:Y:S02]  /*c060*/  IMAD.MOV.U32 R5, RZ, RZ, R24 ;  /* 0x000000ffff057224 */ /* 0x000fe400078e0018 */
[----:B------:R-:W-:-:S03]  /*c070*/  IMAD.MOV.U32 R4, RZ, RZ, R23 ;  /* 0x000000ffff047224 */ /* 0x000fc600078e0017 */
[----:B------:R-:W-:-:S07]  /*c080*/  IMAD.U32 R19, RZ, RZ, UR4 ;  /* 0x00000004ff137e24 */ /* 0x000fce000f8e00ff */
.L_x_262:
[----:B01----:R-:W1:Y:S01]  /*c090*/  LDC R3, c[0x0][0x430] ;  /* 0x00010c00ff037b82 */ /* 0x003e620000000800 */
[----:B--2---:R-:W2:Y:S01]  /*c0a0*/  S2R R2, SR_TID.X ;  /* 0x0000000000027919 */ /* 0x004ea20000002100 */
[----:B------:R-:W-:Y:S05]  /*c0b0*/  YIELD ;  /* 0x0000000000007946 */ /* 0x000fea0003800000 */
[----:B------:R-:W-:Y:S01]  /*c0c0*/  ULDC UR4, c[0x0][0x430] ;  /* 0x00010c0000047ab9 */ /* 0x000fe20000000800 */
[----:B-1----:R-:W-:Y:S02]  /*c0d0*/  ISETP.NE.AND P0, PT, R3, 0x1, PT ;  /* 0x000000010300780c */ /* 0x002fe40003f05270 */
[C---:B--2---:R-:W-:Y:S01]  /*c0e0*/  LOP3.LUT R0, R2.reuse, 0x7f, RZ, 0xc0, !PT ;  /* 0x0000007f02007812 */ /* 0x044fe200078ec0ff */
[----:B------:R-:W-:-:S10]  /*c0f0*/  IMAD.SHL.U32 R2, R2, 0x40, RZ ;  /* 0x0000004002027824 */ /* 0x000fd400078e00ff */
[----:B------:R-:W1:Y:S01]  /*c100*/  @P0 LDC R6, c[0x0][0x434] ;  /* 0x00010d00ff060b82 */ /* 0x000e620000000800 */
[----:B------:R-:W-:Y:S02]  /*c110*/  SHF.R.U32.HI R3, RZ, 0x1, R0 ;  /* 0x00000001ff037819 */ /* 0x000fe40000011600 */
[----:B------:R-:W-:Y:S02]  /*c120*/  LOP3.LUT R2, R2, 0x40, RZ, 0xc0, !PT ;  /* 0x0000004002027812 */ /* 0x000fe400078ec0ff */
[----:B------:R-:W-:-:S03]  /*c130*/  LEA R3, R19, R3, 0x7 ;  /* 0x0000000313037211 */ /* 0x000fc600078e38ff */
[----:B------:R-:W2:Y:S01]  /*c140*/  @P0 LDC R0, c[0x0][0x438] ;  /* 0x00010e00ff000b82 */ /* 0x000ea20000000800 */
[----:B------:R-:W-:-:S05]  /*c150*/  IADD3 R3, R2, UR38, R3 ;  /* 0x0000002602037c10 */ /* 0x000fca000fffe003 */
[----:B------:R-:W-:Y:S02]  /*c160*/  IMAD.MOV.U32 R2, RZ, RZ, R3 ;  /* 0x000000ffff027224 */ /* 0x000fe400078e0003 */
[----:B-1----:R-:W-:-:S05]  /*c170*/  @P0 IMAD.HI.U32 R6, R3, R6, RZ ;  /* 0x0000000603060227 */ /* 0x002fca00078e00ff */
[----:B--2---:R-:W-:-:S05]  /*c180*/  @P0 SHF.R.U32.HI R2, RZ, R0, R6 ;  /* 0x00000000ff020219 */ /* 0x004fca0000011606 */
[----:B------:R-:W-:-:S04]  /*c190*/  IMAD.MOV R8, RZ, RZ, -R2 ;  /* 0x000000ffff087224 */ /* 0x000fc800078e0a02 */
[----:B------:R-:W-:Y:S01]  /*c1a0*/  IMAD R8, R8, UR4, R3 ;  /* 0x0000000408087c24 */ /* 0x000fe2000f8e0203 */
[----:B------:R-:W-:Y:S01]  /*c1b0*/  ULDC.64 UR4, c[0x0][0x428] ;  /* 0x00010a0000047ab9 */ /* 0x000fe20000000a00 */
[----:B------:R-:W-:Y:S01]  /*c1c0*/  SHF.R.S32.HI R3, RZ, 0x1f, R2 ;  /* 0x0000001fff037819 */ /* 0x000fe20000011402 */
[----:B------:R-:W-:-:S04]  /*c1d0*/  IMAD R0, R29, UR4, RZ ;  /* 0x000000041d007c24 */ /* 0x000fc8000f8e02ff */
[C---:B------:R-:W-:Y:S02]  /*c1e0*/  IMAD R0, R25.reuse, UR5, R0 ;  /* 0x0000000519007c24 */ /* 0x040fe4000f8e0200 */
[----:B------:R-:W-:Y:S01]  /*c1f0*/  IMAD.WIDE.U32 R2, R25, UR4, R2 ;  /* 0x0000000419027c25 */ /* 0x000fe2000f8e0002 */
[----:B------:R-:W-:-:S03]  /*c200*/  ULDC.64 UR4, c[0x0][0x418] ;  /* 0x0001060000047ab9 */ /* 0x000fc60000000a00 */
[----:B------:R-:W-:Y:S01]  /*c210*/  IMAD.IADD R0, R0, 0x1, R3 ;  /* 0x0000000100007824 */ /* 0x000fe200078e0203 */
[----:B------:R-:W-:-:S04]  /*c220*/  LEA R6, P0, R2, UR4, 0x2 ;  /* 0x0000000402067c11 */ /* 0x000fc8000f8010ff */
[----:B0-----:R-:W-:-:S06]  /*c230*/  LEA.HI.X R7, R2, UR5, R0, 0x2, P0 ;  /* 0x0000000502077c11 */ /* 0x001fcc00080f1400 */
[----:B------:R-:W2:Y:S01]  /*c240*/  LDG.E R7, desc[UR50][R6.64] ;  /* 0x0000003206077981 */ /* 0x000ea2000c1e1900 */
[----:B------:R-:W-:Y:S02]  /*c250*/  IMAD.U32 R9, RZ, RZ, UR46 ;  /* 0x0000002eff097e24 */ /* 0x000fe4000f8e00ff */
[----:B------:R-:W-:Y:S02]  /*c260*/  VIADD R23, R4, 0x1 ;  /* 0x0000000104177836 */ /* 0x000fe40000000000 */
[----:B------:R-:W-:Y:S01]  /*c270*/  IMAD.MOV.U32 R0, RZ, RZ, R19 ;  /* 0x000000ffff007224 */ /* 0x000fe200078e0013 */
[----:B------:R-:W-:Y:S01]  /*c280*/  ISETP.NE.AND P2, PT, R9, 0x3, PT ;  /* 0x000000030900780c */ /* 0x000fe20003f45270 */
[----:B------:R-:W-:Y:S01]  /*c290*/  VIADD R19, R19, 0xffffffff ;  /* 0xffffffff13137836 */ /* 0x000fe20000000000 */
[----:B------:R-:W-:Y:S02]  /*c2a0*/  ISETP.NE.AND P0, PT, R23, 0x2, PT ;  /* 0x000000021700780c */ /* 0x000fe40003f05270 */
[----:B------:R-:W-:-:S02]  /*c2b0*/  ISETP.GT.AND P1, PT, R0, RZ, PT ;  /* 0x000000ff0000720c */ /* 0x000fc40003f24270 */
[----:B------:R-:W-:Y:S02]  /*c2c0*/  SEL R24, RZ, 0x1, P0 ;  /* 0x00000001ff187807 */ /* 0x000fe40000000000 */
[----:B------:R-:W-:Y:S02]  /*c2d0*/  SEL R23, R23, RZ, P0 ;  /* 0x000000ff17177207 */ /* 0x000fe40000000000 */
[----:B------:R-:W-:Y:S02]  /*c2e0*/  LOP3.LUT R24, R5, R24, RZ, 0x3c, !PT ;  /* 0x0000001805187212 */ /* 0x000fe400078e3cff */
[----:B--2---:R-:W-:Y:S01]  /*c2f0*/  SHF.R.S32.HI R17, RZ, 0x1f, R7 ;  /* 0x0000001fff117819 */ /* 0x004fe20000011407 */
[----:B------:R-:W-:Y:S06]  /*c300*/  @!P2 BRA `(.L_x_243) ;  /* 0x000000000004a947 */ /* 0x000fec0003800000 */
[----:B------:R-:W-:Y:S01]  /*c310*/  BPT.TRAP 0x1 ;  /* 0x000000040000795c */ /* 0x000fe20000300000 */
.L_x_243:
[----:B------:R-:W-:Y:S01]  /*c320*/  IMAD R0, R23, 0x8, R22 ;  /* 0x0000000817007824 */ /* 0x000fe200078e0216 */
[----:B------:R-:W-:Y:S01]  /*c330*/  SHF.L.U32 R10, R24, 0x1f, RZ ;  /* 0x0000001f180a7819 */ /* 0x000fe200000006ff */
[----:B------:R-:W-:Y:S01]  /*c340*/  BSSY B0, `(.L_x_244) ;  /* 0x0000004000007945 */ /* 0x000fe20003800000 */
[----:B------:R-:W-:Y:S02]  /*c350*/  SHF.R.S32.HI R9, RZ, 0x1f, R8 ;  /* 0x0000001fff097819 */ /* 0x000fe40000011408 */
[----:B------:R-:W0:Y:S02]  /*c360*/  SYNCS.PHASECHK.TRANS64.TRYWAIT P0, [R0+URZ+0x19c80], R10 ;  /* 0x019c800a000075a7 */ /* 0x000e24000800017f */
[----:B0-----:R-:W-:Y:S05]  /*c370*/  @!P0 BRA `(.L_x_245) ;  /* 0x0000002c00b08947 */ /* 0x001fea0003800000 */
.L_x_324:
[----:B------:R-:W-:Y:S05]  /*c380*/  BSYNC B0 ;  /* 0x0000000000007941 */ /* 0x000fea0003800000 */
.L_x_244:
[----:B------:R-:W2:Y:S01]  /*c390*/  LDL R14, [R1+0x4] ;  /* 0x00000400010e7983 */ /* 0x000ea20000100800 */
[----:B------:R-:W-:Y:S01]  /*c3a0*/  ULDC.64 UR4, c[0x0][0x328] ;  /* 0x0000ca0000047ab9 */ /* 0x000fe20000000a00 */
[----:B------:R-:W1:Y:S01]  /*c3b0*/  LDC R11, c[0x0][0x2f4] ;  /* 0x0000bd00ff0b7b82 */ /* 0x000e620000000800 */
[----:B------:R-:W-:Y:S01]  /*c3c0*/  IMAD R6, R9, UR4, RZ ;  /* 0x0000000409067c24 */ /* 0x000fe2000f8e02ff */
[----:B------:R-:W-:Y:S01]  /*c3d0*/  ULDC.64 UR6, c[0x0][0x318] ;  /* 0x0000c60000067ab9 */ /* 0x000fe20000000a00 */
[----:B------:R-:W-:Y:S01]  /*c3e0*/  IMAD.WIDE.U32 R2, R8, UR4, RZ ;  /* 0x0000000408027c25 */ /* 0x000fe2000f8e00ff */
[C---:B------:R-:W-:Y:S02]  /*c3f0*/  LOP3.LUT R13, R28.reuse, 0x40, RZ, 0xfc, !PT ;  /* 0x000000401c0d7812 */ /* 0x040fe400078efcff */
[----:B------:R-:W-:Y:S01]  /*c400*/  LOP3.LUT R12, R28, 0x20, RZ, 0xfc, !PT ;  /* 0x000000201c0c7812 */ /* 0x000fe200078efcff */
        /* <DEDUP_REMOVED lines=8> */
[----:B------:R-:W-:Y:S02]  /*c490*/  IADD3 R3, R3, R6, RZ ;  /* 0x0000000603037210 */ /* 0x000fe40007ffe0ff */
[C---:B------:R-:W-:Y:S01]  /*c4a0*/  IMAD R21, R18.reuse, UR5, R21 ;  /* 0x0000000512157c24 */ /* 0x040fe2000f8e0215 */
[-C--:B-1----:R-:W-:Y:S01]  /*c4b0*/  ISETP.GE.AND P2, PT, R13, R11.reuse, PT ;  /* 0x0000000b0d00720c */ /* 0x082fe20003f46270 */
[----:B------:R-:W-:Y:S01]  /*c4c0*/  IMAD.WIDE.U32 R2, R18, UR4, R2 ;  /* 0x0000000412027c25 */ /* 0x000fe2000f8e0002 */
[----:B------:R-:W-:Y:S01]  /*c4d0*/  UMOV UR4, 0xffffffff ;  /* 0xffffffff00047882 */ /* 0x000fe20000000000 */
[----:B------:R-:W-:-:S02]  /*c4e0*/  ISETP.GE.AND P3, PT, R12, R11, PT ;  /* 0x0000000b0c00720c */ /* 0x000fc40003f66270 */
[----:B------:R-:W-:Y:S02]  /*c4f0*/  ISETP.GE.AND P4, PT, R28, R11, PT ;  /* 0x0000000b1c00720c */ /* 0x000fe40003f86270 */
[----:B------:R-:W-:-:S04]  /*c500*/  IADD3 R20, P0, R2, UR6, RZ ;  /* 0x0000000602147c10 */ /* 0x000fc8000ff1e0ff */
[----:B------:R-:W-:Y:S01]  /*c510*/  IADD3.X R21, R21, UR7, R3, P0, !PT ;  /* 0x0000000715157c10 */ /* 0x000fe200087fe403 */
[----:B--2---:R-:W-:Y:S01]  /*c520*/  IMAD R6, R23, 0x3000, R14 ;  /* 0x0000300017067824 */ /* 0x004fe200078e020e */
[----:B------:R-:W-:Y:S07]  /*c530*/  BRA.DIV UR4, `(.L_x_246) ;  /* 0x0000002e04547947 */ /* 0x000fee000b800000 */
[----:B------:R-:W1:Y:S01]  /*c540*/  SHFL.IDX PT, R2, R20, RZ, 0x1e1f ;  /* 0x001e1fff14027589 */ /* 0x000e6200000e0000 */
[----:B------:R-:W-:-:S03]  /*c550*/  IMAD.IADD R6, R22, 0x1, R6 ;  /* 0x0000000116067824 */ /* 0x000fc600078e0206 */
[----:B------:R-:W2:Y:S04]  /*c560*/  SHFL.IDX PT, R3, R21, RZ, 0x1e1f ;  /* 0x001e1fff15037589 */ /* 0x000ea800000e0000 */
[----:B------:R-:W3:Y:S01]  /*c570*/  SHFL.IDX PT, R21, R21, 0x1, 0x1e1f ;  /* 0x003e1f0015157f89 */ /* 0x000ee200000e0000 */
[----:B-1----:R-:W-:-:S05]  /*c580*/  IADD3 R2, P0, R28, R2, RZ ;  /* 0x000000021c027210 */ /* 0x002fca0007f1e0ff */
[----:B--2---:R-:W-:-:S05]  /*c590*/  IMAD.X R3, RZ, RZ, R3, P0 ;  /* 0x000000ffff037224 */ /* 0x004fca00000e0603 */
[----:B------:R-:W-:Y:S04]  /*c5a0*/  LDGSTS.E.BYPASS.LTC128B.128 [R6+0x9000], desc[UR50][R2.64], !P4 ;  /* 0x0900000002067fae */ /* 0x000fe8000e101d72 */
[----:B------:R-:W-:Y:S04]  /*c5b0*/  LDGSTS.E.BYPASS.LTC128B.128 [R6+0xa000], desc[UR50][R2.64+0x20], !P3 ;  /* 0x0a00002002067fae */ /* 0x000fe8000d901d72 */
[----:B------:R1:W-:Y:S04]  /*c5c0*/  LDGSTS.E.BYPASS.LTC128B.128 [R6+0xb000], desc[UR50][R2.64+0x40], !P2 ;  /* 0x0b00004002067fae */ /* 0x0003e8000d101d72 */
[----:B-1-3--:R1:W2:Y:S02]  /*c5d0*/  SHFL.IDX PT, R2, R20, 0x1, 0x1e1f ;  /* 0x003e1f0014027f89 */ /* 0x00a2a400000e0000 */
.L_x_330:
        /* <DEDUP_REMOVED lines=10> */
.L_x_247:
        /* <DEDUP_REMOVED lines=11> */
.L_x_248:
[----:B------:R2:W-:Y:S01]  /*c730*/  SYNCS.ARRIVE.TRANS64.A1T0 RZ, [R0+URZ+0x19c70], RZ ;  /* 0x019c70ff00ff79a7 */ /* 0x0005e2000810003f */
[----:B------:R-:W-:Y:S05]  /*c740*/  @!P3 BRA `(.L_x_249) ;  /* 0x000000000004b947 */ /* 0x000fea0003800000 */
[----:B------:R-:W-:Y:S01]  /*c750*/  BPT.TRAP 0x1 ;  /* 0x000000040000795c */ /* 0x000fe20000300000 */
.L_x_249:
[----:B------:R-:W3:Y:S01]  /*c760*/  SYNCS.PHASECHK.TRANS64.TRYWAIT P0, [R0+URZ+0x19c40], R10 ;  /* 0x019c400a000075a7 */ /* 0x000ee2000800017f */
[----:B------:R-:W-:Y:S04]  /*c770*/  BSSY B0, `(.L_x_250) ;  /* 0x0000002000007945 */ /* 0x000fe80003800000 */
[----:B---3--:R-:W-:Y:S05]  /*c780*/  @!P0 BRA `(.L_x_251) ;  /* 0x0000002c005c8947 */ /* 0x008fea0003800000 */
.L_x_331:
[----:B------:R-:W-:Y:S05]  /*c790*/  BSYNC B0 ;  /* 0x0000000000007941 */ /* 0x000fea0003800000 */
.L_x_250:
[----:B------:R-:W-:Y:S01]  /*c7a0*/  ULDC.64 UR4, c[0x0][0x300] ;  /* 0x0000c00000047ab9 */ /* 0x000fe20000000a00 */
[----:B------:R-:W4:Y:S01]  /*c7b0*/  LDC R11, c[0x0][0x2f4] ;  /* 0x0000bd00ff0b7b82 */ /* 0x000f220000000800 */
[----:B------:R-:W-:Y:S01]  /*c7c0*/  IMAD R9, R9, UR4, RZ ;  /* 0x0000000409097c24 */ /* 0x000fe2000f8e02ff */
[----:B------:R-:W-:Y:S01]  /*c7d0*/  ULDC.64 UR6, c[0x0][0x2e8] ;  /* 0x0000ba0000067ab9 */ /* 0x000fe20000000a00 */
[----:B------:R-:W-:Y:S01]  /*c7e0*/  IMAD.WIDE.U32 R2, R8, UR4, RZ ;  /* 0x0000000408027c25 */ /* 0x000fe2000f8e00ff */
        /* <DEDUP_REMOVED lines=11> */
[C---:B------:R-:W-:Y:S01]  /*c8a0*/  IMAD.WIDE.U32 R2, R18.reuse, UR4, R2 ;  /* 0x0000000412027c25 */ /* 0x040fe2000f8e0002 */
[----:B------:R-:W-:Y:S01]  /*c8b0*/  UMOV UR4, 0xffffffff ;  /* 0xffffffff00047882 */ /* 0x000fe20000000000 */
[-C--:B----4-:R-:W-:Y:S02]  /*c8c0*/  ISETP.GE.AND P2, PT, R13, R11.reuse, PT ;  /* 0x0000000b0d00720c */ /* 0x090fe40003f46270 */
[----:B------:R-:W-:Y:S01]  /*c8d0*/  IMAD R8, R18, UR5, R8 ;  /* 0x0000000512087c24 */ /* 0x000fe2000f8e0208 */
[----:B------:R-:W-:Y:S02]  /*c8e0*/  IADD3 R7, P0, R2, UR6, RZ ;  /* 0x0000000602077c10 */ /* 0x000fe4000ff1e0ff */
[----:B------:R-:W-:-:S02]  /*c8f0*/  ISETP.GE.AND P3, PT, R12, R11, PT ;  /* 0x0000000b0c00720c */ /* 0x000fc40003f66270 */
[----:B------:R-:W-:Y:S02]  /*c900*/  IADD3.X R8, R8, UR7, R3, P0, !PT ;  /* 0x0000000708087c10 */ /* 0x000fe400087fe403 */
[----:B------:R-:W-:Y:S01]  /*c910*/  ISETP.GE.AND P4, PT, R28, R11, PT ;  /* 0x0000000b1c00720c */ /* 0x000fe20003f86270 */
[----:B------:R-:W-:-:S12]  /*c920*/  BRA.DIV UR4, `(.L_x_252) ;  /* 0x0000002e04087947 */ /* 0x000fd8000b800000 */
[----:B------:R-:W4:Y:S04]  /*c930*/  SHFL.IDX PT, R2, R7, RZ, 0x1e1f ;  /* 0x001e1fff07027589 */ /* 0x000f2800000e0000 */
[----:B------:R-:W5:Y:S04]  /*c940*/  SHFL.IDX PT, R3, R8, RZ, 0x1e1f ;  /* 0x001e1fff08037589 */ /* 0x000f6800000e0000 */
[----:B------:R-:W0:Y:S01]  /*c950*/  SHFL.IDX PT, R8, R8, 0x1, 0x1e1f ;  /* 0x003e1f0008087f89 */ /* 0x000e2200000e0000 */
[----:B----4-:R-:W-:-:S05]  /*c960*/  IADD3 R2, P0, R28, R2, RZ ;  /* 0x000000021c027210 */ /* 0x010fca0007f1e0ff */
[----:B-----5:R-:W-:-:S05]  /*c970*/  IMAD.X R3, RZ, RZ, R3, P0 ;  /* 0x000000ffff037224 */ /* 0x020fca00000e0603 */
[----:B------:R-:W-:Y:S04]  /*c980*/  LDGSTS.E.BYPASS.LTC128B.128 [R6+0x13800], desc[UR50][R2.64], !P4 ;  /* 0x1380000002067fae */ /* 0x000fe8000e101d72 */
[----:B------:R-:W-:Y:S04]  /*c990*/  LDGSTS.E.BYPASS.LTC128B.128 [R6+0x14800], desc[UR50][R2.64+0x20], !P3 ;  /* 0x1480002002067fae */ /* 0x000fe8000d901d72 */
[----:B------:R4:W-:Y:S04]  /*c9a0*/  LDGSTS.E.BYPASS.LTC128B.128 [R6+0x15800], desc[UR50][R2.64+0x40], !P2 ;  /* 0x1580004002067fae */ /* 0x0009e8000d101d72 */
[----:B----4-:R4:W0:Y:S02]  /*c9b0*/  SHFL.IDX PT, R2, R7, 0x1, 0x1e1f ;  /* 0x003e1f0007027f89 */ /* 0x01082400000e0000 */
.L_x_337:
[----:B0-----:R-:W-:-:S05]  /*c9c0*/  IADD3 R2, P0, R28, R2, RZ ;  /* 0x000000021c027210 */ /* 0x001fca0007f1e0ff */
        /* <DEDUP_REMOVED lines=9> */
.L_x_253:
        /* <DEDUP_REMOVED lines=11> */
.L_x_254:
[----:B------:R2:W-:Y:S02]  /*cb10*/  SYNCS.ARRIVE.TRANS64.A1T0 RZ, [R0+URZ+0x19c30], RZ ;  /* 0x019c30ff00ff79a7 */ /* 0x0005e4000810003f */
[----:B--23--:R-:W-:-:S04]  /*cb20*/  MOV R0, UR48 ;  /* 0x0000003000007c02 */ /* 0x00cfc80008000f00 */
[----:B------:R-:W-:-:S13]  /*cb30*/  ISETP.NE.AND P0, PT, R0, 0x3, PT ;  /* 0x000000030000780c */ /* 0x000fda0003f05270 */
[----:B------:R-:W-:Y:S05]  /*cb40*/  @!P0 BRA `(.L_x_255) ;  /* 0x0000000000048947 */ /* 0x000fea0003800000 */
[----:B------:R-:W-:Y:S01]  /*cb50*/  BPT.TRAP 0x1 ;  /* 0x000000040000795c */ /* 0x000fe20000300000 */
.L_x_255:
[----:B------:R-:W-:Y:S01]  /*cb60*/  LOP3.LUT R0, R5, 0x1, RZ, 0x3c, !PT ;  /* 0x0000000105007812 */ /* 0x000fe200078e3cff */
[----:B------:R-:W-:Y:S01]  /*cb70*/  IMAD R2, R4, 0x8, R22 ;  /* 0x0000000804027824 */ /* 0x000fe200078e0216 */
[----:B------:R-:W-:Y:S02]  /*cb80*/  BSSY B0, `(.L_x_256) ;  /* 0x0000004000007945 */ /* 0x000fe40003800000 */
[----:B------:R-:W-:-:S04]  /*cb90*/  SHF.L.U32 R0, R0, 0x1f, RZ ;  /* 0x0000001f00007819 */ /* 0x000fc800000006ff */
[----:B------:R-:W0:Y:S02]  /*cba0*/  SYNCS.PHASECHK.TRANS64.TRYWAIT P2, [R2+URZ+0x19c70], R0 ;  /* 0x019c7000020075a7 */ /* 0x000e24000804017f */
[----:B0-----:R-:W-:Y:S05]  /*cbb0*/  @!P2 BRA `(.L_x_257) ;  /* 0x0000002800fca947 */ /* 0x001fea0003800000 */
.L_x_338:
[----:B------:R-:W-:Y:S05]  /*cbc0*/  BSYNC B0 ;  /* 0x0000000000007941 */ /* 0x000fea0003800000 */
.L_x_256:
[----:B------:R-:W-:-:S05]  /*cbd0*/  IMAD.U32 R3, RZ, RZ, UR46 ;  /* 0x0000002eff037e24 */ /* 0x000fca000f8e00ff */
[----:B------:R-:W-:-:S13]  /*cbe0*/  ISETP.NE.AND P2, PT, R3, 0x3, PT ;  /* 0x000000030300780c */ /* 0x000fda0003f45270 */
[----:B------:R-:W-:Y:S05]  /*cbf0*/  @!P2 BRA `(.L_x_258) ;  /* 0x000000000004a947 */ /* 0x000fea0003800000 */
[----:B------:R-:W-:Y:S01]  /*cc00*/  BPT.TRAP 0x1 ;  /* 0x000000040000795c */ /* 0x000fe20000300000 */
.L_x_258:
[----:B0-----:R-:W-:Y:S01]  /*cc10*/  SHF.L.U32 R0, R5, 0x1f, RZ ;  /* 0x0000001f05007819 */ /* 0x001fe200000006ff */
[----:B------:R-:W-:-:S03]  /*cc20*/  IMAD R3, R4, 0x3000, RZ ;  /* 0x0000300004037824 */ /* 0x000fc600078e02ff */
[----:B------:R-:W0:Y:S02]  /*cc30*/  SYNCS.PHASECHK.TRANS64.TRYWAIT P2, [R2+URZ+0x19c60], R0 ;  /* 0x019c6000020075a7 */ /* 0x000e24000804017f */
[----:B0-----:R-:W-:Y:S05]  /*cc40*/  @!P2 BRA `(.L_x_259) ;  /* 0x0000002800eca947 */ /* 0x001fea0003800000 */
.L_x_339:
[----:B------:R-:W0:Y:S04]  /*cc50*/  LDL R4, [R1+0x10] ;  /* 0x0000100001047983 */ /* 0x000e280000100800 */
[----:B------:R-:W2:Y:S04]  /*cc60*/  LDL R10, [R1+0x8] ;  /* 0x00000800010a7983 */ /* 0x000ea80000100800 */
[----:B------:R-:W3:Y:S01]  /*cc70*/  LDL R12, [R1+0xc] ;  /* 0x00000c00010c7983 */ /* 0x000ee20000100800 */
[----:B------:R-:W-:Y:S05]  /*cc80*/  WARPSYNC.ALL ;  /* 0x0000000000007948 */ /* 0x000fea0003800000 */
[----:B0-----:R-:W-:-:S02]  /*cc90*/  LOP3.LUT R0, R3, R4, RZ, 0xfc, !PT ;  /* 0x0000000403007212 */ /* 0x001fc400078efcff */
[----:B--2---:R-:W-:-:S03]  /*cca0*/  LOP3.LUT R3, R3, R10, RZ, 0xfc, !PT ;  /* 0x0000000a03037212 */ /* 0x004fc600078efcff */
[C---:B------:R-:W-:Y:S02]  /*ccb0*/  IMAD.IADD R0, R22.reuse, 0x1, R0 ;  /* 0x0000000116007824 */ /* 0x040fe400078e0200 */
[----:B------:R-:W-:-:S03]  /*ccc0*/  IMAD.IADD R3, R22, 0x1, R3 ;  /* 0x0000000116037824 */ /* 0x000fc600078e0203 */
[----:B----4-:R-:W0:Y:S02]  /*ccd0*/  LDSM.16.MT88.4 R4, [R0+0x9000] ;  /* 0x009000000004783b */ /* 0x010e240000004200 */
[C-C-:B0-----:R-:W-:Y:S02]  /*cce0*/  PRMT R8, R4.reuse, 0x6420, R5.reuse ;  /* 0x0000642004087816 */ /* 0x141fe40000000005 */
[----:B------:R-:W-:Y:S02]  /*ccf0*/  PRMT R9, R4, 0x7531, R5 ;  /* 0x0000753104097816 */ /* 0x000fe40000000005 */
[C-C-:B------:R-:W-:Y:S02]  /*cd00*/  PRMT R10, R6.reuse, 0x6420, R7.reuse ;  /* 0x00006420060a7816 */ /* 0x140fe40000000007 */
[----:B------:R-:W-:-:S05]  /*cd10*/  PRMT R11, R6, 0x7531, R7 ;  /* 0x00007531060b7816 */ /* 0x000fca0000000007 */
[----:B------:R-:W-:Y:S04]  /*cd20*/  STSM.16.M88.4 [R3+0x3000], R8 ;  /* 0x0030000803007844 */ /* 0x000fe80000000200 */
[----:B------:R-:W0:Y:S02]  /*cd30*/  LDSM.16.MT88.4 R4, [R0+0xa000] ;  /* 0x00a000000004783b */ /* 0x000e240000004200 */
[C-C-:B0-----:R-:W-:Y:S02]  /*cd40*/  PRMT R8, R4.reuse, 0x6420, R5.reuse ;  /* 0x0000642004087816 */ /* 0x141fe40000000005 */
[----:B------:R-:W-:Y:S02]  /*cd50*/  PRMT R9, R4, 0x7531, R5 ;  /* 0x0000753104097816 */ /* 0x000fe40000000005 */
[----:B------:R-:W-:-:S02]  /*cd60*/  PRMT R10, R6, 0x6420, R7 ;  /* 0x00006420060a7816 */ /* 0x000fc40000000007 */
[----:B------:R-:W-:-:S05]  /*cd70*/  PRMT R11, R6, 0x7531, R7 ;  /* 0x00007531060b7816 */ /* 0x000fca0000000007 */
[----:B------:R-:W-:Y:S04]  /*cd80*/  STSM.16.M88.4 [R3+0x4000], R8 ;  /* 0x0040000803007844 */ /* 0x000fe80000000200 */
[----:B------:R-:W0:Y:S02]  /*cd90*/  LDSM.16.MT88.4 R4, [R0+0xb000] ;  /* 0x00b000000004783b */ /* 0x000e240000004200 */
[C-C-:B0-----:R-:W-:Y:S02]  /*cda0*/  PRMT R8, R4.reuse, 0x6420, R5.reuse ;  /* 0x0000642004087816 */ /* 0x141fe40000000005 */
[----:B------:R-:W-:Y:S02]  /*cdb0*/  PRMT R9, R4, 0x7531, R5 ;  /* 0x0000753104097816 */ /* 0x000fe40000000005 */
[----:B------:R-:W-:-:S02]  /*cdc0*/  PRMT R10, R6, 0x6420, R7 ;  /* 0x00006420060a7816 */ /* 0x000fc40000000007 */
[----:B------:R-:W-:-:S05]  /*cdd0*/  PRMT R11, R6, 0x7531, R7 ;  /* 0x00007531060b7816 */ /* 0x000fca0000000007 */
[----:B------:R3:W-:Y:S04]  /*cde0*/  STSM.16.M88.4 [R3+0x5000], R8 ;  /* 0x0050000803007844 */ /* 0x0007e80000000200 */
[----:B------:R-:W0:Y:S01]  /*cdf0*/  LDSM.16.MT88.4 R4, [R0+0x9800] ;  /* 0x009800000004783b */ /* 0x000e220000004200 */
        /* <DEDUP_REMOVED lines=28> */
.L_x_260:
[----:B--2---:R2:W-:Y:S01]  /*cfc0*/  SYNCS.ARRIVE.TRANS64.A1T0 RZ, [R2+URZ+0x19c50], RZ ;  /* 0x019c50ff02ff79a7 */ /* 0x0045e2000810003f */
[----:B------:R-:W-:Y:S06]  /*cfd0*/  BAR.SYNC.DEFER_BLOCKING 0x2, 0x80 ;  /* 0x0082000000007b1d */ /* 0x000fec0000010000 */
[----:B------:R-:W-:Y:S05]  /*cfe0*/  @!P0 BRA `(.L_x_261) ;  /* 0x0000000000048947 */ /* 0x000fea0003800000 */
[----:B------:R-:W-:Y:S01]  /*cff0*/  BPT.TRAP 0x1 ;  /* 0x000000040000795c */ /* 0x000fe20000300000 */
.L_x_261:
[----:B------:R-:W3:Y:S01]  /*d000*/  LDL R0, [R1] ;  /* 0x0000000001007983 */ /* 0x000ee20000100800 */
[----:B--2---:R-:W-:Y:S02]  /*d010*/  VIADD R2, R2, 0x19c80 ;  /* 0x00019c8002027836 */ /* 0x004fe40000000000 */
[----:B------:R-:W-:Y:S02]  /*d020*/  IMAD.MOV.U32 R5, RZ, RZ, R24 ;  /* 0x000000ffff057224 */ /* 0x000fe400078e0018 */
[----:B------:R-:W-:Y:S01]  /*d030*/  IMAD.MOV.U32 R4, RZ, RZ, R23 ;  /* 0x000000ffff047224 */ /* 0x000fe200078e0017 */
[----:B---3--:R-:W-:-:S04]  /*d040*/  PRMT R2, R0, 0x654, R2 ;  /* 0x0000065400027816 */ /* 0x008fc80000000002 */
[----:B------:R2:W-:Y:S01]  /*d050*/  SYNCS.ARRIVE.TRANS64.RED.A1T0 RZ, [R2+URZ], RZ ;  /* 0x000000ff02ff79a7 */ /* 0x0005e2000810043f */
[----:B------:R-:W-:Y:S05]  /*d060*/  @P1 BRA `(.L_x_262) ;  /* 0xfffffff000081947 */ /* 0x000fea000383ffff */
.L_x_242:
[----:B------:R-:W2:Y:S01]  /*d070*/  S2R R0, SR_TID.X ;  /* 0x0000000000007919 */ /* 0x000ea20000002100 */
[----:B------:R-:W-:Y:S01]  /*d080*/  BSSY B0, `(.L_x_263) ;  /* 0x0000012000007945 */ /* 0x000fe20003800000 */
[----:B--2---:R-:W-:Y:S01]  /*d090*/  LOP3.LUT R2, R0, 0x7f, RZ, 0xc0, !PT ;  /* 0x0000007f00027812 */ /* 0x004fe200078ec0ff */
[----:B------:R-:W-:-:S03]  /*d0a0*/  IMAD.U32 R0, RZ, RZ, UR48 ;  /* 0x00000030ff007e24 */ /* 0x000fc6000f8e00ff */
[----:B------:R-:W-:Y:S02]  /*d0b0*/  ISETP.NE.AND P1, PT, R2, RZ, PT ;  /* 0x000000ff0200720c */ /* 0x000fe40003f25270 */
[----:B------:R-:W-:-:S11]  /*d0c0*/  ISETP.NE.AND P0, PT, R0, 0x3, PT ;  /* 0x000000030000780c */ /* 0x000fd60003f05270 */
[----:B------:R-:W-:Y:S05]  /*d0d0*/  @P1 BRA `(.L_x_264) ;  /* 0x0000000000301947 */ /* 0x000fea0003800000 */
[----:B------:R-:W2:Y:S01]  /*d0e0*/  S2R R5, SR_LANEID ;  /* 0x0000000000057919 */ /* 0x000ea20000000000 */
[----:B------:R-:W-:Y:S01]  /*d0f0*/  VOTEU.ANY UR4, UPT, PT ;  /* 0x0000000000047886 */ /* 0x000fe200038e0100 */
[----:B01----:R-:W0:Y:S01]  /*d100*/  LDC.64 R2, c[0x0][0xc60] ;  /* 0x00031800ff027b82 */ /* 0x003e220000000a00 */
[----:B------:R-:W2:Y:S02]  /*d110*/  FLO.U32 R0, UR4 ;  /* 0x0000000400007d00 */ /* 0x000ea400080e0000 */
[----:B--2---:R-:W-:-:S06]  /*d120*/  ISETP.EQ.U32.AND P1, PT, R0, R5, PT ;  /* 0x000000050000720c */ /* 0x004fcc0003f22070 */
[----:B------:R-:W0:Y:S07]  /*d130*/  POPC R5, UR4 ;  /* 0x0000000400057d09 */ /* 0x000e2e0008000000 */
[----:B0-----:R-:W2:Y:S01]  /*d140*/  @P1 ATOMG.E.ADD.STRONG.GPU PT, R3, desc[UR50][R2.64], R5 ;  /* 0x00000005020319a8 */ /* 0x001ea200081ee1f2 */
[----:B------:R-:W0:Y:S02]  /*d150*/  S2R R4, SR_LTMASK ;  /* 0x0000000000047919 */ /* 0x000e240000003900 */
[----:B0-----:R-:W-:-:S04]  /*d160*/  LOP3.LUT R4, R4, UR4, RZ, 0xc0, !PT ;  /* 0x0000000404047c12 */ /* 0x001fc8000f8ec0ff */
[----:B------:R-:W0:Y:S01]  /*d170*/  POPC R7, R4 ;  /* 0x0000000400077309 */ /* 0x000e220000000000 */
[----:B--2---:R-:W0:Y:S02]  /*d180*/  SHFL.IDX PT, R0, R3, R0, 0x1f ;  /* 0x00001f0003007589 */ /* 0x004e2400000e0000 */
[----:B0-----:R-:W-:-:S07]  /*d190*/  IADD3 R16, R0, UR49, R7 ;  /* 0x0000003100107c10 */ /* 0x001fce000fffe007 */
.L_x_264:
[----:B------:R-:W-:Y:S05]  /*d1a0*/  BSYNC B0 ;  /* 0x0000000000007941 */ /* 0x000fea0003800000 */
.L_x_263:
[----:B------:R-:W-:Y:S05]  /*d1b0*/  @!P0 BRA `(.L_x_265) ;  /* 0x0000000000048947 */ /* 0x000fea0003800000 */
[----:B------:R-:W-:Y:S01]  /*d1c0*/  BPT.TRAP 0x1 ;  /* 0x000000040000795c */ /* 0x000fe20000300000 */
.L_x_265:
[----:B------:R-:W-:Y:S01]  /*d1d0*/  LOP3.LUT R0, R24, 0x1, RZ, 0x3c, !PT ;  /* 0x0000000118007812 */ /* 0x000fe200078e3cff */
[----:B------:R-:W-:Y:S01]  /*d1e0*/  BSSY B0, `(.L_x_266) ;  /* 0x0000005000007945 */ /* 0x000fe20003800000 */
[----:B01----:R-:W-:Y:S02]  /*d1f0*/  LEA R3, R23, R22, 0x3 ;  /* 0x0000001617037211 */ /* 0x003fe400078e18ff */
[----:B------:R-:W-:-:S04]  /*d200*/  SHF.L.U32 R0, R0, 0x1f, RZ ;  /* 0x0000001f00007819 */ /* 0x000fc800000006ff */
[----:B------:R-:W0:Y:S02]  /*d210*/  SYNCS.PHASECHK.TRANS64.TRYWAIT P1, [R3+URZ+0x19c70], R0 ;  /* 0x019c7000030075a7 */ /* 0x000e24000802017f */
[----:B0-----:R-:W-:Y:S05]  /*d220*/  @!P1 BRA `(.L_x_267) ;  /* 0x0000002400889947 */ /* 0x001fea0003800000 */
.L_x_340:
[----:B------:R-:W-:Y:S05]  /*d230*/  BSYNC B0 ;  /* 0x0000000000007941 */ /* 0x000fea0003800000 */
.L_x_266:
[----:B------:R-:W-:-:S05]  /*d240*/  IMAD.U32 R2, RZ, RZ, UR46 ;  /* 0x0000002eff027e24 */ /* 0x000fca000f8e00ff */
[----:B------:R-:W-:-:S13]  /*d250*/  ISETP.NE.AND P1, PT, R2, 0x3, PT ;  /* 0x000000030200780c */ /* 0x000fda0003f25270 */
[----:B------:R-:W-:Y:S05]  /*d260*/  @!P1 BRA `(.L_x_268) ;  /* 0x0000000000049947 */ /* 0x000fea0003800000 */
[----:B------:R-:W-:Y:S01]  /*d270*/  BPT.TRAP 0x1 ;  /* 0x000000040000795c */ /* 0x000fe20000300000 */
.L_x_268:
[----:B0-----:R-:W-:-:S04]  /*d280*/  SHF.L.U32 R0, R24, 0x1f, RZ ;  /* 0x0000001f18007819 */ /* 0x001fc800000006ff */
[----:B------:R-:W0:Y:S02]  /*d290*/  SYNCS.PHASECHK.TRANS64.TRYWAIT P1, [R3+URZ+0x19c60], R0 ;  /* 0x019c6000030075a7 */ /* 0x000e24000802017f */
[----:B0-----:R-:W-:Y:S05]  /*d2a0*/  @!P1 BRA `(.L_x_269) ;  /* 0x00000024007c9947 */ /* 0x001fea0003800000 */
.L_x_341:
[----:B------:R-:W2:Y:S04]  /*d2b0*/  LDL R4, [R1+0x10] ;  /* 0x0000100001047983 */ /* 0x000ea80000100800 */
[----:B------:R-:W3:Y:S04]  /*d2c0*/  LDL R10, [R1+0x8] ;  /* 0x00000800010a7983 */ /* 0x000ee80000100800 */
[----:B------:R-:W4:Y:S01]  /*d2d0*/  LDL R12, [R1+0xc] ;  /* 0x00000c00010c7983 */ /* 0x000f220000100800 */
[----:B------:R-:W-:Y:S01]  /*d2e0*/  IMAD R2, R23, 0x3000, RZ ;  /* 0x0000300017027824 */ /* 0x000fe200078e02ff */
[----:B------:R-:W-:Y:S05]  /*d2f0*/  WARPSYNC.ALL ;  /* 0x0000000000007948 */ /* 0x000fea0003800000 */
[----:B--2---:R-:W-:-:S02]  /*d300*/  LOP3.LUT R5, R2, R4, RZ, 0xfc, !PT ;  /* 0x0000000402057212 */ /* 0x004fc400078efcff */
[----:B---3--:R-:W-:-:S03]  /*d310*/  LOP3.LUT R2, R2, R10, RZ, 0xfc, !PT ;  /* 0x0000000a02027212 */ /* 0x008fc600078efcff */
[C---:B0-----:R-:W-:Y:S02]  /*d320*/  IMAD.IADD R0, R22.reuse, 0x1, R5 ;  /* 0x0000000116007824 */ /* 0x041fe400078e0205 */
[----:B------:R-:W-:-:S03]  /*d330*/  IMAD.IADD R2, R22, 0x1, R2 ;  /* 0x0000000116027824 */ /* 0x000fc600078e0202 */
[----:B------:R-:W0:Y:S02]  /*d340*/  LDSM.16.MT88.4 R4, [R0+0x9000] ;  /* 0x009000000004783b */ /* 0x000e240000004200 */
        /* <DEDUP_REMOVED lines=43> */
[----:B-1----:R-:W1:Y:S01]  /*d600*/  FENCE.VIEW.ASYNC.S ;  /* 0x00000000000073c6 */ /* 0x002e620000000000 */
[----:B------:R-:W-:Y:S05]  /*d610*/  @!P1 BRA `(.L_x_270) ;  /* 0x0000000000049947 */ /* 0x000fea0003800000 */
[----:B------:R-:W-:Y:S01]  /*d620*/  BPT.TRAP 0x1 ;  /* 0x000000040000795c */ /* 0x000fe20000300000 */
.L_x_270:
[----:B-1----:R1:W-:Y:S01]  /*d630*/  SYNCS.ARRIVE.TRANS64.A1T0 RZ, [R3+URZ+0x19c50], RZ ;  /* 0x019c50ff03ff79a7 */ /* 0x0023e2000810003f */
[----:B------:R-:W-:Y:S06]  /*d640*/  BAR.SYNC.DEFER_BLOCKING 0x2, 0x80 ;  /* 0x0082000000007b1d */ /* 0x000fec0000010000 */
[----:B------:R-:W-:Y:S05]  /*d650*/  @!P0 BRA `(.L_x_271) ;  /* 0x0000000000048947 */ /* 0x000fea0003800000 */
[----:B------:R-:W-:Y:S01]  /*d660*/  BPT.TRAP 0x1 ;  /* 0x000000040000795c */ /* 0x000fe20000300000 */
.L_x_271:
[----:B------:R-:W2:Y:S01]  /*d670*/  LDL R0, [R1] ;  /* 0x0000000001007983 */ /* 0x000ea20000100800 */
[----:B-1----:R-:W-:Y:S02]  /*d680*/  VIADD R3, R3, 0x19c80 ;  /* 0x00019c8003037836 */ /* 0x002fe40000000000 */
[----:B------:R-:W-:-:S05]  /*d690*/  VIADD R23, R23, 0x1 ;  /* 0x0000000117177836 */ /* 0x000fca0000000000 */
[----:B------:R-:W-:-:S04]  /*d6a0*/  ISETP.NE.AND P0, PT, R23, 0x2, PT ;  /* 0x000000021700780c */ /* 0x000fc80003f05270 */
[----:B------:R-:W-:Y:S02]  /*d6b0*/  SEL R23, R23, RZ, P0 ;  /* 0x000000ff17177207 */ /* 0x000fe40000000000 */
[----:B--2---:R-:W-:-:S04]  /*d6c0*/  PRMT R3, R0, 0x654, R3 ;  /* 0x0000065400037816 */ /* 0x004fc80000000003 */
[----:B------:R1:W-:Y:S02]  /*d6d0*/  SYNCS.ARRIVE.TRANS64.RED.A1T0 RZ, [R3+URZ], RZ ;  /* 0x000000ff03ff79a7 */ /* 0x0003e4000810043f */
[----:B-1----:R-:W-:-:S04]  /*d6e0*/  SEL R3, RZ, 0x1, P0 ;  /* 0x00000001ff037807 */ /* 0x002fc80000000000 */
[----:B------:R-:W-:-:S07]  /*d6f0*/  LOP3.LUT R24, R24, R3, RZ, 0x3c, !PT ;  /* 0x0000000318187212 */ /* 0x000fce00078e3cff */
.L_x_212:
[----:B------:R-:W-:Y:S05]  /*d700*/  BSYNC B7 ;  /* 0x0000000000077941 */ /* 0x000fea0003800000 */
.L_x_210:
[----:B------:R-:W-:-:S13]  /*d710*/  LOP3.LUT P0, RZ, R27, 0x20, RZ, 0xc0, !PT ;  /* 0x000000201bff7812 */ /* 0x000fda000780c0ff */
[----:B------:R-:W-:Y:S05]  /*d720*/  @!P0 BRA `(.L_x_272) ;  /* 0x0000000000288947 */ /* 0x000fea0003800000 */
[----:B------:R-:W1:Y:S08]  /*d730*/  S2UR UR4, SR_CgaCtaId ;  /* 0x00000000000479c3 */ /* 0x000e700000008800 */
[----:B------:R-:W-:Y:S01]  /*d740*/  BAR.SYNC.DEFER_BLOCKING 0x5, 0x200 ;  /* 0x0148000000007b1d */ /* 0x000fe20000010000 */
[----:B------:R-:W-:Y:S01]  /*d750*/  MOV R22, 0x400 ;  /* 0x0000040000167802 */ /* 0x000fe20000000f00 */
[----:B-1----:R-:W-:-:S05]  /*d760*/  IMAD.U32 R0, RZ, RZ, UR4 ;  /* 0x00000004ff007e24 */ /* 0x002fca000f8e00ff */
[----:B------:R-:W-:Y:S01]  /*d770*/  LEA R22, R0, R22, 0x18 ;  /* 0x0000001600167211 */ /* 0x000fe200078ec0ff */
[----:B------:R-:W-:Y:S04]  /*d780*/  STL [R1], R0 ;  /* 0x0000000001007387 */ /* 0x000fe80000100800 */
[----:B-----5:R-:W1:Y:S02]  /*d790*/  LDS.128 R16, [R22+0x19cd0] ;  /* 0x019cd00016107984 */ /* 0x020e640000000c00 */
[----:B-1----:R-:W-:Y:S01]  /*d7a0*/  R2UR UR40, R19 ;  /* 0x00000000132872ca */ /* 0x002fe200000e0000 */
[----:B------:R-:W-:Y:S06]  /*d7b0*/  BAR.ARV 0x4, 0x200 ;  /* 0x0108000000007b1d */ /* 0x000fec0000002000 */
[----:B------:R-:W-:Y:S08]  /*d7c0*/  BRA `(.L_x_273) ;  /* 0x0000000800247947 */ /* 0x000ff00003800000 */
.L_x_272:
[----:B------:R-:W1:Y:S01]  /*d7d0*/  S2R R0, SR_TID.X ;  /* 0x0000000000007919 */ /* 0x000e620000002100 */
[----:B------:R-:W-:Y:S01]  /*d7e0*/  ULDC UR4, c[0x0][0xc3c] ;  /* 0x00030f0000047ab9 */ /* 0x000fe20000000800 */
[----:B------:R-:W-:Y:S01]  /*d7f0*/  IMAD.MOV.U32 R17, RZ, RZ, RZ ;  /* 0x000000ffff117224 */ /* 0x000fe200078e00ff */
[----:B-1----:R-:W-:-:S04]  /*d800*/  LOP3.LUT R6, R0, 0x1f, RZ, 0xc0, !PT ;  /* 0x0000001f00067812 */ /* 0x002fc800078ec0ff */
[C---:B------:R-:W-:Y:S01]  /*d810*/  ISETP.NE.AND P0, PT, R6.reuse, 0x1f, PT ;  /* 0x0000001f0600780c */ /* 0x040fe20003f05270 */
[----:B------:R-:W-:-:S05]  /*d820*/  VIADD R5, R6, UR40 ;  /* 0x0000002806057c36 */ /* 0x000fca0008000000 */
[----:B------:R-:W-:Y:S01]  /*d830*/  ISETP.GE.OR P1, PT, R5, UR4, !P0 ;  /* 0x0000000405007c0c */ /* 0x000fe2000c726670 */
[----:B------:R-:W-:-:S12]  /*d840*/  ULDC UR4, c[0x0][0xc3c] ;  /* 0x00030f0000047ab9 */ /* 0x000fd80000000800 */
[----:B0-----:R-:W0:Y:S02]  /*d850*/  @!P1 LDC.64 R2, c[0x0][0xc80] ;  /* 0x00032000ff029b82 */ /* 0x001e240000000a00 */
[----:B0-----:R-:W-:-:S05]  /*d860*/  @!P1 IMAD.WIDE R2, R5, 0x4, R2 ;  /* 0x0000000405029825 */ /* 0x001fca00078e0202 */
[----:B------:R-:W2:Y:S01]  /*d870*/  @!P1 LDG.E R17, desc[UR50][R2.64] ;  /* 0x0000003202119981 */ /* 0x000ea2000c1e1900 */
[C---:B------:R-:W-:Y:S02]  /*d880*/  ISETP.NE.AND P1, PT, R6.reuse, RZ, PT ;  /* 0x000000ff0600720c */ /* 0x040fe40003f25270 */
[C---:B------:R-:W-:Y:S02]  /*d890*/  ISETP.GE.U32.AND P2, PT, R6.reuse, 0x2, PT ;  /* 0x000000020600780c */ /* 0x040fe40003f46070 */
[C---:B------:R-:W-:Y:S02]  /*d8a0*/  ISETP.GE.U32.AND P3, PT, R6.reuse, 0x4, PT ;  /* 0x000000040600780c */ /* 0x040fe40003f66070 */
[C---:B------:R-:W-:Y:S02]  /*d8b0*/  ISETP.GE.U32.AND P4, PT, R6.reuse, 0x8, PT ;  /* 0x000000080600780c */ /* 0x040fe40003f86070 */
[----:B------:R-:W-:Y:S02]  /*d8c0*/  ISETP.GE.U32.AND P5, PT, R6, 0x10, PT ;  /* 0x000000100600780c */ /* 0x000fe40003fa6070 */
[----:B------:R-:W-:Y:S04]  /*d8d0*/  SHFL.IDX PT, R6, R16, 0x1, 0x1f ;  /* 0x00201f0010067f89 */ /* 0x000fe800000e0000 */
[----:B--2---:R-:W0:Y:S02]  /*d8e0*/  SHFL.UP PT, R0, R17, 0x1, RZ ;  /* 0x0420000011007989 */ /* 0x004e2400000e00ff */
[----:B0-----:R-:W-:-:S04]  /*d8f0*/  SEL R0, R0, RZ, P1 ;  /* 0x000000ff00007207 */ /* 0x001fc80000800000 */
[----:B------:R-:W-:-:S05]  /*d900*/  IADD3 R0, R17, R0, RZ ;  /* 0x0000000011007210 */ /* 0x000fca0007ffe0ff */
[----:B------:R-:W0:Y:S02]  /*d910*/  SHFL.UP PT, R4, R0, 0x2, RZ ;  /* 0x0440000000047989 */ /* 0x000e2400000e00ff */
[----:B0-----:R-:W-:-:S05]  /*d920*/  SEL R5, R4, RZ, P2 ;  /* 0x000000ff04057207 */ /* 0x001fca0001000000 */
[----:B------:R-:W-:-:S05]  /*d930*/  IMAD.IADD R5, R0, 0x1, R5 ;  /* 0x0000000100057824 */ /* 0x000fca00078e0205 */
[----:B------:R-:W0:Y:S02]  /*d940*/  SHFL.UP PT, R4, R5, 0x4, RZ ;  /* 0x0480000005047989 */ /* 0x000e2400000e00ff */
[----:B0-----:R-:W-:-:S05]  /*d950*/  SEL R4, R4, RZ, P3 ;  /* 0x000000ff04047207 */ /* 0x001fca0001800000 */
[----:B------:R-:W-:Y:S02]  /*d960*/  IMAD.IADD R4, R5, 0x1, R4 ;  /* 0x0000000105047824 */ /* 0x000fe400078e0204 */
[----:B------:R-:W-:Y:S04]  /*d970*/  SHFL.IDX PT, R5, R16, RZ, 0x1f ;  /* 0x00001fff10057589 */ /* 0x000fe800000e0000 */
        /* <DEDUP_REMOVED lines=8> */
[----:B0-----:R-:W-:-:S04]  /*da00*/  IMAD R7, R7, R0, RZ ;  /* 0x0000000007077224 */ /* 0x001fc800078e02ff */
[----:B------:R-:W-:-:S05]  /*da10*/  IMAD.IADD R4, R6, 0x1, R7 ;  /* 0x0000000106047824 */ /* 0x000fca00078e0207 */
[----:B------:R-:W-:-:S13]  /*da20*/  ISETP.GT.AND P6, PT, R4, R5, PT ;  /* 0x000000050400720c */ /* 0x000fda0003fc4270 */
[----:B------:R-:W-:Y:S05]  /*da30*/  @P6 BRA `(.L_x_274) ;  /* 0x0000000000986947 */ /* 0x000fea0003800000 */
.L_x_278:
[----:B------:R-:W-:-:S04]  /*da40*/  UIADD3 UR40, UR40, 0x1f, URZ ;  /* 0x0000001f28287890 */ /* 0x000fc8000fffe03f */
[----:B------:R-:W-:-:S06]  /*da50*/  UISETP.GE.AND UP0, UPT, UR40, UR4, UPT ;  /* 0x000000042800728c */ /* 0x000fcc000bf06270 */
[----:B------:R-:W-:-:S13]  /*da60*/  PLOP3.LUT P6, PT, PT, PT, UP0, 0x40, 0x0 ;  /* 0x000000000000781c */ /* 0x000fda0003fce808 */
[----:B------:R-:W-:Y:S05]  /*da70*/  @!P6 BRA `(.L_x_275) ;  /* 0x000000040038e947 */ /* 0x000fea0003800000 */
[----:B------:R-:W0:Y:S01]  /*da80*/  S2R R0, SR_TID.X ;  /* 0x0000000000007919 */ /* 0x000e220000002100 */
[----:B------:R-:W-:Y:S01]  /*da90*/  BSSY B0, `(.L_x_276) ;  /* 0x0000009000007945 */ /* 0x000fe20003800000 */
[----:B------:R-:W-:Y:S01]  /*daa0*/  IMAD.MOV.U32 R17, RZ, RZ, RZ ;  /* 0x000000ffff117224 */ /* 0x000fe200078e00ff */
[----:B0-----:R-:W-:-:S05]  /*dab0*/  LOP3.LUT R0, R0, 0x1f, RZ, 0xc0, !PT ;  /* 0x0000001f00007812 */ /* 0x001fca00078ec0ff */
[----:B------:R-:W-:-:S05]  /*dac0*/  VIADD R7, R0, UR40 ;  /* 0x0000002800077c36 */ /* 0x000fca0008000000 */
[----:B------:R-:W-:-:S13]  /*dad0*/  ISETP.GE.OR P6, PT, R7, UR4, !P0 ;  /* 0x0000000407007c0c */ /* 0x000fda000c7c6670 */
[----:B------:R-:W-:Y:S05]  /*dae0*/  @P6 BRA `(.L_x_277) ;  /* 0x00000000000c6947 */ /* 0x000fea0003800000 */
[----:B------:R-:W0:Y:S02]  /*daf0*/  LDC.64 R2, c[0x0][0xc80] ;  /* 0x00032000ff027b82 */ /* 0x000e240000000a00 */
[----:B0-----:R-:W-:-:S05]  /*db00*/  IMAD.WIDE R2, R7, 0x4, R2 ;  /* 0x0000000407027825 */ /* 0x001fca00078e0202 */
[----:B------:R0:W5:Y:S02]  /*db10*/  LDG.E R17, desc[UR50][R2.64] ;  /* 0x0000003202117981 */ /* 0x000164000c1e1900 */
.L_x_277:
[----:B------:R-:W-:Y:S05]  /*db20*/  BSYNC B0 ;  /* 0x0000000000007941 */ /* 0x000fea0003800000 */
.L_x_276:
[----:B-----5:R-:W1:Y:S02]  /*db30*/  SHFL.UP PT, R0, R17, 0x1, RZ ;  /* 0x0420000011007989 */ /* 0x020e6400000e00ff */
[----:B-1----:R-:W-:-:S05]  /*db40*/  SEL R0, R0, RZ, P1 ;  /* 0x000000ff00007207 */ /* 0x002fca0000800000 */
[----:B------:R-:W-:-:S05]  /*db50*/  IMAD.IADD R0, R17, 0x1, R0 ;  /* 0x0000000111007824 */ /* 0x000fca00078e0200 */
[----:B0-----:R-:W0:Y:S02]  /*db60*/  SHFL.UP PT, R2, R0, 0x2, RZ ;  /* 0x0440000000027989 */ /* 0x001e2400000e00ff */
[----:B0-----:R-:W-:-:S05]  /*db70*/  SEL R3, R2, RZ, P2 ;  /* 0x000000ff02037207 */ /* 0x001fca0001000000 */
[----:B------:R-:W-:Y:S02]  /*db80*/  IMAD.IADD R3, R0, 0x1, R3 ;  /* 0x0000000100037824 */ /* 0x000fe400078e0203 */
[----:B------:R-:W0:Y:S03]  /*db90*/  LDC R0, c[0x0][0xc38] ;  /* 0x00030e00ff007b82 */ /* 0x000e260000000800 */
[----:B------:R-:W1:Y:S02]  /*dba0*/  SHFL.UP PT, R2, R3, 0x4, RZ ;  /* 0x0480000003027989 */ /* 0x000e6400000e00ff */
[----:B-1----:R-:W-:-:S04]  /*dbb0*/  SEL R2, R2, RZ, P3 ;  /* 0x000000ff02027207 */ /* 0x002fc80001800000 */
[----:B------:R-:W-:-:S05]  /*dbc0*/  IADD3 R2, R3, R2, RZ ;  /* 0x0000000203027210 */ /* 0x000fca0007ffe0ff */
[----:B------:R-:W1:Y:S02]  /*dbd0*/  SHFL.UP PT, R6, R2, 0x8, RZ ;  /* 0x0500000002067989 */ /* 0x000e6400000e00ff */
[----:B-1----:R-:W-:-:S05]  /*dbe0*/  SEL R7, R6, RZ, P4 ;  /* 0x000000ff06077207 */ /* 0x002fca0002000000 */
[----:B------:R-:W-:-:S05]  /*dbf0*/  IMAD.IADD R7, R2, 0x1, R7 ;  /* 0x0000000102077824 */ /* 0x000fca00078e0207 */
[----:B------:R-:W1:Y:S02]  /*dc00*/  SHFL.UP PT, R6, R7, 0x10, RZ ;  /* 0x0600000007067989 */ /* 0x000e6400000e00ff */
[----:B-1----:R-:W-:-:S05]  /*dc10*/  SEL R6, R6, RZ, P5 ;  /* 0x000000ff06067207 */ /* 0x002fca0002800000 */
[----:B------:R-:W-:-:S05]  /*dc20*/  IMAD.IADD R6, R7, 0x1, R6 ;  /* 0x0000000107067824 */ /* 0x000fca00078e0206 */
[----:B------:R-:W0:Y:S02]  /*dc30*/  SHFL.IDX PT, R9, R6, 0x1f, 0x1f ;  /* 0x03e01f0006097f89 */ /* 0x000e2400000e0000 */
[----:B0-----:R-:W-:-:S04]  /*dc40*/  IMAD R9, R9, R0, RZ ;  /* 0x0000000009097224 */ /* 0x001fc800078e02ff */
[----:B------:R-:W-:-:S05]  /*dc50*/  IMAD.IADD R4, R9, 0x1, R4 ;  /* 0x0000000109047824 */ /* 0x000fca00078e0204 */
[----:B------:R-:W-:-:S13]  /*dc60*/  ISETP.GT.AND P6, PT, R4, R5, PT ;  /* 0x000000050400720c */ /* 0x000fda0003fc4270 */
[----:B------:R-:W-:Y:S05]  /*dc70*/  @!P6 BRA `(.L_x_278) ;  /* 0xfffffffc0070e947 */ /* 0x000fea000383ffff */
[----:B------:R-:W-:Y:S02]  /*dc80*/  IMAD.MOV.U32 R2, RZ, RZ, R6 ;  /* 0x000000ffff027224 */ /* 0x000fe400078e0006 */
[----:B------:R-:W-:-:S07]  /*dc90*/  IMAD.MOV.U32 R7, RZ, RZ, R9 ;  /* 0x000000ffff077224 */ /* 0x000fce00078e0009 */
.L_x_274:
[----:B------:R-:W-:Y:S02]  /*dca0*/  IMAD.IADD R7, R4, 0x1, -R7 ;  /* 0x0000000104077824 */ /* 0x000fe400078e0a07 */
[----:B------:R-:W-:Y:S02]  /*dcb0*/  IMAD.MOV.U32 R16, RZ, RZ, RZ ;  /* 0x000000ffff107224 */ /* 0x000fe400078e00ff */
[----:B------:R-:W-:-:S05]  /*dcc0*/  IMAD R4, R2, R0, R7 ;  /* 0x0000000002047224 */ /* 0x000fca00078e0207 */
[----:B------:R-:W-:-:S13]  /*dcd0*/  ISETP.GT.AND P0, PT, R4, R5, PT ;  /* 0x000000050400720c */ /* 0x000fda0003f04270 */
[----:B------:R-:W-:Y:S02]  /*dce0*/  VOTEU.ANY UR5, UPT, !P0 ;  /* 0x0000000000057886 */ /* 0x000fe400040e0100 */
[----:B------:R-:W-:Y:S02]  /*dcf0*/  UPOPC UR4, UR5 ;  /* 0x00000005000472bf */ /* 0x000fe40008000000 */
[----:B------:R-:W-:-:S04]  /*dd00*/  ISETP.NE.AND P0, PT, RZ, UR5, PT ;  /* 0x00000005ff007c0c */ /* 0x000fc8000bf05270 */
[----:B------:R-:W-:-:S05]  /*dd10*/  IMAD.U32 R6, RZ, RZ, UR4 ;  /* 0x00000004ff067e24 */ /* 0x000fca000f8e00ff */
[----:B------:R-:W0:Y:S02]  /*dd20*/  SHFL.IDX PT, R17, R17, R6, 0x1f ;  /* 0x00001f0611117589 */ /* 0x000e2400000e0000 */
[----:B0-----:R-:W-:Y:S02]  /*dd30*/  IABS R4, R17 ;  /* 0x0000001100047213 */ /* 0x001fe40000000000 */
[----:B------:R-:W-:Y:S05]  /*dd40*/  @!P0 BRA `(.L_x_279) ;  /* 0x00000000000c8947 */ /* 0x000fea0003800000 */
[----:B------:R-:W-:-:S06]  /*dd50*/  UIADD3 UR5, UR4, -0x1, URZ ;  /* 0xffffffff04057890 */ /* 0x000fcc000fffe03f */
[----:B------:R-:W-:-:S05]  /*dd60*/  IMAD.U32 R3, RZ, RZ, UR5 ;  /* 0x00000005ff037e24 */ /* 0x000fca000f8e00ff */
[----:B------:R0:W1:Y:S02]  /*dd70*/  SHFL.IDX PT, R16, R2, R3, 0x1f ;  /* 0x00001f0302107589 */ /* 0x00006400000e0000 */
.L_x_279:
[----:B------:R-:W2:Y:S01]  /*dd80*/  I2F.RP R6, R4 ;  /* 0x0000000400067306 */ /* 0x000ea20000209400 */
[----:B-1----:R-:W-:Y:S01]  /*dd90*/  IMAD R16, R16, R0, R7 ;  /* 0x0000000010107224 */ /* 0x002fe200078e0207 */
[----:B------:R-:W-:Y:S01]  /*dda0*/  UIADD3 UR40, UR4, UR40, URZ ;  /* 0x0000002804287290 */ /* 0x000fe2000fffe03f */
[----:B0-----:R-:W-:Y:S02]  /*ddb0*/  IMAD.MOV.U32 R2, RZ, RZ, RZ ;  /* 0x000000ffff027224 */ /* 0x001fe400078e00ff */
[----:B------:R-:W-:Y:S01]  /*ddc0*/  IMAD.IADD R0, R5, 0x1, -R16 ;  /* 0x0000000105007824 */ /* 0x000fe200078e0a10 */
[----:B------:R-:W-:-:S05]  /*ddd0*/  IABS R5, R17 ;  /* 0x0000001100057213 */ /* 0x000fca0000000000 */
[----:B------:R-:W-:Y:S01]  /*dde0*/  IMAD.MOV R5, RZ, RZ, -R5 ;  /* 0x000000ffff057224 */ /* 0x000fe200078e0a05 */
[----:B--2---:R-:W0:Y:S02]  /*ddf0*/  MUFU.RCP R6, R6 ;  /* 0x0000000600067308 */ /* 0x004e240000001000 */
[----:B0-----:R-:W-:-:S06]  /*de00*/  IADD3 R3, R6, 0xffffffe, RZ ;  /* 0x0ffffffe06037810 */ /* 0x001fcc0007ffe0ff */
[----:B------:R-:W0:Y:S02]  /*de10*/  F2I.FTZ.U32.TRUNC.NTZ R3, R3 ;  /* 0x0000000300037305 */ /* 0x000e24000021f000 */
[----:B0-----:R-:W-:-:S04]  /*de20*/  IMAD.MOV R7, RZ, RZ, -R3 ;  /* 0x000000ffff077224 */ /* 0x001fc800078e0a03 */
[----:B------:R-:W-:-:S04]  /*de30*/  IMAD R7, R7, R4, RZ ;  /* 0x0000000407077224 */ /* 0x000fc800078e02ff */
[----:B------:R-:W-:Y:S01]  /*de40*/  IMAD.HI.U32 R2, R3, R7, R2 ;  /* 0x0000000703027227 */ /* 0x000fe200078e0002 */
[----:B------:R-:W-:-:S05]  /*de50*/  IABS R3, R0 ;  /* 0x0000000000037213 */ /* 0x000fca0000000000 */
        /* <DEDUP_REMOVED lines=11> */
[----:B------:R-:W-:-:S04]  /*df10*/  @!P1 LOP3.LUT R2, RZ, R17, RZ, 0x33, !PT ;  /* 0x00000011ff029212 */ /* 0x000fc800078e33ff */
[----:B------:R-:W-:Y:S01]  /*df20*/  MOV R18, R2 ;  /* 0x0000000200127202 */ /* 0x000fe20000000f00 */
[----:B------:R-:W-:-:S04]  /*df30*/  IMAD.MOV R3, RZ, RZ, -R2 ;  /* 0x000000ffff037224 */ /* 0x000fc800078e0a02 */
[----:B------:R-:W-:Y:S01]  /*df40*/  IMAD R17, R17, R3, R0 ;  /* 0x0000000311117224 */ /* 0x000fe200078e0200 */
[----:B------:R-:W-:Y:S06]  /*df50*/  BRA `(.L_x_280) ;  /* 0x0000000000107947 */ /* 0x000fec0003800000 */
.L_x_275:
[----:B------:R-:W-:Y:S01]  /*df60*/  IMAD.MOV.U32 R16, RZ, RZ, R5 ;  /* 0x000000ffff107224 */ /* 0x000fe200078e0005 */
[----:B------:R-:W-:Y:S01]  /*df70*/  ULDC UR40, c[0x0][0xc3c] ;  /* 0x00030f0000287ab9 */ /* 0x000fe20000000800 */
[----:B------:R-:W-:Y:S02]  /*df80*/  IMAD.MOV.U32 R17, RZ, RZ, RZ ;  /* 0x000000ffff117224 */ /* 0x000fe400078e00ff */
[----:B------:R-:W-:-:S07]  /*df90*/  IMAD.MOV.U32 R18, RZ, RZ, RZ ;  /* 0x000000ffff127224 */ /* 0x000fce00078e00ff */
.L_x_280:
[----:B------:R1:W2:Y:S01]  /*dfa0*/  LDL R2, [R1] ;  /* 0x0000000001027983 */ /* 0x0002a20000100800 */
[----:B------:R-:W0:Y:S02]  /*dfb0*/  S2R R0, SR_TID.X ;  /* 0x0000000000007919 */ /* 0x000e240000002100 */
[----:B0-----:R-:W-:Y:S01]  /*dfc0*/  LOP3.LUT R0, R0, 0x1f, RZ, 0xc0, !PT ;  /* 0x0000001f00007812 */ /* 0x001fe200078ec0ff */
[----:B------:R-:W-:Y:S03]  /*dfd0*/  BAR.SYNC.DEFER_BLOCKING 0x4, 0x200 ;  /* 0x0108000000007b1d */ /* 0x000fe60000010000 */
[----:B------:R-:W-:Y:S01]  /*dfe0*/  ISETP.NE.AND P0, PT, R0, RZ, PT ;  /* 0x000000ff0000720c */ /* 0x000fe20003f05270 */
[----:B-----5:R-:W-:-:S12]  /*dff0*/  IMAD.U32 R19, RZ, RZ, UR40 ;  /* 0x00000028ff137e24 */ /* 0x020fd8000f8e00ff */
[----:B------:R-:W-:Y:S01]  /*e000*/  @!P0 MOV R0, 0x400 ;  /* 0x0000040000008802 */ /* 0x000fe20000000f00 */
[----:B--2---:R-:W0:Y:S03]  /*e010*/  @!P0 S2R R2, SR_CgaCtaId ;  /* 0x0000000000028919 */ /* 0x004e260000008800 */
[----:B0-----:R-:W-:Y:S01]  /*e020*/  @!P0 LEA R22, R2, R0, 0x18 ;  /* 0x0000000002168211 */ /* 0x001fe200078ec0ff */
[----:B------:R1:W-:Y:S04]  /*e030*/  @!P0 STL [R1], R2 ;  /* 0x0000000201008387 */ /* 0x0003e80000100800 */
[----:B------:R1:W-:Y:S01]  /*e040*/  @!P0 STS.128 [R22+0x19cd0], R16 ;  /* 0x019cd01016008388 */ /* 0x0003e20000000c00 */
[----:B------:R-:W-:Y:S06]  /*e050*/  BAR.ARV 0x5, 0x200 ;  /* 0x0148000000007b1d */ /* 0x000fec0000002000 */
.L_x_273:
[----:B------:R-:W-:Y:S02]  /*e060*/  ULDC UR4, c[0x0][0xc3c] ;  /* 0x00030f0000047ab9 */ /* 0x000fe40000000800 */
[----:B------:R-:W-:-:S06]  /*e070*/  UISETP.GE.AND UP0, UPT, UR40, UR4, UPT ;  /* 0x000000042800728c */ /* 0x000fcc000bf06270 */
[----:B------:R-:W-:-:S13]  /*e080*/  PLOP3.LUT P0, PT, PT, PT, UP0, 0x80, 0x0 ;  /* 0x000000000000781c */ /* 0x000fda0003f0f008 */
[----:B------:R-:W-:Y:S05]  /*e090*/  @!P0 BRA `(.L_x_281) ;  /* 0xffffffb800f48947 */ /* 0x000fea000383ffff */
.L_x_206:
[----:B------:R-:W2:Y:S01]  /*e0a0*/  LDL.LU R0, [R1+0x1c] ;  /* 0x00001c0001007983 */ /* 0x000ea20000300800 */
[----:B------:R-:W-:Y:S01]  /*e0b0*/  BSSY B0, `(.L_x_282) ;  /* 0x000000b000007945 */ /* 0x000fe20003800000 */
[----:B------:R-:W3:Y:S01]  /*e0c0*/  S2R R5, SR_CgaCtaId ;  /* 0x0000000000057919 */ /* 0x000ee20000008800 */
[----:B--2---:R-:W-:-:S05]  /*e0d0*/  VIADD R0, R0, 0x1 ;  /* 0x0000000100007836 */ /* 0x004fca0000000000 */
[----:B01----:R-:W-:-:S04]  /*e0e0*/  LEA.HI R2, R0, R0, RZ, 0x1 ;  /* 0x0000000000027211 */ /* 0x003fc800078f08ff */
[----:B------:R-:W-:Y:S02]  /*e0f0*/  LOP3.LUT R3, R2, 0xfffffffe, RZ, 0xc0, !PT ;  /* 0xfffffffe02037812 */ /* 0x000fe400078ec0ff */
[----:B------:R-:W-:-:S03]  /*e100*/  MOV R2, 0x400 ;  /* 0x0000040000027802 */ /* 0x000fc60000000f00 */
[----:B------:R-:W-:Y:S01]  /*e110*/  IMAD.IADD R0, R0, 0x1, -R3 ;  /* 0x0000000100007824 */ /* 0x000fe200078e0a03 */
[----:B---3--:R-:W-:-:S04]  /*e120*/  LEA R4, R5, R2, 0x18 ;  /* 0x0000000205047211 */ /* 0x008fc800078ec0ff */
[----:B------:R-:W-:-:S04]  /*e130*/  SHF.L.U32 R0, R0, 0x1f, RZ ;  /* 0x0000001f00007819 */ /* 0x000fc800000006ff */
[----:B------:R-:W0:Y:S02]  /*e140*/  SYNCS.PHASECHK.TRANS64.TRYWAIT P0, [R4+URZ+0x19c20], R0 ;  /* 0x019c2000040075a7 */ /* 0x000e24000800017f */
[----:B0-----:R-:W-:Y:S05]  /*e150*/  @!P0 BRA `(.L_x_283) ;  /* 0x0000001400e48947 */ /* 0x001fea0003800000 */
.L_x_342:
[----:B------:R-:W-:Y:S05]  /*e160*/  BSYNC B0 ;  /* 0x0000000000007941 */ /* 0x000fea0003800000 */
.L_x_282:
[----:B------:R-:W-:-:S03]  /*e170*/  UMOV UR4, 0xffffffff ;  /* 0xffffffff00047882 */ /* 0x000fc60000000000 */
[----:B------:R-:W-:Y:S05]  /*e180*/  BRA.DIV UR4, `(.L_x_284) ;  /* 0x0000001604ec7947 */ /* 0x000fea000b800000 */
[----:B0-----:R-:W0:Y:S02]  /*e190*/  S2R R0, SR_TID.X ;  /* 0x0000000000007919 */ /* 0x001e240000002100 */
[----:B0-----:R-:W-:-:S04]  /*e1a0*/  SHF.R.U32.HI R0, RZ, 0x5, R0 ;  /* 0x00000005ff007819 */ /* 0x001fc80000011600 */
[----:B------:R-:W-:-:S05]  /*e1b0*/  LOP3.LUT R0, R0, 0x3, RZ, 0xc0, !PT ;  /* 0x0000000300007812 */ /* 0x000fca00078ec0ff */
[----:B------:R0:W1:Y:S02]  /*e1c0*/  SHFL.IDX PT, R14, R0, RZ, 0x1f ;  /* 0x00001fff000e7589 */ /* 0x00006400000e0000 */
.L_x_345:
[----:B-1----:R-:W-:Y:S01]  /*e1d0*/  ISETP.NE.AND P0, PT, R14, RZ, PT ;  /* 0x000000ff0e00720c */ /* 0x002fe20003f05270 */
[----:B------:R-:W-:-:S12]  /*e1e0*/  BSSY B0, `(.L_x_285) ;  /* 0x000002c000007945 */ /* 0x000fd80003800000 */
[----:B------:R-:W-:Y:S05]  /*e1f0*/  @P0 BRA `(.L_x_286) ;  /* 0x0000000000a80947 */ /* 0x000fea0003800000 */
[----:B------:R-:W-:-:S03]  /*e200*/  UMOV UR4, 0xffffffff ;  /* 0xffffffff00047882 */ /* 0x000fc60000000000 */
[----:B------:R-:W-:Y:S05]  /*e210*/  BRA.DIV UR4, `(.L_x_287) ;  /* 0x0000001604fc7947 */ /* 0x000fea000b800000 */
[----:B------:R-:W-:-:S13]  /*e220*/  ELECT P6, URZ, PT ;  /* 0x00000000003f782f */ /* 0x000fda00038c0000 */
.L_x_348:
[----:B------:R-:W-:Y:S05]  /*e230*/  @!P6 BRA `(.L_x_286) ;  /* 0x000000000098e947 */ /* 0x000fea0003800000 */
[----:B------:R-:W-:-:S06]  /*e240*/  ULOP3.LUT UR4, UR39, 0x2, URZ, 0xfc, !UPT ;  /* 0x0000000227047892 */ /* 0x000fcc000f8efc3f */
[----:B0-----:R-:W-:-:S05]  /*e250*/  IMAD.U32 R0, RZ, RZ, UR4 ;  /* 0x00000004ff007e24 */ /* 0x001fca000f8e00ff */
[----:B------:R-:W-:-:S13]  /*e260*/  ISETP.NE.AND P0, PT, R0, 0x3, PT ;  /* 0x000000030000780c */ /* 0x000fda0003f05270 */
[----:B------:R-:W-:Y:S05]  /*e270*/  @!P0 BRA `(.L_x_288) ;  /* 0x0000000000048947 */ /* 0x000fea0003800000 */
[----:B------:R-:W-:Y:S01]  /*e280*/  BPT.TRAP 0x1 ;  /* 0x000000040000795c */ /* 0x000fe20000300000 */
.L_x_288:
[C---:B------:R-:W-:Y:S01]  /*e290*/  IMAD R5, R23.reuse, 0x8, R4 ;  /* 0x0000000817057824 */ /* 0x040fe200078e0204 */
[----:B------:R-:W-:Y:S01]  /*e2a0*/  SHF.L.U32 R0, R24, 0x1f, RZ ;  /* 0x0000001f18007819 */ /* 0x000fe200000006ff */
[----:B------:R-:W-:-:S03]  /*e2b0*/  VIADD R23, R23, 0x1 ;  /* 0x0000000117177836 */ /* 0x000fc60000000000 */
[----:B------:R-:W0:Y:S02]  /*e2c0*/  SYNCS.PHASECHK.TRANS64.TRYWAIT P1, [R5+URZ+0x19c40], R0 ;  /* 0x019c4000050075a7 */ /* 0x000e24000802017f */
[----:B------:R-:W-:-:S04]  /*e2d0*/  ISETP.NE.AND P2, PT, R23, 0x2, PT ;  /* 0x000000021700780c */ /* 0x000fc80003f45270 */
[----:B------:R-:W-:Y:S01]  /*e2e0*/  SEL R3, RZ, 0x1, P2 ;  /* 0x00000001ff037807 */ /* 0x000fe20001000000 */
[----:B0-----:R-:W-:Y:S08]  /*e2f0*/  @!P1 BRA `(.L_x_289) ;  /* 0x0000001400e49947 */ /* 0x001ff00003800000 */
.L_x_349:
[----:B------:R-:W-:Y:S02]  /*e300*/  SEL R23, R23, RZ, P2 ;  /* 0x000000ff17177207 */ /* 0x000fe40001000000 */
[----:B------:R-:W-:Y:S01]  /*e310*/  LOP3.LUT R2, R24, R3, RZ, 0x3c, !PT ;  /* 0x0000000318027212 */ /* 0x000fe200078e3cff */
[----:B------:R-:W-:Y:S06]  /*e320*/  @!P0 BRA `(.L_x_290) ;  /* 0x0000000000048947 */ /* 0x000fec0003800000 */
[----:B------:R-:W-:Y:S01]  /*e330*/  BPT.TRAP 0x1 ;  /* 0x000000040000795c */ /* 0x000fe20000300000 */
.L_x_290:
[----:B------:R-:W-:Y:S02]  /*e340*/  LEA R23, R23, R4, 0x3 ;  /* 0x0000000417177211 */ /* 0x000fe400078e18ff */
[----:B------:R-:W-:-:S04]  /*e350*/  SHF.L.U32 R2, R2, 0x1f, RZ ;  /* 0x0000001f02027819 */ /* 0x000fc800000006ff */
[----:B------:R-:W1:Y:S02]  /*e360*/  SYNCS.PHASECHK.TRANS64.TRYWAIT P1, [R23+URZ+0x19c40], R2 ;  /* 0x019c4002170075a7 */ /* 0x000e64000802017f */
[----:B-1----:R-:W-:Y:S05]  /*e370*/  @!P1 BRA `(.L_x_291) ;  /* 0x0000001400d89947 */ /* 0x002fea0003800000 */
.L_x_350:
[----:B------:R-:W-:Y:S05]  /*e380*/  @!P0 BRA `(.L_x_292) ;  /* 0x0000000000048947 */ /* 0x000fea0003800000 */
[----:B------:R-:W-:Y:S01]  /*e390*/  BPT.TRAP 0x1 ;  /* 0x000000040000795c */ /* 0x000fe20000300000 */
.L_x_292:
[----:B------:R-:W2:Y:S02]  /*e3a0*/  SYNCS.PHASECHK.TRANS64.TRYWAIT P1, [R5+URZ+0x19c60], R0 ;  /* 0x019c6000050075a7 */ /* 0x000ea4000802017f */
[----:B--2---:R-:W-:Y:S05]  /*e3b0*/  @!P1 BRA `(.L_x_293) ;  /* 0x0000001400dc9947 */ /* 0x004fea0003800000 */
.L_x_351:
[----:B------:R-:W-:Y:S05]  /*e3c0*/  @!P0 BRA `(.L_x_294) ;  /* 0x0000000000048947 */ /* 0x000fea0003800000 */
[----:B------:R-:W-:Y:S01]  /*e3d0*/  BPT.TRAP 0x1 ;  /* 0x000000040000795c */ /* 0x000fe20000300000 */
.L_x_294:
[----:B------:R-:W3:Y:S02]  /*e3e0*/  SYNCS.PHASECHK.TRANS64.TRYWAIT P1, [R23+URZ+0x19c60], R2 ;  /* 0x019c6002170075a7 */ /* 0x000ee4000802017f */
[----:B---3--:R-:W-:Y:S05]  /*e3f0*/  @!P1 BRA `(.L_x_295) ;  /* 0x0000001400e09947 */ /* 0x008fea0003800000 */
.L_x_352:
[----:B------:R-:W-:Y:S05]  /*e400*/  @!P0 BRA `(.L_x_296) ;  /* 0x0000000000048947 */ /* 0x000fea0003800000 */
[----:B------:R-:W-:Y:S01]  /*e410*/  BPT.TRAP 0x1 ;  /* 0x000000040000795c */ /* 0x000fe20000300000 */
.L_x_296:
[----:B------:R-:W4:Y:S02]  /*e420*/  SYNCS.PHASECHK.TRANS64.TRYWAIT P1, [R5+URZ+0x19c80], R0 ;  /* 0x019c8000050075a7 */ /* 0x000f24000802017f */
[----:B----4-:R-:W-:Y:S05]  /*e430*/  @!P1 BRA `(.L_x_297) ;  /* 0x0000001400e49947 */ /* 0x010fea0003800000 */
.L_x_353:
[----:B------:R-:W-:Y:S05]  /*e440*/  @!P0 BRA `(.L_x_298) ;  /* 0x0000000000048947 */ /* 0x000fea0003800000 */
[----:B------:R-:W-:Y:S01]  /*e450*/  BPT.TRAP 0x1 ;  /* 0x000000040000795c */ /* 0x000fe20000300000 */
.L_x_298:
[----:B------:R0:W0:Y:S02]  /*e460*/  SYNCS.PHASECHK.TRANS64.TRYWAIT P0, [R23+URZ+0x19c80], R2 ;  /* 0x019c8002170075a7 */ /* 0x000024000800017f */
[----:B0-----:R-:W-:Y:S05]  /*e470*/  @!P0 NANOSLEEP.SYNCS 0x989680 ;  /* 0x009896800000895d */ /* 0x001fea0003900000 */
[----:B------:R-:W0:Y:S02]  /*e480*/  @!P0 SYNCS.PHASECHK.TRANS64 P0, [R23+URZ+0x19c80], R2 ;  /* 0x019c8002170085a7 */ /* 0x000e24000800007f */
[----:B0-----:R-:W-:Y:S05]  /*e490*/  @!P0 BRA `(.L_x_298) ;  /* 0xfffffffc00f08947 */ /* 0x001fea000383ffff */
.L_x_286:
[----:B------:R-:W-:Y:S05]  /*e4a0*/  BSYNC B0 ;  /* 0x0000000000007941 */ /* 0x000fea0003800000 */
.L_x_285:
[----:B------:R-:W-:Y:S05]  /*e4b0*/  EXIT ;  /* 0x000000000000794d */ /* 0x000fea0003800000 */
.L_x_163:
[----:B0-----:R-:W-:-:S04]  /*e4c0*/  IMAD.U32 R3, RZ, RZ, UR49 ;  /* 0x00000031ff037e24 */ /* 0x001fc8000f8e00ff */
[----:B------:R0:W1:Y:S03]  /*e4d0*/  SYNCS.PHASECHK.TRANS64.TRYWAIT P1, [R3+URZ+0x19c00], R8 ;  /* 0x019c0008030075a7 */ /* 0x000066000802017f */
[----:B-1----:R-:W-:Y:S05]  /*e4e0*/  @!P1 NANOSLEEP.SYNCS 0x989680 ;  /* 0x009896800000995d */ /* 0x002fea0003900000 */
[----:B------:R-:W1:Y:S02]  /*e4f0*/  @!P1 SYNCS.PHASECHK.TRANS64 P1, [R3+URZ+0x19c00], R8 ;  /* 0x019c0008030095a7 */ /* 0x000e64000802007f */
[----:B-1----:R-:W-:Y:S05]  /*e500*/  @!P1 BRA `(.L_x_163) ;  /* 0xfffffffc00ec9947 */ /* 0x002fea000383ffff */
[----:B------:R-:W-:Y:S05]  /*e510*/  BRA `(.L_x_299) ;  /* 0xffffff3000ac7947 */ /* 0x000fea000383ffff */
.L_x_167:
[----:B-1----:R1:W2:Y:S02]  /*e520*/  SYNCS.PHASECHK.TRANS64.TRYWAIT P1, [R3+URZ+0x19c30], R4 ;  /* 0x019c3004030075a7 */ /* 0x0022a4000802017f */
[----:B--2---:R-:W-:Y:S05]  /*e530*/  @!P1 NANOSLEEP.SYNCS 0x989680 ;  /* 0x009896800000995d */ /* 0x004fea0003900000 */
[----:B------:R-:W2:Y:S02]  /*e540*/  @!P1 SYNCS.PHASECHK.TRANS64 P1, [R3+URZ+0x19c30], R4 ;  /* 0x019c3004030095a7 */ /* 0x000ea4000802007f */
[----:B--2---:R-:W-:Y:S05]  /*e550*/  @!P1 BRA `(.L_x_167) ;  /* 0xfffffffc00f09947 */ /* 0x004fea000383ffff */
[----:B------:R-:W-:Y:S05]  /*e560*/  BRA `(.L_x_166) ;  /* 0xffffff3000cc7947 */ /* 0x000fea000383ffff */
.L_x_173:
[----:B-1----:R-:W-:-:S04]  /*e570*/  IMAD.U32 R8, RZ, RZ, UR19 ;  /* 0x00000013ff087e24 */ /* 0x002fc8000f8e00ff */
[----:B------:R1:W2:Y:S03]  /*e580*/  SYNCS.PHASECHK.TRANS64.TRYWAIT P1, [R8+URZ+0x19c30], R7 ;  /* 0x019c3007080075a7 */ /* 0x0002a6000802017f */
[----:B--2---:R-:W-:Y:S05]  /*e590*/  @!P1 NANOSLEEP.SYNCS 0x989680 ;  /* 0x009896800000995d */ /* 0x004fea0003900000 */
[----:B------:R-:W2:Y:S02]  /*e5a0*/  @!P1 SYNCS.PHASECHK.TRANS64 P1, [R8+URZ+0x19c30], R7 ;  /* 0x019c3007080095a7 */ /* 0x000ea4000802007f */
[----:B--2---:R-:W-:Y:S05]  /*e5b0*/  @!P1 BRA `(.L_x_173) ;  /* 0xfffffffc00ec9947 */ /* 0x004fea000383ffff */
[----:B------:R-:W-:Y:S05]  /*e5c0*/  BRA `(.L_x_172) ;  /* 0xffffff5c000c7947 */ /* 0x000fea000383ffff */
.L_x_177:
[----:B-1----:R-:W-:-:S04]  /*e5d0*/  IMAD.U32 R8, RZ, RZ, UR11 ;  /* 0x0000000bff087e24 */ /* 0x002fc8000f8e00ff */
[----:B------:R1:W2:Y:S03]  /*e5e0*/  SYNCS.PHASECHK.TRANS64.TRYWAIT P1, [R8+URZ+0x19c50], R7 ;  /* 0x019c5007080075a7 */ /* 0x0002a6000802017f */
[----:B--2---:R-:W-:Y:S05]  /*e5f0*/  @!P1 NANOSLEEP.SYNCS 0x989680 ;  /* 0x009896800000995d */ /* 0x004fea0003900000 */
[----:B------:R-:W2:Y:S02]  /*e600*/  @!P1 SYNCS.PHASECHK.TRANS64 P1, [R8+URZ+0x19c50], R7 ;  /* 0x019c5007080095a7 */ /* 0x000ea4000802007f */
[----:B--2---:R-:W-:Y:S05]  /*e610*/  @!P1 BRA `(.L_x_177) ;  /* 0xfffffffc00ec9947 */ /* 0x004fea000383ffff */
[----:B------:R-:W-:Y:S05]  /*e620*/  BRA `(.L_x_176) ;  /* 0xffffff5c005c7947 */ /* 0x000fea000383ffff */
.L_x_184:
[----:B-1----:R-:W-:-:S04]  /*e630*/  IMAD.U32 R3, RZ, RZ, UR14 ;  /* 0x0000000eff037e24 */ /* 0x002fc8000f8e00ff */
[----:B------:R1:W2:Y:S03]  /*e640*/  SYNCS.PHASECHK.TRANS64.TRYWAIT P1, [R3+URZ+0x19c50], R0 ;  /* 0x019c5000030075a7 */ /* 0x0002a6000802017f */
[----:B--2---:R-:W-:Y:S05]  /*e650*/  @!P1 NANOSLEEP.SYNCS 0x989680 ;  /* 0x009896800000995d */ /* 0x004fea0003900000 */
[----:B------:R-:W2:Y:S02]  /*e660*/  @!P1 SYNCS.PHASECHK.TRANS64 P1, [R3+URZ+0x19c50], R0 ;  /* 0x019c5000030095a7 */ /* 0x000ea4000802007f */
[----:B--2---:R-:W-:Y:S05]  /*e670*/  @!P1 BRA `(.L_x_184) ;  /* 0xfffffffc00ec9947 */ /* 0x004fea000383ffff */
[----:B------:R-:W-:Y:S05]  /*e680*/  BRA `(.L_x_183) ;  /* 0xffffff7c00b47947 */ /* 0x000fea000383ffff */
.L_x_221:
[----:B------:R-:W0:Y:S01]  /*e690*/  S2R R20, SR_TID.X ;  /* 0x0000000000147919 */ /* 0x000e220000002100 */
[----:B------:R-:W-:Y:S02]  /*e6a0*/  IMAD.MOV.U32 R12, RZ, RZ, RZ ;  /* 0x000000ffff0c7224 */ /* 0x000fe400078e00ff */
[----:B------:R-:W-:Y:S02]  /*e6b0*/  IMAD.MOV.U32 R11, RZ, RZ, 0x1f ;  /* 0x0000001fff0b7424 */ /* 0x000fe400078e00ff */
[----:B------:R-:W-:Y:S01]  /*e6c0*/  IMAD.MOV.U32 R15, RZ, RZ, -0x1 ;  /* 0xffffffffff0f7424 */ /* 0x000fe200078e00ff */
[----:B0-----:R-:W-:-:S04]  /*e6d0*/  SHF.R.U32.HI R10, RZ, 0x5, R20 ;  /* 0x00000005ff0a7819 */ /* 0x001fc80000011614 */
[----:B------:R-:W-:-:S05]  /*e6e0*/  LOP3.LUT R10, R10, 0x3, RZ, 0xc0, !PT ;  /* 0x000000030a0a7812 */ /* 0x000fca00078ec0ff */
[----:B------:R-:W-:-:S07]  /*e6f0*/  IMAD.MOV.U32 R13, RZ, RZ, R10 ;  /* 0x000000ffff0d7224 */ /* 0x000fce00078e000a */
[----:B-----5:R-:W-:Y:S05]  /*e700*/  WARPSYNC.COLLECTIVE R15, `(.L_x_300) ;  /* 0x000000000f087348 */ /* 0x020fea0003c00000 */
[----:B------:R0:W1:Y:S02]  /*e710*/  SHFL.IDX P6, R14, R13, R12, R11 ;  /* 0x0000000c0d0e7389 */ /* 0x00006400000c000b */
[----:B01---5:R-:W-:Y:S01]  /*e720*/  ENDCOLLECTIVE ;  /* 0x000000000000791b */ /* 0x023fe20003800000 */
.L_x_300:
[----:B------:R-:W-:Y:S05]  /*e730*/  BRA `(.L_x_301) ;  /* 0xffffffc4003c7947 */ /* 0x000fea000383ffff */
.L_x_224:
[----:B0-----:R-:W2:Y:S02]  /*e740*/  LDL R0, [R1+0x18] ;  /* 0x0000180001007983 */ /* 0x001ea40000100800 */
[----:B--2---:R0:W1:Y:S02]  /*e750*/  SYNCS.PHASECHK.TRANS64.TRYWAIT P0, [R4+URZ+0x19c80], R0 ;  /* 0x019c8000040075a7 */ /* 0x004064000800017f */
[----:B-1----:R-:W-:Y:S05]  /*e760*/  @!P0 NANOSLEEP.SYNCS 0x989680 ;  /* 0x009896800000895d */ /* 0x002fea0003900000 */
[----:B------:R-:W1:Y:S02]  /*e770*/  @!P0 SYNCS.PHASECHK.TRANS64 P0, [R4+URZ+0x19c80], R0 ;  /* 0x019c8000040085a7 */ /* 0x000e64000800007f */
[----:B-1----:R-:W-:Y:S05]  /*e780*/  @!P0 BRA `(.L_x_224) ;  /* 0xfffffffc00ec8947 */ /* 0x002fea000383ffff */
[----:B------:R-:W-:Y:S05]  /*e790*/  BRA `(.L_x_302) ;  /* 0xffffffc4004c7947 */ /* 0x000fea000383ffff */
.L_x_225:
[----:B------:R-:W-:Y:S01]  /*e7a0*/  BSSY B0, `(.L_x_303) ;  /* 0x0000008000007945 */ /* 0x000fe20003800000 */
[----:B------:R-:W-:Y:S01]  /*e7b0*/  IMAD.MOV.U32 R13, RZ, RZ, R9 ;  /* 0x000000ffff0d7224 */ /* 0x000fe200078e0009 */
[----:B------:R-:W-:Y:S01]  /*e7c0*/  MOV R12, RZ ;  /* 0x000000ff000c7202 */ /* 0x000fe20000000f00 */
[----:B------:R-:W-:Y:S02]  /*e7d0*/  IMAD.MOV.U32 R11, RZ, RZ, 0x1e1f ;  /* 0x00001e1fff0b7424 */ /* 0x000fe400078e00ff */
[----:B------:R-:W-:-:S07]  /*e7e0*/  IMAD.MOV.U32 R15, RZ, RZ, -0x1 ;  /* 0xffffffffff0f7424 */ /* 0x000fce00078e00ff */
[----:B------:R-:W-:Y:S05]  /*e7f0*/  WARPSYNC.COLLECTIVE R15, `(.L_x_304) ;  /* 0x000000000f087348 */ /* 0x000fea0003c00000 */
[----:B------:R0:W1:Y:S02]  /*e800*/  SHFL.IDX P6, R14, R13, R12, R11 ;  /* 0x0000000c0d0e7389 */ /* 0x00006400000c000b */
[----:B01----:R-:W-:Y:S01]  /*e810*/  ENDCOLLECTIVE ;  /* 0x000000000000791b */ /* 0x003fe20003800000 */
.L_x_304:
[----:B------:R-:W-:Y:S05]  /*e820*/  BSYNC B0 ;  /* 0x0000000000007941 */ /* 0x000fea0003800000 */
.L_x_303:
[----:B------:R-:W-:Y:S02]  /*e830*/  IMAD.MOV.U32 R13, RZ, RZ, R8 ;  /* 0x000000ffff0d7224 */ /* 0x000fe400078e0008 */
[----:B------:R-:W-:Y:S02]  /*e840*/  IMAD.MOV.U32 R12, RZ, RZ, RZ ;  /* 0x000000ffff0c7224 */ /* 0x000fe400078e00ff */
[----:B------:R-:W-:Y:S02]  /*e850*/  IMAD.MOV.U32 R11, RZ, RZ, 0x1e1f ;  /* 0x00001e1fff0b7424 */ /* 0x000fe400078e00ff */
[----:B------:R-:W-:Y:S02]  /*e860*/  IMAD.MOV.U32 R15, RZ, RZ, -0x1 ;  /* 0xffffffffff0f7424 */ /* 0x000fe400078e00ff */
[----:B------:R-:W-:-:S07]  /*e870*/  IMAD.MOV.U32 R0, RZ, RZ, R14 ;  /* 0x000000ffff007224 */ /* 0x000fce00078e000e */
[----:B------:R-:W-:Y:S05]  /*e880*/  WARPSYNC.COLLECTIVE R15, `(.L_x_305) ;  /* 0x000000000f087348 */ /* 0x000fea0003c00000 */
[----:B------:R0:W1:Y:S02]  /*e890*/  SHFL.IDX P6, R14, R13, R12, R11 ;  /* 0x0000000c0d0e7389 */ /* 0x00006400000c000b */
[----:B01----:R-:W-:Y:S01]  /*e8a0*/  ENDCOLLECTIVE ;  /* 0x000000000000791b */ /* 0x003fe20003800000 */
.L_x_305:
[----:B------:R-:W0:Y:S01]  /*e8b0*/  LDC R11, c[0x0][0x2f4] ;  /* 0x0000bd00ff0b7b82 */ /* 0x000e220000000800 */
[C---:B------:R-:W-:Y:S01]  /*e8c0*/  LOP3.LUT R12, R28.reuse, 0x20, RZ, 0xfc, !PT ;  /* 0x000000201c0c7812 */ /* 0x040fe200078efcff */
[----:B------:R-:W-:Y:S01]  /*e8d0*/  IMAD.MOV.U32 R13, RZ, RZ, R9 ;  /* 0x000000ffff0d7224 */ /* 0x000fe200078e0009 */
[----:B------:R-:W-:Y:S01]  /*e8e0*/  LOP3.LUT R15, R28, 0x40, RZ, 0xfc, !PT ;  /* 0x000000401c0f7812 */ /* 0x000fe200078efcff */
[----:B------:R-:W-:-:S05]  /*e8f0*/  IMAD.MOV.U32 R2, RZ, RZ, R14 ;  /* 0x000000ffff027224 */ /* 0x000fca00078e000e */
[----:B------:R-:W-:-:S05]  /*e900*/  IADD3 R2, P1, R28, R2, RZ ;  /* 0x000000021c027210 */ /* 0x000fca0007f3e0ff */
[----:B------:R-:W-:Y:S01]  /*e910*/  IMAD.X R3, RZ, RZ, R0, P1 ;  /* 0x000000ffff037224 */ /* 0x000fe200008e0600 */
[----:B------:R-:W-:Y:S02]  /*e920*/  IADD3 R0, R22, R10, RZ ;  /* 0x0000000a16007210 */ /* 0x000fe40007ffe0ff */
[-C--:B0-----:R-:W-:Y:S02]  /*e930*/  ISETP.GE.AND P3, PT, R28, R11.reuse, PT ;  /* 0x0000000b1c00720c */ /* 0x081fe40003f66270 */
[----:B------:R-:W-:Y:S01]  /*e940*/  ISETP.GE.AND P2, PT, R12, R11, PT ;  /* 0x0000000b0c00720c */ /* 0x000fe20003f46270 */
[----:B------:R-:W-:Y:S01]  /*e950*/  IMAD.MOV.U32 R12, RZ, RZ, 0x1 ;  /* 0x00000001ff0c7424 */ /* 0x000fe200078e00ff */
[----:B------:R-:W-:-:S13]  /*e960*/  ISETP.LT.OR P1, PT, R7, 0x1, P3 ;  /* 0x000000010700780c */ /* 0x000fda0001f21670 */
[----:B------:R-:W-:Y:S01]  /*e970*/  @!PT LDS RZ, [RZ] ;  /* 0x00000000fffff984 */ /* 0x000fe20000000800 */
[----:B------:R-:W-:Y:S01]  /*e980*/  @!PT LDS RZ, [RZ] ;  /* 0x00000000fffff984 */ /* 0x000fe20000000800 */
[----:B------:R-:W-:Y:S01]  /*e990*/  @!PT LDS RZ, [RZ] ;  /* 0x00000000fffff984 */ /* 0x000fe20000000800 */
[----:B------:R0:W-:Y:S01]  /*e9a0*/  LDGSTS.E.BYPASS.LTC128B.128 [R0+0x9000], desc[UR50][R2.64], !P1 ;  /* 0x0900000002007fae */ /* 0x0001e2000c901d72 */
[----:B------:R-:W-:-:S13]  /*e9b0*/  ISETP.LT.OR P1, PT, R7, 0x1, P2 ;  /* 0x000000010700780c */ /* 0x000fda0001721670 */
[----:B------:R0:W-:Y:S01]  /*e9c0*/  LDGSTS.E.BYPASS.LTC128B.128 [R0+0xa000], desc[UR50][R2.64+0x20], !P1 ;  /* 0x0a00002002007fae */ /* 0x0001e2000c901d72 */
[----:B------:R-:W-:Y:S01]  /*e9d0*/  ISETP.GE.AND P1, PT, R15, R11, PT ;  /* 0x0000000b0f00720c */ /* 0x000fe20003f26270 */
[----:B------:R-:W-:Y:S02]  /*e9e0*/  IMAD.MOV.U32 R11, RZ, RZ, 0x1e1f ;  /* 0x00001e1fff0b7424 */ /* 0x000fe400078e00ff */
[----:B------:R-:W-:Y:S01]  /*e9f0*/  IMAD.MOV.U32 R15, RZ, RZ, -0x1 ;  /* 0xffffffffff0f7424 */ /* 0x000fe200078e00ff */
[----:B------:R-:W-:-:S13]  /*ea00*/  ISETP.LT.OR P4, PT, R7, 0x1, P1 ;  /* 0x000000010700780c */ /* 0x000fda0000f81670 */
[----:B0-----:R-:W-:Y:S05]  /*ea10*/  WARPSYNC.COLLECTIVE R15, `(.L_x_306) ;  /* 0x000000000f087348 */ /* 0x001fea0003c00000 */
[----:B------:R1:W2:Y:S02]  /*ea20*/  SHFL.IDX P6, R14, R13, R12, R11 ;  /* 0x0000000c0d0e7389 */ /* 0x0002a400000c000b */
[----:B012---:R-:W-:Y:S01]  /*ea30*/  ENDCOLLECTIVE ;  /* 0x000000000000791b */ /* 0x007fe20003800000 */
.L_x_306:
[----:B------:R-:W-:Y:S01]  /*ea40*/  @!PT LDS RZ, [RZ] ;  /* 0x00000000fffff984 */ /* 0x000fe20000000800 */
[----:B------:R-:W-:Y:S01]  /*ea50*/  @!PT LDS RZ, [RZ] ;  /* 0x00000000fffff984 */ /* 0x000fe20000000800 */
[----:B------:R-:W-:Y:S01]  /*ea60*/  @!PT LDS RZ, [RZ] ;  /* 0x00000000fffff984 */ /* 0x000fe20000000800 */
[----:B------:R0:W-:Y:S01]  /*ea70*/  LDGSTS.E.BYPASS.LTC128B.128 [R0+0xb000], desc[UR50][R2.64+0x40], !P4 ;  /* 0x0b00004002007fae */ /* 0x0001e2000e101d72 */
[----:B------:R-:W-:Y:S01]  /*ea80*/  ISETP.GE.AND P4, PT, R7, 0x41, PT ;  /* 0x000000410700780c */ /* 0x000fe20003f86270 */
[----:B------:R-:W-:Y:S02]  /*ea90*/  IMAD.MOV.U32 R13, RZ, RZ, R8 ;  /* 0x000000ffff0d7224 */ /* 0x000fe400078e0008 */
[----:B------:R-:W-:-:S10]  /*eaa0*/  IMAD.MOV.U32 R9, RZ, RZ, R14 ;  /* 0x000000ffff097224 */ /* 0x000fd400078e000e */
[----:B0-----:R-:W-:Y:S05]  /*eab0*/  WARPSYNC.COLLECTIVE R15, `(.L_x_307) ;  /* 0x000000000f087348 */ /* 0x001fea0003c00000 */
[----:B------:R1:W2:Y:S02]  /*eac0*/  SHFL.IDX P6, R14, R13, R12, R11 ;  /* 0x0000000c0d0e7389 */ /* 0x0002a400000c000b */
[----:B012---:R-:W-:Y:S01]  /*ead0*/  ENDCOLLECTIVE ;  /* 0x000000000000791b */ /* 0x007fe20003800000 */
.L_x_307:
[----:B------:R-:W-:Y:S01]  /*eae0*/  IMAD.MOV.U32 R2, RZ, RZ, R14 ;  /* 0x000000ffff027224 */ /* 0x000fe200078e000e */
[----:B------:R-:W-:Y:S06]  /*eaf0*/  BRA `(.L_x_308) ;  /* 0xffffffc400347947 */ /* 0x000fec000383ffff */
.L_x_230:
[----:B--2---:R-:W2:Y:S02]  /*eb00*/  LDL R2, [R1+0x18] ;  /* 0x0000180001027983 */ /* 0x004ea40000100800 */
[----:B--2---:R2:W3:Y:S02]  /*eb10*/  SYNCS.PHASECHK.TRANS64.TRYWAIT P1, [R4+URZ+0x19c40], R2 ;  /* 0x019c4002040075a7 */ /* 0x0044e4000802017f */
[----:B---3--:R-:W-:Y:S05]  /*eb20*/  @!P1 NANOSLEEP.SYNCS 0x989680 ;  /* 0x009896800000995d */ /* 0x008fea0003900000 */
[----:B------:R-:W3:Y:S02]  /*eb30*/  @!P1 SYNCS.PHASECHK.TRANS64 P1, [R4+URZ+0x19c40], R2 ;  /* 0x019c4002040095a7 */ /* 0x000ee4000802007f */
[----:B---3--:R-:W-:Y:S05]  /*eb40*/  @!P1 BRA `(.L_x_230) ;  /* 0xfffffffc00ec9947 */ /* 0x008fea000383ffff */
[----:B------:R-:W-:Y:S05]  /*eb50*/  BRA `(.L_x_309) ;  /* 0xffffffc400987947 */ /* 0x000fea000383ffff */
.L_x_231:
[----:B------:R-:W-:Y:S01]  /*eb60*/  BSSY B0, `(.L_x_310) ;  /* 0x0000008000007945 */ /* 0x000fe20003800000 */
[----:B------:R-:W-:Y:S01]  /*eb70*/  IMAD.MOV.U32 R13, RZ, RZ, R6 ;  /* 0x000000ffff0d7224 */ /* 0x000fe200078e0006 */
[----:B------:R-:W-:Y:S01]  /*eb80*/  MOV R11, 0x1e1f ;  /* 0x00001e1f000b7802 */ /* 0x000fe20000000f00 */
[----:B------:R-:W-:Y:S02]  /*eb90*/  IMAD.MOV.U32 R12, RZ, RZ, RZ ;  /* 0x000000ffff0c7224 */ /* 0x000fe400078e00ff */
[----:B------:R-:W-:-:S07]  /*eba0*/  IMAD.MOV.U32 R15, RZ, RZ, -0x1 ;  /* 0xffffffffff0f7424 */ /* 0x000fce00078e00ff */
[----:B-1----:R-:W-:Y:S05]  /*ebb0*/  WARPSYNC.COLLECTIVE R15, `(.L_x_311) ;  /* 0x000000000f087348 */ /* 0x002fea0003c00000 */
[----:B------:R0:W2:Y:S02]  /*ebc0*/  SHFL.IDX P6, R14, R13, R12, R11 ;  /* 0x0000000c0d0e7389 */ /* 0x0000a400000c000b */
[----:B012---:R-:W-:Y:S01]  /*ebd0*/  ENDCOLLECTIVE ;  /* 0x000000000000791b */ /* 0x007fe20003800000 */
.L_x_311:
[----:B------:R-:W-:Y:S05]  /*ebe0*/  BSYNC B0 ;  /* 0x0000000000007941 */ /* 0x000fea0003800000 */
.L_x_310:
        /* <DEDUP_REMOVED lines=8> */
.L_x_312:
[----:B------:R-:W-:Y:S01]  /*ec70*/  IMAD.MOV.U32 R13, RZ, RZ, R6 ;  /* 0x000000ffff0d7224 */ /* 0x000fe200078e0006 */
[----:B------:R-:W-:Y:S01]  /*ec80*/  MOV R12, 0x1 ;  /* 0x00000001000c7802 */ /* 0x000fe20000000f00 */
[----:B------:R-:W-:-:S07]  /*ec90*/  IMAD.MOV.U32 R3, RZ, RZ, R14 ;  /* 0x000000ffff037224 */ /* 0x000fce00078e000e */
[----:B------:R-:W-:Y:S05]  /*eca0*/  WARPSYNC.COLLECTIVE R15, `(.L_x_313) ;  /* 0x000000000f087348 */ /* 0x000fea0003c00000 */
[----:B------:R0:W1:Y:S02]  /*ecb0*/  SHFL.IDX P6, R14, R13, R12, R11 ;  /* 0x0000000c0d0e7389 */ /* 0x00006400000c000b */
[----:B01----:R-:W-:Y:S01]  /*ecc0*/  ENDCOLLECTIVE ;  /* 0x000000000000791b */ /* 0x003fe20003800000 */
.L_x_313:
[----:B------:R-:W-:-:S05]  /*ecd0*/  @P0 IADD3 R3, P1, R28, R3, RZ ;  /* 0x000000031c030210 */ /* 0x000fca0007f3e0ff */
[----:B------:R-:W-:-:S05]  /*ece0*/  @P0 IMAD.X R2, RZ, RZ, R2, P1 ;  /* 0x000000ffff020224 */ /* 0x000fca00008e0602 */
[----:B------:R-:W-:Y:S01]  /*ecf0*/  @P0 LOP3.LUT R3, R3, R2, RZ, 0x3c, !PT ;  /* 0x0000000203030212 */ /* 0x000fe200078e3cff */
[----:B------:R-:W-:-:S03]  /*ed00*/  IMAD.MOV.U32 R13, RZ, RZ, R5 ;  /* 0x000000ffff0d7224 */ /* 0x000fc600078e0005 */
[----:B------:R-:W-:-:S04]  /*ed10*/  @P0 LOP3.LUT R2, R3, R2, RZ, 0x3c, !PT ;  /* 0x0000000203020212 */ /* 0x000fc800078e3cff */
[----:B------:R-:W-:Y:S01]  /*ed20*/  @P0 LOP3.LUT R3, R3, R2, RZ, 0x3c, !PT ;  /* 0x0000000203030212 */ /* 0x000fe200078e3cff */
[----:B------:R-:W-:-:S07]  /*ed30*/  IMAD.MOV.U32 R6, RZ, RZ, R14 ;  /* 0x000000ffff067224 */ /* 0x000fce00078e000e */
[----:B------:R-:W-:Y:S05]  /*ed40*/  WARPSYNC.COLLECTIVE R15, `(.L_x_314) ;  /* 0x000000000f087348 */ /* 0x000fea0003c00000 */
[----:B------:R0:W1:Y:S02]  /*ed50*/  SHFL.IDX P6, R14, R13, R12, R11 ;  /* 0x0000000c0d0e7389 */ /* 0x00006400000c000b */
[----:B01----:R-:W-:Y:S01]  /*ed60*/  ENDCOLLECTIVE ;  /* 0x000000000000791b */ /* 0x003fe20003800000 */
.L_x_314:
[----:B------:R-:W-:Y:S01]  /*ed70*/  @!PT LDS RZ, [RZ] ;  /* 0x00000000fffff984 */ /* 0x000fe20000000800 */
[----:B------:R-:W-:Y:S01]  /*ed80*/  @!PT LDS RZ, [RZ] ;  /* 0x00000000fffff984 */ /* 0x000fe20000000800 */
[----:B------:R-:W-:Y:S01]  /*ed90*/  @!PT LDS RZ, [RZ] ;  /* 0x00000000fffff984 */ /* 0x000fe20000000800 */
[----:B------:R2:W-:Y:S04]  /*eda0*/  @P0 LDGSTS.E.BYPASS.LTC128B.128 [R0+0x13800], desc[UR50][R2.64], !P5 ;  /* 0x1380000002000fae */ /* 0x0005e8000e901d72 */
[----:B------:R2:W-:Y:S04]  /*edb0*/  @P0 LDGSTS.E.BYPASS.LTC128B.128 [R0+0x14800], desc[UR50][R2.64+0x20], !P3 ;  /* 0x1480002002000fae */ /* 0x0005e8000d901d72 */
[----:B------:R2:W-:Y:S01]  /*edc0*/  @P0 LDGSTS.E.BYPASS.LTC128B.128 [R0+0x15800], desc[UR50][R2.64+0x40], !P2 ;  /* 0x1580004002000fae */ /* 0x0005e2000d101d72 */
[----:B------:R-:W-:Y:S01]  /*edd0*/  IMAD.MOV.U32 R5, RZ, RZ, R14 ;  /* 0x000000ffff057224 */ /* 0x000fe200078e000e */
[----:B------:R-:W-:Y:S06]  /*ede0*/  BRA `(.L_x_315) ;  /* 0xffffffc4008c7947 */ /* 0x000fec000383ffff */
.L_x_236:
[----:B------:R-:W-:Y:S02]  /*edf0*/  IMAD.MOV.U32 R13, RZ, RZ, R0 ;  /* 0x000000ffff0d7224 */ /* 0x000fe400078e0000 */
[----:B------:R-:W-:Y:S02]  /*ee00*/  IMAD.MOV.U32 R12, RZ, RZ, RZ ;  /* 0x000000ffff0c7224 */ /* 0x000fe400078e00ff */
[----:B------:R-:W-:Y:S02]  /*ee10*/  IMAD.MOV.U32 R11, RZ, RZ, 0x1e1f ;  /* 0x00001e1fff0b7424 */ /* 0x000fe400078e00ff */
[----:B------:R-:W-:Y:S02]  /*ee20*/  IMAD.MOV.U32 R15, RZ, RZ, -0x1 ;  /* 0xffffffffff0f7424 */ /* 0x000fe400078e00ff */
[----:B------:R-:W-:Y:S02]  /*ee30*/  IMAD R17, R17, 0xc0, R10 ;  /* 0x000000c011117824 */ /* 0x000fe400078e020a */
[----:B------:R-:W-:-:S07]  /*ee40*/  IMAD R5, R8, UR41, RZ ;  /* 0x0000002908057c24 */ /* 0x000fce000f8e02ff */
[----:B-----5:R-:W-:Y:S05]  /*ee50*/  WARPSYNC.COLLECTIVE R15, `(.L_x_316) ;  /* 0x000000000f087348 */ /* 0x020fea0003c00000 */
[----:B------:R0:W1:Y:S02]  /*ee60*/  SHFL.IDX P6, R14, R13, R12, R11 ;  /* 0x0000000c0d0e7389 */ /* 0x00006400000c000b */
[----:B01---5:R-:W-:Y:S01]  /*ee70*/  ENDCOLLECTIVE ;  /* 0x000000000000791b */ /* 0x023fe20003800000 */
.L_x_316:
[----:B------:R-:W-:Y:S01]  /*ee80*/  ISETP.GE.AND P1, PT, R17, R5, PT ;  /* 0x000000051100720c */ /* 0x000fe20003f26270 */
[----:B------:R-:W-:Y:S02]  /*ee90*/  IMAD.MOV.U32 R13, RZ, RZ, R4 ;  /* 0x000000ffff0d7224 */ /* 0x000fe400078e0004 */
[----:B------:R-:W-:-:S10]  /*eea0*/  IMAD.MOV.U32 R2, RZ, RZ, R14 ;  /* 0x000000ffff027224 */ /* 0x000fd400078e000e */
[----:B------:R-:W-:Y:S05]  /*eeb0*/  WARPSYNC.COLLECTIVE R15, `(.L_x_317) ;  /* 0x000000000f087348 */ /* 0x000fea0003c00000 */
[----:B------:R0:W1:Y:S02]  /*eec0*/  SHFL.IDX P6, R14, R13, R12, R11 ;  /* 0x0000000c0d0e7389 */ /* 0x00006400000c000b */
[----:B01----:R-:W-:Y:S01]  /*eed0*/  ENDCOLLECTIVE ;  /* 0x000000000000791b */ /* 0x003fe20003800000 */
.L_x_317:
[----:B------:R-:W-:Y:S02]  /*eee0*/  IMAD.MOV.U32 R13, RZ, RZ, R0 ;  /* 0x000000ffff0d7224 */ /* 0x000fe400078e0000 */
[----:B------:R-:W-:Y:S01]  /*eef0*/  IMAD.MOV.U32 R12, RZ, RZ, 0x1 ;  /* 0x00000001ff0c7424 */ /* 0x000fe200078e00ff */
[----:B------:R-:W-:-:S07]  /*ef00*/  MOV R3, R14 ;  /* 0x0000000e00037202 */ /* 0x000fce0000000f00 */
[----:B------:R-:W-:Y:S05]  /*ef10*/  WARPSYNC.COLLECTIVE R15, `(.L_x_318) ;  /* 0x000000000f087348 */ /* 0x000fea0003c00000 */
[----:B------:R0:W1:Y:S02]  /*ef20*/  SHFL.IDX P6, R14, R13, R12, R11 ;  /* 0x0000000c0d0e7389 */ /* 0x00006400000c000b */
[----:B01----:R-:W-:Y:S01]  /*ef30*/  ENDCOLLECTIVE ;  /* 0x000000000000791b */ /* 0x003fe20003800000 */
.L_x_318:
[----:B------:R-:W-:-:S05]  /*ef40*/  @!P1 IADD3 R3, P4, R28, R3, RZ ;  /* 0x000000031c039210 */ /* 0x000fca0007f9e0ff */
[----:B------:R-:W-:-:S05]  /*ef50*/  @!P1 IMAD.X R2, RZ, RZ, R2, P4 ;  /* 0x000000ffff029224 */ /* 0x000fca00020e0602 */
[----:B------:R-:W-:Y:S01]  /*ef60*/  @!P1 LOP3.LUT R3, R3, R2, RZ, 0x3c, !PT ;  /* 0x0000000203039212 */ /* 0x000fe200078e3cff */
[----:B------:R-:W-:-:S03]  /*ef70*/  IMAD.MOV.U32 R13, RZ, RZ, R4 ;  /* 0x000000ffff0d7224 */ /* 0x000fc600078e0004 */
[----:B------:R-:W-:-:S04]  /*ef80*/  @!P1 LOP3.LUT R2, R3, R2, RZ, 0x3c, !PT ;  /* 0x0000000203029212 */ /* 0x000fc800078e3cff */
[----:B------:R-:W-:Y:S01]  /*ef90*/  @!P1 LOP3.LUT R3, R3, R2, RZ, 0x3c, !PT ;  /* 0x0000000203039212 */ /* 0x000fe200078e3cff */
[----:B------:R-:W-:-:S04]  /*efa0*/  IMAD.MOV.U32 R0, RZ, RZ, R14 ;  /* 0x000000ffff007224 */ /* 0x000fc800078e000e */
[----:B------:R-:W-:Y:S01]  /*efb0*/  @!PT LDS RZ, [RZ] ;  /* 0x00000000fffff984 */ /* 0x000fe20000000800 */
[----:B------:R-:W-:Y:S01]  /*efc0*/  @!PT LDS RZ, [RZ] ;  /* 0x00000000fffff984 */ /* 0x000fe20000000800 */
[----:B------:R-:W-:Y:S01]  /*efd0*/  @!PT LDS RZ, [RZ] ;  /* 0x00000000fffff984 */ /* 0x000fe20000000800 */
[----:B------:R0:W-:Y:S03]  /*efe0*/  @!P1 LDGSTS.E.BYPASS.LTC128B.128 [R9+0xf000], desc[UR50][R2.64], !P3 ;  /* 0x0f00000002099fae */ /* 0x0001e6000d901d72 */
[----:B0-----:R-:W-:Y:S05]  /*eff0*/  WARPSYNC.COLLECTIVE R15, `(.L_x_319) ;  /* 0x000000000f087348 */ /* 0x001fea0003c00000 */
[----:B------:R1:W2:Y:S02]  /*f000*/  SHFL.IDX P6, R14, R13, R12, R11 ;  /* 0x0000000c0d0e7389 */ /* 0x0002a400000c000b */
[----:B012---:R-:W-:Y:S01]  /*f010*/  ENDCOLLECTIVE ;  /* 0x000000000000791b */ /* 0x007fe20003800000 */
.L_x_319:
[----:B------:R-:W-:Y:S01]  /*f020*/  @!PT LDS RZ, [RZ] ;  /* 0x00000000fffff984 */ /* 0x000fe20000000800 */
[----:B------:R-:W-:Y:S01]  /*f030*/  @!PT LDS RZ, [RZ] ;  /* 0x00000000fffff984 */ /* 0x000fe20000000800 */
[----:B------:R-:W-:Y:S01]  /*f040*/  @!PT LDS RZ, [RZ] ;  /* 0x00000000fffff984 */ /* 0x000fe20000000800 */
[----:B------:R-:W-:Y:S04]  /*f050*/  @!P1 LDGSTS.E.BYPASS.LTC128B.128 [R9+0x10800], desc[UR50][R2.64+0x20], !P2 ;  /* 0x1080002002099fae */ /* 0x000fe8000d101d72 */
[----:B------:R0:W-:Y:S01]  /*f060*/  @!P1 LDGSTS.E.BYPASS.LTC128B.128 [R9+0x12000], desc[UR50][R2.64+0x40], !P0 ;  /* 0x1200004002099fae */ /* 0x0001e2000c101d72 */
[----:B------:R-:W-:Y:S02]  /*f070*/  IMAD.MOV.U32 R13, RZ, RZ, R6 ;  /* 0x000000ffff0d7224 */ /* 0x000fe400078e0006 */
[----:B------:R-:W-:Y:S02]  /*f080*/  IMAD.MOV.U32 R12, RZ, RZ, RZ ;  /* 0x000000ffff0c7224 */ /* 0x000fe400078e00ff */
[----:B0-----:R-:W-:Y:S02]  /*f090*/  VIADD R2, R17, 0x40 ;  /* 0x0000004011027836 */ /* 0x001fe40000000000 */
[----:B------:R-:W-:-:S03]  /*f0a0*/  IMAD.MOV.U32 R4, RZ, RZ, R14 ;  /* 0x000000ffff047224 */ /* 0x000fc600078e000e */
[----:B------:R-:W-:-:S13]  /*f0b0*/  ISETP.GE.AND P1, PT, R2, R5, PT ;  /* 0x000000050200720c */ /* 0x000fda0003f26270 */
[----:B------:R-:W-:Y:S05]  /*f0c0*/  WARPSYNC.COLLECTIVE R15, `(.L_x_320) ;  /* 0x000000000f087348 */ /* 0x000fea0003c00000 */
[----:B------:R0:W1:Y:S02]  /*f0d0*/  SHFL.IDX P6, R14, R13, R12, R11 ;  /* 0x0000000c0d0e7389 */ /* 0x00006400000c000b */
[----:B01----:R-:W-:Y:S01]  /*f0e0*/  ENDCOLLECTIVE ;  /* 0x000000000000791b */ /* 0x003fe20003800000 */
.L_x_320:
[----:B------:R-:W-:Y:S01]  /*f0f0*/  @!P1 IADD3 R2, P4, R28, R4, RZ ;  /* 0x000000041c029210 */ /* 0x000fe20007f9e0ff */
[----:B------:R-:W-:-:S04]  /*f100*/  IMAD.MOV.U32 R13, RZ, RZ, R7 ;  /* 0x000000ffff0d7224 */ /* 0x000fc800078e0007 */
[----:B------:R-:W-:-:S05]  /*f110*/  @!P1 IMAD.X R0, RZ, RZ, R0, P4 ;  /* 0x000000ffff009224 */ /* 0x000fca00020e0600 */
[----:B------:R-:W-:Y:S01]  /*f120*/  @!P1 MOV R3, R0 ;  /* 0x0000000000039202 */ /* 0x000fe20000000f00 */
[----:B------:R-:W-:-:S07]  /*f130*/  IMAD.MOV.U32 R6, RZ, RZ, R14 ;  /* 0x000000ffff067224 */ /* 0x000fce00078e000e */
[----:B------:R-:W-:Y:S05]  /*f140*/  WARPSYNC.COLLECTIVE R15, `(.L_x_321) ;  /* 0x000000000f087348 */ /* 0x000fea0003c00000 */
[----:B------:R0:W1:Y:S02]  /*f150*/  SHFL.IDX P6, R14, R13, R12, R11 ;  /* 0x0000000c0d0e7389 */ /* 0x00006400000c000b */
[----:B01----:R-:W-:Y:S01]  /*f160*/  ENDCOLLECTIVE ;  /* 0x000000000000791b */ /* 0x003fe20003800000 */
.L_x_321:
[----:B------:R-:W-:Y:S01]  /*f170*/  @!PT LDS RZ, [RZ] ;  /* 0x00000000fffff984 */ /* 0x000fe20000000800 */
[----:B------:R-:W-:Y:S01]  /*f180*/  @!PT LDS RZ, [RZ] ;  /* 0x00000000fffff984 */ /* 0x000fe20000000800 */
[----:B------:R-:W-:Y:S01]  /*f190*/  @!PT LDS RZ, [RZ] ;  /* 0x00000000fffff984 */ /* 0x000fe20000000800 */
[----:B------:R-:W-:Y:S04]  /*f1a0*/  @!P1 LDGSTS.E.BYPASS.LTC128B.128 [R9+0xf800], desc[UR50][R2.64], !P3 ;  /* 0x0f80000002099fae */ /* 0x000fe8000d901d72 */
[----:B------:R-:W-:Y:S04]  /*f1b0*/  @!P1 LDGSTS.E.BYPASS.LTC128B.128 [R9+0x11000], desc[UR50][R2.64+0x20], !P2 ;  /* 0x1100002002099fae */ /* 0x000fe8000d101d72 */
[----:B------:R0:W-:Y:S02]  /*f1c0*/  @!P1 LDGSTS.E.BYPASS.LTC128B.128 [R9+0x12800], desc[UR50][R2.64+0x40], !P0 ;  /* 0x1280004002099fae */ /* 0x0001e4000c101d72 */
[----:B0-----:R-:W-:Y:S01]  /*f1d0*/  IMAD.MOV.U32 R2, RZ, RZ, R14 ;  /* 0x000000ffff027224 */ /* 0x001fe200078e000e */
[----:B------:R-:W-:Y:S06]  /*f1e0*/  BRA `(.L_x_322) ;  /* 0xffffffcc00047947 */ /* 0x000fec000383ffff */
.L_x_241:
[----:B-1----:R1:W2:Y:S02]  /*f1f0*/  SYNCS.PHASECHK.TRANS64.TRYWAIT P0, [R22+URZ+0x19c20], R3 ;  /* 0x019c2003160075a7 */ /* 0x0022a4000800017f */
[----:B--2---:R-:W-:Y:S05]  /*f200*/  @!P0 NANOSLEEP.SYNCS 0x989680 ;  /* 0x009896800000895d */ /* 0x004fea0003900000 */
[----:B------:R-:W2:Y:S02]  /*f210*/  @!P0 SYNCS.PHASECHK.TRANS64 P0, [R22+URZ+0x19c20], R3 ;  /* 0x019c2003160085a7 */ /* 0x000ea4000800007f */
[----:B--2---:R-:W-:Y:S05]  /*f220*/  @!P0 BRA `(.L_x_241) ;  /* 0xfffffffc00f08947 */ /* 0x004fea000383ffff */
[----:B------:R-:W-:Y:S05]  /*f230*/  BRA `(.L_x_323) ;  /* 0xffffffcc00747947 */ /* 0x000fea000383ffff */
.L_x_245:
[----:B0-----:R0:W1:Y:S02]  /*f240*/  SYNCS.PHASECHK.TRANS64.TRYWAIT P0, [R0+URZ+0x19c80], R10 ;  /* 0x019c800a000075a7 */ /* 0x001064000800017f */
[----:B-1----:R-:W-:Y:S05]  /*f250*/  @!P0 NANOSLEEP.SYNCS 0x989680 ;  /* 0x009896800000895d */ /* 0x002fea0003900000 */
[----:B------:R-:W1:Y:S02]  /*f260*/  @!P0 SYNCS.PHASECHK.TRANS64 P0, [R0+URZ+0x19c80], R10 ;  /* 0x019c800a000085a7 */ /* 0x000e64000800007f */
[----:B-1----:R-:W-:Y:S05]  /*f270*/  @!P0 BRA `(.L_x_245) ;  /* 0xfffffffc00f08947 */ /* 0x002fea000383ffff */
[----:B------:R-:W-:Y:S05]  /*f280*/  BRA `(.L_x_324) ;  /* 0xffffffd0003c7947 */ /* 0x000fea000383ffff */
.L_x_246:
[----:B------:R-:W-:Y:S01]  /*f290*/  BSSY B0, `(.L_x_325) ;  /* 0x0000008000007945 */ /* 0x000fe20003800000 */
[----:B------:R-:W-:Y:S01]  /*f2a0*/  IMAD.MOV.U32 R13, RZ, RZ, R21 ;  /* 0x000000ffff0d7224 */ /* 0x000fe200078e0015 */
[----:B------:R-:W-:Y:S01]  /*f2b0*/  MOV R15, 0xffffffff ;  /* 0xffffffff000f7802 */ /* 0x000fe20000000f00 */
[----:B------:R-:W-:Y:S02]  /*f2c0*/  IMAD.MOV.U32 R12, RZ, RZ, RZ ;  /* 0x000000ffff0c7224 */ /* 0x000fe400078e00ff */
[----:B------:R-:W-:-:S07]  /*f2d0*/  IMAD.MOV.U32 R11, RZ, RZ, 0x1e1f ;  /* 0x00001e1fff0b7424 */ /* 0x000fce00078e00ff */
[----:B0-----:R-:W-:Y:S05]  /*f2e0*/  WARPSYNC.COLLECTIVE R15, `(.L_x_326) ;  /* 0x000000000f087348 */ /* 0x001fea0003c00000 */
[----:B------:R1:W2:Y:S02]  /*f2f0*/  SHFL.IDX P6, R14, R13, R12, R11 ;  /* 0x0000000c0d0e7389 */ /* 0x0002a400000c000b */
[----:B012---:R-:W-:Y:S01]  /*f300*/  ENDCOLLECTIVE ;  /* 0x000000000000791b */ /* 0x007fe20003800000 */
.L_x_326:
[----:B------:R-:W-:Y:S05]  /*f310*/  BSYNC B0 ;  /* 0x0000000000007941 */ /* 0x000fea0003800000 */
.L_x_325:
[----:B------:R-:W-:Y:S02]  /*f320*/  IMAD.MOV.U32 R13, RZ, RZ, R20 ;  /* 0x000000ffff0d7224 */ /* 0x000fe400078e0014 */
[----:B------:R-:W-:Y:S02]  /*f330*/  IMAD.MOV.U32 R12, RZ, RZ, RZ ;  /* 0x000000ffff0c7224 */ /* 0x000fe400078e00ff */
[----:B------:R-:W-:Y:S02]  /*f340*/  IMAD.MOV.U32 R11, RZ, RZ, 0x1e1f ;  /* 0x00001e1fff0b7424 */ /* 0x000fe400078e00ff */
[----:B------:R-:W-:Y:S02]  /*f350*/  IMAD.MOV.U32 R15, RZ, RZ, -0x1 ;  /* 0xffffffffff0f7424 */ /* 0x000fe400078e00ff */
[----:B------:R-:W-:Y:S02]  /*f360*/  IMAD.MOV.U32 R3, RZ, RZ, R14 ;  /* 0x000000ffff037224 */ /* 0x000fe400078e000e */
[----:B------:R-:W-:-:S07]  /*f370*/  IMAD.IADD R6, R22, 0x1, R6 ;  /* 0x0000000116067824 */ /* 0x000fce00078e0206 */
[----:B------:R-:W-:Y:S05]  /*f380*/  WARPSYNC.COLLECTIVE R15, `(.L_x_327) ;  /* 0x000000000f087348 */ /* 0x000fea0003c00000 */
[----:B------:R0:W1:Y:S02]  /*f390*/  SHFL.IDX P6, R14, R13, R12, R11 ;  /* 0x0000000c0d0e7389 */ /* 0x00006400000c000b */
[----:B01----:R-:W-:Y:S01]  /*f3a0*/  ENDCOLLECTIVE ;  /* 0x000000000000791b */ /* 0x003fe20003800000 */
.L_x_327:
[----:B------:R-:W-:Y:S01]  /*f3b0*/  MOV R13, R21 ;  /* 0x00000015000d7202 */ /* 0x000fe20000000f00 */
[----:B------:R-:W-:Y:S02]  /*f3c0*/  IMAD.MOV.U32 R12, RZ, RZ, 0x1 ;  /* 0x00000001ff0c7424 */ /* 0x000fe400078e00ff */
[----:B------:R-:W-:-:S07]  /*f3d0*/  IMAD.MOV.U32 R2, RZ, RZ, R14 ;  /* 0x000000ffff027224 */ /* 0x000fce00078e000e */
[----:B------:R-:W-:Y:S05]  /*f3e0*/  WARPSYNC.COLLECTIVE R15, `(.L_x_328) ;  /* 0x000000000f087348 */ /* 0x000fea0003c00000 */
[----:B------:R0:W1:Y:S02]  /*f3f0*/  SHFL.IDX P6, R14, R13, R12, R11 ;  /* 0x0000000c0d0e7389 */ /* 0x00006400000c000b */
[----:B01----:R-:W-:Y:S01]  /*f400*/  ENDCOLLECTIVE ;  /* 0x000000000000791b */ /* 0x003fe20003800000 */
.L_x_328:
        /* <DEDUP_REMOVED lines=13> */
.L_x_329:
[----:B------:R-:W-:Y:S01]  /*f4e0*/  IMAD.MOV.U32 R2, RZ, RZ, R14 ;  /* 0x000000ffff027224 */ /* 0x000fe200078e000e */
[----:B------:R-:W-:Y:S06]  /*f4f0*/  BRA `(.L_x_330) ;  /* 0xffffffd000387947 */ /* 0x000fec000383ffff */
.L_x_251:
[----:B---3--:R3:W4:Y:S02]  /*f500*/  SYNCS.PHASECHK.TRANS64.TRYWAIT P0, [R0+URZ+0x19c40], R10 ;  /* 0x019c400a000075a7 */ /* 0x008724000800017f */
[----:B----4-:R-:W-:Y:S05]  /*f510*/  @!P0 NANOSLEEP.SYNCS 0x989680 ;  /* 0x009896800000895d */ /* 0x010fea0003900000 */
[----:B------:R-:W4:Y:S02]  /*f520*/  @!P0 SYNCS.PHASECHK.TRANS64 P0, [R0+URZ+0x19c40], R10 ;  /* 0x019c400a000085a7 */ /* 0x000f24000800007f */
[----:B----4-:R-:W-:Y:S05]  /*f530*/  @!P0 BRA `(.L_x_251) ;  /* 0xfffffffc00f08947 */ /* 0x010fea000383ffff */
[----:B------:R-:W-:Y:S05]  /*f540*/  BRA `(.L_x_331) ;  /* 0xffffffd000907947 */ /* 0x000fea000383ffff */
.L_x_252:
[----:B------:R-:W-:Y:S01]  /*f550*/  BSSY B0, `(.L_x_332) ;  /* 0x0000008000007945 */ /* 0x000fe20003800000 */
[----:B------:R-:W-:Y:S02]  /*f560*/  IMAD.MOV.U32 R13, RZ, RZ, R8 ;  /* 0x000000ffff0d7224 */ /* 0x000fe400078e0008 */
[----:B------:R-:W-:Y:S02]  /*f570*/  IMAD.MOV.U32 R12, RZ, RZ, RZ ;  /* 0x000000ffff0c7224 */ /* 0x000fe400078e00ff */
[----:B------:R-:W-:Y:S02]  /*f580*/  IMAD.MOV.U32 R11, RZ, RZ, 0x1e1f ;  /* 0x00001e1fff0b7424 */ /* 0x000fe400078e00ff */
[----:B------:R-:W-:-:S07]  /*f590*/  IMAD.MOV.U32 R15, RZ, RZ, -0x1 ;  /* 0xffffffffff0f7424 */ /* 0x000fce00078e00ff */
[----:B0123--:R-:W-:Y:S05]  /*f5a0*/  WARPSYNC.COLLECTIVE R15, `(.L_x_333) ;  /* 0x000000000f087348 */ /* 0x00ffea0003c00000 */
[----:B------:R4:W0:Y:S02]  /*f5b0*/  SHFL.IDX P6, R14, R13, R12, R11 ;  /* 0x0000000c0d0e7389 */ /* 0x00082400000c000b */
[----:B01234-:R-:W-:Y:S01]  /*f5c0*/  ENDCOLLECTIVE ;  /* 0x000000000000791b */ /* 0x01ffe20003800000 */
.L_x_333:
[----:B------:R-:W-:Y:S05]  /*f5d0*/  BSYNC B0 ;  /* 0x0000000000007941 */ /* 0x000fea0003800000 */
.L_x_332:
[----:B------:R-:W-:Y:S01]  /*f5e0*/  IMAD.MOV.U32 R13, RZ, RZ, R7 ;  /* 0x000000ffff0d7224 */ /* 0x000fe200078e0007 */
[----:B------:R-:W-:Y:S01]  /*f5f0*/  MOV R3, R14 ;  /* 0x0000000e00037202 */ /* 0x000fe20000000f00 */
[----:B------:R-:W-:Y:S02]  /*f600*/  IMAD.MOV.U32 R12, RZ, RZ, RZ ;  /* 0x000000ffff0c7224 */ /* 0x000fe400078e00ff */
[----:B------:R-:W-:Y:S02]  /*f610*/  IMAD.MOV.U32 R11, RZ, RZ, 0x1e1f ;  /* 0x00001e1fff0b7424 */ /* 0x000fe400078e00ff */
[----:B------:R-:W-:-:S07]  /*f620*/  IMAD.MOV.U32 R15, RZ, RZ, -0x1 ;  /* 0xffffffffff0f7424 */ /* 0x000fce00078e00ff */
[----:B------:R-:W-:Y:S05]  /*f630*/  WARPSYNC.COLLECTIVE R15, `(.L_x_334) ;  /* 0x000000000f087348 */ /* 0x000fea0003c00000 */
[----:B------:R0:W1:Y:S02]  /*f640*/  SHFL.IDX P6, R14, R13, R12, R11 ;  /* 0x0000000c0d0e7389 */ /* 0x00006400000c000b */
[----:B01----:R-:W-:Y:S01]  /*f650*/  ENDCOLLECTIVE ;  /* 0x000000000000791b */ /* 0x003fe20003800000 */
.L_x_334:
[----:B------:R-:W-:Y:S02]  /*f660*/  IMAD.MOV.U32 R13, RZ, RZ, R8 ;  /* 0x000000ffff0d7224 */ /* 0x000fe400078e0008 */
[----:B------:R-:W-:Y:S02]  /*f670*/  IMAD.MOV.U32 R12, RZ, RZ, 0x1 ;  /* 0x00000001ff0c7424 */ /* 0x000fe400078e00ff */
[----:B------:R-:W-:-:S07]  /*f680*/  IMAD.MOV.U32 R2, RZ, RZ, R14 ;  /* 0x000000ffff027224 */ /* 0x000fce00078e000e */
[----:B------:R-:W-:Y:S05]  /*f690*/  WARPSYNC.COLLECTIVE R15, `(.L_x_335) ;  /* 0x000000000f087348 */ /* 0x000fea0003c00000 */
[----:B------:R0:W1:Y:S02]  /*f6a0*/  SHFL.IDX P6, R14, R13, R12, R11 ;  /* 0x0000000c0d0e7389 */ /* 0x00006400000c000b */
[----:B01----:R-:W-:Y:S01]  /*f6b0*/  ENDCOLLECTIVE ;  /* 0x000000000000791b */ /* 0x003fe20003800000 */
.L_x_335:
        /* <DEDUP_REMOVED lines=9> */
[----:B------:R-:W-:-:S07]  /*f750*/  MOV R8, R14 ;  /* 0x0000000e00087202 */ /* 0x000fce0000000f00 */
[----:B0-----:R-:W-:Y:S05]  /*f760*/  WARPSYNC.COLLECTIVE R15, `(.L_x_336) ;  /* 0x000000000f087348 */ /* 0x001fea0003c00000 */
[----:B------:R1:W2:Y:S02]  /*f770*/  SHFL.IDX P6, R14, R13, R12, R11 ;  /* 0x0000000c0d0e7389 */ /* 0x0002a400000c000b */
[----:B012---:R-:W-:Y:S01]  /*f780*/  ENDCOLLECTIVE ;  /* 0x000000000000791b */ /* 0x007fe20003800000 */
.L_x_336:
[----:B------:R-:W-:Y:S01]  /*f790*/  IMAD.MOV.U32 R2, RZ, RZ, R14 ;  /* 0x000000ffff027224 */ /* 0x000fe200078e000e */
[----:B------:R-:W-:Y:S06]  /*f7a0*/  BRA `(.L_x_337) ;  /* 0xffffffd000847947 */ /* 0x000fec000383ffff */
.L_x_257:
[----:B0-----:R0:W2:Y:S02]  /*f7b0*/  SYNCS.PHASECHK.TRANS64.TRYWAIT P2, [R2+URZ+0x19c70], R0 ;  /* 0x019c7000020075a7 */ /* 0x0010a4000804017f */
[----:B--2---:R-:W-:Y:S05]  /*f7c0*/  @!P2 NANOSLEEP.SYNCS 0x989680 ;  /* 0x009896800000a95d */ /* 0x004fea0003900000 */
[----:B------:R-:W2:Y:S02]  /*f7d0*/  @!P2 SYNCS.PHASECHK.TRANS64 P2, [R2+URZ+0x19c70], R0 ;  /* 0x019c70000200a5a7 */ /* 0x000ea4000804007f */
[----:B--2---:R-:W-:Y:S05]  /*f7e0*/  @!P2 BRA `(.L_x_257) ;  /* 0xfffffffc00f0a947 */ /* 0x004fea000383ffff */
[----:B------:R-:W-:Y:S05]  /*f7f0*/  BRA `(.L_x_338) ;  /* 0xffffffd000f07947 */ /* 0x000fea000383ffff */
.L_x_259:
[----:B0-----:R0:W2:Y:S02]  /*f800*/  SYNCS.PHASECHK.TRANS64.TRYWAIT P2, [R2+URZ+0x19c60], R0 ;  /* 0x019c6000020075a7 */ /* 0x0010a4000804017f */
[----:B--2---:R-:W-:Y:S05]  /*f810*/  @!P2 NANOSLEEP.SYNCS 0x989680 ;  /* 0x009896800000a95d */ /* 0x004fea0003900000 */
[----:B------:R-:W2:Y:S02]  /*f820*/  @!P2 SYNCS.PHASECHK.TRANS64 P2, [R2+URZ+0x19c60], R0 ;  /* 0x019c60000200a5a7 */ /* 0x000ea4000804007f */
[----:B--2---:R-:W-:Y:S05]  /*f830*/  @!P2 BRA `(.L_x_259) ;  /* 0xfffffffc00f0a947 */ /* 0x004fea000383ffff */
[----:B------:R-:W-:Y:S05]  /*f840*/  BRA `(.L_x_339) ;  /* 0xffffffd400007947 */ /* 0x000fea000383ffff */
.L_x_267:
[----:B0-----:R0:W1:Y:S02]  /*f850*/  SYNCS.PHASECHK.TRANS64.TRYWAIT P1, [R3+URZ+0x19c70], R0 ;  /* 0x019c7000030075a7 */ /* 0x001064000802017f */
[----:B-1----:R-:W-:Y:S05]  /*f860*/  @!P1 NANOSLEEP.SYNCS 0x989680 ;  /* 0x009896800000995d */ /* 0x002fea0003900000 */
[----:B------:R-:W1:Y:S02]  /*f870*/  @!P1 SYNCS.PHASECHK.TRANS64 P1, [R3+URZ+0x19c70], R0 ;  /* 0x019c7000030095a7 */ /* 0x000e64000802007f */
[----:B-1----:R-:W-:Y:S05]  /*f880*/  @!P1 BRA `(.L_x_267) ;  /* 0xfffffffc00f09947 */ /* 0x002fea000383ffff */
[----:B------:R-:W-:Y:S05]  /*f890*/  BRA `(.L_x_340) ;  /* 0xffffffd800647947 */ /* 0x000fea000383ffff */
.L_x_269:
[----:B0-----:R0:W1:Y:S02]  /*f8a0*/  SYNCS.PHASECHK.TRANS64.TRYWAIT P1, [R3+URZ+0x19c60], R0 ;  /* 0x019c6000030075a7 */ /* 0x001064000802017f */
[----:B-1----:R-:W-:Y:S05]  /*f8b0*/  @!P1 NANOSLEEP.SYNCS 0x989680 ;  /* 0x009896800000995d */ /* 0x002fea0003900000 */
[----:B------:R-:W1:Y:S02]  /*f8c0*/  @!P1 SYNCS.PHASECHK.TRANS64 P1, [R3+URZ+0x19c60], R0 ;  /* 0x019c6000030095a7 */ /* 0x000e64000802007f */
[----:B-1----:R-:W-:Y:S05]  /*f8d0*/  @!P1 BRA `(.L_x_269) ;  /* 0xfffffffc00f09947 */ /* 0x002fea000383ffff */
[----:B------:R-:W-:Y:S05]  /*f8e0*/  BRA `(.L_x_341) ;  /* 0xffffffd800707947 */ /* 0x000fea000383ffff */
.L_x_283:
[----:B0-----:R0:W1:Y:S02]  /*f8f0*/  SYNCS.PHASECHK.TRANS64.TRYWAIT P0, [R4+URZ+0x19c20], R0 ;  /* 0x019c2000040075a7 */ /* 0x001064000800017f */
[----:B-1----:R-:W-:Y:S05]  /*f900*/  @!P0 NANOSLEEP.SYNCS 0x989680 ;  /* 0x009896800000895d */ /* 0x002fea0003900000 */
[----:B------:R-:W1:Y:S02]  /*f910*/  @!P0 SYNCS.PHASECHK.TRANS64 P0, [R4+URZ+0x19c20], R0 ;  /* 0x019c2000040085a7 */ /* 0x000e64000800007f */
[----:B-1----:R-:W-:Y:S05]  /*f920*/  @!P0 BRA `(.L_x_283) ;  /* 0xfffffffc00f08947 */ /* 0x002fea000383ffff */
[----:B------:R-:W-:Y:S05]  /*f930*/  BRA `(.L_x_342) ;  /* 0xffffffe800087947 */ /* 0x000fea000383ffff */
.L_x_284:
[----:B------:R-:W1:Y:S01]  /*f940*/  S2R R2, SR_TID.X ;  /* 0x0000000000027919 */ /* 0x000e620000002100 */
[----:B------:R-:W-:Y:S01]  /*f950*/  BSSY B0, `(.L_x_343) ;  /* 0x000000a000007945 */ /* 0x000fe20003800000 */
[----:B------:R-:W-:Y:S02]  /*f960*/  IMAD.MOV.U32 R12, RZ, RZ, RZ ;  /* 0x000000ffff0c7224 */ /* 0x000fe400078e00ff */
[----:B------:R-:W-:Y:S02]  /*f970*/  IMAD.MOV.U32 R11, RZ, RZ, 0x1f ;  /* 0x0000001fff0b7424 */ /* 0x000fe400078e00ff */
[----:B------:R-:W-:Y:S01]  /*f980*/  IMAD.MOV.U32 R15, RZ, RZ, -0x1 ;  /* 0xffffffffff0f7424 */ /* 0x000fe200078e00ff */
[----:B-1----:R-:W-:-:S04]  /*f990*/  SHF.R.U32.HI R2, RZ, 0x5, R2 ;  /* 0x00000005ff027819 */ /* 0x002fc80000011602 */
[----:B------:R-:W-:-:S05]  /*f9a0*/  LOP3.LUT R2, R2, 0x3, RZ, 0xc0, !PT ;  /* 0x0000000302027812 */ /* 0x000fca00078ec0ff */
[----:B------:R-:W-:-:S07]  /*f9b0*/  IMAD.MOV.U32 R13, RZ, RZ, R2 ;  /* 0x000000ffff0d7224 */ /* 0x000fce00078e0002 */
[----:B0-----:R-:W-:Y:S05]  /*f9c0*/  WARPSYNC.COLLECTIVE R15, `(.L_x_344) ;  /* 0x000000000f087348 */ /* 0x001fea0003c00000 */
[----:B------:R1:W2:Y:S02]  /*f9d0*/  SHFL.IDX P6, R14, R13, R12, R11 ;  /* 0x0000000c0d0e7389 */ /* 0x0002a400000c000b */
[----:B012---:R-:W-:Y:S01]  /*f9e0*/  ENDCOLLECTIVE ;  /* 0x000000000000791b */ /* 0x007fe20003800000 */
.L_x_344:
[----:B------:R-:W-:Y:S05]  /*f9f0*/  BSYNC B0 ;  /* 0x0000000000007941 */ /* 0x000fea0003800000 */
.L_x_343:
[----:B------:R-:W-:Y:S05]  /*fa00*/  BRA `(.L_x_345) ;  /* 0xffffffe400f07947 */ /* 0x000fea000383ffff */
.L_x_287:
[----:B------:R-:W-:Y:S01]  /*fa10*/  BSSY B1, `(.L_x_346) ;  /* 0x0000006000017945 */ /* 0x000fe20003800000 */
[----:B------:R-:W-:-:S07]  /*fa20*/  IMAD.MOV.U32 R15, RZ, RZ, -0x1 ;  /* 0xffffffffff0f7424 */ /* 0x000fce00078e00ff */
[----:B0-----:R-:W-:Y:S05]  /*fa30*/  WARPSYNC.COLLECTIVE R15, `(.L_x_347) ;  /* 0x000000000f0c7348 */ /* 0x001fea0003c00000 */
[----:B------:R-:W-:Y:S02]  /*fa40*/  ELECT P6, UR62, PT ;  /* 0x00000000003e782f */ /* 0x000fe400038c0000 */
[----:B------:R-:W-:Y:S01]  /*fa50*/  MOV R14, UR62 ;  /* 0x0000003e000e7c02 */ /* 0x000fe20008000f00 */
[----:B0-----:R-:W-:Y:S10]  /*fa60*/  ENDCOLLECTIVE ;  /* 0x000000000000791b */ /* 0x001ff40003800000 */
.L_x_347:
[----:B------:R-:W-:Y:S05]  /*fa70*/  BSYNC B1 ;  /* 0x0000000000017941 */ /* 0x000fea0003800000 */
.L_x_346:
[----:B------:R-:W-:Y:S05]  /*fa80*/  BRA `(.L_x_348) ;  /* 0xffffffe400e87947 */ /* 0x000fea000383ffff */
.L_x_289:
[----:B0-----:R0:W1:Y:S02]  /*fa90*/  SYNCS.PHASECHK.TRANS64.TRYWAIT P1, [R5+URZ+0x19c40], R0 ;  /* 0x019c4000050075a7 */ /* 0x001064000802017f */
[----:B-1----:R-:W-:Y:S05]  /*faa0*/  @!P1 NANOSLEEP.SYNCS 0x989680 ;  /* 0x009896800000995d */ /* 0x002fea0003900000 */
[----:B------:R-:W1:Y:S02]  /*fab0*/  @!P1 SYNCS.PHASECHK.TRANS64 P1, [R5+URZ+0x19c40], R0 ;  /* 0x019c4000050095a7 */ /* 0x000e64000802007f */
[----:B-1----:R-:W-:Y:S05]  /*fac0*/  @!P1 BRA `(.L_x_289) ;  /* 0xfffffffc00f09947 */ /* 0x002fea000383ffff */
[----:B------:R-:W-:Y:S05]  /*fad0*/  BRA `(.L_x_349) ;  /* 0xffffffe800087947 */ /* 0x000fea000383ffff */
.L_x_291:
[----:B-1----:R1:W2:Y:S02]  /*fae0*/  SYNCS.PHASECHK.TRANS64.TRYWAIT P1, [R23+URZ+0x19c40], R2 ;  /* 0x019c4002170075a7 */ /* 0x0022a4000802017f */
[----:B--2---:R-:W-:Y:S05]  /*faf0*/  @!P1 NANOSLEEP.SYNCS 0x989680 ;  /* 0x009896800000995d */ /* 0x004fea0003900000 */
[----:B------:R-:W2:Y:S02]  /*fb00*/  @!P1 SYNCS.PHASECHK.TRANS64 P1, [R23+URZ+0x19c40], R2 ;  /* 0x019c4002170095a7 */ /* 0x000ea4000802007f */
[----:B--2---:R-:W-:Y:S05]  /*fb10*/  @!P1 BRA `(.L_x_291) ;  /* 0xfffffffc00f09947 */ /* 0x004fea000383ffff */
[----:B------:R-:W-:Y:S05]  /*fb20*/  BRA `(.L_x_350) ;  /* 0xffffffe800147947 */ /* 0x000fea000383ffff */
.L_x_293:
[----:B--2---:R2:W3:Y:S02]  /*fb30*/  SYNCS.PHASECHK.TRANS64.TRYWAIT P1, [R5+URZ+0x19c60], R0 ;  /* 0x019c6000050075a7 */ /* 0x0044e4000802017f */
[----:B---3--:R-:W-:Y:S05]  /*fb40*/  @!P1 NANOSLEEP.SYNCS 0x989680 ;  /* 0x009896800000995d */ /* 0x008fea0003900000 */
[----:B------:R-:W3:Y:S02]  /*fb50*/  @!P1 SYNCS.PHASECHK.TRANS64 P1, [R5+URZ+0x19c60], R0 ;  /* 0x019c6000050095a7 */ /* 0x000ee4000802007f */
[----:B---3--:R-:W-:Y:S05]  /*fb60*/  @!P1 BRA `(.L_x_293) ;  /* 0xfffffffc00f09947 */ /* 0x008fea000383ffff */
[----:B------:R-:W-:Y:S05]  /*fb70*/  BRA `(.L_x_351) ;  /* 0xffffffe800107947 */ /* 0x000fea000383ffff */
.L_x_295:
[----:B---3--:R3:W4:Y:S02]  /*fb80*/  SYNCS.PHASECHK.TRANS64.TRYWAIT P1, [R23+URZ+0x19c60], R2 ;  /* 0x019c6002170075a7 */ /* 0x008724000802017f */
[----:B----4-:R-:W-:Y:S05]  /*fb90*/  @!P1 NANOSLEEP.SYNCS 0x989680 ;  /* 0x009896800000995d */ /* 0x010fea0003900000 */
[----:B------:R-:W4:Y:S02]  /*fba0*/  @!P1 SYNCS.PHASECHK.TRANS64 P1, [R23+URZ+0x19c60], R2 ;  /* 0x019c6002170095a7 */ /* 0x000f24000802007f */
[----:B----4-:R-:W-:Y:S05]  /*fbb0*/  @!P1 BRA `(.L_x_295) ;  /* 0xfffffffc00f09947 */ /* 0x010fea000383ffff */
[----:B------:R-:W-:Y:S05]  /*fbc0*/  BRA `(.L_x_352) ;  /* 0xffffffe8000c7947 */ /* 0x000fea000383ffff */
.L_x_297:
[----:B----4-:R4:W0:Y:S02]  /*fbd0*/  SYNCS.PHASECHK.TRANS64.TRYWAIT P1, [R5+URZ+0x19c80], R0 ;  /* 0x019c8000050075a7 */ /* 0x010824000802017f */
[----:B0-----:R-:W-:Y:S05]  /*fbe0*/  @!P1 NANOSLEEP.SYNCS 0x989680 ;  /* 0x009896800000995d */ /* 0x001fea0003900000 */
[----:B------:R-:W0:Y:S02]  /*fbf0*/  @!P1 SYNCS.PHASECHK.TRANS64 P1, [R5+URZ+0x19c80], R0 ;  /* 0x019c8000050095a7 */ /* 0x000e24000802007f */
[----:B0-----:R-:W-:Y:S05]  /*fc00*/  @!P1 BRA `(.L_x_297) ;  /* 0xfffffffc00f09947 */ /* 0x001fea000383ffff */
[----:B------:R-:W-:Y:S05]  /*fc10*/  BRA `(.L_x_353) ;  /* 0xffffffe800087947 */ /* 0x000fea000383ffff */
.L_x_354:
        /* <DEDUP_REMOVED lines=14> */
.L_x_2579:


//--------------------- .text._ZN7cutlass13device_kernelIN5flash11enable_sm90INS1_16FlashAttnFwdSm90INS1_25CollectiveMainloopFwdSm90ILi2EN4cute5tupleIJNS5_1CILi1EEES8_S8_EEENS6_IJNS7_ILi192EEENS7_ILi128EEENS7_ILi96EEEEEELi96ENS_12float_e4m3_tEfNS_4arch4Sm90ELb0ELb0ELb1ELb1ELb1ELb1ELb0ELb1ELb1ELb1ELb0ELb0EEENS1_21CollectiveEpilogueFwdINS6_IJSA_SC_SB_EEES9_NS_10bfloat16_tESG_Li384ELb1ELb1ELb0ELb1EEENS1_36VarlenDynamicPersistentTileSchedulerILi192ELi128ELi384ELi128ELb0ELb1ELb1ELb0ELb1ELb1EEEEEEEEEvNT_6ParamsE --------------------------
	.section	.text._ZN7cutlass13device_kernelIN5flash11enable_sm90INS1_16FlashAttnFwdSm90INS1_25CollectiveMainloopFwdSm90ILi2EN4cute5tupleIJNS5_1CILi1EEES8_S8_EEENS6_IJNS7_ILi192EEENS7_ILi128EEENS7_ILi96EEEEEELi96ENS_12float_e4m3_tEfNS_4arch4Sm90ELb0ELb0ELb1ELb1ELb1ELb1ELb0ELb1ELb1ELb1ELb0ELb0EEENS1_21CollectiveEpilogueFwdINS6_IJSA_SC_SB_EEES9_NS_10bfloat16_tESG_Li384ELb1ELb1ELb0ELb1EEENS1_36VarlenDynamicPersistentTileSchedulerILi192ELi128ELi384ELi128ELb0ELb1ELb1ELb0ELb1ELb1EEEEEEEEEvNT_6ParamsE,"ax",@progbits
	.align	128
.text._ZN7cutlass13device_kernelIN5flash11enable_sm90INS1_16FlashAttnFwdSm90INS1_25CollectiveMainloopFwdSm90ILi2EN4cute5tupleIJNS5_1CILi1EEES8_S8_EEENS6_IJNS7_ILi192EEENS7_ILi128EEENS7_ILi96EEEEEELi96ENS_12float_e4m3_tEfNS_4arch4Sm90ELb0ELb0ELb1ELb1ELb1ELb1ELb0ELb1ELb1ELb1ELb0ELb0EEENS1_21CollectiveEpilogueFwdINS6_IJSA_SC_SB_EEES9_NS_10bfloat16_tESG_Li384ELb1ELb1ELb0ELb1EEENS1_36VarlenDynamicPersistentTileSchedulerILi192ELi128ELi384ELi128ELb0ELb1ELb1ELb0ELb1ELb1EEEEEEEEEvNT_6ParamsE:
        .type           _ZN7cutlass13device_kernelIN5flash11enable_sm90INS1_16FlashAttnFwdSm90INS1_25CollectiveMainloopFwdSm90ILi2EN4cute5tupleIJNS5_1CILi1EEES8_S8_EEENS6_IJNS7_ILi192EEENS7_ILi128EEENS7_ILi96EEEEEELi96ENS_12float_e4m3_tEfNS_4arch4Sm90ELb0ELb0ELb1ELb1ELb1ELb1ELb0ELb1ELb1ELb1ELb0ELb0EEENS1_21CollectiveEpilogueFwdINS6_IJSA_SC_SB_EEES9_NS_10bfloat16_tESG_Li384ELb1ELb1ELb0ELb1EEENS1_36VarlenDynamicPersistentTileSchedulerILi192ELi128ELi384ELi128ELb0ELb1ELb1ELb0ELb1ELb1EEEEEEEEEvNT_6ParamsE,@function
        .size           _ZN7cutlass13device_kernelIN5flash11enable_sm90INS1_16FlashAttnFwdSm90INS1_25CollectiveMainloopFwdSm90ILi2EN4cute5tupleIJNS5_1CILi1EEES8_S8_EEENS6_IJNS7_ILi192EEENS7_ILi128EEENS7_ILi96EEEEEELi96ENS_12float_e4m3_tEfNS_4arch4Sm90ELb0ELb0ELb1ELb1ELb1ELb1ELb0ELb1ELb1ELb1ELb0ELb0EEENS1_21CollectiveEpilogueFwdINS6_IJSA_SC_SB_EEES9_NS_10bfloat16_tESG_Li384ELb1ELb1ELb0ELb1EEENS1_36VarlenDynamicPersistentTileSchedulerILi192ELi128ELi384ELi128ELb0ELb1ELb1ELb0ELb1ELb1EEEEEEEEEvNT_6ParamsE,(.L_x_2580 - _ZN7cutlass13device_kernelIN5flash11enable_sm90INS1_16FlashAttnFwdSm90INS1_25CollectiveMainloopFwdSm90ILi2EN4cute5tupleIJNS5_1CILi1EEES8_S8_EEENS6_IJNS7_ILi192EEENS7_ILi128EEENS7_ILi96EEEEEELi96ENS_12float_e4m3_tEfNS_4arch4Sm90ELb0ELb0ELb1ELb1ELb1ELb1ELb0ELb1ELb1ELb1ELb0ELb0EEENS1_21CollectiveEpilogueFwdINS6_IJSA_SC_SB_EEES9_NS_10bfloat16_tESG_Li384ELb1ELb1ELb0ELb1EEENS1_36VarlenDynamicPersistentTileSchedulerILi192ELi128ELi384ELi128ELb0ELb1ELb1ELb0ELb1ELb1EEEEEEEEEvNT_6ParamsE)
        .other          _ZN7cutlass13device_kernelIN5flash11enable_sm90INS1_16FlashAttnFwdSm90INS1_25CollectiveMainloopFwdSm90ILi2EN4cute5tupleIJNS5_1CILi1EEES8_S8_EEENS6_IJNS7_ILi192EEENS7_ILi128EEENS7_ILi96EEEEEELi96ENS_12float_e4m3_tEfNS_4arch4Sm90ELb0ELb0ELb1ELb1ELb1ELb1ELb0ELb1ELb1ELb1ELb0ELb0EEENS1_21CollectiveEpilogueFwdINS6_IJSA_SC_SB_EEES9_NS_10bfloat16_tESG_Li384ELb1ELb1ELb0ELb1EEENS1_36VarlenDynamicPersistentTileSchedulerILi192ELi128ELi384ELi128ELb0ELb1ELb1ELb0ELb1ELb1EEEEEEEEEvNT_6ParamsE,@"STO_CUDA_ENTRY STV_DEFAULT"
_ZN7cutlass13device_kernelIN5flash11enable_sm90INS1_16FlashAttnFwdSm90INS1_25CollectiveMainloopFwdSm90ILi2EN4cute5tupleIJNS5_1CILi1EEES8_S8_EEENS6_IJNS7_ILi192EEENS7_ILi128EEENS7_ILi96EEEEEELi96ENS_12float_e4m3_tEfNS_4arch4Sm90ELb0ELb0ELb1ELb1ELb1ELb1ELb0ELb1ELb1ELb1ELb0ELb0EEENS1_21CollectiveEpilogueFwdINS6_IJSA_SC_SB_EEES9_NS_10bfloat16_tESG_Li384ELb1ELb1ELb0ELb1EEENS1_36VarlenDynamicPersistentTileSchedulerILi192ELi128ELi384ELi128ELb0ELb1ELb1ELb0ELb1ELb1EEEEEEEEEvNT_6ParamsE:
[----:B------:R-:W0:Y:S02]  /*0000*/  LDC R1, c[0x0][0x28] ;  /* 0x00000a00ff017b82 */ /* 0x000e240000000800 */
[----:B0-----:R-:W-:Y:S01]  /*0010*/  VIADD R1, R1, 0xffffff80 ;  /* 0xffffff8001017836 */ /* 0x001fe20000000000 */
[----:B------:R-:W0:Y:S01]  /*0020*/  S2R R3, SR_TID.X ;  /* 0x0000000000037919 */ /* 0x000e220000002100 */
[----:B------:R-:W-:Y:S01]  /*0030*/  ELECT P0, URZ, PT ;  /* 0x00000000003f782f */ /* 0x000fe20003800000 */
[----:B------:R-:W-:Y:S01]  /*0040*/  BSSY B0, `(.L_x_355) ;  /* 0x000000e000007945 */ /* 0x000fe20003800000 */
[--C-:B0-----:R-:W-:Y:S02]  /*0050*/  SHF.R.U32.HI R0, RZ, 0x5, R3.reuse ;  /* 0x00000005ff007819 */ /* 0x101fe40000011603 */
[----:B------:R-:W-:-:S03]  /*0060*/  SHF.R.U32.HI R3, RZ, 0x7, R3 ;  /* 0x00000007ff037819 */ /* 0x000fc60000011603 */
[----:B------:R-:W0:Y:S02]  /*0070*/  SHFL.IDX PT, R2, R0, RZ, 0x1f ;  /* 0x00001fff00027589 */ /* 0x000e2400000e0000 */
[----:B0-----:R-:W-:-:S13]  /*0080*/  ISETP.EQ.AND P0, PT, R2, RZ, P0 ;  /* 0x000000ff0200720c */ /* 0x001fda0000702270 */
[----:B------:R-:W-:Y:S05]  /*0090*/  @!P0 BRA `(.L_x_356) ;  /* 0x0000000000208947 */ /* 0x000fea0003800000 */
[----:B------:R-:W-:Y:S02]  /*00a0*/  ULDC.64 UR4, c[0x0][0x198] ;  /* 0x0000660000047ab9 */ /* 0x000fe40000000a00 */
[----:B------:R-:W-:Y:S02]  /*00b0*/  UIADD3 UR6, UP0, UR4, 0x570, URZ ;  /* 0x0000057004067890 */ /* 0x000fe4000ff1e03f */
[----:B------:R-:W-:Y:S02]  /*00c0*/  UIADD3 UR4, UP1, UR4, 0x670, URZ ;  /* 0x0000067004047890 */ /* 0x000fe4000ff3e03f */
[----:B------:R-:W-:Y:S02]  /*00d0*/  UIADD3.X UR7, URZ, UR5, URZ, UP0, !UPT ;  /* 0x000000053f077290 */ /* 0x000fe400087fe43f */
[----:B------:R-:W-:-:S07]  /*00e0*/  UIADD3.X UR5, URZ, UR5, URZ, UP1, !UPT ;  /* 0x000000053f057290 */ /* 0x000fce0008ffe43f */
[----:B------:R0:W-:Y:S02]  /*00f0*/  UTMACCTL.PF [UR6] ;  /* 0x00000000060079b9 */ /* 0x0001e40008040000 */
[----:B------:R0:W-:Y:S02]  /*0100*/  UTMACCTL.PF [UR4] ;  /* 0x00000000040079b9 */ /* 0x0001e40008040000 */
[----:B0-----:R-:W-:Y:S01]  /*0110*/  NOP ;  /* 0x0000000000007918 */ /* 0x001fe20000000000 */
.L_x_356:
[----:B------:R-:W-:Y:S05]  /*0120*/  BSYNC B0 ;  /* 0x0000000000007941 */ /* 0x000fea0003800000 */
.L_x_355:
[----:B------:R-:W-:Y:S01]  /*0130*/  VOTEU.ANY UP0, P0 ;  /* 0x00000000003f7886 */ /* 0x000fe20000000100 */
[----:B------:R-:W0:Y:S01]  /*0140*/  SHFL.IDX PT, R3, R3, RZ, 0x1f ;  /* 0x00001fff03037589 */ /* 0x000e2200000e0000 */
[----:B------:R-:W-:Y:S01]  /*0150*/  UMOV UR4, 0x80 ;  /* 0x0000008000047882 */ /* 0x000fe20000000000 */
[----:B------:R-:W-:Y:S01]  /*0160*/  UMOV UR7, 0x180 ;  /* 0x0000018000077882 */ /* 0x000fe20000000000 */
[----:B------:R-:W-:Y:S01]  /*0170*/  VOTEU.ANY UP1, P0 ;  /* 0x00000000003f7886 */ /* 0x000fe20000020100 */
[----:B------:R-:W1:Y:S01]  /*0180*/  @UP0 S2UR UR8, SR_CgaCtaId ;  /* 0x00000000000809c3 */ /* 0x000e620000008800 */
[----:B------:R-:W2:Y:S01]  /*0190*/  SHFL.IDX PT, R2, R0, RZ, 0x1f ;  /* 0x00001fff00027589 */ /* 0x000ea200000e0000 */
[----:B------:R-:W-:Y:S01]  /*01a0*/  @UP0 UMOV UR6, 0x400 ;  /* 0x0000040000060882 */ /* 0x000fe20000000000 */
[----:B------:R-:W-:-:S04]  /*01b0*/  @UP0 UIADD3 UR4, -UR4, 0x100000, URZ ;  /* 0x0010000004040890 */ /* 0x000fc8000fffe13f */
[----:B------:R-:W-:Y:S02]  /*01c0*/  @UP0 USHF.L.U32 UR5, UR4, 0xb, URZ ;  /* 0x0000000b04050899 */ /* 0x000fe4000800063f */
[----:B------:R-:W-:Y:S01]  /*01d0*/  @UP0 USHF.L.U32 UR4, UR4, 0x1, URZ ;  /* 0x0000000104040899 */ /* 0x000fe2000800063f */
[----:B------:R-:W-:Y:S01]  /*01e0*/  VOTEU.ANY UP2, P0 ;  /* 0x00000000003f7886 */ /* 0x000fe20000040100 */
[----:B0-----:R-:W-:Y:S01]  /*01f0*/  R2UR UR9, R3 ;  /* 0x00000000030972ca */ /* 0x001fe200000e0000 */
[----:B-1----:R-:W-:Y:S01]  /*0200*/  @UP0 ULEA UR8, UR8, UR6, 0x18 ;  /* 0x0000000608080291 */ /* 0x002fe2000f8ec03f */
[----:B--2---:R-:W-:Y:S01]  /*0210*/  ISETP.NE.AND P1, PT, R2, RZ, PT ;  /* 0x000000ff0200720c */ /* 0x004fe20003f25270 */
[----:B------:R-:W-:-:S04]  /*0220*/  @UP0 UIADD3 UR6, -UR7, 0x100000, URZ ;  /* 0x0010000007060890 */ /* 0x000fc8000fffe13f */
[----:B------:R-:W-:Y:S02]  /*0230*/  @UP0 USHF.L.U32 UR7, UR6, 0xb, URZ ;  /* 0x0000000b06070899 */ /* 0x000fe4000800063f */
[----:B------:R-:W-:-:S04]  /*0240*/  @UP0 USHF.L.U32 UR6, UR6, 0x1, URZ ;  /* 0x0000000106060899 */ /* 0x000fc8000800063f */
[----:B------:R-:W-:Y:S01]  /*0250*/  UISETP.NE.AND UP0, UPT, UR9, URZ, UPT ;  /* 0x0000003f0900728c */ /* 0x000fe2000bf05270 */
[----:B------:R-:W0:Y:S02]  /*0260*/  FENCE.VIEW.ASYNC.S ;  /* 0x00000000000073c6 */ /* 0x000e240000000000 */
[----:B0-----:R0:W1:Y:S05]  /*0270*/  @UP1 SYNCS.EXCH.64 URZ, [UR8+0x19c00], UR4 ;  /* 0x019c0004083f15b2 */ /* 0x00106a0008000100 */
[----:B------:R0:W2:Y:S01]  /*0280*/  @UP2 SYNCS.EXCH.64 URZ, [UR8+0x19c20], UR6 ;  /* 0x019c2006083f25b2 */ /* 0x0000a20008000100 */
        /* <DEDUP_REMOVED lines=14> */
[----:B0-----:R3:W4:Y:S08]  /*0370*/  SYNCS.EXCH.64 URZ, [UR8+0x19c30], UR4 ;  /* 0x019c3004083f75b2 */ /* 0x0017300008000100 */
[----:B------:R3:W0:Y:S01]  /*0380*/  SYNCS.EXCH.64 URZ, [UR8+0x19c40], UR6 ;  /* 0x019c4006083f75b2 */ /* 0x0006220008000100 */
[----:B------:R3:W0:Y:S01]  /*0390*/  SYNCS.EXCH.64 URZ, [UR8+0x19c38], UR4 ;  /* 0x019c3804083f75b2 */ /* 0x0006220008000100 */
[----:B------:R3:W0:Y:S02]  /*03a0*/  SYNCS.EXCH.64 URZ, [UR8+0x19c48], UR6 ;  /* 0x019c4806083f75b2 */ /* 0x0006240008000100 */
[----:B---3--:R-:W-:Y:S01]  /*03b0*/  NOP ;  /* 0x0000000000007918 */ /* 0x008fe20000000000 */
.L_x_357:
[----:B------:R-:W3:Y:S01]  /*03c0*/  SHFL.IDX PT, R2, R0, RZ, 0x1f ;  /* 0x00001fff00027589 */ /* 0x000ee200000e0000 */
[----:B------:R-:W-:Y:S01]  /*03d0*/  NOP ;  /* 0x0000000000007918 */ /* 0x000fe20000000000 */
[----:B---3--:R-:W-:-:S13]  /*03e0*/  ISETP.NE.AND P0, PT, R2, RZ, PT ;  /* 0x000000ff0200720c */ /* 0x008fda0003f05270 */
        /* <DEDUP_REMOVED lines=17> */
[----:B------:R3:W0:Y:S02]  /*0500*/  SYNCS.EXCH.64 URZ, [UR8+0x19c68], UR6 ;  /* 0x019c6806083f75b2 */ /* 0x0006240008000100 */
[----:B---3--:R-:W-:Y:S01]  /*0510*/  NOP ;  /* 0x0000000000007918 */ /* 0x008fe20000000000 */
.L_x_358:
[----:B------:R-:W3:Y:S01]  /*0520*/  SHFL.IDX PT, R2, R0, RZ, 0x1f ;  /* 0x00001fff00027589 */ /* 0x000ee200000e0000 */
[----:B------:R-:W-:Y:S01]  /*0530*/  NOP ;  /* 0x0000000000007918 */ /* 0x000fe20000000000 */
[----:B---3--:R-:W-:-:S13]  /*0540*/  ISETP.NE.AND P0, PT, R2, RZ, PT ;  /* 0x000000ff0200720c */ /* 0x008fda0003f05270 */
        /* <DEDUP_REMOVED lines=13> */
[----:B------:R3:W0:Y:S02]  /*0620*/  SYNCS.EXCH.64 URZ, [UR6+0x19c88], UR4 ;  /* 0x019c8804063f75b2 */ /* 0x0006240008000100 */
[----:B---3--:R-:W-:Y:S01]  /*0630*/  NOP ;  /* 0x0000000000007918 */ /* 0x008fe20000000000 */
.L_x_359:
        /* <DEDUP_REMOVED lines=22> */
.L_x_360:
[----:B------:R-:W3:Y:S01]  /*07a0*/  SHFL.IDX PT, R3, R0, RZ, 0x1f ;  /* 0x00001fff00037589 */ /* 0x000ee200000e0000 */
[----:B------:R-:W-:Y:S01]  /*07b0*/  NOP ;  /* 0x0000000000007918 */ /* 0x000fe20000000000 */
[----:B------:R-:W0:Y:S01]  /*07c0*/  S2R R2, SR_CgaCtaId ;  /* 0x0000000000027919 */ /* 0x000e220000008800 */
[----:B---3--:R-:W-:-:S13]  /*07d0*/  ISETP.NE.AND P0, PT, R3, RZ, PT ;  /* 0x000000ff0300720c */ /* 0x008fda0003f05270 */
        /* <DEDUP_REMOVED lines=14> */
[----:B0-----:R0:W3:Y:S08]  /*08c0*/  SYNCS.EXCH.64 URZ, [UR8+0x19cb0], UR4 ;  /* 0x019cb004083f75b2 */ /* 0x0010f00008000100 */
[----:B------:R0:W0:Y:S01]  /*08d0*/  SYNCS.EXCH.64 URZ, [UR8+0x19cc0], UR6 ;  /* 0x019cc006083f75b2 */ /* 0x0000220008000100 */
[----:B------:R0:W0:Y:S01]  /*08e0*/  SYNCS.EXCH.64 URZ, [UR8+0x19cb8], UR4 ;  /* 0x019cb804083f75b2 */ /* 0x0000220008000100 */
[----:B------:R0:W0:Y:S01]  /*08f0*/  SYNCS.EXCH.64 URZ, [UR8+0x19cc8], UR6 ;  /* 0x019cc806083f75b2 */ /* 0x0000220008000100 */
[----:B------:R-:W-:Y:S01]  /*0900*/  NOP ;  /* 0x0000000000007918 */ /* 0x000fe20000000000 */
.L_x_361:
[----:B------:R-:W-:Y:S01]  /*0910*/  PLOP3.LUT P0, PT, PT, PT, UP0, 0x80, 0x0 ;  /* 0x000000000000781c */ /* 0x000fe20003f0f008 */
[----:B------:R-:W-:Y:S01]  /*0920*/  UMOV UR37, 0x1 ;  /* 0x0000000100257882 */ /* 0x000fe20000000000 */
[----:B------:R-:W-:Y:S01]  /*0930*/  NOP ;  /* 0x0000000000007918 */ /* 0x000fe20000000000 */
[----:B------:R-:W-:Y:S01]  /*0940*/  USEL UR37, UR37, 0x2, !UP0 ;  /* 0x0000000225257887 */ /* 0x000fe2000c000000 */
[----:B------:R-:W-:Y:S01]  /*0950*/  BSSY B8, `(.L_x_362) ;  /* 0x0001947000087945 */ /* 0x000fe20003800000 */
[----:B------:R-:W-:Y:S01]  /*0960*/  ULDC.64 UR42, c[0x0][0x208] ;  /* 0x00008200002a7ab9 */ /* 0x000fe20000000a00 */
[----:B01234-:R-:W-:Y:S07]  /*0970*/  BAR.SYNC.DEFER_BLOCKING 0x0 ;  /* 0x0000000000007b1d */ /* 0x01ffee0000010000 */
[----:B------:R-:W-:Y:S05]  /*0980*/  @!P0 BRA `(.L_x_363) ;  /* 0x0000012400988947 */ /* 0x000fea0003800000 */
.L_x_364:
[----:B------:R-:W-:-:S08]  /*0990*/  NOP ;  /* 0x0000000000007918 */ /* 0x000fd00000000000 */
[----:B------:R-:W0:Y:S02]  /*09a0*/  USETMAXREG.TRY_ALLOC.CTAPOOL UP0, 0xa0 ;  /* 0x000000a0000079c8 */ /* 0x000e240008000600 */
[----:B0-----:R-:W-:-:S13]  /*09b0*/  PLOP3.LUT P0, PT, PT, PT, UP0, 0x80, 0x0 ;  /* 0x000000000000781c */ /* 0x001fda0003f0f008 */
[----:B------:R-:W-:Y:S05]  /*09c0*/  @!P0 BRA `(.L_x_364) ;  /* 0xfffffffc00f08947 */ /* 0x000fea000383ffff */
[----:B------:R-:W0:Y:S08]  /*09d0*/  S2UR UR4, SR_CgaCtaId ;  /* 0x00000000000479c3 */ /* 0x000e300000008800 */
[----:B------:R-:W-:Y:S06]  /*09e0*/  BAR.ARV 0x8, 0x200 ;  /* 0x0208000000007b1d */ /* 0x000fec0000002000 */
[----:B------:R-:W-:-:S02]  /*09f0*/  MOV R18, 0x400 ;  /* 0x0000040000127802 */ /* 0x000fc40000000f00 */
[----:B------:R-:W-:Y:S01]  /*0a00*/  BAR.SYNC.DEFER_BLOCKING 0x5, 0x200 ;  /* 0x0148000000007b1d */ /* 0x000fe20000010000 */
[----:B0-----:R-:W-:-:S05]  /*0a10*/  IMAD.U32 R0, RZ, RZ, UR4 ;  /* 0x00000004ff007e24 */ /* 0x001fca000f8e00ff */
[----:B------:R-:W-:Y:S01]  /*0a20*/  ULDC UR4, c[0x0][0xc3c] ;  /* 0x00030f0000047ab9 */ /* 0x000fe20000000800 */
[----:B------:R-:W-:Y:S01]  /*0a30*/  LEA R18, R0, R18, 0x18 ;  /* 0x0000001200127211 */ /* 0x000fe200078ec0ff */
[----:B------:R-:W-:Y:S04]  /*0a40*/  STL [R1+0x20], R0 ;  /* 0x0000200001007387 */ /* 0x000fe80000100800 */
[----:B------:R-:W0:Y:S01]  /*0a50*/  LDS.128 R152, [R18+0x19cd0] ;  /* 0x019cd00012987984 */ /* 0x000e220000000c00 */
[----:B------:R-:W-:Y:S06]  /*0a60*/  BAR.ARV 0x4, 0x200 ;  /* 0x0108000000007b1d */ /* 0x000fec0000002000 */
[----:B0-----:R-:W-:-:S13]  /*0a70*/  ISETP.GE.AND P0, PT, R155, UR4, PT ;  /* 0x000000049b007c0c */ /* 0x001fda000bf06270 */
[----:B------:R-:W-:Y:S05]  /*0a80*/  @P0 BRA `(.L_x_365) ;  /* 0x0000019000cc0947 */ /* 0x000fea0003800000 */
[----:B------:R-:W0:Y:S01]  /*0a90*/  S2R R0, SR_TID.X ;  /* 0x0000000000007919 */ /* 0x000e220000002100 */
[----:B------:R-:W-:Y:S01]  /*0aa0*/  IMAD.MOV.U32 R157, RZ, RZ, RZ ;  /* 0x000000ffff9d7224 */ /* 0x000fe200078e00ff */
[----:B------:R-:W-:Y:S01]  /*0ab0*/  ULOP3.LUT UR36, UR37, 0x1, URZ, 0xfc, !UPT ;  /* 0x0000000125247892 */ /* 0x000fe2000f8efc3f */
[----:B0-----:R-:W-:-:S05]  /*0ac0*/  VIADD R21, R0, 0xffffff80 ;  /* 0xffffff8000157836 */ /* 0x001fca0000000000 */
[----:B------:R-:W-:Y:S02]  /*0ad0*/  SHF.R.S32.HI R0, RZ, 0x1f, R21 ;  /* 0x0000001fff007819 */ /* 0x000fe40000011415 */
[-C--:B------:R-:W-:Y:S02]  /*0ae0*/  LEA.HI R6, R21, R21.reuse, RZ, 0x1 ;  /* 0x0000001515067211 */ /* 0x080fe400078f08ff */
[CC--:B------:R-:W-:Y:S02]  /*0af0*/  LEA.HI R2, R0.reuse, R21.reuse, RZ, 0x5 ;  /* 0x0000001500027211 */ /* 0x0c0fe400078f28ff */
[----:B------:R-:W-:Y:S02]  /*0b00*/  LEA.HI R3, R0, R21, RZ, 0x4 ;  /* 0x0000001500037211 */ /* 0x000fe400078f20ff */
[----:B------:R-:W-:Y:S01]  /*0b10*/  LOP3.LUT R7, R6, 0xfffffffe, RZ, 0xc0, !PT ;  /* 0xfffffffe06077812 */ /* 0x000fe200078ec0ff */
[----:B------:R-:W-:Y:S01]  /*0b20*/  IMAD.SHL.U32 R4, R2, 0x10, RZ ;  /* 0x0000001002047824 */ /* 0x000fe200078e00ff */
[----:B------:R-:W-:-:S02]  /*0b30*/  LOP3.LUT R2, R3, 0x7fffff0, RZ, 0xc0, !PT ;  /* 0x07fffff003027812 */ /* 0x000fc400078ec0ff */
[----:B------:R-:W-:Y:S02]  /*0b40*/  SHF.R.S32.HI R10, RZ, 0x1, R6 ;  /* 0x00000001ff0a7819 */ /* 0x000fe40000011406 */
[----:B------:R-:W-:Y:S01]  /*0b50*/  LOP3.LUT R5, R4, 0xfffffe00, RZ, 0xc0, !PT ;  /* 0xfffffe0004057812 */ /* 0x000fe200078ec0ff */
[----:B------:R-:W-:Y:S01]  /*0b60*/  IMAD.IADD R4, R21, 0x1, -R2 ;  /* 0x0000000115047824 */ /* 0x000fe200078e0a02 */
[----:B------:R-:W-:Y:S02]  /*0b70*/  LEA.HI R2, R0, R21, RZ, 0x7 ;  /* 0x0000001500027211 */ /* 0x000fe400078f38ff */
[----:B------:R-:W-:Y:S01]  /*0b80*/  SHF.R.S32.HI R6, RZ, 0x1f, R6 ;  /* 0x0000001fff067819 */ /* 0x000fe20000011406 */
[----:B------:R-:W-:Y:S01]  /*0b90*/  IMAD R4, R4, 0x20, R5 ;  /* 0x0000002004047824 */ /* 0x000fe200078e0205 */
[----:B------:R-:W-:Y:S02]  /*0ba0*/  LOP3.LUT R8, R2, 0xffffff80, RZ, 0xc0, !PT ;  /* 0xffffff8002087812 */ /* 0x000fe400078ec0ff */
[----:B------:R-:W-:-:S02]  /*0bb0*/  SHF.R.S32.HI R14, RZ, 0x7, R2 ;  /* 0x00000007ff0e7819 */ /* 0x000fc40000011402 */
[C---:B------:R-:W-:Y:S01]  /*0bc0*/  IADD3 R16, R21.reuse, -R7, RZ ;  /* 0x8000000715107210 */ /* 0x040fe20007ffe0ff */
[----:B------:R-:W-:Y:S01]  /*0bd0*/  IMAD.IADD R19, R21, 0x1, -R8 ;  /* 0x0000000115137824 */ /* 0x000fe200078e0a08 */
[----:B------:R-:W-:Y:S02]  /*0be0*/  LEA.HI R6, R6, R10, RZ, 0x2 ;  /* 0x0000000a06067211 */ /* 0x000fe400078f10ff */
[----:B------:R-:W-:Y:S01]  /*0bf0*/  SHF.R.S32.HI R2, RZ, 0x4, R3 ;  /* 0x00000004ff027819 */ /* 0x000fe20000011403 */
[C---:B------:R-:W-:Y:S01]  /*0c00*/  IMAD.SHL.U32 R22, R16.reuse, 0x8, RZ ;  /* 0x0000000810167824 */ /* 0x040fe200078e00ff */
[----:B------:R-:W-:Y:S01]  /*0c10*/  SHF.R.S32.HI R8, RZ, 0x1f, R19 ;  /* 0x0000001fff087819 */ /* 0x000fe20000011413 */
[----:B------:R-:W-:Y:S01]  /*0c20*/  IMAD.SHL.U32 R16, R16, 0x10, RZ ;  /* 0x0000001010107824 */ /* 0x000fe200078e00ff */
[----:B------:R-:W-:Y:S01]  /*0c30*/  LOP3.LUT R6, R6, 0x7fffffc, RZ, 0xc0, !PT ;  /* 0x07fffffc06067812 */ /* 0x000fe200078ec0ff */
[----:B------:R-:W-:Y:S01]  /*0c40*/  VIADD R15, R22, 0x20 ;  /* 0x00000020160f7836 */ /* 0x000fe20000000000 */
[----:B------:R-:W-:-:S02]  /*0c50*/  LEA.HI R3, R3, R2, RZ, 0x1 ;  /* 0x0000000203037211 */ /* 0x000fc400078f08ff */
[----:B------:R-:W-:Y:S01]  /*0c60*/  LEA.HI R5, R0, R21, RZ, 0x3 ;  /* 0x0000001500057211 */ /* 0x000fe200078f18ff */
[----:B------:R-:W-:Y:S01]  /*0c70*/  IMAD.IADD R7, R10, 0x1, -R6 ;  /* 0x000000010a077824 */ /* 0x000fe200078e0a06 */
[----:B------:R-:W-:Y:S01]  /*0c80*/  LEA.HI R9, R8, R19, RZ, 0x2 ;  /* 0x0000001308097211 */ /* 0x000fe200078f10ff */
[----:B------:R-:W-:Y:S01]  /*0c90*/  IMAD.IADD R10, R22, 0x1, R15 ;  /* 0x00000001160a7824 */ /* 0x000fe200078e020f */
[----:B------:R-:W-:Y:S01]  /*0ca0*/  LOP3.LUT R3, R3, 0x1ffffffe, RZ, 0xc0, !PT ;  /* 0x1ffffffe03037812 */ /* 0x000fe200078ec0ff */
[----:B------:R-:W-:Y:S01]  /*0cb0*/  STL [R1+0x18], R15 ;  /* 0x0000180f01007387 */ /* 0x000fe20000100800 */
[--C-:B------:R-:W-:Y:S02]  /*0cc0*/  SHF.R.S32.HI R6, RZ, 0x2, R9.reuse ;  /* 0x00000002ff067819 */ /* 0x100fe40000011409 */
[----:B------:R-:W-:Y:S01]  /*0cd0*/  SHF.R.S32.HI R11, RZ, 0x1f, R9 ;  /* 0x0000001fff0b7819 */ /* 0x000fe20000011409 */
[----:B------:R-:W-:Y:S01]  /*0ce0*/  IMAD.IADD R3, R2, 0x1, -R3 ;  /* 0x0000000102037824 */ /* 0x000fe200078e0a03 */
[----:B------:R-:W-:-:S02]  /*0cf0*/  SHF.R.S32.HI R5, RZ, 0x3, R5 ;  /* 0x00000003ff057819 */ /* 0x000fc40000011405 */
[----:B------:R-:W-:Y:S01]  /*0d00*/  LEA R13, R2, R7, 0x3 ;  /* 0x00000007020d7211 */ /* 0x000fe200078e18ff */
[----:B------:R-:W-:Y:S01]  /*0d10*/  IMAD.HI R2, R14, 0x55555556, RZ ;  /* 0x555555560e027827 */ /* 0x000fe200078e02ff */
[----:B------:R-:W-:Y:S02]  /*0d20*/  LEA.HI R11, R11, R6, RZ, 0x3 ;  /* 0x000000060b0b7211 */ /* 0x000fe400078f18ff */
[----:B------:R-:W-:Y:S01]  /*0d30*/  SHF.R.S32.HI R7, RZ, 0x1f, R10 ;  /* 0x0000001fff077819 */ /* 0x000fe2000001140a */
[----:B------:R-:W-:Y:S01]  /*0d40*/  IMAD.SHL.U32 R5, R5, 0x80, RZ ;  /* 0x0000008005057824 */ /* 0x000fe200078e00ff */
[----:B------:R-:W-:Y:S02]  /*0d50*/  LOP3.LUT R11, R11, 0xfffffff8, RZ, 0xc0, !PT ;  /* 0xfffffff80b0b7812 */ /* 0x000fe400078ec0ff */
[----:B------:R-:W-:Y:S02]  /*0d60*/  LEA.HI R2, R2, R2, RZ, 0x1 ;  /* 0x0000000202027211 */ /* 0x000fe400078f08ff */
[----:B------:R-:W-:Y:S01]  /*0d70*/  LEA.HI R8, R8, R19, RZ, 0x5 ;  /* 0x0000001308087211 */ /* 0x000fe200078f28ff */
[----:B------:R-:W-:Y:S01]  /*0d80*/  IMAD.IADD R11, R6, 0x1, -R11 ;  /* 0x00000001060b7824 */ /* 0x000fe200078e0a0b */
[-C--:B------:R-:W-:Y:S01]  /*0d90*/  LEA.HI R12, R7, R10.reuse, RZ, 0x4 ;  /* 0x0000000a070c7211 */ /* 0x080fe200078f20ff */
[----:B------:R-:W-:Y:S01]  /*0da0*/  IMAD R2, R2, -0x3, R14 ;  /* 0xfffffffd02027824 */ /* 0x000fe200078e020e */
[----:B------:R-:W-:Y:S01]  /*0db0*/  LOP3.LUT R20, R5, 0x80, RZ, 0xc0, !PT ;  /* 0x0000008005147812 */ /* 0x000fe200078ec0ff */
[----:B------:R-:W-:Y:S01]  /*0dc0*/  IMAD.MOV.U32 R6, RZ, RZ, -0x2 ;  /* 0xfffffffeff067424 */ /* 0x000fe200078e00ff */
[----:B------:R-:W-:Y:S01]  /*0dd0*/  LEA.HI R7, R7, R10, RZ, 0x5 ;  /* 0x0000000a07077211 */ /* 0x000fe200078f28ff */
[----:B------:R-:W-:Y:S01]  /*0de0*/  IMAD.SHL.U32 R10, R13, 0x20, RZ ;  /* 0x000000200d0a7824 */ /* 0x000fe200078e00ff */
[----:B------:R-:W-:Y:S01]  /*0df0*/  LOP3.LUT R9, R9, 0x7ffffffc, RZ, 0xc0, !PT ;  /* 0x7ffffffc09097812 */ /* 0x000fe200078ec0ff */
[----:B------:R-:W-:Y:S01]  /*0e00*/  STL [R1+0xc], R20 ;  /* 0x00000c1401007387 */ /* 0x000fe20000100800 */
[----:B------:R-:W-:-:S02]  /*0e10*/  SHF.R.S32.HI R8, RZ, 0x5, R8 ;  /* 0x00000005ff087819 */ /* 0x000fc40000011408 */
[----:B------:R-:W-:Y:S01]  /*0e20*/  SHF.R.U32.HI R14, RZ, 0x3, R20 ;  /* 0x00000003ff0e7819 */ /* 0x000fe20000011614 */
[----:B------:R-:W-:Y:S01]  /*0e30*/  IMAD.IADD R9, R19, 0x1, -R9 ;  /* 0x0000000113097824 */ /* 0x000fe200078e0a09 */
[----:B------:R-:W-:Y:S01]  /*0e40*/  SHF.R.S32.HI R7, RZ, 0x5, R7 ;  /* 0x00000005ff077819 */ /* 0x000fe20000011407 */
[----:B------:R-:W-:Y:S01]  /*0e50*/  IMAD R11, R8, 0x10, R11 ;  /* 0x00000010080b7824 */ /* 0x000fe200078e020b */
[----:B------:R-:W-:Y:S01]  /*0e60*/  LEA R3, R3, R4, 0x3 ;  /* 0x0000000403037211 */ /* 0x000fe200078e18ff */
[----:B------:R-:W-:Y:S01]  /*0e70*/  STL [R1+0x1c], R10 ;  /* 0x00001c0a01007387 */ /* 0x000fe20000100800 */
[----:B------:R-:W-:Y:S01]  /*0e80*/  LOP3.LUT R5, R20, 0x10, R12, 0xf8, !PT ;  /* 0x0000001014057812 */ /* 0x000fe200078ef80c */
[----:B------:R-:W-:Y:S01]  /*0e90*/  IMAD R7, R7, 0x1800, R10 ;  /* 0x0000180007077824 */ /* 0x000fe200078e020a */
[----:B------:R-:W-:Y:S01]  /*0ea0*/  LEA.HI R0, R0, R21, RZ, 0x2 ;  /* 0x0000001500007211 */ /* 0x000fe200078f10ff */
[----:B------:R-:W-:Y:S01]  /*0eb0*/  STL [R1+0x60], R14 ;  /* 0x0000600e01007387 */ /* 0x000fe20000100800 */
[----:B------:R-:W-:Y:S01]  /*0ec0*/  LOP3.LUT R5, R5, R14, RZ, 0x3c, !PT ;  /* 0x0000000e05057212 */ /* 0x000fe200078e3cff */
[----:B------:R-:W-:Y:S01]  /*0ed0*/  IMAD R6, R9, R6, 0x80 ;  /* 0x0000008009067424 */ /* 0x000fe200078e0206 */
[----:B------:R-:W-:Y:S01]  /*0ee0*/  IADD3 R156, R16, 0x40, RZ ;  /* 0x00000040109c7810 */ /* 0x000fe20007ffe0ff */
[----:B------:R0:W-:Y:S01]  /*0ef0*/  STL [R1+0x70], R3 ;  /* 0x0000700301007387 */ /* 0x0001e20000100800 */
[----:B------:R-:W-:Y:S01]  /*0f00*/  IADD3 R4, R18, R7, R5 ;  /* 0x0000000712047210 */ /* 0x000fe20007ffe005 */
[----:B------:R-:W-:Y:S01]  /*0f10*/  VIADD R7, R22, 0x10 ;  /* 0x0000001016077836 */ /* 0x000fe20000000000 */
[----:B------:R-:W-:Y:S01]  /*0f20*/  SHF.R.S32.HI R9, RZ, 0x1f, R156 ;  /* 0x0000001fff097819 */ /* 0x000fe2000001149c */
[----:B------:R1:W-:Y:S01]  /*0f30*/  STL [R1+0x68], R6 ;  /* 0x0000680601007387 */ /* 0x0003e20000100800 */
[----:B------:R-:W-:-:S02]  /*0f40*/  IMAD.MOV.U32 R19, RZ, RZ, RZ ;  /* 0x000000ffff137224 */ /* 0x000fc400078e00ff */
[----:B------:R-:W-:Y:S01]  /*0f50*/  SHF.R.S32.HI R8, RZ, 0x1f, R7 ;  /* 0x0000001fff087819 */ /* 0x000fe20000011407 */
[----:B------:R2:W-:Y:S01]  /*0f60*/  STL [R1+0x5c], R4 ;  /* 0x00005c0401007387 */ /* 0x0005e20000100800 */
[----:B0-----:R-:W-:Y:S01]  /*0f70*/  IMAD R3, R2, 0x40, R11 ;  /* 0x0000004002037824 */ /* 0x001fe200078e020b */
[----:B------:R-:W-:-:S04]  /*0f80*/  LOP3.LUT R2, R0, 0xfffffffc, RZ, 0xc0, !PT ;  /* 0xfffffffc00027812 */ /* 0x000fc800078ec0ff */
[----:B------:R-:W-:Y:S01]  /*0f90*/  STL [R1+0x64], R3 ;  /* 0x0000640301007387 */ /* 0x000fe20000100800 */
[----:B-1----:R-:W-:Y:S01]  /*0fa0*/  IMAD.IADD R6, R21, 0x1, -R2 ;  /* 0x0000000115067824 */ /* 0x002fe200078e0a02 */
[----:B------:R-:W-:Y:S02]  /*0fb0*/  SHF.R.S32.HI R2, RZ, 0x2, R0 ;  /* 0x00000002ff027819 */ /* 0x000fe40000011400 */
[----:B------:R-:W-:Y:S01]  /*0fc0*/  STL [R1+0x40], RZ ;  /* 0x000040ff01007387 */ /* 0x000fe20000100800 */
[C---:B--2---:R-:W-:Y:S01]  /*0fd0*/  IMAD.SHL.U32 R4, R6.reuse, 0x8, RZ ;  /* 0x0000000806047824 */ /* 0x044fe200078e00ff */
[----:B------:R-:W-:Y:S02]  /*0fe0*/  LEA.HI R0, R6, R6, RZ, 0x1 ;  /* 0x0000000606007211 */ /* 0x000fe400078f08ff */
[----:B------:R-:W-:Y:S01]  /*0ff0*/  STL [R1+0x8], RZ ;  /* 0x000008ff01007387 */ /* 0x000fe20000100800 */
[----:B------:R-:W-:Y:S01]  /*1000*/  VIADD R5, R4, 0x20 ;  /* 0x0000002004057836 */ /* 0x000fe20000000000 */
[----:B------:R-:W-:-:S02]  /*1010*/  LOP3.LUT R2, R0, 0x1ffffffe, RZ, 0xc0, !PT ;  /* 0x1ffffffe00027812 */ /* 0x000fc400078ec0ff */
[----:B------:R-:W-:Y:S01]  /*1020*/  STL [R1], RZ ;  /* 0x000000ff01007387 */ /* 0x000fe20000100800 */
[----:B------:R-:W-:Y:S02]  /*1030*/  LOP3.LUT R0, R20, 0x10, R16, 0xf8, !PT ;  /* 0x0000001014007812 */ /* 0x000fe400078ef810 */
[----:B------:R-:W-:Y:S01]  /*1040*/  IMAD.IADD R2, R6, 0x1, -R2 ;  /* 0x0000000106027824 */ /* 0x000fe200078e0a02 */
[----:B------:R0:W-:Y:S01]  /*1050*/  STL [R1+0x30], R4 ;  /* 0x0000300401007387 */ /* 0x0001e20000100800 */
[----:B------:R-:W-:-:S03]  /*1060*/  LOP3.LUT R0, R0, R14, RZ, 0x3c, !PT ;  /* 0x0000000e00007212 */ /* 0x000fc600078e3cff */
[----:B------:R1:W-:Y:S04]  /*1070*/  STL [R1+0x14], R7 ;  /* 0x0000140701007387 */ /* 0x0003e80000100800 */
[----:B------:R-:W-:Y:S01]  /*1080*/  STL [R1+0x10], R9 ;  /* 0x0000100901007387 */ /* 0x000fe20000100800 */
[----:B0-----:R-:W-:-:S03]  /*1090*/  VIADD R4, R4, 0x40 ;  /* 0x0000004004047836 */ /* 0x001fc60000000000 */
[----:B------:R-:W-:Y:S01]  /*10a0*/  STL [R1+0x58], R8 ;  /* 0x0000580801007387 */ /* 0x000fe20000100800 */
[----:B-1----:R-:W-:-:S03]  /*10b0*/  SHF.R.S32.HI R7, RZ, 0x1f, R15 ;  /* 0x0000001fff077819 */ /* 0x002fc6000001140f */
[----:B------:R-:W-:Y:S01]  /*10c0*/  STL [R1+0x4c], R5 ;  /* 0x00004c0501007387 */ /* 0x000fe20000100800 */
[----:B------:R-:W-:-:S03]  /*10d0*/  SHF.R.S32.HI R6, RZ, 0x1f, R4 ;  /* 0x0000001fff067819 */ /* 0x000fc60000011404 */
[----:B------:R0:W-:Y:S04]  /*10e0*/  STL [R1+0x54], R7 ;  /* 0x0000540701007387 */ /* 0x0001e80000100800 */
[----:B------:R1:W-:Y:S01]  /*10f0*/  STL [R1+0x50], R4 ;  /* 0x0000500401007387 */ /* 0x0003e20000100800 */
[----:B0-----:R-:W-:Y:S01]  /*1100*/  SHF.R.S32.HI R7, RZ, 0x1f, R5 ;  /* 0x0000001fff077819 */ /* 0x001fe20000011405 */
[----:B------:R-:W-:Y:S02]  /*1110*/  IMAD.IADD R5, R10, 0x1, R0 ;  /* 0x000000010a057824 */ /* 0x000fe400078e0200 */
[----:B------:R-:W-:Y:S01]  /*1120*/  IMAD R0, R2, 0x8, R3 ;  /* 0x0000000802007824 */ /* 0x000fe200078e0203 */
[----:B-1----:R-:W-:Y:S01]  /*1130*/  SHF.R.S32.HI R4, RZ, 0x4, R12 ;  /* 0x00000004ff047819 */ /* 0x002fe2000001140c */
[----:B------:R0:W-:Y:S04]  /*1140*/  STL [R1+0x78], R7 ;  /* 0x0000780701007387 */ /* 0x0001e80000100800 */
[----:B------:R0:W-:Y:S04]  /*1150*/  STL [R1+0x74], R6 ;  /* 0x0000740601007387 */ /* 0x0001e80000100800 */
[----:B------:R0:W-:Y:S04]  /*1160*/  STL [R1+0x24], R5 ;  /* 0x0000240501007387 */ /* 0x0001e80000100800 */
[----:B------:R0:W-:Y:S04]  /*1170*/  STL [R1+0x6c], R0 ;  /* 0x00006c0001007387 */ /* 0x0001e80000100800 */
[----:B------:R0:W-:Y:S02]  /*1180*/  STL [R1+0x4], R4 ;  /* 0x0000040401007387 */ /* 0x0001e40000100800 */
.L_x_485:
[----:B0-----:R-:W1:Y:S01]  /*1190*/  LDC.64 R2, c[0x0][0xc88] ;  /* 0x00032200ff027b82 */ /* 0x001e620000000a00 */
[----:B------:R-:W-:Y:S01]  /*11a0*/  ULDC.64 UR4, c[0x0][0xa28] ;  /* 0x00028a0000047ab9 */ /* 0x000fe20000000a00 */
[----:B------:R-:W-:Y:S01]  /*11b0*/  ULDC.64 UR8, c[0x0][0xa18] ;  /* 0x0002860000087ab9 */ /* 0x000fe20000000a00 */
[----:B------:R-:W-:Y:S01]  /*11c0*/  ULDC.64 UR6, c[0x0][0xa08] ;  /* 0x0002820000067ab9 */ /* 0x000fe20000000a00 */
[----:B-1----:R-:W-:-:S05]  /*11d0*/  IMAD.WIDE R2, R155, 0x4, R2 ;  /* 0x000000049b027825 */ /* 0x002fca00078e0202 */
[----:B0-2---:R-:W2:Y:S01]  /*11e0*/  LDG.E R0, desc[UR42][R2.64] ;  /* 0x0000002a02007981 */ /* 0x005ea2000c1e1900 */
[----:B------:R-:W-:Y:S01]  /*11f0*/  ISETP.NE.U32.AND P2, PT, RZ, UR4, PT ;  /* 0x00000004ff007c0c */ /* 0x000fe2000bf45070 */
[----:B---34-:R-:W-:Y:S01]  /*1200*/  IMAD.MOV.U32 R9, RZ, RZ, RZ ;  /* 0x000000ffff097224 */ /* 0x018fe200078e00ff */
[----:B------:R-:W-:Y:S01]  /*1210*/  ISETP.NE.U32.AND P1, PT, RZ, UR8, PT ;  /* 0x00000008ff007c0c */ /* 0x000fe2000bf25070 */
[----:B------:R-:W-:Y:S01]  /*1220*/  IMAD.MOV.U32 R29, RZ, RZ, RZ ;  /* 0x000000ffff1d7224 */ /* 0x000fe200078e00ff */
[----:B------:R-:W-:Y:S02]  /*1230*/  ISETP.NE.AND.EX P2, PT, RZ, UR5, PT, P2 ;  /* 0x00000005ff007c0c */ /* 0x000fe4000bf45320 */
[----:B------:R-:W-:Y:S02]  /*1240*/  ISETP.NE.AND.EX P1, PT, RZ, UR9, PT, P1 ;  /* 0x00000009ff007c0c */ /* 0x000fe4000bf25310 */
[----:B------:R-:W-:-:S04]  /*1250*/  ISETP.NE.U32.AND P0, PT, RZ, UR6, PT ;  /* 0x00000006ff007c0c */ /* 0x000fc8000bf05070 */
[----:B------:R-:W-:Y:S02]  /*1260*/  ISETP.NE.AND.EX P0, PT, RZ, UR7, PT, P0 ;  /* 0x00000007ff007c0c */ /* 0x000fe4000bf05300 */
[----:B--2---:R-:W-:Y:S01]  /*1270*/  SHF.R.S32.HI R4, RZ, 0x1f, R0 ;  /* 0x0000001fff047819 */ /* 0x004fe20000011400 */
[----:B------:R-:W-:Y:S02]  /*1280*/  STL [R1+0x28], R0 ;  /* 0x0000280001007387 */ /* 0x000fe40000100800 */
[C---:B------:R-:W-:Y:S02]  /*1290*/  @P2 LEA R2, P3, R0.reuse, UR4, 0x2 ;  /* 0x0000000400022c11 */ /* 0x040fe4000f8610ff */
[C---:B------:R-:W-:Y:S01]  /*12a0*/  SHF.L.U32 R31, R0.reuse, 0x2, RZ ;  /* 0x00000002001f7819 */ /* 0x040fe200000006ff */
[----:B------:R0:W-:Y:S01]  /*12b0*/  STL [R1+0x44], R4 ;  /* 0x0000440401007387 */ /* 0x0001e20000100800 */
[C-C-:B------:R-:W-:Y:S02]  /*12c0*/  @P2 LEA.HI.X R3, R0.reuse, UR5, R4.reuse, 0x2, P3 ;  /* 0x0000000500032c11 */ /* 0x140fe400098f1404 */
[----:B------:R-:W-:Y:S01]  /*12d0*/  SHF.L.U64.HI R30, R0, 0x2, R4 ;  /* 0x00000002001e7819 */ /* 0x000fe20000010204 */
[----:B------:R-:W-:Y:S01]  /*12e0*/  ULDC UR4, c[0x0][0x288] ;  /* 0x0000a20000047ab9 */ /* 0x000fe20000000800 */
[C---:B------:R-:W-:Y:S01]  /*12f0*/  IADD3 R6, P4, R31.reuse, UR6, RZ ;  /* 0x000000061f067c10 */ /* 0x040fe2000ff9e0ff */
[----:B-----5:R1:W5:Y:S01]  /*1300*/  @P2 LDG.E R9, desc[UR42][R2.64] ;  /* 0x0000002a02092981 */ /* 0x020362000c1e1900 */
[----:B------:R-:W-:Y:S01]  /*1310*/  IMAD.U32 R25, RZ, RZ, UR4 ;  /* 0x00000004ff197e24 */ /* 0x000fe2000f8e00ff */
[----:B------:R-:W-:Y:S01]  /*1320*/  ULDC.64 UR4, c[0x0][0x418] ;  /* 0x0001060000047ab9 */ /* 0x000fe20000000a00 */
[----:B------:R-:W-:Y:S01]  /*1330*/  IADD3.X R7, R30, UR7, RZ, P4, !PT ;  /* 0x000000071e077c10 */ /* 0x000fe2000a7fe4ff */
[----:B------:R1:W-:Y:S01]  /*1340*/  STL [R1+0x38], R31 ;  /* 0x0000381f01007387 */ /* 0x0003e20000100800 */
[----:B0-----:R-:W-:-:S03]  /*1350*/  @P1 IADD3 R4, P2, R31, UR8, RZ ;  /* 0x000000081f041c10 */ /* 0x001fc6000ff5e0ff */
[----:B------:R1:W5:Y:S01]  /*1360*/  @P0 LDG.E R29, desc[UR42][R6.64] ;  /* 0x0000002a061d0981 */ /* 0x000362000c1e1900 */
[----:B------:R-:W-:Y:S01]  /*1370*/  @P1 IADD3.X R5, R30, UR9, RZ, P2, !PT ;  /* 0x000000091e051c10 */ /* 0x000fe200097fe4ff */
[----:B------:R-:W-:Y:S02]  /*1380*/  UISETP.NE.U32.AND UP0, UPT, UR4, URZ, UPT ;  /* 0x0000003f0400728c */ /* 0x000fe4000bf05070 */
[----:B------:R1:W-:Y:S01]  /*1390*/  STL [R1+0x3c], R30 ;  /* 0x00003c1e01007387 */ /* 0x0003e20000100800 */
[----:B------:R-:W-:Y:S01]  /*13a0*/  ULDC UR4, c[0x0][0x424] ;  /* 0x0001090000047ab9 */ /* 0x000fe20000000800 */
[----:B------:R-:W-:Y:S02]  /*13b0*/  ULDC.64 UR8, c[0x0][0xa20] ;  /* 0x0002880000087ab9 */ /* 0x000fe40000000a00 */
[----:B------:R1:W5:Y:S04]  /*13c0*/  @P1 LDG.E R25, desc[UR42][R4.64] ;  /* 0x0000002a04191981 */ /* 0x000368000c1e1900 */
[----:B------:R1:W-:Y:S04]  /*13d0*/  STL [R1+0x48], R153 ;  /* 0x0000489901007387 */ /* 0x0003e80000100800 */
[----:B------:R1:W-:Y:S01]  /*13e0*/  STL [R1+0x34], R154 ;  /* 0x0000349a01007387 */ /* 0x0003e20000100800 */
[----:B------:R-:W-:Y:S01]  /*13f0*/  UISETP.NE.AND.EX UP0, UPT, UR5, URZ, UPT, UP0 ;  /* 0x0000003f0500728c */ /* 0x000fe2000bf05300 */
[----:B------:R-:W-:-:S02]  /*1400*/  ISETP.NE.U32.AND P2, PT, RZ, UR8, PT ;  /* 0x00000008ff007c0c */ /* 0x000fc4000bf45070 */
[----:B------:R-:W-:Y:S01]  /*1410*/  ULDC UR5, c[0x0][0x2f0] ;  /* 0x0000bc0000057ab9 */ /* 0x000fe20000000800 */
[----:B------:R-:W-:Y:S01]  /*1420*/  USEL UR4, UR4, 0x1, UP0 ;  /* 0x0000000104047887 */ /* 0x000fe20008000000 */
[----:B------:R-:W-:-:S03]  /*1430*/  ISETP.NE.AND.EX P2, PT, RZ, UR9, PT, P2 ;  /* 0x00000009ff007c0c */ /* 0x000fc6000bf45320 */
[----:B------:R-:W-:-:S03]  /*1440*/  UIMAD UR4, UR4, UR5, URZ ;  /* 0x00000005040472a4 */ /* 0x000fc6000f8e023f */
[----:B------:R-:W-:Y:S01]  /*1450*/  ULDC UR5, c[0x0][0x348] ;  /* 0x0000d20000057ab9 */ /* 0x000fe20000000800 */
[----:B------:R-:W-:Y:S01]  /*1460*/  IMAD.MOV.U32 R40, RZ, RZ, R0 ;  /* 0x000000ffff287224 */ /* 0x000fe200078e0000 */
[----:B-1----:R-:W-:Y:S07]  /*1470*/  @P1 BRA `(.L_x_366) ;  /* 0x0000000000241947 */ /* 0x002fee0003800000 */
[----:B------:R-:W-:Y:S02]  /*1480*/  ULDC.64 UR6, c[0x0][0xa00] ;  /* 0x0002800000067ab9 */ /* 0x000fe40000000a00 */
[----:B------:R-:W-:-:S04]  /*1490*/  ISETP.NE.U32.AND P1, PT, RZ, UR6, PT ;  /* 0x00000006ff007c0c */ /* 0x000fc8000bf25070 */
[----:B------:R-:W-:-:S13]  /*14a0*/  ISETP.NE.AND.EX P1, PT, RZ, UR7, PT, P1 ;  /* 0x00000007ff007c0c */ /* 0x000fda000bf25310 */
[----:B------:R-:W-:Y:S05]  /*14b0*/  @!P1 BRA `(.L_x_366) ;  /* 0x0000000000149947 */ /* 0x000fea0003800000 */
[----:B------:R-:W0:Y:S02]  /*14c0*/  LDC.64 R2, c[0x0][0xa00] ;  /* 0x00028000ff027b82 */ /* 0x000e240000000a00 */
[----:B0-----:R-:W-:-:S05]  /*14d0*/  IMAD.WIDE R2, R40, 0x4, R2 ;  /* 0x0000000428027825 */ /* 0x001fca00078e0202 */
[----:B-----5:R-:W2:Y:S04]  /*14e0*/  LDG.E R25, desc[UR42][R2.64] ;  /* 0x0000002a02197981 */ /* 0x020ea8000c1e1900 */
[----:B------:R-:W2:Y:S02]  /*14f0*/  LDG.E R0, desc[UR42][R2.64+0x4] ;  /* 0x0000042a02007981 */ /* 0x000ea4000c1e1900 */
[----:B--2---:R-:W-:-:S07]  /*1500*/  IMAD.IADD R25, R0, 0x1, -R25 ;  /* 0x0000000100197824 */ /* 0x004fce00078e0a19 */
.L_x_366:
[----:B------:R-:W-:Y:S01]  /*1510*/  IMAD.U32 R27, RZ, RZ, UR5 ;  /* 0x00000005ff1b7e24 */ /* 0x000fe2000f8e00ff */
[----:B------:R-:W-:Y:S01]  /*1520*/  MOV R28, UR4 ;  /* 0x00000004001c7c02 */ /* 0x000fe20008000f00 */
[----:B------:R-:W-:Y:S06]  /*1530*/  @!P2 BRA `(.L_x_367) ;  /* 0x000000000010a947 */ /* 0x000fec0003800000 */
[----:B------:R-:W-:-:S04]  /*1540*/  IADD3 R2, P0, R31, UR8, RZ ;  /* 0x000000081f027c10 */ /* 0x000fc8000ff1e0ff */
[----:B------:R-:W-:-:S05]  /*1550*/  IADD3.X R3, R30, UR9, RZ, P0, !PT ;  /* 0x000000091e037c10 */ /* 0x000fca00087fe4ff */
[----:B------:R0:W5:Y:S01]  /*1560*/  LDG.E R28, desc[UR42][R2.64] ;  /* 0x0000002a021c7981 */ /* 0x000162000c1e1900 */
[----:B------:R-:W-:Y:S05]  /*1570*/  BRA `(.L_x_368) ;  /* 0x0000000000107947 */ /* 0x000fea0003800000 */
.L_x_367:
[----:B------:R-:W-:Y:S05]  /*1580*/  @!P0 BRA `(.L_x_368) ;  /* 0x00000000000c8947 */ /* 0x000fea0003800000 */
[----:B------:R-:W2:Y:S04]  /*1590*/  LDG.E R3, desc[UR42][R6.64] ;  /* 0x0000002a06037981 */ /* 0x000ea8000c1e1900 */
[----:B------:R-:W2:Y:S02]  /*15a0*/  LDG.E R28, desc[UR42][R6.64+0x4] ;  /* 0x0000042a061c7981 */ /* 0x000ea4000c1e1900 */
[----:B--2---:R-:W-:-:S07]  /*15b0*/  IMAD.IADD R28, R28, 0x1, -R3 ;  /* 0x000000011c1c7824 */ /* 0x004fce00078e0a03 */
.L_x_368:
[----:B------:R-:W-:Y:S02]  /*15c0*/  ULDC.64 UR4, c[0x0][0xa10] ;  /* 0x0002840000047ab9 */ /* 0x000fe40000000a00 */
[----:B------:R-:W-:-:S04]  /*15d0*/  ISETP.NE.U32.AND P0, PT, RZ, UR4, PT ;  /* 0x00000004ff007c0c */ /* 0x000fc8000bf05070 */
[----:B------:R-:W-:Y:S01]  /*15e0*/  ISETP.NE.AND.EX P0, PT, RZ, UR5, PT, P0 ;  /* 0x00000005ff007c0c */ /* 0x000fe2000bf05300 */
[----:B-----5:R-:W-:Y:S01]  /*15f0*/  IMAD.IADD R6, R28, 0x1, -R9 ;  /* 0x000000011c067824 */ /* 0x020fe200078e0a09 */
[----:B------:R-:W-:-:S11]  /*1600*/  ULDC.64 UR4, c[0x0][0xa30] ;  /* 0x00028c0000047ab9 */ /* 0x000fd60000000a00 */
[----:B0-----:R-:W0:Y:S02]  /*1610*/  @P0 LDC.64 R2, c[0x0][0xa10] ;  /* 0x00028400ff020b82 */ /* 0x001e240000000a00 */
[----:B0-----:R-:W-:-:S05]  /*1620*/  @P0 IMAD.WIDE R2, R40, 0x4, R2 ;  /* 0x0000000428020825 */ /* 0x001fca00078e0202 */
[----:B------:R-:W2:Y:S04]  /*1630*/  @P0 LDG.E R0, desc[UR42][R2.64] ;  /* 0x0000002a02000981 */ /* 0x000ea8000c1e1900 */
[----:B------:R-:W2:Y:S01]  /*1640*/  @P0 LDG.E R7, desc[UR42][R2.64+0x4] ;  /* 0x0000042a02070981 */ /* 0x000ea2000c1e1900 */
[----:B------:R-:W-:Y:S01]  /*1650*/  ISETP.NE.U32.AND P1, PT, RZ, UR4, PT ;  /* 0x00000004ff007c0c */ /* 0x000fe2000bf25070 */
[----:B------:R-:W-:Y:S01]  /*1660*/  IMAD.MOV.U32 R24, RZ, RZ, R28 ;  /* 0x000000ffff187224 */ /* 0x000fe200078e001c */
[----:B------:R-:W-:Y:S02]  /*1670*/  IADD3 R26, -R6, RZ, RZ ;  /* 0x000000ff061a7210 */ /* 0x000fe40007ffe1ff */
[----:B------:R-:W-:Y:S02]  /*1680*/  ISETP.NE.AND.EX P1, PT, RZ, UR5, PT, P1 ;  /* 0x00000005ff007c0c */ /* 0x000fe4000bf25310 */
[----:B------:R-:W-:-:S11]  /*1690*/  VIMNMX R26, RZ, R26, !PT ;  /* 0x0000001aff1a7248 */ /* 0x000fd60007fe0100 */
[----:B------:R-:W-:-:S04]  /*16a0*/  @P1 IADD3 R4, P2, R31, UR4, RZ ;  /* 0x000000041f041c10 */ /* 0x000fc8000ff5e0ff */
[----:B------:R-:W-:-:S05]  /*16b0*/  @P1 IADD3.X R5, R30, UR5, RZ, P2, !PT ;  /* 0x000000051e051c10 */ /* 0x000fca00097fe4ff */
[----:B------:R0:W5:Y:S01]  /*16c0*/  @P1 LDG.E R24, desc[UR42][R4.64] ;  /* 0x0000002a04181981 */ /* 0x000162000c1e1900 */
[----:B--2---:R-:W-:-:S04]  /*16d0*/  @P0 IMAD.IADD R27, R7, 0x1, -R0 ;  /* 0x00000001071b0824 */ /* 0x004fc800078e0a00 */
[----:B------:R-:W-:-:S04]  /*16e0*/  IMAD.IADD R88, R6, 0x1, R27 ;  /* 0x0000000106587824 */ /* 0x000fc800078e021b */
[----:B------:R-:W-:-:S05]  /*16f0*/  VIADD R0, R88, 0x7f ;  /* 0x0000007f58007836 */ /* 0x000fca0000000000 */
[----:B------:R-:W-:-:S04]  /*1700*/  SHF.R.S32.HI R3, RZ, 0x1f, R0 ;  /* 0x0000001fff037819 */ /* 0x000fc80000011400 */
[----:B------:R-:W-:-:S04]  /*1710*/  LEA.HI R3, R3, R0, RZ, 0x7 ;  /* 0x0000000003037211 */ /* 0x000fc800078f38ff */
[----:B------:R-:W-:Y:S02]  /*1720*/  LOP3.LUT R0, R3, 0xffffff80, RZ, 0xc0, !PT ;  /* 0xffffff8003007812 */ /* 0x000fe400078ec0ff */
[----:B------:R-:W-:Y:S02]  /*1730*/  SHF.R.S32.HI R155, RZ, 0x7, R3 ;  /* 0x00000007ff9b7819 */ /* 0x000fe40000011403 */
[----:B------:R-:W-:-:S04]  /*1740*/  VIADDMNMX R7, R0, -R6, R27, PT ;  /* 0x8000000600077246 */ /* 0x000fc8000380011b */
[----:B------:R-:W-:Y:S02]  /*1750*/  ISETP.GT.AND P0, PT, R7, R26, PT ;  /* 0x0000001a0700720c */ /* 0x000fe40003f04270 */
[----:B------:R-:W-:-:S05]  /*1760*/  SHF.R.U32.HI R26, RZ, 0x7, R26 ;  /* 0x00000007ff1a7819 */ /* 0x000fca000001161a */
[----:B------:R-:W-:-:S06]  /*1770*/  IMAD.MOV.U32 R2, RZ, RZ, R26 ;  /* 0x000000ffff027224 */ /* 0x000fcc00078e001a */
[----:B------:R-:W-:-:S05]  /*1780*/  @P0 VIADD R0, R7, 0x7f ;  /* 0x0000007f07000836 */ /* 0x000fca0000000000 */
[----:B0-----:R-:W-:-:S04]  /*1790*/  @P0 SHF.R.S32.HI R5, RZ, 0x1f, R0 ;  /* 0x0000001fff050819 */ /* 0x001fc80000011400 */
[----:B------:R-:W-:-:S04]  /*17a0*/  @P0 LEA.HI R5, R5, R0, RZ, 0x7 ;  /* 0x0000000005050211 */ /* 0x000fc800078f38ff */
[----:B------:R-:W-:Y:S02]  /*17b0*/  @P0 SHF.R.S32.HI R2, RZ, 0x7, R5 ;  /* 0x00000007ff020819 */ /* 0x000fe40000011405 */
[----:B------:R-:W-:Y:S02]  /*17c0*/  PLOP3.LUT P0, PT, PT, PT, PT, 0x80, 0x0 ;  /* 0x000000000000781c */ /* 0x000fe40003f0f070 */
[----:B------:R-:W-:-:S13]  /*17d0*/  ISETP.GT.AND P1, PT, R2, R26, PT ;  /* 0x0000001a0200720c */ /* 0x000fda0003f24270 */
[----:B------:R-:W-:Y:S05]  /*17e0*/  @!P1 BRA `(.L_x_369) ;  /* 0x0000005000509947 */ /* 0x000fea0003800000 */
[----:B------:R-:W-:Y:S01]  /*17f0*/  VIADD R0, R18, 0x13800 ;  /* 0x0001380012007836 */ /* 0x000fe20000000000 */
[----:B------:R-:W-:Y:S04]  /*1800*/  BSSY B6, `(.L_x_370) ;  /* 0x0000013000067945 */ /* 0x000fe80003800000 */
[----:B------:R-:W-:-:S13]  /*1810*/  LOP3.LUT P0, RZ, R0, 0x9f, RZ, 0xc0, !PT ;  /* 0x0000009f00ff7812 */ /* 0x000fda000780c0ff */
[----:B------:R-:W-:Y:S05]  /*1820*/  @!P0 BRA `(.L_x_371) ;  /* 0x0000000000408947 */ /* 0x000fea0003800000 */
        /* <DEDUP_REMOVED lines=8> */
[----:B------:R-:W-:Y:S01]  /*18b0*/  MOV R7, UR5 ;  /* 0x0000000500077c02 */ /* 0x000fe20008000f00 */
[----:B------:R-:W-:Y:S02]  /*18c0*/  IMAD.U32 R6, RZ, RZ, UR4 ;  /* 0x00000004ff067e24 */ /* 0x000fe4000f8e00ff */
[----:B------:R-:W-:-:S02]  /*18d0*/  IMAD.U32 R11, RZ, RZ, UR7 ;  /* 0x00000007ff0b7e24 */ /* 0x000fc4000f8e00ff */
[----:B------:R-:W-:Y:S02]  /*18e0*/  IMAD.MOV.U32 R8, RZ, RZ, 0x70 ;  /* 0x00000070ff087424 */ /* 0x000fe400078e00ff */
[----:B------:R-:W-:Y:S02]  /*18f0*/  IMAD.MOV.U32 R12, RZ, RZ, 0x1 ;  /* 0x00000001ff0c7424 */ /* 0x000fe400078e00ff */
[----:B0-----:R-:W-:-:S07]  /*1900*/  IMAD.MOV.U32 R13, RZ, RZ, RZ ;  /* 0x000000ffff0d7224 */ /* 0x001fce00078e00ff */
[----:B------:R-:W-:-:S07]  /*1910*/  LEPC R20, `(.L_x_371) ;  /* 0x000000001014794e */ /* 0x000fce0000000000 */
[----:B-1---5:R-:W-:Y:S05]  /*1920*/  CALL.ABS.NOINC R14 ;  /* 0x000000000e007343 */ /* 0x022fea0003c00000 */
.L_x_371:
[----:B------:R-:W-:Y:S05]  /*1930*/  BSYNC B6 ;  /* 0x0000000000067941 */ /* 0x000fea0003800000 */
.L_x_370:
[----:B------:R-:W-:Y:S01]  /*1940*/  VIADD R0, R18, 0x9000 ;  /* 0x0000900012007836 */ /* 0x000fe20000000000 */
[----:B------:R-:W-:Y:S04]  /*1950*/  BSSY B6, `(.L_x_372) ;  /* 0x0000013000067945 */ /* 0x000fe80003800000 */
[----:B------:R-:W-:-:S13]  /*1960*/  LOP3.LUT P0, RZ, R0, 0x9f, RZ, 0xc0, !PT ;  /* 0x0000009f00ff7812 */ /* 0x000fda000780c0ff */
[----:B------:R-:W-:Y:S05]  /*1970*/  @!P0 BRA `(.L_x_373) ;  /* 0x0000000000408947 */ /* 0x000fea0003800000 */
[----:B------:R-:W-:Y:S01]  /*1980*/  MOV R0, 0x0 ;  /* 0x0000000000007802 */ /* 0x000fe20000000f00 */
[----:B------:R-:W-:Y:S01]  /*1990*/  ULDC.64 UR4, c[0x4][0x98] ;  /* 0x0100260000047ab9 */ /* 0x000fe20000000a00 */
[----:B------:R-:W-:Y:S01]  /*19a0*/  ULDC.64 UR6, c[0x4][0x20] ;  /* 0x0100080000067ab9 */ /* 0x000fe20000000a00 */
[----:B------:R-:W-:Y:S01]  /*19b0*/  MOV R4, UR4 ;  /* 0x0000000400047c02 */ /* 0x000fe20008000f00 */
        /* <DEDUP_REMOVED lines=11> */
[----:B-1---5:R-:W-:Y:S05]  /*1a70*/  CALL.ABS.NOINC R14 ;  /* 0x000000000e007343 */ /* 0x022fea0003c00000 */
.L_x_373:
[----:B------:R-:W-:Y:S05]  /*1a80*/  BSYNC B6 ;  /* 0x0000000000067941 */ /* 0x000fea0003800000 */
.L_x_372:
[----:B------:R-:W-:Y:S01]  /*1a90*/  ULDC.64 UR4, c[0x0][0x9f8] ;  /* 0x00027e0000047ab9 */ /* 0x000fe20000000a00 */
[----:B------:R-:W2:Y:S01]  /*1aa0*/  LDL R11, [R1+0xc] ;  /* 0x00000c00010b7983 */ /* 0x000ea20000100800 */
[----:B------:R-:W-:Y:S01]  /*1ab0*/  ISETP.NE.U32.AND P0, PT, RZ, UR4, PT ;  /* 0x00000004ff007c0c */ /* 0x000fe2000bf05070 */
[----:B------:R-:W0:Y:S02]  /*1ac0*/  LDC.64 R60, c[0x0][0x3f8] ;  /* 0x0000fe00ff3c7b82 */ /* 0x000e240000000a00 */
[----:B------:R-:W3:Y:S01]  /*1ad0*/  LDL R8, [R1+0x60] ;  /* 0x0000600001087983 */ /* 0x000ee20000100800 */
[----:B------:R-:W-:-:S03]  /*1ae0*/  ISETP.NE.AND.EX P0, PT, RZ, UR5, PT, P0 ;  /* 0x00000005ff007c0c */ /* 0x000fc6000bf05300 */
[----:B------:R-:W4:Y:S02]  /*1af0*/  LDL R10, [R1+0x1c] ;  /* 0x00001c00010a7983 */ /* 0x000f240000100800 */
[----:B------:R-:W1:Y:S08]  /*1b00*/  LDC R54, c[0x0][0x3f4] ;  /* 0x0000fd00ff367b82 */ /* 0x000e700000000800 */
[----:B------:R-:W-:Y:S01]  /*1b10*/  @P0 IADD3 R4, P1, R31, UR4, RZ ;  /* 0x000000041f040c10 */ /* 0x000fe2000ff3e0ff */
[----:B------:R-:W0:Y:S01]  /*1b20*/  S2R R20, SR_TID.X ;  /* 0x0000000000147919 */ /* 0x000e220000002100 */
[----:B------:R-:W1:Y:S01]  /*1b30*/  LDC.64 R58, c[0x0][0x408] ;  /* 0x00010200ff3a7b82 */ /* 0x000e620000000a00 */
[----:B------:R-:W-:Y:S01]  /*1b40*/  VIADD R67, R16, 0x20 ;  /* 0x0000002010437836 */ /* 0x000fe20000000000 */
[----:B------:R-:W-:Y:S01]  /*1b50*/  @P0 IADD3.X R5, R30, UR5, RZ, P1, !PT ;  /* 0x000000051e050c10 */ /* 0x000fe20008ffe4ff */
[----:B------:R-:W-:-:S04]  /*1b60*/  ULDC UR4, c[0x0][0x2f4] ;  /* 0x0000bd0000047ab9 */ /* 0x000fc80000000800 */
[----:B------:R0:W4:Y:S01]  /*1b70*/  @P0 LDG.E R40, desc[UR42][R4.64] ;  /* 0x0000002a04280981 */ /* 0x000122000c1e1900 */
[----:B------:R-:W-:-:S04]  /*1b80*/  ISETP.GE.AND P1, PT, R67, UR4, PT ;  /* 0x0000000443007c0c */ /* 0x000fc8000bf26270 */
[----:B------:R-:W-:Y:S02]  /*1b90*/  SEL R3, RZ, 0xffffffff, P1 ;  /* 0xffffffffff037807 */ /* 0x000fe40000800000 */
[----:B------:R-:W-:-:S03]  /*1ba0*/  ISETP.GE.AND P0, PT, R16, UR4, PT ;  /* 0x0000000410007c0c */ /* 0x000fc6000bf06270 */
[----:B0-----:R-:W-:Y:S02]  /*1bb0*/  IMAD.SHL.U32 R5, R3, 0x2, RZ ;  /* 0x0000000203057824 */ /* 0x001fe400078e00ff */
[----:B------:R-:W-:-:S05]  /*1bc0*/  VIADD R32, R20, 0xffffff80 ;  /* 0xffffff8014207836 */ /* 0x000fca0000000000 */
[----:B------:R-:W-:-:S04]  /*1bd0*/  LEA.HI R30, R32, R32, RZ, 0x1 ;  /* 0x00000020201e7211 */ /* 0x000fc800078f08ff */
[----:B------:R-:W-:-:S04]  /*1be0*/  SHF.R.S32.HI R30, RZ, 0x1, R30 ;  /* 0x00000001ff1e7819 */ /* 0x000fc8000001141e */
[----:B------:R-:W-:Y:S02]  /*1bf0*/  SHF.R.S32.HI R3, RZ, 0x1f, R30 ;  /* 0x0000001fff037819 */ /* 0x000fe4000001141e */
[----:B------:R-:W-:Y:S02]  /*1c00*/  SEL R0, RZ, 0x1, P0 ;  /* 0x00000001ff007807 */ /* 0x000fe40000000000 */
[----:B------:R-:W-:Y:S01]  /*1c10*/  SHF.R.S32.HI R17, RZ, 0x1f, R16 ;  /* 0x0000001fff117819 */ /* 0x000fe20000011410 */
[----:B------:R-:W-:Y:S01]  /*1c20*/  IMAD R4, R3, R60, RZ ;  /* 0x0000003c03047224 */ /* 0x000fe200078e02ff */
[----:B------:R-:W-:Y:S02]  /*1c30*/  SHF.R.S32.HI R23, RZ, 0x1f, R22 ;  /* 0x0000001fff177819 */ /* 0x000fe40000011416 */
[-C--:B-1----:R-:W-:Y:S02]  /*1c40*/  ISETP.GE.AND P3, PT, R16, R54.reuse, PT ;  /* 0x000000361000720c */ /* 0x082fe40003f66270 */
[----:B------:R-:W-:Y:S01]  /*1c50*/  ISETP.GE.AND P2, PT, R67, R54, PT ;  /* 0x000000364300720c */ /* 0x000fe20003f46270 */
[----:B------:R-:W-:Y:S01]  /*1c60*/  IMAD R6, R3, R58, RZ ;  /* 0x0000003a03067224 */ /* 0x000fe200078e02ff */
[----:B------:R-:W-:Y:S01]  /*1c70*/  LOP3.LUT R0, R5, 0x2, R0, 0xe2, !PT ;  /* 0x0000000205007812 */ /* 0x000fe200078ee200 */
[C---:B------:R-:W-:Y:S01]  /*1c80*/  IMAD R5, R30.reuse, R61, R4 ;  /* 0x0000003d1e057224 */ /* 0x040fe200078e0204 */
[----:B------:R-:W0:Y:S01]  /*1c90*/  S2R R31, SR_TID.X ;  /* 0x00000000001f7919 */ /* 0x000e220000002100 */
[----:B------:R-:W-:Y:S01]  /*1ca0*/  IMAD.WIDE.U32 R44, R30, R60, R16 ;  /* 0x0000003c1e2c7225 */ /* 0x000fe200078e0010 */
[----:B------:R-:W-:-:S02]  /*1cb0*/  SEL R3, R54, RZ, P3 ;  /* 0x000000ff36037207 */ /* 0x000fc40001800000 */
[----:B------:R-:W-:Y:S01]  /*1cc0*/  SEL R4, R54, RZ, P2 ;  /* 0x000000ff36047207 */ /* 0x000fe20001000000 */
[----:B------:R-:W-:Y:S01]  /*1cd0*/  IMAD.WIDE.U32 R46, R30, R60, R22 ;  /* 0x0000003c1e2e7225 */ /* 0x000fe200078e0016 */
[----:B------:R-:W-:-:S03]  /*1ce0*/  IADD3 R45, R5, R45, RZ ;  /* 0x0000002d052d7210 */ /* 0x000fc60007ffe0ff */
[----:B------:R-:W-:Y:S02]  /*1cf0*/  IMAD.IADD R47, R47, 0x1, R5 ;  /* 0x000000012f2f7824 */ /* 0x000fe400078e0205 */
[----:B------:R-:W-:Y:S02]  /*1d00*/  IMAD.IADD R3, R16, 0x1, R3 ;  /* 0x0000000110037824 */ /* 0x000fe400078e0203 */
[----:B------:R-:W-:Y:S02]  /*1d10*/  IMAD.IADD R5, R67, 0x1, R4 ;  /* 0x0000000143057824 */ /* 0x000fe400078e0204 */
[----:B------:R-:W-:Y:S01]  /*1d20*/  IMAD R9, R30, R59, R6 ;  /* 0x0000003b1e097224 */ /* 0x000fe200078e0206 */
[----:B------:R-:W-:Y:S02]  /*1d30*/  SHF.R.S32.HI R4, RZ, 0x1f, R3 ;  /* 0x0000001fff047819 */ /* 0x000fe40000011403 */
[----:B------:R-:W-:Y:S02]  /*1d40*/  SHF.R.S32.HI R6, RZ, 0x1f, R5 ;  /* 0x0000001fff067819 */ /* 0x000fe40000011405 */
[----:B------:R-:W-:-:S02]  /*1d50*/  LEA.HI R65, R4, R3, RZ, 0x4 ;  /* 0x0000000304417211 */ /* 0x000fc400078f20ff */
[----:B------:R-:W-:Y:S02]  /*1d60*/  LEA.HI R64, R6, R5, RZ, 0x4 ;  /* 0x0000000506407211 */ /* 0x000fe400078f20ff */
[----:B------:R-:W-:Y:S02]  /*1d70*/  LEA.HI R3, R4, R3, RZ, 0x5 ;  /* 0x0000000304037211 */ /* 0x000fe400078f28ff */
[----:B------:R-:W-:Y:S02]  /*1d80*/  LEA.HI R5, R6, R5, RZ, 0x5 ;  /* 0x0000000506057211 */ /* 0x000fe400078f28ff */
[----:B-----5:R-:W-:Y:S01]  /*1d90*/  SHF.R.S32.HI R7, RZ, 0x1f, R24 ;  /* 0x0000001fff077819 */ /* 0x020fe20000011418 */
[----:B------:R-:W-:Y:S02]  /*1da0*/  IMAD.SHL.U32 R4, R3, 0x80, RZ ;  /* 0x0000008003047824 */ /* 0x000fe400078e00ff */
[----:B------:R-:W-:Y:S02]  /*1db0*/  IMAD.SHL.U32 R6, R5, 0x80, RZ ;  /* 0x0000008005067824 */ /* 0x000fe400078e00ff */
[----:B------:R-:W-:Y:S01]  /*1dc0*/  IMAD.WIDE.U32 R42, R30, R58, R22 ;  /* 0x0000003a1e2a7225 */ /* 0x000fe200078e0016 */
[----:B------:R-:W-:-:S03]  /*1dd0*/  LOP3.LUT R4, R4, 0xfffff000, RZ, 0xc0, !PT ;  /* 0xfffff00004047812 */ /* 0x000fc600078ec0ff */
[----:B------:R-:W-:Y:S01]  /*1de0*/  IMAD.WIDE.U32 R20, R30, R58, R16 ;  /* 0x0000003a1e147225 */ /* 0x000fe200078e0010 */
[----:B------:R-:W-:-:S03]  /*1df0*/  LOP3.LUT R6, R6, 0xfffff000, RZ, 0xc0, !PT ;  /* 0xfffff00006067812 */ /* 0x000fc600078ec0ff */
[----:B------:R-:W-:Y:S02]  /*1e00*/  IMAD.IADD R43, R43, 0x1, R9 ;  /* 0x000000012b2b7824 */ /* 0x000fe400078e0209 */
[----:B------:R-:W-:Y:S02]  /*1e10*/  IMAD.IADD R21, R9, 0x1, R21 ;  /* 0x0000000109157824 */ /* 0x000fe400078e0215 */
[----:B------:R-:W-:-:S04]  /*1e20*/  IMAD.WIDE.U32 R46, R24, R60, R46 ;  /* 0x0000003c182e7225 */ /* 0x000fc800078e002e */
[----:B------:R-:W-:-:S04]  /*1e30*/  IMAD.WIDE.U32 R44, R24, R60, R44 ;  /* 0x0000003c182c7225 */ /* 0x000fc800078e002c */
[----:B------:R-:W-:Y:S01]  /*1e40*/  IMAD.WIDE.U32 R42, R24, R58, R42 ;  /* 0x0000003a182a7225 */ /* 0x000fe200078e002a */
[----:B------:R-:W-:-:S03]  /*1e50*/  LOP3.LUT R53, R0, 0x1, RZ, 0xc0, !PT ;  /* 0x0000000100357812 */ /* 0x000fc600078ec0ff */
[----:B------:R-:W-:Y:S01]  /*1e60*/  IMAD.WIDE.U32 R20, R24, R58, R20 ;  /* 0x0000003a18147225 */ /* 0x000fe200078e0014 */
[----:B------:R-:W-:Y:S02]  /*1e70*/  LOP3.LUT R52, R0, 0x2, RZ, 0xc0, !PT ;  /* 0x0000000200347812 */ /* 0x000fe400078ec0ff */
[----:B------:R-:W-:Y:S01]  /*1e80*/  SHF.R.S32.HI R57, RZ, 0x1f, R154 ;  /* 0x0000001fff397819 */ /* 0x000fe2000001149a */
[----:B------:R-:W-:Y:S01]  /*1e90*/  IMAD.IADD R66, R29, 0x1, R28 ;  /* 0x000000011d427824 */ /* 0x000fe200078e021c */
[----:B------:R-:W-:Y:S01]  /*1ea0*/  ISETP.GE.AND P1, PT, R156, UR4, PT ;  /* 0x000000049c007c0c */ /* 0x000fe2000bf26270 */
[----:B------:R-:W-:Y:S01]  /*1eb0*/  IMAD.SHL.U32 R54, R54, 0x2, RZ ;  /* 0x0000000236367824 */ /* 0x000fe200078e00ff */
[----:B------:R-:W-:Y:S02]  /*1ec0*/  LOP3.LUT R41, R65, 0xfffffff0, RZ, 0xc0, !PT ;  /* 0xfffffff041297812 */ /* 0x000fe400078ec0ff */
[C---:B--2---:R-:W-:Y:S02]  /*1ed0*/  LOP3.LUT R3, R11.reuse, 0x10, R65, 0xf8, !PT ;  /* 0x000000100b037812 */ /* 0x044fe400078ef841 */
[----:B------:R-:W-:-:S02]  /*1ee0*/  LOP3.LUT R5, R11, 0x10, R64, 0xf8, !PT ;  /* 0x000000100b057812 */ /* 0x000fc400078ef840 */
[----:B------:R-:W-:Y:S02]  /*1ef0*/  LEA.HI R11, R32, R32, RZ, 0x1 ;  /* 0x00000020200b7211 */ /* 0x000fe400078f08ff */
[-C--:B---3--:R-:W-:Y:S02]  /*1f00*/  LOP3.LUT R3, R3, R8.reuse, RZ, 0x3c, !PT ;  /* 0x0000000803037212 */ /* 0x088fe400078e3cff */
[----:B------:R-:W-:Y:S01]  /*1f10*/  LOP3.LUT R5, R5, R8, RZ, 0x3c, !PT ;  /* 0x0000000805057212 */ /* 0x000fe200078e3cff */
[----:B------:R-:W-:Y:S01]  /*1f20*/  IMAD R8, R7, R60, RZ ;  /* 0x0000003c07087224 */ /* 0x000fe200078e02ff */
[----:B------:R-:W-:Y:S01]  /*1f30*/  LOP3.LUT R11, R11, 0xfffffffe, RZ, 0xc0, !PT ;  /* 0xfffffffe0b0b7812 */ /* 0x000fe200078ec0ff */
[----:B------:R-:W-:Y:S01]  /*1f40*/  IMAD R7, R7, R58, RZ ;  /* 0x0000003a07077224 */ /* 0x000fe200078e02ff */
[----:B----4-:R-:W-:Y:S01]  /*1f50*/  IADD3 R63, R3, R4, R10 ;  /* 0x00000004033f7210 */ /* 0x010fe20007ffe00a */
[C---:B------:R-:W-:Y:S01]  /*1f60*/  IMAD R3, R24.reuse, R61, R8 ;  /* 0x0000003d18037224 */ /* 0x040fe200078e0208 */
[----:B------:R-:W-:Y:S01]  /*1f70*/  IADD3 R62, R5, R6, R10 ;  /* 0x00000006053e7210 */ /* 0x000fe20007ffe00a */
[----:B------:R-:W-:Y:S01]  /*1f80*/  IMAD R7, R24, R59, R7 ;  /* 0x0000003b18077224 */ /* 0x000fe200078e0207 */
[----:B0-----:R-:W-:Y:S01]  /*1f90*/  SHF.R.U32.HI R10, RZ, 0x7, R31 ;  /* 0x00000007ff0a7819 */ /* 0x001fe2000001161f */
[----:B------:R-:W-:Y:S01]  /*1fa0*/  IMAD.IADD R11, R32, 0x1, -R11 ;  /* 0x00000001200b7824 */ /* 0x000fe200078e0a0b */
[----:B------:R-:W-:Y:S01]  /*1fb0*/  SHF.L.U64.HI R61, R60, 0x7, R61 ;  /* 0x000000073c3d7819 */ /* 0x000fe2000001023d */
[----:B------:R-:W-:Y:S01]  /*1fc0*/  IMAD.IADD R51, R47, 0x1, R3 ;  /* 0x000000012f337824 */ /* 0x000fe200078e0203 */
[----:B------:R-:W-:Y:S01]  /*1fd0*/  SHF.L.U64.HI R59, R58, 0x7, R59 ;  /* 0x000000073a3b7819 */ /* 0x000fe2000001023b */
[----:B------:R-:W-:Y:S01]  /*1fe0*/  IMAD.IADD R50, R3, 0x1, R45 ;  /* 0x0000000103327824 */ /* 0x000fe200078e022d */
[----:B------:R-:W-:Y:S01]  /*1ff0*/  SHF.L.U32 R60, R60, 0x7, RZ ;  /* 0x000000073c3c7819 */ /* 0x000fe200000006ff */
[----:B------:R-:W-:Y:S01]  /*2000*/  IMAD.SHL.U32 R58, R58, 0x80, RZ ;  /* 0x000000803a3a7824 */ /* 0x000fe200078e00ff */
[----:B------:R-:W-:Y:S01]  /*2010*/  IADD3 R49, R43, R7, RZ ;  /* 0x000000072b317210 */ /* 0x000fe20007ffe0ff */
[----:B------:R-:W-:Y:S01]  /*2020*/  IMAD R56, R11, 0xc0, R30 ;  /* 0x000000c00b387824 */ /* 0x000fe200078e021e */
[----:B------:R-:W-:Y:S01]  /*2030*/  LOP3.LUT R3, R64, 0xfffffff0, RZ, 0xc0, !PT ;  /* 0xfffffff040037812 */ /* 0x000fe200078ec0ff */
[----:B------:R-:W-:Y:S01]  /*2040*/  VIADD R55, R10, 0x8 ;  /* 0x000000080a377836 */ /* 0x000fe20000000000 */
[----:B------:R-:W-:Y:S01]  /*2050*/  SHF.R.S32.HI R0, RZ, 0x1f, R40 ;  /* 0x0000001fff007819 */ /* 0x000fe20000011428 */
[----:B------:R-:W-:-:S07]  /*2060*/  IMAD.IADD R48, R7, 0x1, R21 ;  /* 0x0000000107307824 */ /* 0x000fce00078e0215 */
.L_x_416:
[----:B--2---:R-:W2:Y:S01]  /*2070*/  LDL R12, [R1+0x24] ;  /* 0x00002400010c7983 */ /* 0x004ea20000100800 */
[----:B------:R-:W0:Y:S01]  /*2080*/  LDC R77, c[0x0][0x430] ;  /* 0x00010c00ff4d7b82 */ /* 0x000e220000000800 */
[----:B------:R-:W-:Y:S01]  /*2090*/  VIADD R10, R2, 0xffffffff ;  /* 0xffffffff020a7836 */ /* 0x000fe20000000000 */
[----:B------:R-:W-:-:S03]  /*20a0*/  MOV R78, RZ ;  /* 0x000000ff004e7202 */ /* 0x000fc60000000f00 */
[----:B------:R-:W-:-:S03]  /*20b0*/  IMAD R4, R10, 0x80, R56 ;  /* 0x000000800a047824 */ /* 0x000fc600078e0238 */
[----:B------:R-:W1:Y:S01]  /*20c0*/  LDC R80, c[0x0][0x3f4] ;  /* 0x0000fd00ff507b82 */ /* 0x000e620000000800 */
[----:B------:R-:W-:Y:S01]  /*20d0*/  IMAD.IADD R13, R66, 0x1, R4 ;  /* 0x00000001420d7824 */ /* 0x000fe200078e0204 */
[----:B------:R-:W-:-:S03]  /*20e0*/  ISETP.GE.AND P0, PT, R4, R27, PT ;  /* 0x0000001b0400720c */ /* 0x000fc60003f06270 */
[----:B------:R-:W-:Y:S01]  /*20f0*/  IMAD.MOV.U32 R8, RZ, RZ, R13 ;  /* 0x000000ffff087224 */ /* 0x000fe200078e000d */
[----:B------:R-:W-:Y:S02]  /*2100*/  ISETP.GT.OR P0, PT, R56, 0x7f, P0 ;  /* 0x0000007f3800780c */ /* 0x000fe40000704670 */
[----:B0-----:R-:W-:-:S11]  /*2110*/  ISETP.NE.AND P4, PT, R77, 0x1, PT ;  /* 0x000000014d00780c */ /* 0x001fd60003f85270 */
[----:B------:R-:W0:Y:S08]  /*2120*/  @!P0 LDC.64 R6, c[0x0][0x428] ;  /* 0x00010a00ff068b82 */ /* 0x000e300000000a00 */
[----:B---3--:R-:W3:Y:S08]  /*2130*/  @!P0 LDC.64 R4, c[0x0][0x418] ;  /* 0x00010600ff048b82 */ /* 0x008ef00000000a00 */
[----:B----4-:R-:W4:Y:S08]  /*2140*/  @P4 LDC R2, c[0x0][0x434] ;  /* 0x00010d00ff024b82 */ /* 0x010f300000000800 */
[----:B------:R-:W1:Y:S01]  /*2150*/  @P4 LDC R9, c[0x0][0x438] ;  /* 0x00010e00ff094b82 */ /* 0x000e620000000800 */
[----:B----4-:R-:W-:-:S05]  /*2160*/  @P4 IMAD.HI.U32 R2, R13, R2, RZ ;  /* 0x000000020d024227 */ /* 0x010fca00078e00ff */
[----:B-1----:R-:W-:Y:S01]  /*2170*/  @P4 SHF.R.U32.HI R8, RZ, R9, R2 ;  /* 0x00000009ff084219 */ /* 0x002fe20000011602 */
[----:B0-----:R-:W-:-:S03]  /*2180*/  @!P0 IMAD R2, R0, R6, RZ ;  /* 0x0000000600028224 */ /* 0x001fc600078e02ff */
[----:B------:R-:W-:Y:S01]  /*2190*/  @!P0 SHF.R.S32.HI R9, RZ, 0x1f, R8 ;  /* 0x0000001fff098819 */ /* 0x000fe20000011408 */
[C---:B------:R-:W-:Y:S02]  /*21a0*/  @!P0 IMAD R11, R40.reuse, R7, R2 ;  /* 0x00000007280b8224 */ /* 0x040fe400078e0202 */
[----:B------:R-:W-:-:S04]  /*21b0*/  @!P0 IMAD.WIDE.U32 R6, R40, R6, R8 ;  /* 0x0000000628068225 */ /* 0x000fc800078e0008 */
[----:B------:R-:W-:Y:S01]  /*21c0*/  @!P0 IMAD.IADD R2, R7, 0x1, R11 ;  /* 0x0000000107028824 */ /* 0x000fe200078e020b */
[----:B---3--:R-:W-:-:S04]  /*21d0*/  @!P0 LEA R4, P4, R6, R4, 0x2 ;  /* 0x0000000406048211 */ /* 0x008fc800078810ff */
[----:B------:R-:W-:-:S05]  /*21e0*/  @!P0 LEA.HI.X R5, R6, R5, R2, 0x2, P4 ;  /* 0x0000000506058211 */ /* 0x000fca00020f1402 */
[----:B------:R0:W5:Y:S01]  /*21f0*/  @!P0 LDG.E R78, desc[UR42][R4.64] ;  /* 0x0000002a044e8981 */ /* 0x000162000c1e1900 */
[----:B------:R-:W-:Y:S01]  /*2200*/  ISETP.GE.AND P0, PT, R80, 0x1, PT ;  /* 0x000000015000780c */ /* 0x000fe20003f06270 */
[----:B------:R-:W-:Y:S01]  /*2210*/  IMAD.MOV R2, RZ, RZ, -R8 ;  /* 0x000000ffff027224 */ /* 0x000fe200078e0a08 */
[----:B------:R-:W-:Y:S05]  /*2220*/  YIELD ;  /* 0x0000000000007946 */ /* 0x000fea0003800000 */
[----:B------:R-:W-:Y:S01]  /*2230*/  BSSY B0, `(.L_x_374) ;  /* 0x000041b000007945 */ /* 0x000fe20003800000 */
[----:B------:R-:W-:Y:S01]  /*2240*/  IMAD R77, R77, R2, R13 ;  /* 0x000000024d4d7224 */ /* 0x000fe200078e020d */
[----:B------:R-:W-:Y:S01]  /*2250*/  ISETP.GT.AND P4, PT, R10, R26, PT ;  /* 0x0000001a0a00720c */ /* 0x000fe20003f84270 */
[----:B------:R-:W-:-:S02]  /*2260*/  IMAD.MOV.U32 R2, RZ, RZ, R10 ;  /* 0x000000ffff027224 */ /* 0x000fc400078e000a */
[----:B--2---:R-:W-:-:S04]  /*2270*/  IMAD R69, R19, 0x3000, R12 ;  /* 0x0000300013457824 */ /* 0x004fc800078e020c */
[----:B------:R-:W-:Y:S01]  /*2280*/  IMAD.IADD R69, R18, 0x1, R69 ;  /* 0x0000000112457824 */ /* 0x000fe200078e0245 */
[----:B0-----:R-:W-:Y:S06]  /*2290*/  @!P0 BRA `(.L_x_375) ;  /* 0x0000003c00608947 */ /* 0x001fec0003800000 */
[----:B------:R-:W-:Y:S01]  /*22a0*/  SHF.R.S32.HI R76, RZ, 0x1f, R77 ;  /* 0x0000001fff4c7819 */ /* 0x000fe2000001144d */
[----:B------:R-:W-:Y:S01]  /*22b0*/  ULDC.64 UR4, c[0x0][0x300] ;  /* 0x0000c00000047ab9 */ /* 0x000fe20000000a00 */
[----:B-----5:R-:W-:Y:S01]  /*22c0*/  SHF.R.S32.HI R75, RZ, 0x1f, R78 ;  /* 0x0000001fff4b7819 */ /* 0x020fe2000001144e */
[----:B------:R-:W-:Y:S01]  /*22d0*/  IMAD.WIDE.U32 R4, R77, UR4, RZ ;  /* 0x000000044d047c25 */ /* 0x000fe2000f8e00ff */
[----:B------:R-:W-:Y:S02]  /*22e0*/  ULDC.U8 UR6, c[0x0][0x410] ;  /* 0x0001040000067ab9 */ /* 0x000fe40000000000 */
[----:B------:R-:W-:Y:S01]  /*22f0*/  ISETP.NE.AND P0, PT, RZ, UR6, PT ;  /* 0x00000006ff007c0c */ /* 0x000fe2000bf05270 */
[----:B------:R-:W-:Y:S02]  /*2300*/  IMAD R6, R76, UR4, RZ ;  /* 0x000000044c067c24 */ /* 0x000fe4000f8e02ff */
[-C--:B------:R-:W-:Y:S02]  /*2310*/  IMAD R8, R59, R2.reuse, RZ ;  /* 0x000000023b087224 */ /* 0x080fe400078e02ff */
[----:B------:R-:W-:Y:S01]  /*2320*/  IMAD R7, R77, UR5, R6 ;  /* 0x000000054d077c24 */ /* 0x000fe2000f8e0206 */
[----:B------:R-:W-:Y:S01]  /*2330*/  ULDC.64 UR4, c[0x0][0x310] ;  /* 0x0000c40000047ab9 */ /* 0x000fe20000000a00 */
[----:B------:R-:W-:-:S02]  /*2340*/  IMAD R6, R61, R2, RZ ;  /* 0x000000023d067224 */ /* 0x000fc400078e02ff */
[----:B------:R-:W-:Y:S02]  /*2350*/  IMAD R9, R75, UR4, RZ ;  /* 0x000000044b097c24 */ /* 0x000fe4000f8e02ff */
[----:B------:R-:W-:Y:S01]  /*2360*/  IMAD.IADD R5, R5, 0x1, R7 ;  /* 0x0000000105057824 */ /* 0x000fe200078e0207 */
[----:B------:R-:W-:Y:S01]  /*2370*/  SHF.R.S32.HI R7, RZ, 0x1f, R2 ;  /* 0x0000001fff077819 */ /* 0x000fe20000011402 */
[C---:B------:R-:W-:Y:S02]  /*2380*/  IMAD R9, R78.reuse, UR5, R9 ;  /* 0x000000054e097c24 */ /* 0x040fe4000f8e0209 */
[----:B------:R-:W-:Y:S01]  /*2390*/  IMAD.WIDE.U32 R4, R78, UR4, R4 ;  /* 0x000000044e047c25 */ /* 0x000fe2000f8e0004 */
[----:B------:R-:W-:-:S03]  /*23a0*/  ULDC.64 UR4, c[0x0][0x308] ;  /* 0x0000c20000047ab9 */ /* 0x000fc60000000a00 */
[----:B------:R-:W-:Y:S02]  /*23b0*/  IMAD.IADD R5, R5, 0x1, R9 ;  /* 0x0000000105057824 */ /* 0x000fe400078e0209 */
[----:B------:R-:W-:Y:S02]  /*23c0*/  IMAD R9, R57, UR4, RZ ;  /* 0x0000000439097c24 */ /* 0x000fe4000f8e02ff */
[----:B------:R-:W-:-:S04]  /*23d0*/  IMAD.WIDE.U32 R4, R154, UR4, R4 ;  /* 0x000000049a047c25 */ /* 0x000fc8000f8e0004 */
[----:B------:R-:W-:Y:S01]  /*23e0*/  IMAD R9, R154, UR5, R9 ;  /* 0x000000059a097c24 */ /* 0x000fe2000f8e0209 */
[----:B------:R-:W-:Y:S01]  /*23f0*/  ULDC.64 UR4, c[0x0][0x2e8] ;  /* 0x0000ba0000047ab9 */ /* 0x000fe20000000a00 */
[C---:B------:R-:W-:Y:S01]  /*2400*/  IMAD R15, R7.reuse, R60, R6 ;  /* 0x0000003c070f7224 */ /* 0x040fe200078e0206 */
[----:B------:R-:W-:Y:S01]  /*2410*/  IADD3 R84, P5, R4, UR4, RZ ;  /* 0x0000000404547c10 */ /* 0x000fe2000ffbe0ff */
[----:B------:R-:W-:Y:S02]  /*2420*/  IMAD R7, R7, R58, R8 ;  /* 0x0000003a07077224 */ /* 0x000fe400078e0208 */
[----:B------:R-:W-:Y:S01]  /*2430*/  IMAD R74, R10, -0x80, R27 ;  /* 0xffffff800a4a7824 */ /* 0x000fe200078e021b */
[----:B------:R-:W-:Y:S01]  /*2440*/  IADD3.X R82, R5, UR5, R9, P5, !PT ;  /* 0x0000000505527c10 */ /* 0x000fe2000affe409 */
[----:B------:R-:W-:-:S03]  /*2450*/  IMAD.WIDE.U32 R12, R58, R2, RZ ;  /* 0x000000023a0c7225 */ /* 0x000fc600078e00ff */
[----:B------:R-:W-:Y:S01]  /*2460*/  VIMNMX R74, R74, 0x80, PT ;  /* 0x000000804a4a7848 */ /* 0x000fe20003fe0100 */
[----:B------:R-:W-:Y:S01]  /*2470*/  IMAD.WIDE.U32 R10, R60, R2, RZ ;  /* 0x000000023c0a7225 */ /* 0x000fe200078e00ff */
[----:B------:R-:W-:-:S03]  /*2480*/  IADD3 R14, R13, R7, RZ ;  /* 0x000000070d0e7210 */ /* 0x000fc60007ffe0ff */
[----:B------:R-:W-:Y:S01]  /*2490*/  IMAD.IADD R15, R11, 0x1, R15 ;  /* 0x000000010b0f7824 */ /* 0x000fe200078e020f */
[----:B------:R-:W-:Y:S06]  /*24a0*/  @!P0 BRA `(.L_x_376) ;  /* 0x0000001800588947 */ /* 0x000fec0003800000 */
[----:B------:R-:W0:Y:S01]  /*24b0*/  S2R R28, SR_TID.X ;  /* 0x00000000001c7919 */ /* 0x000e220000002100 */
[----:B------:R-:W-:Y:S01]  /*24c0*/  BSSY B1, `(.L_x_377) ;  /* 0x0000023000017945 */ /* 0x000fe20003800000 */
[----:B------:R-:W-:Y:S02]  /*24d0*/  CS2R R8, SRZ ;  /* 0x0000000000087805 */ /* 0x000fe4000001ff00 */
[----:B------:R-:W-:Y:S02]  /*24e0*/  CS2R R30, SRZ ;  /* 0x00000000001e7805 */ /* 0x000fe4000001ff00 */
[----:B------:R-:W-:Y:S02]  /*24f0*/  CS2R R34, SRZ ;  /* 0x0000000000227805 */ /* 0x000fe4000001ff00 */
[----:B------:R-:W-:Y:S02]  /*2500*/  CS2R R32, SRZ ;  /* 0x0000000000207805 */ /* 0x000fe4000001ff00 */
[----:B------:R-:W-:Y:S01]  /*2510*/  CS2R R36, SRZ ;  /* 0x0000000000247805 */ /* 0x000fe2000001ff00 */
[----:B0-----:R-:W-:-:S05]  /*2520*/  VIADD R28, R28, 0xffffff80 ;  /* 0xffffff801c1c7836 */ /* 0x001fca0000000000 */
[----:B------:R-:W-:-:S04]  /*2530*/  LEA.HI R28, R28, R28, RZ, 0x1 ;  /* 0x0000001c1c1c7211 */ /* 0x000fc800078f08ff */
[----:B------:R-:W-:-:S04]  /*2540*/  SHF.R.S32.HI R28, RZ, 0x1, R28 ;  /* 0x00000001ff1c7819 */ /* 0x000fc8000001141c */
[----:B------:R-:W-:Y:S02]  /*2550*/  ISETP.GE.AND P5, PT, R28, R74, PT ;  /* 0x0000004a1c00720c */ /* 0x000fe40003fa6270 */
[----:B------:R-:W-:-:S11]  /*2560*/  CS2R R28, SRZ ;  /* 0x00000000001c7805 */ /* 0x000fd6000001ff00 */
[----:B------:R-:W-:Y:S05]  /*2570*/  @P5 BRA `(.L_x_378) ;  /* 0x00000000005c5947 */ /* 0x000fea0003800000 */
[----:B------:R-:W2:Y:S01]  /*2580*/  LDL R39, [R1+0x14] ;  /* 0x0000140001277983 */ /* 0x000ea20000100800 */
[----:B------:R-:W-:Y:S01]  /*2590*/  ULDC.64 UR4, c[0x0][0x3e8] ;  /* 0x0000fa0000047ab9 */ /* 0x000fe20000000a00 */
[----:B------:R-:W-:Y:S02]  /*25a0*/  ULDC.64 UR6, c[0x0][0x400] ;  /* 0x0001000000067ab9 */ /* 0x000fe40000000a00 */
[----:B------:R-:W3:Y:S01]  /*25b0*/  LDL R38, [R1+0x18] ;  /* 0x0000180001267983 */ /* 0x000ee20000100800 */
[----:B------:R-:W-:Y:S02]  /*25c0*/  IADD3 R10, P0, P6, R46, UR4, R10 ;  /* 0x000000042e0a7c10 */ /* 0x000fe4000fe1e00a */
[----:B------:R-:W-:Y:S02]  /*25d0*/  CS2R R34, SRZ ;  /* 0x0000000000227805 */ /* 0x000fe4000001ff00 */
[----:B------:R-:W-:Y:S02]  /*25e0*/  CS2R R36, SRZ ;  /* 0x0000000000247805 */ /* 0x000fe4000001ff00 */
[----:B------:R-:W-:-:S02]  /*25f0*/  IADD3.X R11, R51, UR5, R15, P0, P6 ;  /* 0x00000005330b7c10 */ /* 0x000fc400087ec40f */
[----:B------:R-:W-:-:S04]  /*2600*/  IADD3 R12, P0, P6, R42, UR6, R12 ;  /* 0x000000062a0c7c10 */ /* 0x000fc8000fe1e00c */
[----:B------:R-:W-:Y:S02]  /*2610*/  IADD3.X R13, R49, UR7, R14, P0, P6 ;  /* 0x00000007310d7c10 */ /* 0x000fe400087ec40e */
[----:B------:R-:W-:Y:S02]  /*2620*/  ISETP.GE.AND P6, PT, R22, R80, PT ;  /* 0x000000501600720c */ /* 0x000fe40003fc6270 */
[----:B------:R-:W-:Y:S02]  /*2630*/  CS2R R30, SRZ ;  /* 0x00000000001e7805 */ /* 0x000fe4000001ff00 */
[----:B------:R-:W-:Y:S02]  /*2640*/  CS2R R8, SRZ ;  /* 0x0000000000087805 */ /* 0x000fe4000001ff00 */
[----:B------:R-:W-:Y:S02]  /*2650*/  CS2R R32, SRZ ;  /* 0x0000000000207805 */ /* 0x000fe4000001ff00 */
[----:B------:R-:W-:-:S05]  /*2660*/  CS2R R28, SRZ ;  /* 0x00000000001c7805 */ /* 0x000fca000001ff00 */
[----:B------:R0:W5:Y:S04]  /*2670*/  @!P6 LDG.E.64 R34, desc[UR42][R10.64] ;  /* 0x0000002a0a22e981 */ /* 0x000168000c1e1b00 */
[----:B------:R0:W5:Y:S01]  /*2680*/  @!P6 LDG.E.64 R36, desc[UR42][R12.64] ;  /* 0x0000002a0c24e981 */ /* 0x000162000c1e1b00 */
[-C--:B--2---:R-:W-:Y:S02]  /*2690*/  ISETP.GE.AND P0, PT, R39, R80.reuse, PT ;  /* 0x000000502700720c */ /* 0x084fe40003f06270 */
[----:B---3--:R-:W-:-:S11]  /*26a0*/  ISETP.GE.AND P6, PT, R38, R80, PT ;  /* 0x000000502600720c */ /* 0x008fd60003fc6270 */
[----:B------:R0:W5:Y:S04]  /*26b0*/  @!P0 LDG.E.64 R30, desc[UR42][R10.64+0x10] ;  /* 0x0000102a0a1e8981 */ /* 0x000168000c1e1b00 */
[----:B------:R0:W5:Y:S04]  /*26c0*/  @!P6 LDG.E.64 R8, desc[UR42][R10.64+0x20] ;  /* 0x0000202a0a08e981 */ /* 0x000168000c1e1b00 */
[----:B------:R0:W5:Y:S04]  /*26d0*/  @!P0 LDG.E.64 R32, desc[UR42][R12.64+0x10] ;  /* 0x0000102a0c208981 */ /* 0x000168000c1e1b00 */
[----:B------:R0:W5:Y:S02]  /*26e0*/  @!P6 LDG.E.64 R28, desc[UR42][R12.64+0x20] ;  /* 0x0000202a0c1ce981 */ /* 0x000164000c1e1b00 */
.L_x_378:
[----:B------:R-:W-:Y:S05]  /*26f0*/  BSYNC B1 ;  /* 0x0000000000017941 */ /* 0x000fea0003800000 */
.L_x_377:
[----:B------:R-:W-:Y:S01]  /*2700*/  UISETP.NE.AND UP0, UPT, UR36, 0x3, UPT ;  /* 0x000000032400788c */ /* 0x000fe2000bf05270 */
[----:B-----5:R-:W-:Y:S01]  /*2710*/  IMAD.MOV.U32 R38, RZ, RZ, R8 ;  /* 0x000000ffff267224 */ /* 0x020fe200078e0008 */
[----:B------:R-:W-:Y:S01]  /*2720*/  MOV R81, R36 ;  /* 0x0000002400517202 */ /* 0x000fe20000000f00 */
[----:B------:R-:W-:Y:S02]  /*2730*/  IMAD.MOV.U32 R71, RZ, RZ, R30 ;  /* 0x000000ffff477224 */ /* 0x000fe400078e001e */
[----:B------:R-:W-:Y:S01]  /*2740*/  IMAD.MOV.U32 R73, RZ, RZ, R34 ;  /* 0x000000ffff497224 */ /* 0x000fe200078e0022 */
[----:B------:R-:W-:Y:S01]  /*2750*/  PLOP3.LUT P0, PT, PT, PT, UP0, 0x80, 0x0 ;  /* 0x000000000000781c */ /* 0x000fe20003f0f008 */
[----:B------:R-:W-:Y:S02]  /*2760*/  IMAD.MOV.U32 R70, RZ, RZ, R28 ;  /* 0x000000ffff467224 */ /* 0x000fe400078e001c */
[----:B------:R-:W-:-:S10]  /*2770*/  IMAD.MOV.U32 R72, RZ, RZ, R32 ;  /* 0x000000ffff487224 */ /* 0x000fd400078e0020 */
[----:B------:R-:W-:Y:S05]  /*2780*/  @!P0 BRA `(.L_x_379) ;  /* 0x0000000000048947 */ /* 0x000fea0003800000 */
[----:B------:R-:W-:Y:S01]  /*2790*/  BPT.TRAP 0x1 ;  /* 0x000000040000795c */ /* 0x000fe20000300000 */
.L_x_379:
[----:B------:R-:W-:Y:S01]  /*27a0*/  IMAD R68, R19, 0x8, R18 ;  /* 0x0000000813447824 */ /* 0x000fe200078e0212 */
[----:B------:R-:W-:Y:S01]  /*27b0*/  SHF.L.U32 R79, R157, 0x1f, RZ ;  /* 0x0000001f9d4f7819 */ /* 0x000fe200000006ff */
[----:B------:R-:W-:Y:S03]  /*27c0*/  BSSY B1, `(.L_x_380) ;  /* 0x0000003000017945 */ /* 0x000fe60003800000 */
[----:B------:R-:W1:Y:S02]  /*27d0*/  SYNCS.PHASECHK.TRANS64.TRYWAIT P6, [R68+URZ+0x19c90], R79 ;  /* 0x019c904f440075a7 */ /* 0x000e6400080c017f */
[----:B-1----:R-:W-:Y:S05]  /*27e0*/  @!P6 BRA `(.L_x_381) ;  /* 0x00000174007ce947 */ /* 0x002fea0003800000 */
.L_x_628:
[----:B------:R-:W-:Y:S05]  /*27f0*/  BSYNC B1 ;  /* 0x0000000000017941 */ /* 0x000fea0003800000 */
.L_x_380:
[----:B------:R-:W-:-:S03]  /*2800*/  UMOV UR4, 0xffffffff ;  /* 0xffffffff00047882 */ /* 0x000fc60000000000 */
[----:B------:R-:W-:Y:S05]  /*2810*/  BRA.DIV UR4, `(.L_x_382) ;  /* 0x0000017604847947 */ /* 0x000fea000b800000 */
[----:B------:R2:W3:Y:S04]  /*2820*/  SHFL.IDX PT, R39, R82, RZ, 0x1e1f ;  /* 0x001e1fff52277589 */ /* 0x0004e800000e0000 */
[----:B------:R2:W4:Y:S02]  /*2830*/  SHFL.IDX PT, R14, R84, RZ, 0x1e1f ;  /* 0x001e1fff540e7589 */ /* 0x00052400000e0000 */
.L_x_632:
[----:B------:R-:W-:Y:S05]  /*2840*/  @P5 BRA `(.L_x_383) ;  /* 0x0000003800e45947 */ /* 0x000fea0003800000 */
[----:B------:R-:W-:Y:S01]  /*2850*/  ISETP.NE.AND P5, PT, R53, RZ, PT ;  /* 0x000000ff3500720c */ /* 0x000fe20003fa5270 */
[----:B------:R-:W-:-:S12]  /*2860*/  BSSY B1, `(.L_x_384) ;  /* 0x0000071000017945 */ /* 0x000fd80003800000 */
[----:B------:R-:W-:Y:S05]  /*2870*/  @!P5 BRA `(.L_x_385) ;  /* 0x0000000400bcd947 */ /* 0x000fea0003800000 */
[----:B------:R1:W1:Y:S01]  /*2880*/  LDS.128 R4, [R69+0x13800] ;  /* 0x0138000045047984 */ /* 0x0002620000000c00 */
[----:B------:R-:W-:Y:S01]  /*2890*/  ISETP.GE.AND P6, PT, R22, R80, PT ;  /* 0x000000501600720c */ /* 0x000fe20003fc6270 */
[----:B------:R-:W-:Y:S01]  /*28a0*/  BSSY B2, `(.L_x_386) ;  /* 0x000006b000027945 */ /* 0x000fe20003800000 */
[----:B0---4-:R-:W-:-:S05]  /*28b0*/  IADD3 R10, P5, R16, R14, RZ ;  /* 0x0000000e100a7210 */ /* 0x011fca0007fbe0ff */
[----:B---3--:R-:W-:-:S06]  /*28c0*/  IMAD.X R11, R39, 0x1, R17, P5 ;  /* 0x00000001270b7824 */ /* 0x008fcc00028e0611 */
[----:B------:R-:W-:Y:S05]  /*28d0*/  @P6 BRA `(.L_x_387) ;  /* 0x00000004009c6947 */ /* 0x000fea0003800000 */
[----:B------:R-:W-:Y:S01]  /*28e0*/  SHF.R.U32.HI R12, RZ, 0x8, R35 ;  /* 0x00000008ff0c7819 */ /* 0x000fe20000011623 */
[----:B-1----:R-:W-:Y:S01]  /*28f0*/  IMAD.MOV.U32 R15, RZ, RZ, R4 ;  /* 0x000000ffff0f7224 */ /* 0x002fe200078e0004 */
[----:B------:R-:W-:Y:S02]  /*2900*/  SHF.R.U32.HI R34, RZ, 0x8, R37 ;  /* 0x00000008ff227819 */ /* 0x000fe40000011625 */
[----:B--2---:R-:W-:Y:S01]  /*2910*/  SHF.R.U32.HI R82, RZ, 0x10, R35 ;  /* 0x00000010ff527819 */ /* 0x004fe20000011623 */
[----:B------:R-:W-:Y:S01]  /*2920*/  IMAD.SHL.U32 R12, R12, 0x100, RZ ;  /* 0x000001000c0c7824 */ /* 0x000fe200078e00ff */
[----:B------:R-:W-:Y:S01]  /*2930*/  LOP3.LUT R13, R35, 0xff0000ff, RZ, 0xc0, !PT ;  /* 0xff0000ff230d7812 */ /* 0x000fe200078ec0ff */
[----:B------:R-:W-:Y:S01]  /*2940*/  IMAD.SHL.U32 R34, R34, 0x100, RZ ;  /* 0x0000010022227824 */ /* 0x000fe200078e00ff */
[----:B------:R-:W-:Y:S02]  /*2950*/  LOP3.LUT R35, R37, 0xff0000ff, RZ, 0xc0, !PT ;  /* 0xff0000ff25237812 */ /* 0x000fe400078ec0ff */
[----:B------:R-:W-:-:S02]  /*2960*/  SHF.R.U32.HI R36, RZ, 0x10, R37 ;  /* 0x00000010ff247819 */ /* 0x000fc40000011625 */
[----:B------:R-:W-:Y:S01]  /*2970*/  LOP3.LUT R13, R13, 0xff00, R12, 0xf8, !PT ;  /* 0x0000ff000d0d7812 */ /* 0x000fe200078ef80c */
[----:B------:R-:W-:Y:S01]  /*2980*/  IMAD.U32 R12, R82, 0x10000, RZ ;  /* 0x00010000520c7824 */ /* 0x000fe200078e00ff */
[----:B------:R-:W-:Y:S02]  /*2990*/  LOP3.LUT R37, R35, 0xff00, R34, 0xf8, !PT ;  /* 0x0000ff0023257812 */ /* 0x000fe400078ef822 */
[----:B------:R-:W-:Y:S02]  /*29a0*/  SHF.L.U32 R34, R36, 0x10, RZ ;  /* 0x0000001024227819 */ /* 0x000fe400000006ff */
[----:B------:R-:W-:Y:S02]  /*29b0*/  F2FP.F16.E4M3.UNPACK_B R4, R5 ;  /* 0x00000005ff04723e */ /* 0x000fe400020006ff */
[----:B------:R-:W-:Y:S02]  /*29c0*/  F2FP.F16.E4M3.UNPACK_B R35, R81.H1 ;  /* 0x00000051ff23723e */ /* 0x000fe400030006ff */
[----:B------:R-:W-:-:S02]  /*29d0*/  LOP3.LUT R12, R13, 0xff0000, R12, 0xf8, !PT ;  /* 0x00ff00000d0c7812 */ /* 0x000fc400078ef80c */
[----:B------:R-:W-:Y:S01]  /*29e0*/  LOP3.LUT R13, R37, 0xff0000, R34, 0xf8, !PT ;  /* 0x00ff0000250d7812 */ /* 0x000fe200078ef822 */
[--C-:B------:R-:W-:Y:S01]  /*29f0*/  HADD2.F32 R34, -RZ, R4.reuse.H1_H1 ;  /* 0x30000004ff227230 */ /* 0x100fe20000004100 */
[----:B------:R-:W-:Y:S01]  /*2a00*/  F2FP.F16.E4M3.UNPACK_B R37, R73.H1 ;  /* 0x00000049ff25723e */ /* 0x000fe200030006ff */
[--C-:B------:R-:W-:Y:S01]  /*2a10*/  HADD2.F32 R85, -RZ, R35.reuse.H0_H0 ;  /* 0x20000023ff557230 */ /* 0x100fe20000004100 */
[----:B------:R-:W-:Y:S01]  /*2a20*/  F2FP.F16.E4M3.UNPACK_B R5, R5.H1 ;  /* 0x00000005ff05723e */ /* 0x000fe200030006ff */
[----:B------:R-:W-:Y:S01]  /*2a30*/  HADD2.F32 R4, -RZ, R4.H0_H0 ;  /* 0x20000004ff047230 */ /* 0x000fe20000004100 */
[----:B------:R-:W-:Y:S01]  /*2a40*/  F2FP.F16.E4M3.UNPACK_B R81, R81 ;  /* 0x00000051ff51723e */ /* 0x000fe200020006ff */
[----:B------:R-:W-:Y:S02]  /*2a50*/  HADD2.F32 R82, -RZ, R35.H1_H1 ;  /* 0x30000023ff527230 */ /* 0x000fe40000004100 */
[----:B------:R-:W-:Y:S01]  /*2a60*/  FMUL.FTZ R87, R34, R85 ;  /* 0x0000005522577220 */ /* 0x000fe20000410000 */
[----:B------:R-:W-:Y:S01]  /*2a70*/  HADD2.F32 R83, -RZ, R37.H0_H0 ;  /* 0x20000025ff537230 */ /* 0x000fe20000004100 */
[----:B------:R-:W-:Y:S01]  /*2a80*/  F2FP.F16.E4M3.UNPACK_B R73, R73 ;  /* 0x00000049ff49723e */ /* 0x000fe200020006ff */
[----:B------:R-:W-:-:S02]  /*2a90*/  HADD2.F32 R36, -RZ, R5.H1_H1 ;  /* 0x30000005ff247230 */ /* 0x000fc40000004100 */
[----:B------:R-:W-:Y:S02]  /*2aa0*/  HADD2.F32 R35, -RZ, R5.H0_H0 ;  /* 0x20000005ff237230 */ /* 0x000fe40000004100 */
[----:B------:R-:W-:Y:S01]  /*2ab0*/  FMUL.FTZ R5, R4, R85 ;  /* 0x0000005504057220 */ /* 0x000fe20000410000 */
[----:B------:R-:W-:Y:S02]  /*2ac0*/  HADD2.F32 R37, -RZ, R37.H1_H1 ;  /* 0x30000025ff257230 */ /* 0x000fe40000004100 */
[-C--:B------:R-:W-:Y:S01]  /*2ad0*/  FMUL.FTZ R84, R36, R82.reuse ;  /* 0x0000005224547220 */ /* 0x080fe20000410000 */
[-C--:B------:R-:W-:Y:S01]  /*2ae0*/  FFMA.FTZ R4, R4, R83.reuse, -R87 ;  /* 0x0000005304047223 */ /* 0x080fe20000010857 */
[----:B------:R-:W-:Y:S01]  /*2af0*/  FFMA.FTZ R5, R34, R83, R5 ;  /* 0x0000005322057223 */ /* 0x000fe20000010005 */
[C---:B------:R-:W-:Y:S01]  /*2b00*/  FMUL.FTZ R85, R35.reuse, R82 ;  /* 0x0000005223557220 */ /* 0x040fe20000410000 */
[----:B------:R-:W-:Y:S01]  /*2b10*/  F2FP.F16.E4M3.UNPACK_B R34, R15.H1 ;  /* 0x0000000fff22723e */ /* 0x000fe200030006ff */
[----:B------:R-:W-:Y:S01]  /*2b20*/  FFMA.FTZ R86, R35, R37, -R84 ;  /* 0x0000002523567223 */ /* 0x000fe20000010854 */
[----:B------:R-:W-:Y:S01]  /*2b30*/  F2FP.F16.E4M3.UNPACK_B R15, R15 ;  /* 0x0000000fff0f723e */ /* 0x000fe200020006ff */
[----:B------:R-:W-:Y:S01]  /*2b40*/  FFMA.FTZ R87, R36, R37, R85 ;  /* 0x0000002524577223 */ /* 0x000fe20000010055 */
[----:B------:R-:W-:-:S02]  /*2b50*/  HADD2.F32 R82, -RZ, R81.H1_H1 ;  /* 0x30000051ff527230 */ /* 0x000fc40000004100 */
[--C-:B------:R-:W-:Y:S02]  /*2b60*/  HADD2.F32 R36, -RZ, R34.reuse.H0_H0 ;  /* 0x20000022ff247230 */ /* 0x100fe40000004100 */
[----:B------:R-:W-:Y:S02]  /*2b70*/  HADD2.F32 R37, -RZ, R34.H1_H1 ;  /* 0x30000022ff257230 */ /* 0x000fe40000004100 */
[----:B------:R-:W-:Y:S02]  /*2b80*/  HADD2.F32 R81, -RZ, R81.H0_H0 ;  /* 0x20000051ff517230 */ /* 0x000fe40000004100 */
[-C--:B------:R-:W-:Y:S01]  /*2b90*/  FMUL.FTZ R84, R36, R82.reuse ;  /* 0x0000005224547220 */ /* 0x080fe20000410000 */
[--C-:B------:R-:W-:Y:S02]  /*2ba0*/  HADD2.F32 R35, -RZ, R15.reuse.H1_H1 ;  /* 0x3000000fff237230 */ /* 0x100fe40000004100 */
[----:B------:R-:W-:Y:S01]  /*2bb0*/  FMUL.FTZ R85, R37, R82 ;  /* 0x0000005225557220 */ /* 0x000fe20000410000 */
[----:B------:R-:W-:-:S02]  /*2bc0*/  HADD2.F32 R34, -RZ, R15.H0_H0 ;  /* 0x2000000fff227230 */ /* 0x000fc40000004100 */
[--C-:B------:R-:W-:Y:S02]  /*2bd0*/  HADD2.F32 R15, -RZ, R73.reuse.H1_H1 ;  /* 0x30000049ff0f7230 */ /* 0x100fe40000004100 */
[-C--:B------:R-:W-:Y:S01]  /*2be0*/  FMUL.FTZ R83, R35, R81.reuse ;  /* 0x0000005123537220 */ /* 0x080fe20000410000 */
[----:B------:R-:W-:Y:S02]  /*2bf0*/  HADD2.F32 R73, -RZ, R73.H0_H0 ;  /* 0x20000049ff497230 */ /* 0x000fe40000004100 */
[----:B------:R-:W-:Y:S01]  /*2c00*/  FMUL.FTZ R82, R34, R81 ;  /* 0x0000005122527220 */ /* 0x000fe20000410000 */
[-C--:B------:R-:W-:Y:S01]  /*2c10*/  FFMA.FTZ R36, R36, R15.reuse, -R85 ;  /* 0x0000000f24247223 */ /* 0x080fe20000010855 */
[----:B------:R-:W-:Y:S01]  /*2c20*/  FFMA.FTZ R37, R37, R15, R84 ;  /* 0x0000000f25257223 */ /* 0x000fe20000010054 */
[-C--:B------:R-:W-:Y:S01]  /*2c30*/  FFMA.FTZ R15, R34, R73.reuse, -R83 ;  /* 0x00000049220f7223 */ /* 0x080fe20000010853 */
[----:B------:R-:W-:Y:S01]  /*2c40*/  FFMA.FTZ R34, R35, R73, R82 ;  /* 0x0000004923227223 */ /* 0x000fe20000010052 */
[----:B------:R-:W-:-:S02]  /*2c50*/  F2FP.F16.E4M3.UNPACK_B R73, R7.H1 ;  /* 0x00000007ff49723e */ /* 0x000fc400030006ff */
[----:B------:R-:W-:Y:S02]  /*2c60*/  F2FP.SATFINITE.E4M3.F32.PACK_AB_MERGE_C R35, R87, R86, RZ ;  /* 0x000000565723723e */ /* 0x000fe400048070ff */
[-C--:B------:R-:W-:Y:S01]  /*2c70*/  F2FP.F16.E4M3.UNPACK_B R86, R13.reuse.H1 ;  /* 0x0000000dff56723e */ /* 0x080fe200030006ff */
[--C-:B------:R-:W-:Y:S01]  /*2c80*/  HADD2.F32 R81, -RZ, R73.reuse.H0_H0 ;  /* 0x20000049ff517230 */ /* 0x100fe20000004100 */
[----:B------:R-:W-:Y:S01]  /*2c90*/  F2FP.F16.E4M3.UNPACK_B R83, R12.H1 ;  /* 0x0000000cff53723e */ /* 0x000fe200030006ff */
[----:B------:R-:W-:Y:S01]  /*2ca0*/  HADD2.F32 R73, -RZ, R73.H1_H1 ;  /* 0x30000049ff497230 */ /* 0x000fe20000004100 */
[----:B------:R-:W-:Y:S01]  /*2cb0*/  F2FP.SATFINITE.E4M3.F32.PACK_AB_MERGE_C R36, R37, R36, RZ ;  /* 0x000000242524723e */ /* 0x000fe200048070ff */
[--C-:B------:R-:W-:Y:S01]  /*2cc0*/  HADD2.F32 R92, -RZ, R86.reuse.H1_H1 ;  /* 0x30000056ff5c7230 */ /* 0x100fe20000004100 */
[----:B------:R-:W-:Y:S01]  /*2cd0*/  F2FP.F16.E4M3.UNPACK_B R37, R6.H1 ;  /* 0x00000006ff25723e */ /* 0x000fe200030006ff */
[----:B------:R-:W-:Y:S01]  /*2ce0*/  HADD2.F32 R84, -RZ, R83.H1_H1 ;  /* 0x30000053ff547230 */ /* 0x000fe20000004100 */
[----:B------:R-:W-:Y:S01]  /*2cf0*/  F2FP.F16.E4M3.UNPACK_B R85, R13 ;  /* 0x0000000dff55723e */ /* 0x000fe200020006ff */
[----:B------:R-:W-:Y:S01]  /*2d00*/  HADD2.F32 R86, -RZ, R86.H0_H0 ;  /* 0x20000056ff567230 */ /* 0x000fe20000004100 */
[----:B------:R-:W-:Y:S01]  /*2d10*/  F2FP.F16.E4M3.UNPACK_B R82, R12 ;  /* 0x0000000cff52723e */ /* 0x000fe200020006ff */
[----:B------:R-:W-:Y:S01]  /*2d20*/  FMUL.FTZ R12, R73, R92 ;  /* 0x0000005c490c7220 */ /* 0x000fe20000410000 */
[----:B------:R-:W-:-:S02]  /*2d30*/  HADD2.F32 R13, -RZ, R37.H1_H1 ;  /* 0x30000025ff0d7230 */ /* 0x000fc40000004100 */
[C---:B------:R-:W-:Y:S01]  /*2d40*/  FMUL.FTZ R94, R81.reuse, R92 ;  /* 0x0000005c515e7220 */ /* 0x040fe20000410000 */
[----:B------:R-:W-:Y:S02]  /*2d50*/  HADD2.F32 R90, -RZ, R85.H1_H1 ;  /* 0x30000055ff5a7230 */ /* 0x000fe40000004100 */
[----:B------:R-:W-:Y:S01]  /*2d60*/  FFMA.FTZ R81, R81, R84, -R12 ;  /* 0x0000005451517223 */ /* 0x000fe2000001080c */
[----:B------:R-:W-:Y:S01]  /*2d70*/  HADD2.F32 R37, -RZ, R37.H0_H0 ;  /* 0x20000025ff257230 */ /* 0x000fe20000004100 */
[----:B------:R-:W-:Y:S01]  /*2d80*/  F2FP.F16.E4M3.UNPACK_B R7, R7 ;  /* 0x00000007ff07723e */ /* 0x000fe200020006ff */
[----:B------:R-:W-:Y:S02]  /*2d90*/  HADD2.F32 R12, -RZ, R82.H1_H1 ;  /* 0x30000052ff0c7230 */ /* 0x000fe40000004100 */
[----:B------:R-:W-:Y:S01]  /*2da0*/  FMUL.FTZ R92, R13, R90 ;  /* 0x0000005a0d5c7220 */ /* 0x000fe20000410000 */
[----:B------:R-:W-:Y:S01]  /*2db0*/  F2FP.F16.E4M3.UNPACK_B R6, R6 ;  /* 0x00000006ff06723e */ /* 0x000fe200020006ff */
[----:B------:R-:W-:Y:S01]  /*2dc0*/  FMUL.FTZ R90, R37, R90 ;  /* 0x0000005a255a7220 */ /* 0x000fe20000410000 */
[----:B------:R-:W-:-:S02]  /*2dd0*/  HADD2.F32 R85, -RZ, R85.H0_H0 ;  /* 0x20000055ff557230 */ /* 0x000fc40000004100 */
[----:B------:R-:W-:Y:S01]  /*2de0*/  FFMA.FTZ R92, R37, R12, -R92 ;  /* 0x0000000c255c7223 */ /* 0x000fe2000001085c */
[----:B------:R-:W-:Y:S01]  /*2df0*/  FFMA.FTZ R94, R73, R84, R94 ;  /* 0x00000054495e7223 */ /* 0x000fe2000001005e */
[----:B------:R-:W-:Y:S01]  /*2e00*/  FFMA.FTZ R37, R13, R12, R90 ;  /* 0x0000000c0d257223 */ /* 0x000fe2000001005a */
[--C-:B------:R-:W-:Y:S01]  /*2e10*/  HADD2.F32 R12, -RZ, R7.reuse.H0_H0 ;  /* 0x20000007ff0c7230 */ /* 0x100fe20000004100 */
[----:B------:R-:W-:Y:S01]  /*2e20*/  F2FP.SATFINITE.E4M3.F32.PACK_AB_MERGE_C R5, R5, R4, R35 ;  /* 0x000000040505723e */ /* 0x000fe20004807023 */
[----:B------:R-:W-:Y:S01]  /*2e30*/  HADD2.F32 R13, -RZ, R7.H1_H1 ;  /* 0x30000007ff0d7230 */ /* 0x000fe20000004100 */
[----:B------:R-:W-:Y:S01]  /*2e40*/  F2FP.SATFINITE.E4M3.F32.PACK_AB_MERGE_C R81, R94, R81, RZ ;  /* 0x000000515e51723e */ /* 0x000fe200048070ff */
[--C-:B------:R-:W-:Y:S01]  /*2e50*/  HADD2.F32 R7, -RZ, R6.reuse.H0_H0 ;  /* 0x20000006ff077230 */ /* 0x100fe20000004100 */
[----:B------:R-:W-:Y:S01]  /*2e60*/  F2FP.SATFINITE.E4M3.F32.PACK_AB_MERGE_C R37, R37, R92, RZ ;  /* 0x0000005c2525723e */ /* 0x000fe200048070ff */
[----:B------:R-:W-:Y:S02]  /*2e70*/  HADD2.F32 R6, -RZ, R6.H1_H1 ;  /* 0x30000006ff067230 */ /* 0x000fe40000004100 */
[----:B------:R-:W-:Y:S01]  /*2e80*/  FMUL.FTZ R73, R13, R86 ;  /* 0x000000560d497220 */ /* 0x000fe20000410000 */
[----:B------:R-:W-:-:S02]  /*2e90*/  HADD2.F32 R83, -RZ, R83.H0_H0 ;  /* 0x20000053ff537230 */ /* 0x000fc40000004100 */
[----:B------:R-:W-:Y:S01]  /*2ea0*/  FMUL.FTZ R86, R12, R86 ;  /* 0x000000560c567220 */ /* 0x000fe20000410000 */
[----:B------:R-:W-:Y:S02]  /*2eb0*/  HADD2.F32 R82, -RZ, R82.H0_H0 ;  /* 0x20000052ff527230 */ /* 0x000fe40000004100 */
[-C--:B------:R-:W-:Y:S01]  /*2ec0*/  FMUL.FTZ R84, R6, R85.reuse ;  /* 0x0000005506547220 */ /* 0x080fe20000410000 */
[----:B------:R-:W-:Y:S01]  /*2ed0*/  FMUL.FTZ R85, R7, R85 ;  /* 0x0000005507557220 */ /* 0x000fe20000410000 */
[-C--:B------:R-:W-:Y:S01]  /*2ee0*/  FFMA.FTZ R73, R12, R83.reuse, -R73 ;  /* 0x000000530c497223 */ /* 0x080fe20000010849 */
[----:B------:R-:W-:Y:S01]  /*2ef0*/  FFMA.FTZ R86, R13, R83, R86 ;  /* 0x000000530d567223 */ /* 0x000fe20000010056 */
[-C--:B------:R-:W-:Y:S01]  /*2f00*/  FFMA.FTZ R84, R7, R82.reuse, -R84 ;  /* 0x0000005207547223 */ /* 0x080fe20000010854 */
[----:B------:R-:W-:Y:S01]  /*2f10*/  FFMA.FTZ R85, R6, R82, R85 ;  /* 0x0000005206557223 */ /* 0x000fe20000010055 */
[----:B------:R-:W-:Y:S02]  /*2f20*/  F2FP.SATFINITE.E4M3.F32.PACK_AB_MERGE_C R4, R34, R15, R36 ;  /* 0x0000000f2204723e */ /* 0x000fe40004807024 */
[----:B------:R-:W-:-:S02]  /*2f30*/  F2FP.SATFINITE.E4M3.F32.PACK_AB_MERGE_C R7, R86, R73, R81 ;  /* 0x000000495607723e */ /* 0x000fc40004807051 */
[----:B------:R-:W-:-:S07]  /*2f40*/  F2FP.SATFINITE.E4M3.F32.PACK_AB_MERGE_C R6, R85, R84, R37 ;  /* 0x000000545506723e */ /* 0x000fce0004807025 */
.L_x_387:
[----:B------:R-:W-:Y:S05]  /*2f50*/  BSYNC B2 ;  /* 0x0000000000027941 */ /* 0x000fea0003800000 */
.L_x_386:
[----:B-1----:R0:W-:Y:S02]  /*2f60*/  ST.E.128 desc[UR42][R10.64], R4 ;  /* 0x000000040a007985 */ /* 0x0021e4000c101d2a */
.L_x_385:
[----:B------:R-:W-:Y:S05]  /*2f70*/  BSYNC B1 ;  /* 0x0000000000017941 */ /* 0x000fea0003800000 */
.L_x_384:
[----:B------:R-:W-:Y:S01]  /*2f80*/  ISETP.NE.AND P5, PT, R52, RZ, PT ;  /* 0x000000ff3400720c */ /* 0x000fe20003fa5270 */
[----:B------:R-:W-:-:S12]  /*2f90*/  BSSY B1, `(.L_x_388) ;  /* 0x0000074000017945 */ /* 0x000fd80003800000 */
[----:B------:R-:W-:Y:S05]  /*2fa0*/  @!P5 BRA `(.L_x_389) ;  /* 0x0000000400c8d947 */ /* 0x000fea0003800000 */
[----:B0-----:R-:W5:Y:S04]  /*2fb0*/  LDL R5, [R1+0x14] ;  /* 0x0000140001057983 */ /* 0x001f680000100800 */
[----:B------:R-:W2:Y:S01]  /*2fc0*/  LDL R4, [R1+0x4] ;  /* 0x0000040001047983 */ /* 0x000ea20000100800 */
[----:B------:R-:W-:Y:S01]  /*2fd0*/  BSSY B2, `(.L_x_390) ;  /* 0x000006e000027945 */ /* 0x000fe20003800000 */
[----:B-----5:R-:W-:Y:S01]  /*2fe0*/  ISETP.GE.AND P6, PT, R5, R80, PT ;  /* 0x000000500500720c */ /* 0x020fe20003fc6270 */
[----:B--2---:R-:W-:Y:S02]  /*2ff0*/  IMAD.SHL.U32 R11, R4, 0x10, RZ ;  /* 0x00000010040b7824 */ /* 0x004fe400078e00ff */
[----:B------:R0:W2:Y:S03]  /*3000*/  LDS.128 R4, [R69+0x14800] ;  /* 0x0148000045047984 */ /* 0x0000a60000000c00 */
[----:B----4-:R-:W-:-:S04]  /*3010*/  IADD3 R10, P5, R14, R11, RZ ;  /* 0x0000000b0e0a7210 */ /* 0x010fc80007fbe0ff */
[----:B---3--:R-:W-:-:S03]  /*3020*/  LEA.HI.X.SX32 R11, R11, R39, 0x1, P5 ;  /* 0x000000270b0b7211 */ /* 0x008fc600028f0eff */
[----:B0-----:R-:W-:Y:S06]  /*3030*/  @P6 BRA `(.L_x_391) ;  /* 0x00000004009c6947 */ /* 0x001fec0003800000 */
[--C-:B------:R-:W-:Y:S01]  /*3040*/  SHF.R.U32.HI R13, RZ, 0x8, R31.reuse ;  /* 0x00000008ff0d7819 */ /* 0x100fe2000001161f */
[----:B--2---:R-:W-:Y:S01]  /*3050*/  IMAD.MOV.U32 R15, RZ, RZ, R4 ;  /* 0x000000ffff0f7224 */ /* 0x004fe200078e0004 */
[----:B------:R-:W-:Y:S02]  /*3060*/  LOP3.LUT R12, R31, 0xff0000ff, RZ, 0xc0, !PT ;  /* 0xff0000ff1f0c7812 */ /* 0x000fe400078ec0ff */
[----:B------:R-:W-:Y:S01]  /*3070*/  SHF.R.U32.HI R32, RZ, 0x10, R31 ;  /* 0x00000010ff207819 */ /* 0x000fe2000001161f */
[----:B------:R-:W-:Y:S01]  /*3080*/  IMAD.SHL.U32 R13, R13, 0x100, RZ ;  /* 0x000001000d0d7824 */ /* 0x000fe200078e00ff */
[--C-:B------:R-:W-:Y:S02]  /*3090*/  SHF.R.U32.HI R31, RZ, 0x8, R33.reuse ;  /* 0x00000008ff1f7819 */ /* 0x100fe40000011621 */
[----:B------:R-:W-:Y:S02]  /*30a0*/  LOP3.LUT R30, R33, 0xff0000ff, RZ, 0xc0, !PT ;  /* 0xff0000ff211e7812 */ /* 0x000fe400078ec0ff */
[----:B------:R-:W-:Y:S01]  /*30b0*/  SHF.R.U32.HI R33, RZ, 0x10, R33 ;  /* 0x00000010ff217819 */ /* 0x000fe20000011621 */
[----:B------:R-:W-:Y:S01]  /*30c0*/  IMAD.SHL.U32 R31, R31, 0x100, RZ ;  /* 0x000001001f1f7824 */ /* 0x000fe200078e00ff */
[----:B------:R-:W-:Y:S01]  /*30d0*/  LOP3.LUT R12, R12, 0xff00, R13, 0xf8, !PT ;  /* 0x0000ff000c0c7812 */ /* 0x000fe200078ef80d */
[----:B------:R-:W-:Y:S01]  /*30e0*/  IMAD.U32 R13, R32, 0x10000, RZ ;  /* 0x00010000200d7824 */ /* 0x000fe200078e00ff */
[----:B------:R-:W-:Y:S01]  /*30f0*/  F2FP.F16.E4M3.UNPACK_B R4, R5 ;  /* 0x00000005ff04723e */ /* 0x000fe200020006ff */
[----:B------:R-:W-:Y:S01]  /*3100*/  IMAD.U32 R33, R33, 0x10000, RZ ;  /* 0x0001000021217824 */ /* 0x000fe200078e00ff */
[----:B------:R-:W-:-:S02]  /*3110*/  LOP3.LUT R30, R30, 0xff00, R31, 0xf8, !PT ;  /* 0x0000ff001e1e7812 */ /* 0x000fc400078ef81f */
[-C--:B------:R-:W-:Y:S02]  /*3120*/  F2FP.F16.E4M3.UNPACK_B R31, R72.reuse.H1 ;  /* 0x00000048ff1f723e */ /* 0x080fe400030006ff */
[----:B------:R-:W-:Y:S02]  /*3130*/  LOP3.LUT R12, R12, 0xff0000, R13, 0xf8, !PT ;  /* 0x00ff00000c0c7812 */ /* 0x000fe400078ef80d */
[----:B------:R-:W-:Y:S01]  /*3140*/  LOP3.LUT R13, R30, 0xff0000, R33, 0xf8, !PT ;  /* 0x00ff00001e0d7812 */ /* 0x000fe200078ef821 */
[--C-:B------:R-:W-:Y:S01]  /*3150*/  HADD2.F32 R30, -RZ, R4.reuse.H1_H1 ;  /* 0x30000004ff1e7230 */ /* 0x100fe20000004100 */
[----:B------:R-:W-:Y:S01]  /*3160*/  F2FP.F16.E4M3.UNPACK_B R33, R71.H1 ;  /* 0x00000047ff21723e */ /* 0x000fe200030006ff */
[--C-:B------:R-:W-:Y:S01]  /*3170*/  HADD2.F32 R37, -RZ, R31.reuse.H0_H0 ;  /* 0x2000001fff257230 */ /* 0x100fe20000004100 */
[----:B------:R-:W-:Y:S01]  /*3180*/  F2FP.F16.E4M3.UNPACK_B R5, R5.H1 ;  /* 0x00000005ff05723e */ /* 0x000fe200030006ff */
[----:B------:R-:W-:Y:S01]  /*3190*/  HADD2.F32 R4, -RZ, R4.H0_H0 ;  /* 0x20000004ff047230 */ /* 0x000fe20000004100 */
[----:B------:R-:W-:Y:S01]  /*31a0*/  F2FP.F16.E4M3.UNPACK_B R72, R72 ;  /* 0x00000048ff48723e */ /* 0x000fe200020006ff */
[----:B------:R-:W-:-:S02]  /*31b0*/  HADD2.F32 R34, -RZ, R31.H1_H1 ;  /* 0x3000001fff227230 */ /* 0x000fc40000004100 */
[----:B------:R-:W-:Y:S01]  /*31c0*/  FMUL.FTZ R73, R30, R37 ;  /* 0x000000251e497220 */ /* 0x000fe20000410000 */
[----:B------:R-:W-:Y:S01]  /*31d0*/  HADD2.F32 R35, -RZ, R33.H0_H0 ;  /* 0x20000021ff237230 */ /* 0x000fe20000004100 */
[----:B------:R-:W-:Y:S01]  /*31e0*/  F2FP.F16.E4M3.UNPACK_B R71, R71 ;  /* 0x00000047ff47723e */ /* 0x000fe200020006ff */
[--C-:B------:R-:W-:Y:S02]  /*31f0*/  HADD2.F32 R32, -RZ, R5.reuse.H1_H1 ;  /* 0x30000005ff207230 */ /* 0x100fe40000004100 */
        /* <DEDUP_REMOVED lines=12> */
[--C-:B------:R-:W-:Y:S02]  /*32c0*/  HADD2.F32 R33, -RZ, R30.reuse.H1_H1 ;  /* 0x3000001eff217230 */ /* 0x100fe40000004100 */
[----:B------:R-:W-:Y:S02]  /*32d0*/  HADD2.F32 R32, -RZ, R30.H0_H0 ;  /* 0x2000001eff207230 */ /* 0x000fe40000004100 */
        /* <DEDUP_REMOVED lines=17> */
[----:B------:R-:W-:Y:S01]  /*33f0*/  F2FP.SATFINITE.E4M3.F32.PACK_AB_MERGE_C R32, R33, R32, RZ ;  /* 0x000000202120723e */ /* 0x000fe200048070ff */
[----:B------:R-:W-:Y:S01]  /*3400*/  HADD2.F32 R34, -RZ, R34.H1_H1 ;  /* 0x30000022ff227230 */ /* 0x000fe20000004100 */
[----:B------:R-:W-:Y:S01]  /*3410*/  F2FP.F16.E4M3.UNPACK_B R37, R12.H1 ;  /* 0x0000000cff25723e */ /* 0x000fe200030006ff */
[--C-:B------:R-:W-:Y:S01]  /*3420*/  HADD2.F32 R81, -RZ, R73.reuse.H1_H1 ;  /* 0x30000049ff517230 */ /* 0x100fe20000004100 */
[----:B------:R-:W-:Y:S01]  /*3430*/  F2FP.F16.E4M3.UNPACK_B R33, R6.H1 ;  /* 0x00000006ff21723e */ /* 0x000fe200030006ff */
[----:B------:R-:W-:Y:S01]  /*3440*/  HADD2.F32 R73, -RZ, R73.H0_H0 ;  /* 0x20000049ff497230 */ /* 0x000fe20000004100 */
[----:B------:R-:W-:Y:S01]  /*3450*/  F2FP.F16.E4M3.UNPACK_B R72, R13 ;  /* 0x0000000dff48723e */ /* 0x000fe200020006ff */
[----:B------:R-:W-:Y:S01]  /*3460*/  HADD2.F32 R71, -RZ, R37.H1_H1 ;  /* 0x30000025ff477230 */ /* 0x000fe20000004100 */
[----:B------:R-:W-:Y:S01]  /*3470*/  F2FP.F16.E4M3.UNPACK_B R36, R12 ;  /* 0x0000000cff24723e */ /* 0x000fe200020006ff */
[----:B------:R-:W-:-:S02]  /*3480*/  HADD2.F32 R13, -RZ, R33.H1_H1 ;  /* 0x30000021ff0d7230 */ /* 0x000fc40000004100 */
[-C--:B------:R-:W-:Y:S01]  /*3490*/  FMUL.FTZ R12, R34, R81.reuse ;  /* 0x00000051220c7220 */ /* 0x080fe20000410000 */
[----:B------:R-:W-:Y:S02]  /*34a0*/  HADD2.F32 R82, -RZ, R72.H1_H1 ;  /* 0x30000048ff527230 */ /* 0x000fe40000004100 */
[C---:B------:R-:W-:Y:S01]  /*34b0*/  FMUL.FTZ R83, R35.reuse, R81 ;  /* 0x0000005123537220 */ /* 0x040fe20000410000 */
[----:B------:R-:W-:Y:S02]  /*34c0*/  HADD2.F32 R33, -RZ, R33.H0_H0 ;  /* 0x20000021ff217230 */ /* 0x000fe40000004100 */
[----:B------:R-:W-:Y:S01]  /*34d0*/  FFMA.FTZ R81, R35, R71, -R12 ;  /* 0x0000004723517223 */ /* 0x000fe2000001080c */
[----:B------:R-:W-:Y:S02]  /*34e0*/  HADD2.F32 R12, -RZ, R36.H1_H1 ;  /* 0x30000024ff0c7230 */ /* 0x000fe40000004100 */
[-C--:B------:R-:W-:Y:S01]  /*34f0*/  FMUL.FTZ R84, R13, R82.reuse ;  /* 0x000000520d547220 */ /* 0x080fe20000410000 */
[----:B------:R-:W-:Y:S01]  /*3500*/  F2FP.F16.E4M3.UNPACK_B R7, R7 ;  /* 0x00000007ff07723e */ /* 0x000fe200020006ff */
[C---:B------:R-:W-:Y:S01]  /*3510*/  FMUL.FTZ R82, R33.reuse, R82 ;  /* 0x0000005221527220 */ /* 0x040fe20000410000 */
[----:B------:R-:W-:Y:S01]  /*3520*/  F2FP.F16.E4M3.UNPACK_B R6, R6 ;  /* 0x00000006ff06723e */ /* 0x000fe200020006ff */
[----:B------:R-:W-:Y:S01]  /*3530*/  FFMA.FTZ R84, R33, R12, -R84 ;  /* 0x0000000c21547223 */ /* 0x000fe20000010854 */
[----:B------:R-:W-:-:S02]  /*3540*/  HADD2.F32 R72, -RZ, R72.H0_H0 ;  /* 0x20000048ff487230 */ /* 0x000fc40000004100 */
[----:B------:R-:W-:Y:S01]  /*3550*/  FFMA.FTZ R35, R13, R12, R82 ;  /* 0x0000000c0d237223 */ /* 0x000fe20000010052 */
[--C-:B------:R-:W-:Y:S02]  /*3560*/  HADD2.F32 R12, -RZ, R7.reuse.H0_H0 ;  /* 0x20000007ff0c7230 */ /* 0x100fe40000004100 */
[----:B------:R-:W-:Y:S01]  /*3570*/  FFMA.FTZ R86, R34, R71, R83 ;  /* 0x0000004722567223 */ /* 0x000fe20000010053 */
[----:B------:R-:W-:Y:S01]  /*3580*/  HADD2.F32 R13, -RZ, R7.H1_H1 ;  /* 0x30000007ff0d7230 */ /* 0x000fe20000004100 */
[----:B------:R-:W-:Y:S01]  /*3590*/  F2FP.SATFINITE.E4M3.F32.PACK_AB_MERGE_C R5, R5, R4, R31 ;  /* 0x000000040505723e */ /* 0x000fe2000480701f */
[--C-:B------:R-:W-:Y:S02]  /*35a0*/  HADD2.F32 R7, -RZ, R6.reuse.H0_H0 ;  /* 0x20000006ff077230 */ /* 0x100fe40000004100 */
[-C--:B------:R-:W-:Y:S01]  /*35b0*/  FMUL.FTZ R82, R12, R73.reuse ;  /* 0x000000490c527220 */ /* 0x080fe20000410000 */
[----:B------:R-:W-:Y:S02]  /*35c0*/  HADD2.F32 R6, -RZ, R6.H1_H1 ;  /* 0x30000006ff067230 */ /* 0x000fe40000004100 */
[----:B------:R-:W-:Y:S01]  /*35d0*/  FMUL.FTZ R71, R13, R73 ;  /* 0x000000490d477220 */ /* 0x000fe20000410000 */
[----:B------:R-:W-:-:S02]  /*35e0*/  HADD2.F32 R37, -RZ, R37.H0_H0 ;  /* 0x20000025ff257230 */ /* 0x000fc40000004100 */
[-C--:B------:R-:W-:Y:S01]  /*35f0*/  FMUL.FTZ R33, R7, R72.reuse ;  /* 0x0000004807217220 */ /* 0x080fe20000410000 */
[----:B------:R-:W-:Y:S02]  /*3600*/  HADD2.F32 R36, -RZ, R36.H0_H0 ;  /* 0x20000024ff247230 */ /* 0x000fe40000004100 */
[----:B------:R-:W-:Y:S01]  /*3610*/  FMUL.FTZ R34, R6, R72 ;  /* 0x0000004806227220 */ /* 0x000fe20000410000 */
[----:B------:R-:W-:Y:S01]  /*3620*/  F2FP.SATFINITE.E4M3.F32.PACK_AB_MERGE_C R35, R35, R84, RZ ;  /* 0x000000542323723e */ /* 0x000fe200048070ff */
[-C--:B------:R-:W-:Y:S01]  /*3630*/  FFMA.FTZ R71, R12, R37.reuse, -R71 ;  /* 0x000000250c477223 */ /* 0x080fe20000010847 */
[----:B------:R-:W-:Y:S01]  /*3640*/  FFMA.FTZ R82, R13, R37, R82 ;  /* 0x000000250d527223 */ /* 0x000fe20000010052 */
[-C--:B------:R-:W-:Y:S01]  /*3650*/  FFMA.FTZ R34, R7, R36.reuse, -R34 ;  /* 0x0000002407227223 */ /* 0x080fe20000010822 */
[----:B------:R-:W-:Y:S01]  /*3660*/  FFMA.FTZ R33, R6, R36, R33 ;  /* 0x0000002406217223 */ /* 0x000fe20000010021 */
[----:B------:R-:W-:Y:S02]  /*3670*/  F2FP.SATFINITE.E4M3.F32.PACK_AB_MERGE_C R81, R86, R81, RZ ;  /* 0x000000515651723e */ /* 0x000fe400048070ff */
[----:B------:R-:W-:-:S02]  /*3680*/  F2FP.SATFINITE.E4M3.F32.PACK_AB_MERGE_C R4, R30, R15, R32 ;  /* 0x0000000f1e04723e */ /* 0x000fc40004807020 */
[----:B------:R-:W-:Y:S02]  /*3690*/  F2FP.SATFINITE.E4M3.F32.PACK_AB_MERGE_C R6, R33, R34, R35 ;  /* 0x000000222106723e */ /* 0x000fe40004807023 */
[----:B------:R-:W-:-:S07]  /*36a0*/  F2FP.SATFINITE.E4M3.F32.PACK_AB_MERGE_C R7, R82, R71, R81 ;  /* 0x000000475207723e */ /* 0x000fce0004807051 */
.L_x_391:
[----:B------:R-:W-:Y:S05]  /*36b0*/  BSYNC B2 ;  /* 0x0000000000027941 */ /* 0x000fea0003800000 */
.L_x_390:
[----:B--2---:R0:W-:Y:S02]  /*36c0*/  ST.E.128 desc[UR42][R10.64], R4 ;  /* 0x000000040a007985 */ /* 0x0041e4000c101d2a */
.L_x_389:
[----:B------:R-:W-:Y:S05]  /*36d0*/  BSYNC B1 ;  /* 0x0000000000017941 */ /* 0x000fea0003800000 */
.L_x_388:
[----:B------:R-:W-:Y:S05]  /*36e0*/  @P1 BRA `(.L_x_383) ;  /* 0x0000002c003c1947 */ /* 0x000fea0003800000 */
[----:B0-----:R-:W5:Y:S04]  /*36f0*/  LDL R13, [R1+0x18] ;  /* 0x00001800010d7983 */ /* 0x001f680000100800 */
[----:B------:R-:W3:Y:S01]  /*3700*/  LDL R12, [R1+0x10] ;  /* 0x00001000010c7983 */ /* 0x000ee20000100800 */
[----:B----4-:R-:W-:Y:S01]  /*3710*/  IADD3 R10, P5, R156, R14, RZ ;  /* 0x0000000e9c0a7210 */ /* 0x010fe20007fbe0ff */
[----:B------:R-:W-:Y:S02]  /*3720*/  BSSY B1, `(.L_x_392) ;  /* 0x000006c000017945 */ /* 0x000fe40003800000 */
[----:B------:R0:W4:Y:S01]  /*3730*/  LDS.128 R4, [R69+0x15800] ;  /* 0x0158000045047984 */ /* 0x0001220000000c00 */
[----:B-----5:R-:W-:Y:S02]  /*3740*/  ISETP.GE.AND P6, PT, R13, R80, PT ;  /* 0x000000500d00720c */ /* 0x020fe40003fc6270 */
[----:B---3--:R-:W-:-:S11]  /*3750*/  IADD3.X R11, R39, R12, RZ, P5, !PT ;  /* 0x0000000c270b7210 */ /* 0x008fd60002ffe4ff */
[----:B0---4-:R-:W-:Y:S05]  /*3760*/  @P6 BRA `(.L_x_393) ;  /* 0x00000004009c6947 */ /* 0x011fea0003800000 */
[----:B------:R-:W-:Y:S02]  /*3770*/  SHF.R.U32.HI R12, RZ, 0x8, R29 ;  /* 0x00000008ff0c7819 */ /* 0x000fe4000001161d */
[----:B------:R-:W-:Y:S02]  /*3780*/  SHF.R.U32.HI R8, RZ, 0x8, R9 ;  /* 0x00000008ff087819 */ /* 0x000fe40000011609 */
[----:B------:R-:W-:Y:S01]  /*3790*/  SHF.R.U32.HI R14, RZ, 0x10, R29 ;  /* 0x00000010ff0e7819 */ /* 0x000fe2000001161d */
[----:B------:R-:W-:Y:S01]  /*37a0*/  IMAD.SHL.U32 R12, R12, 0x100, RZ ;  /* 0x000001000c0c7824 */ /* 0x000fe200078e00ff */
[----:B------:R-:W-:Y:S01]  /*37b0*/  LOP3.LUT R15, R29, 0xff0000ff, RZ, 0xc0, !PT ;  /* 0xff0000ff1d0f7812 */ /* 0x000fe200078ec0ff */
[----:B------:R-:W-:Y:S01]  /*37c0*/  IMAD.SHL.U32 R8, R8, 0x100, RZ ;  /* 0x0000010008087824 */ /* 0x000fe200078e00ff */
[----:B------:R-:W-:Y:S02]  /*37d0*/  SHF.R.U32.HI R28, RZ, 0x10, R9 ;  /* 0x00000010ff1c7819 */ /* 0x000fe40000011609 */
[----:B------:R-:W-:Y:S01]  /*37e0*/  LOP3.LUT R13, R9, 0xff0000ff, RZ, 0xc0, !PT ;  /* 0xff0000ff090d7812 */ /* 0x000fe200078ec0ff */
[----:B------:R-:W-:Y:S01]  /*37f0*/  IMAD.MOV.U32 R9, RZ, RZ, R4 ;  /* 0x000000ffff097224 */ /* 0x000fe200078e0004 */
[----:B------:R-:W-:Y:S01]  /*3800*/  LOP3.LUT R15, R15, 0xff00, R12, 0xf8, !PT ;  /* 0x0000ff000f0f7812 */ /* 0x000fe200078ef80c */
[----:B------:R-:W-:Y:S01]  /*3810*/  IMAD.U32 R12, R14, 0x10000, RZ ;  /* 0x000100000e0c7824 */ /* 0x000fe200078e00ff */
[----:B------:R-:W-:-:S02]  /*3820*/  F2FP.F16.E4M3.UNPACK_B R4, R5 ;  /* 0x00000005ff04723e */ /* 0x000fc400020006ff */
[----:B------:R-:W-:Y:S02]  /*3830*/  F2FP.F16.E4M3.UNPACK_B R14, R70.H1 ;  /* 0x00000046ff0e723e */ /* 0x000fe400030006ff */
[----:B------:R-:W-:Y:S01]  /*3840*/  LOP3.LUT R13, R13, 0xff00, R8, 0xf8, !PT ;  /* 0x0000ff000d0d7812 */ /* 0x000fe200078ef808 */
[----:B------:R-:W-:Y:S01]  /*3850*/  IMAD.U32 R8, R28, 0x10000, RZ ;  /* 0x000100001c087824 */ /* 0x000fe200078e00ff */
[----:B------:R-:W-:Y:S01]  /*3860*/  LOP3.LUT R30, R15, 0xff0000, R12, 0xf8, !PT ;  /* 0x00ff00000f1e7812 */ /* 0x000fe200078ef80c */
[----:B------:R-:W-:Y:S01]  /*3870*/  HADD2.F32 R12, -RZ, R4.H1_H1 ;  /* 0x30000004ff0c7230 */ /* 0x000fe20000004100 */
[----:B------:R-:W-:Y:S01]  /*3880*/  F2FP.F16.E4M3.UNPACK_B R15, R38.H1 ;  /* 0x00000026ff0f723e */ /* 0x000fe200030006ff */
[----:B------:R-:W-:Y:S01]  /*3890*/  HADD2.F32 R31, -RZ, R14.H0_H0 ;  /* 0x2000000eff1f7230 */ /* 0x000fe20000004100 */
[----:B------:R-:W-:Y:S01]  /*38a0*/  F2FP.F16.E4M3.UNPACK_B R5, R5.H1 ;  /* 0x00000005ff05723e */ /* 0x000fe200030006ff */
[----:B------:R-:W-:Y:S01]  /*38b0*/  HADD2.F32 R4, -RZ, R4.H0_H0 ;  /* 0x20000004ff047230 */ /* 0x000fe20000004100 */
[----:B------:R-:W-:Y:S01]  /*38c0*/  LOP3.LUT R8, R13, 0xff0000, R8, 0xf8, !PT ;  /* 0x00ff00000d087812 */ /* 0x000fe200078ef808 */
[----:B------:R-:W-:-:S02]  /*38d0*/  HADD2.F32 R28, -RZ, R14.H1_H1 ;  /* 0x3000000eff1c7230 */ /* 0x000fc40000004100 */
[-C--:B------:R-:W-:Y:S01]  /*38e0*/  FMUL.FTZ R33, R12, R31.reuse ;  /* 0x0000001f0c217220 */ /* 0x080fe20000410000 */
[----:B------:R-:W-:Y:S01]  /*38f0*/  HADD2.F32 R29, -RZ, R15.H0_H0 ;  /* 0x2000000fff1d7230 */ /* 0x000fe20000004100 */
[----:B------:R-:W-:Y:S01]  /*3900*/  F2FP.F16.E4M3.UNPACK_B R70, R70 ;  /* 0x00000046ff46723e */ /* 0x000fe200020006ff */
[--C-:B------:R-:W-:Y:S01]  /*3910*/  HADD2.F32 R14, -RZ, R5.reuse.H1_H1 ;  /* 0x30000005ff0e7230 */ /* 0x100fe20000004100 */
[----:B------:R-:W-:Y:S01]  /*3920*/  F2FP.F16.E4M3.UNPACK_B R38, R38 ;  /* 0x00000026ff26723e */ /* 0x000fe200020006ff */
        /* <DEDUP_REMOVED lines=12> */
[----:B------:R-:W-:Y:S02]  /*39f0*/  HADD2.F32 R15, -RZ, R12.H1_H1 ;  /* 0x3000000cff0f7230 */ /* 0x000fe40000004100 */
[----:B------:R-:W-:Y:S02]  /*3a00*/  HADD2.F32 R70, -RZ, R70.H0_H0 ;  /* 0x20000046ff467230 */ /* 0x000fe40000004100 */
[----:B------:R-:W-:Y:S02]  /*3a10*/  HADD2.F32 R14, -RZ, R12.H0_H0 ;  /* 0x2000000cff0e7230 */ /* 0x000fe40000004100 */
[-C--:B------:R-:W-:Y:S01]  /*3a20*/  FMUL.FTZ R31, R15, R28.reuse ;  /* 0x0000001c0f1f7220 */ /* 0x080fe20000410000 */
[--C-:B------:R-:W-:Y:S02]  /*3a30*/  HADD2.F32 R13, -RZ, R9.reuse.H1_H1 ;  /* 0x30000009ff0d7230 */ /* 0x100fe40000004100 */
[----:B------:R-:W-:Y:S02]  /*3a40*/  HADD2.F32 R12, -RZ, R9.H0_H0 ;  /* 0x20000009ff0c7230 */ /* 0x000fe40000004100 */
[----:B------:R-:W-:Y:S01]  /*3a50*/  FMUL.FTZ R28, R14, R28 ;  /* 0x0000001c0e1c7220 */ /* 0x000fe20000410000 */
[----:B------:R-:W-:-:S02]  /*3a60*/  HADD2.F32 R9, -RZ, R38.H1_H1 ;  /* 0x30000026ff097230 */ /* 0x000fc40000004100 */
[-C--:B------:R-:W-:Y:S01]  /*3a70*/  FMUL.FTZ R29, R13, R70.reuse ;  /* 0x000000460d1d7220 */ /* 0x080fe20000410000 */
[----:B------:R-:W-:Y:S02]  /*3a80*/  HADD2.F32 R38, -RZ, R38.H0_H0 ;  /* 0x20000026ff267230 */ /* 0x000fe40000004100 */
[----:B------:R-:W-:Y:S01]  /*3a90*/  FMUL.FTZ R70, R12, R70 ;  /* 0x000000460c467220 */ /* 0x000fe20000410000 */
[-C--:B------:R-:W-:Y:S01]  /*3aa0*/  FFMA.FTZ R31, R14, R9.reuse, -R31 ;  /* 0x000000090e1f7223 */ /* 0x080fe2000001081f */
[----:B------:R-:W-:Y:S01]  /*3ab0*/  FFMA.FTZ R28, R15, R9, R28 ;  /* 0x000000090f1c7223 */ /* 0x000fe2000001001c */
[-C--:B------:R-:W-:Y:S01]  /*3ac0*/  FFMA.FTZ R9, R12, R38.reuse, -R29 ;  /* 0x000000260c097223 */ /* 0x080fe2000001081d */
[----:B------:R-:W-:Y:S01]  /*3ad0*/  FFMA.FTZ R70, R13, R38, R70 ;  /* 0x000000260d467223 */ /* 0x000fe20000010046 */
[----:B------:R-:W-:Y:S02]  /*3ae0*/  F2FP.SATFINITE.E4M3.F32.PACK_AB_MERGE_C R38, R33, R32, RZ ;  /* 0x000000202126723e */ /* 0x000fe400048070ff */
[----:B------:R-:W-:-:S02]  /*3af0*/  F2FP.F16.E4M3.UNPACK_B R13, R7.H1 ;  /* 0x00000007ff0d723e */ /* 0x000fc400030006ff */
[----:B------:R-:W-:Y:S02]  /*3b00*/  F2FP.F16.E4M3.UNPACK_B R32, R30.H1 ;  /* 0x0000001eff20723e */ /* 0x000fe400030006ff */
[----:B------:R-:W-:Y:S01]  /*3b10*/  F2FP.SATFINITE.E4M3.F32.PACK_AB_MERGE_C R37, R28, R31, RZ ;  /* 0x0000001f1c25723e */ /* 0x000fe200048070ff */
[--C-:B------:R-:W-:Y:S01]  /*3b20*/  HADD2.F32 R15, -RZ, R13.reuse.H1_H1 ;  /* 0x3000000dff0f7230 */ /* 0x100fe20000004100 */
[----:B------:R-:W-:Y:S01]  /*3b30*/  F2FP.F16.E4M3.UNPACK_B R12, R6.H1 ;  /* 0x00000006ff0c723e */ /* 0x000fe200030006ff */
[----:B------:R-:W-:Y:S01]  /*3b40*/  HADD2.F32 R34, -RZ, R32.H1_H1 ;  /* 0x30000020ff227230 */ /* 0x000fe20000004100 */
        /* <DEDUP_REMOVED lines=12> */
[----:B------:R-:W-:Y:S01]  /*3c10*/  FMUL.FTZ R35, R13, R33 ;  /* 0x000000210d237220 */ /* 0x000fe20000410000 */
[----:B------:R-:W-:Y:S01]  /*3c20*/  F2FP.F16.E4M3.UNPACK_B R7, R7 ;  /* 0x00000007ff07723e */ /* 0x000fe200020006ff */
[C---:B------:R-:W-:Y:S01]  /*3c30*/  FMUL.FTZ R14, R12.reuse, R33 ;  /* 0x000000210c0e7220 */ /* 0x040fe20000410000 */
[----:B------:R-:W-:Y:S01]  /*3c40*/  F2FP.F16.E4M3.UNPACK_B R6, R6 ;  /* 0x00000006ff06723e */ /* 0x000fe200020006ff */
[----:B------:R-:W-:Y:S01]  /*3c50*/  FFMA.FTZ R33, R15, R30, R36 ;  /* 0x0000001e0f217223 */ /* 0x000fe20000010024 */
[-C--:B------:R-:W-:Y:S01]  /*3c60*/  FFMA.FTZ R35, R12, R8.reuse, -R35 ;  /* 0x000000080c237223 */ /* 0x080fe20000010823 */
[----:B------:R-:W-:Y:S01]  /*3c70*/  FFMA.FTZ R30, R13, R8, R14 ;  /* 0x000000080d1e7223 */ /* 0x000fe2000001000e */
[--C-:B------:R-:W-:Y:S01]  /*3c80*/  HADD2.F32 R8, -RZ, R7.reuse.H0_H0 ;  /* 0x20000007ff087230 */ /* 0x100fe20000004100 */
[----:B------:R-:W-:Y:S01]  /*3c90*/  F2FP.SATFINITE.E4M3.F32.PACK_AB_MERGE_C R5, R5, R4, R38 ;  /* 0x000000040505723e */ /* 0x000fe20004807026 */
[----:B------:R-:W-:Y:S01]  /*3ca0*/  HADD2.F32 R12, -RZ, R7.H1_H1 ;  /* 0x30000007ff0c7230 */ /* 0x000fe20000004100 */
[----:B------:R-:W-:Y:S01]  /*3cb0*/  F2FP.SATFINITE.E4M3.F32.PACK_AB_MERGE_C R33, R33, R34, RZ ;  /* 0x000000222121723e */ /* 0x000fe200048070ff */
[----:B------:R-:W-:Y:S01]  /*3cc0*/  HADD2.F32 R7, -RZ, R6.H0_H0 ;  /* 0x20000006ff077230 */ /* 0x000fe20000004100 */
[----:B------:R-:W-:Y:S01]  /*3cd0*/  F2FP.SATFINITE.E4M3.F32.PACK_AB_MERGE_C R30, R30, R35, RZ ;  /* 0x000000231e1e723e */ /* 0x000fe200048070ff */
[----:B------:R-:W-:Y:S01]  /*3ce0*/  HADD2.F32 R13, -RZ, R32.H0_H0 ;  /* 0x20000020ff0d7230 */ /* 0x000fe20000004100 */
[----:B------:R-:W-:Y:S01]  /*3cf0*/  F2FP.SATFINITE.E4M3.F32.PACK_AB_MERGE_C R4, R70, R9, R37 ;  /* 0x000000094604723e */ /* 0x000fe20004807025 */
[----:B------:R-:W-:-:S02]  /*3d00*/  HADD2.F32 R6, -RZ, R6.H1_H1 ;  /* 0x30000006ff067230 */ /* 0x000fc40000004100 */
[----:B------:R-:W-:Y:S02]  /*3d10*/  HADD2.F32 R31, -RZ, R31.H0_H0 ;  /* 0x2000001fff1f7230 */ /* 0x000fe40000004100 */
[-C--:B------:R-:W-:Y:S01]  /*3d20*/  FMUL.FTZ R15, R12, R13.reuse ;  /* 0x0000000d0c0f7220 */ /* 0x080fe20000410000 */
[----:B------:R-:W-:Y:S02]  /*3d30*/  HADD2.F32 R29, -RZ, R29.H0_H0 ;  /* 0x2000001dff1d7230 */ /* 0x000fe40000004100 */
[----:B------:R-:W-:Y:S01]  /*3d40*/  FMUL.FTZ R13, R8, R13 ;  /* 0x0000000d080d7220 */ /* 0x000fe20000410000 */
[----:B------:R-:W-:Y:S02]  /*3d50*/  HADD2.F32 R28, -RZ, R28.H0_H0 ;  /* 0x2000001cff1c7230 */ /* 0x000fe40000004100 */
[-C--:B------:R-:W-:Y:S01]  /*3d60*/  FMUL.FTZ R14, R6, R31.reuse ;  /* 0x0000001f060e7220 */ /* 0x080fe20000410000 */
[C---:B------:R-:W-:Y:S01]  /*3d70*/  FMUL.FTZ R31, R7.reuse, R31 ;  /* 0x0000001f071f7220 */ /* 0x040fe20000410000 */
[-C--:B------:R-:W-:Y:S01]  /*3d80*/  FFMA.FTZ R15, R8, R29.reuse, -R15 ;  /* 0x0000001d080f7223 */ /* 0x080fe2000001080f */
[----:B------:R-:W-:Y:S01]  /*3d90*/  FFMA.FTZ R12, R12, R29, R13 ;  /* 0x0000001d0c0c7223 */ /* 0x000fe2000001000d */
[-C--:B------:R-:W-:Y:S01]  /*3da0*/  FFMA.FTZ R14, R7, R28.reuse, -R14 ;  /* 0x0000001c070e7223 */ /* 0x080fe2000001080e */
[----:B------:R-:W-:-:S03]  /*3db0*/  FFMA.FTZ R31, R6, R28, R31 ;  /* 0x0000001c061f7223 */ /* 0x000fc6000001001f */
[----:B------:R-:W-:Y:S02]  /*3dc0*/  F2FP.SATFINITE.E4M3.F32.PACK_AB_MERGE_C R7, R12, R15, R33 ;  /* 0x0000000f0c07723e */ /* 0x000fe40004807021 */
[----:B------:R-:W-:-:S07]  /*3dd0*/  F2FP.SATFINITE.E4M3.F32.PACK_AB_MERGE_C R6, R31, R14, R30 ;  /* 0x0000000e1f06723e */ /* 0x000fce000480701e */
.L_x_393:
[----:B------:R-:W-:Y:S05]  /*3de0*/  BSYNC B1 ;  /* 0x0000000000017941 */ /* 0x000fea0003800000 */
.L_x_392:
[----:B------:R0:W-:Y:S01]  /*3df0*/  ST.E.128 desc[UR42][R10.64], R4 ;  /* 0x000000040a007985 */ /* 0x0001e2000c101d2a */
[----:B------:R-:W-:Y:S05]  /*3e00*/  BRA `(.L_x_383) ;  /* 0x0000002400747947 */ /* 0x000fea0003800000 */
.L_x_376:
[----:B------:R-:W0:Y:S01]  /*3e10*/  S2R R4, SR_TID.X ;  /* 0x0000000000047919 */ /* 0x000e220000002100 */
[----:B------:R-:W-:Y:S01]  /*3e20*/  BSSY B1, `(.L_x_394) ;  /* 0x000001e000017945 */ /* 0x000fe20003800000 */
[----:B------:R-:W-:Y:S02]  /*3e30*/  CS2R R6, SRZ ;  /* 0x0000000000067805 */ /* 0x000fe4000001ff00 */
[----:B------:R-:W-:Y:S02]  /*3e40*/  CS2R R30, SRZ ;  /* 0x00000000001e7805 */ /* 0x000fe4000001ff00 */
[----:B------:R-:W-:Y:S02]  /*3e50*/  CS2R R28, SRZ ;  /* 0x00000000001c7805 */ /* 0x000fe4000001ff00 */
[----:B------:R-:W-:Y:S02]  /*3e60*/  CS2R R34, SRZ ;  /* 0x0000000000227805 */ /* 0x000fe4000001ff00 */
[----:B------:R-:W-:-:S02]  /*3e70*/  CS2R R32, SRZ ;  /* 0x0000000000207805 */ /* 0x000fc4000001ff00 */
        /* <DEDUP_REMOVED lines=8> */
[----:B------:R-:W-:Y:S01]  /*3f00*/  ULDC.64 UR4, c[0x0][0x3e8] ;  /* 0x0000fa0000047ab9 */ /* 0x000fe20000000a00 */
[----:B------:R-:W-:Y:S01]  /*3f10*/  ULDC.64 UR6, c[0x0][0x400] ;  /* 0x0001000000067ab9 */ /* 0x000fe20000000a00 */
[----:B------:R-:W-:Y:S02]  /*3f20*/  IADD3 R10, P0, P6, R44, UR4, R10 ;  /* 0x000000042c0a7c10 */ /* 0x000fe4000fe1e00a */
[----:B------:R-:W-:Y:S02]  /*3f30*/  CS2R R6, SRZ ;  /* 0x0000000000067805 */ /* 0x000fe4000001ff00 */
[----:B------:R-:W-:Y:S02]  /*3f40*/  CS2R R4, SRZ ;  /* 0x0000000000047805 */ /* 0x000fe4000001ff00 */
[----:B------:R-:W-:Y:S02]  /*3f50*/  CS2R R34, SRZ ;  /* 0x0000000000227805 */ /* 0x000fe4000001ff00 */
[----:B------:R-:W-:-:S02]  /*3f60*/  IADD3.X R11, R50, UR5, R15, P0, P6 ;  /* 0x00000005320b7c10 */ /* 0x000fc400087ec40f */
[----:B------:R-:W-:Y:S02]  /*3f70*/  CS2R R32, SRZ ;  /* 0x0000000000207805 */ /* 0x000fe4000001ff00 */
[----:B------:R-:W-:-:S04]  /*3f80*/  IADD3 R12, P0, P6, R20, UR6, R12 ;  /* 0x00000006140c7c10 */ /* 0x000fc8000fe1e00c */
[----:B------:R-:W-:Y:S02]  /*3f90*/  IADD3.X R13, R48, UR7, R14, P0, P6 ;  /* 0x00000007300d7c10 */ /* 0x000fe400087ec40e */
[-C--:B------:R-:W-:Y:S02]  /*3fa0*/  ISETP.GE.AND P0, PT, R16, R80.reuse, PT ;  /* 0x000000501000720c */ /* 0x080fe40003f06270 */
[----:B------:R-:W-:-:S11]  /*3fb0*/  ISETP.GE.AND P6, PT, R67, R80, PT ;  /* 0x000000504300720c */ /* 0x000fd60003fc6270 */
[----:B------:R0:W5:Y:S04]  /*3fc0*/  @!P0 LDG.E.128 R28, desc[UR42][R10.64] ;  /* 0x0000002a0a1c8981 */ /* 0x000168000c1e1d00 */
[----:B------:R0:W5:Y:S04]  /*3fd0*/  @!P6 LDG.E.128 R4, desc[UR42][R10.64+0x20] ;  /* 0x0000202a0a04e981 */ /* 0x000168000c1e1d00 */
[----:B------:R0:W5:Y:S04]  /*3fe0*/  @!P0 LDG.E.128 R36, desc[UR42][R12.64] ;  /* 0x0000002a0c248981 */ /* 0x000168000c1e1d00 */
[----:B------:R0:W5:Y:S02]  /*3ff0*/  @!P6 LDG.E.128 R32, desc[UR42][R12.64+0x20] ;  /* 0x0000202a0c20e981 */ /* 0x000164000c1e1d00 */
.L_x_395:
[----:B------:R-:W-:Y:S05]  /*4000*/  BSYNC B1 ;  /* 0x0000000000017941 */ /* 0x000fea0003800000 */
.L_x_394:
[----:B------:R-:W-:Y:S01]  /*4010*/  UISETP.NE.AND UP0, UPT, UR36, 0x3, UPT ;  /* 0x000000032400788c */ /* 0x000fe2000bf05270 */
[----:B-----5:R-:W-:Y:S01]  /*4020*/  MOV R81, R6 ;  /* 0x0000000600517202 */ /* 0x020fe20000000f00 */
[----:B------:R-:W-:Y:S01]  /*4030*/  IMAD.MOV.U32 R83, RZ, RZ, R4 ;  /* 0x000000ffff537224 */ /* 0x000fe200078e0004 */
[----:B------:R-:W-:Y:S01]  /*4040*/  MOV R93, R36 ;  /* 0x00000024005d7202 */ /* 0x000fe20000000f00 */
[----:B------:R-:W-:Y:S02]  /*4050*/  IMAD.MOV.U32 R89, RZ, RZ, R30 ;  /* 0x000000ffff597224 */ /* 0x000fe400078e001e */
[----:B------:R-:W-:Y:S01]  /*4060*/  PLOP3.LUT P0, PT, PT, PT, UP0, 0x80, 0x0 ;  /* 0x000000000000781c */ /* 0x000fe20003f0f008 */
[----:B------:R-:W-:Y:S02]  /*4070*/  IMAD.MOV.U32 R92, RZ, RZ, R28 ;  /* 0x000000ffff5c7224 */ /* 0x000fe400078e001c */
[----:B------:R-:W-:Y:S02]  /*4080*/  IMAD.MOV.U32 R85, RZ, RZ, R34 ;  /* 0x000000ffff557224 */ /* 0x000fe400078e0022 */
[----:B------:R-:W-:-:S02]  /*4090*/  IMAD.MOV.U32 R86, RZ, RZ, R32 ;  /* 0x000000ffff567224 */ /* 0x000fc400078e0020 */
[----:B------:R-:W-:-:S06]  /*40a0*/  IMAD.MOV.U32 R90, RZ, RZ, R38 ;  /* 0x000000ffff5a7224 */ /* 0x000fcc00078e0026 */
[----:B------:R-:W-:Y:S05]  /*40b0*/  @!P0 BRA `(.L_x_396) ;  /* 0x0000000000048947 */ /* 0x000fea0003800000 */
[----:B------:R-:W-:Y:S01]  /*40c0*/  BPT.TRAP 0x1 ;  /* 0x000000040000795c */ /* 0x000fe20000300000 */
.L_x_396:
[----:B------:R-:W-:Y:S01]  /*40d0*/  IMAD R68, R19, 0x8, R18 ;  /* 0x0000000813447824 */ /* 0x000fe200078e0212 */
[----:B------:R-:W-:Y:S01]  /*40e0*/  SHF.L.U32 R79, R157, 0x1f, RZ ;  /* 0x0000001f9d4f7819 */ /* 0x000fe200000006ff */
[----:B------:R-:W-:Y:S03]  /*40f0*/  BSSY B1, `(.L_x_397) ;  /* 0x0000003000017945 */ /* 0x000fe60003800000 */
[----:B------:R-:W1:Y:S02]  /*4100*/  SYNCS.PHASECHK.TRANS64.TRYWAIT P6, [R68+URZ+0x19c90], R79 ;  /* 0x019c904f440075a7 */ /* 0x000e6400080c017f */
[----:B-1----:R-:W-:Y:S05]  /*4110*/  @!P6 BRA `(.L_x_398) ;  /* 0x0000015c008ce947 */ /* 0x002fea0003800000 */
.L_x_633:
[----:B------:R-:W-:Y:S05]  /*4120*/  BSYNC B1 ;  /* 0x0000000000017941 */ /* 0x000fea0003800000 */
.L_x_397:
[----:B------:R-:W-:-:S03]  /*4130*/  UMOV UR4, 0xffffffff ;  /* 0xffffffff00047882 */ /* 0x000fc60000000000 */
[----:B------:R-:W-:Y:S05]  /*4140*/  BRA.DIV UR4, `(.L_x_399) ;  /* 0x0000015e04947947 */ /* 0x000fea000b800000 */
[----:B------:R-:W2:Y:S04]  /*4150*/  SHFL.IDX PT, R82, R82, RZ, 0x1e1f ;  /* 0x001e1fff52527589 */ /* 0x000ea800000e0000 */
[----:B------:R-:W3:Y:S02]  /*4160*/  SHFL.IDX PT, R84, R84, RZ, 0x1e1f ;  /* 0x001e1fff54547589 */ /* 0x000ee400000e0000 */
.L_x_637:
[----:B------:R-:W-:Y:S05]  /*4170*/  @P5 BRA `(.L_x_383) ;  /* 0x0000002000985947 */ /* 0x000fea0003800000 */
[----:B------:R-:W4:Y:S01]  /*4180*/  LDC R87, c[0x0][0x2f4] ;  /* 0x0000bd00ff577b82 */ /* 0x000f220000000800 */
[----:B------:R-:W-:Y:S01]  /*4190*/  ISETP.NE.AND P5, PT, R53, RZ, PT ;  /* 0x000000ff3500720c */ /* 0x000fe20003fa5270 */
[----:B------:R-:W-:Y:S01]  /*41a0*/  BSSY B1, `(.L_x_400) ;  /* 0x00000f5000017945 */ /* 0x000fe20003800000 */
[----:B----4-:R-:W-:-:S11]  /*41b0*/  IMAD.IADD R91, R87, 0x1, -R54 ;  /* 0x00000001575b7824 */ /* 0x010fd600078e0a36 */
[----:B------:R-:W-:Y:S05]  /*41c0*/  @!P5 BRA `(.L_x_401) ;  /* 0x0000000c00c8d947 */ /* 0x000fea0003800000 */
[----:B0-----:R-:W4:Y:S04]  /*41d0*/  LDL R13, [R1+0xc] ;  /* 0x00000c00010d7983 */ /* 0x001f280000100800 */
[----:B------:R-:W5:Y:S04]  /*41e0*/  LDL R12, [R1+0x60] ;  /* 0x00006000010c7983 */ /* 0x000f680000100800 */
[----:B------:R-:W5:Y:S01]  /*41f0*/  LDL R10, [R1+0x1c] ;  /* 0x00001c00010a7983 */ /* 0x000f620000100800 */
[----:B------:R-:W-:Y:S01]  /*4200*/  SEL R8, R54, R91, !P3 ;  /* 0x0000005b36087207 */ /* 0x000fe20005800000 */
[----:B------:R-:W-:Y:S01]  /*4210*/  BSSY B2, `(.L_x_402) ;  /* 0x00000eb000027945 */ /* 0x000fe20003800000 */
[----:B---3--:R-:W-:-:S02]  /*4220*/  IADD3 R70, P6, R41, R84, RZ ;  /* 0x0000005429467210 */ /* 0x008fc40007fde0ff */
[----:B------:R-:W-:Y:S02]  /*4230*/  SHF.R.S32.HI R9, RZ, 0x1f, R8 ;  /* 0x0000001fff097819 */ /* 0x000fe40000011408 */
[----:B--2---:R-:W-:Y:S02]  /*4240*/  LEA.HI.X.SX32 R71, R41, R82, 0x1, P6 ;  /* 0x0000005229477211 */ /* 0x004fe400030f0eff */
[----:B------:R-:W-:-:S04]  /*4250*/  LEA.HI R9, R9, R8, RZ, 0x5 ;  /* 0x0000000809097211 */ /* 0x000fc800078f28ff */
[----:B------:R-:W-:-:S04]  /*4260*/  SHF.R.S32.HI R8, RZ, 0x5, R9 ;  /* 0x00000005ff087819 */ /* 0x000fc80000011409 */
[----:B------:R-:W-:-:S04]  /*4270*/  LEA.HI.SX32 R8, R65, R8, 0x1c ;  /* 0x0000000841087211 */ /* 0x000fc800078fe2ff */
[C---:B------:R-:W-:Y:S01]  /*4280*/  LEA.HI R9, R8.reuse, R8, RZ, 0x1 ;  /* 0x0000000808097211 */ /* 0x040fe200078f08ff */
[----:B------:R-:W-:-:S04]  /*4290*/  IMAD.SHL.U32 R11, R8, 0x10, RZ ;  /* 0x00000010080b7824 */ /* 0x000fc800078e00ff */
[----:B------:R-:W-:Y:S01]  /*42a0*/  IMAD.SHL.U32 R9, R9, 0x800, RZ ;  /* 0x0000080009097824 */ /* 0x000fe200078e00ff */
[----:B------:R-:W-:-:S04]  /*42b0*/  ISETP.GE.AND P5, PT, R11, R87, PT ;  /* 0x000000570b00720c */ /* 0x000fc80003fa6270 */
[----:B------:R-:W-:-:S09]  /*42c0*/  LOP3.LUT R9, R9, 0xfffff000, RZ, 0xc0, !PT ;  /* 0xfffff00009097812 */ /* 0x000fd200078ec0ff */
[----:B------:R-:W-:-:S04]  /*42d0*/  @!P5 IADD3 R72, P6, R84, R11, RZ ;  /* 0x0000000b5448d210 */ /* 0x000fc80007fde0ff */
[----:B------:R-:W-:Y:S02]  /*42e0*/  @!P5 LEA.HI.X.SX32 R73, R11, R82, 0x1, P6 ;  /* 0x000000520b49d211 */ /* 0x000fe400030f0eff */
[----:B------:R-:W-:Y:S02]  /*42f0*/  ISETP.GE.AND P6, PT, R16, R80, PT ;  /* 0x000000501000720c */ /* 0x000fe40003fc6270 */
[----:B----4-:R-:W-:-:S04]  /*4300*/  LOP3.LUT R8, R13, 0x10, R11, 0xf8, !PT ;  /* 0x000000100d087812 */ /* 0x010fc800078ef80b */
[----:B-----5:R-:W-:-:S04]  /*4310*/  LOP3.LUT R8, R8, R12, RZ, 0x3c, !PT ;  /* 0x0000000c08087212 */ /* 0x020fc800078e3cff */
[----:B------:R-:W-:Y:S01]  /*4320*/  IADD3 R8, R8, R9, R10 ;  /* 0x0000000908087210 */ /* 0x000fe20007ffe00a */
[----:B------:R-:W-:-:S04]  /*4330*/  IMAD R9, R19, 0x3000, R63 ;  /* 0x0000300013097824 */ /* 0x000fc800078e023f */
[----:B------:R-:W-:Y:S02]  /*4340*/  IMAD R13, R19, 0x3000, R8 ;  /* 0x00003000130d7824 */ /* 0x000fe400078e0208 */
[C---:B------:R-:W-:Y:S02]  /*4350*/  IMAD.IADD R9, R18.reuse, 0x1, R9 ;  /* 0x0000000112097824 */ /* 0x040fe400078e0209 */
[----:B------:R-:W-:-:S04]  /*4360*/  IMAD.IADD R13, R18, 0x1, R13 ;  /* 0x00000001120d7824 */ /* 0x000fc800078e020d */
[----:B------:R-:W0:Y:S04]  /*4370*/  LDS.128 R8, [R9+0x13800] ;  /* 0x0138000009087984 */ /* 0x000e280000000c00 */
[----:B------:R-:W2:Y:S01]  /*4380*/  LDS.128 R12, [R13+0x13800] ;  /* 0x013800000d0c7984 */ /* 0x000ea20000000c00 */
[----:B------:R-:W-:Y:S05]  /*4390*/  @P6 BRA `(.L_x_403) ;  /* 0x0000000c00486947 */ /* 0x000fea0003800000 */
[----:B--2---:R-:W-:Y:S02]  /*43a0*/  MOV R28, R12 ;  /* 0x0000000c001c7202 */ /* 0x004fe40000000f00 */
[-C--:B------:R-:W-:Y:S02]  /*43b0*/  F2FP.F16.E4M3.UNPACK_B R96, R93.reuse.H1 ;  /* 0x0000005dff60723e */ /* 0x080fe400030006ff */
[----:B------:R-:W-:Y:S02]  /*43c0*/  F2FP.F16.E4M3.UNPACK_B R36, R28.H1 ;  /* 0x0000001cff24723e */ /* 0x000fe400030006ff */
[----:B0-----:R-:W-:Y:S01]  /*43d0*/  F2FP.F16.E4M3.UNPACK_B R30, R8.H1 ;  /* 0x00000008ff1e723e */ /* 0x001fe200030006ff */
[----:B------:R-:W-:Y:S01]  /*43e0*/  HADD2.F32 R97, -RZ, R96.H0_H0 ;  /* 0x20000060ff617230 */ /* 0x000fe20000004100 */
[----:B------:R-:W-:Y:S01]  /*43f0*/  F2FP.F16.E4M3.UNPACK_B R94, R92.H1 ;  /* 0x0000005cff5e723e */ /* 0x000fe200030006ff */
[----:B------:R-:W-:Y:S01]  /*4400*/  HADD2.F32 R38, -RZ, R36.H0_H0 ;  /* 0x20000024ff267230 */ /* 0x000fe20000004100 */
[----:B------:R-:W-:Y:S01]  /*4410*/  F2FP.F16.E4M3.UNPACK_B R93, R93 ;  /* 0x0000005dff5d723e */ /* 0x000fe200020006ff */
[----:B------:R-:W-:Y:S01]  /*4420*/  HADD2.F32 R12, -RZ, R30.H0_H0 ;  /* 0x2000001eff0c7230 */ /* 0x000fe20000004100 */
[----:B------:R-:W-:Y:S01]  /*4430*/  F2FP.F16.E4M3.UNPACK_B R8, R8 ;  /* 0x00000008ff08723e */ /* 0x000fe200020006ff */
[----:B------:R-:W-:-:S02]  /*4440*/  HADD2.F32 R95, -RZ, R94.H0_H0 ;  /* 0x2000005eff5f7230 */ /* 0x000fc40000004100 */
[-C--:B------:R-:W-:Y:S01]  /*4450*/  FMUL.FTZ R99, R38, R97.reuse ;  /* 0x0000006126637220 */ /* 0x080fe20000410000 */
[----:B------:R-:W-:Y:S02]  /*4460*/  HADD2.F32 R36, -RZ, R36.H1_H1 ;  /* 0x30000024ff247230 */ /* 0x000fe40000004100 */
[C---:B------:R-:W-:Y:S01]  /*4470*/  FMUL.FTZ R97, R12.reuse, R97 ;  /* 0x000000610c617220 */ /* 0x040fe20000410000 */
[----:B------:R-:W-:Y:S02]  /*4480*/  HADD2.F32 R30, -RZ, R30.H1_H1 ;  /* 0x3000001eff1e7230 */ /* 0x000fe40000004100 */
[-C--:B------:R-:W-:Y:S01]  /*4490*/  FFMA.FTZ R12, R12, R95.reuse, -R99 ;  /* 0x0000005f0c0c7223 */ /* 0x080fe20000010863 */
[----:B------:R-:W-:Y:S02]  /*44a0*/  HADD2.F32 R99, -RZ, R96.H1_H1 ;  /* 0x30000060ff637230 */ /* 0x000fe40000004100 */
[----:B------:R-:W-:Y:S01]  /*44b0*/  FFMA.FTZ R38, R38, R95, R97 ;  /* 0x0000005f26267223 */ /* 0x000fe20000010061 */
[----:B------:R-:W-:Y:S01]  /*44c0*/  HADD2.F32 R97, -RZ, R94.H1_H1 ;  /* 0x3000005eff617230 */ /* 0x000fe20000004100 */
[----:B------:R-:W-:Y:S01]  /*44d0*/  F2FP.F16.E4M3.UNPACK_B R104, R90.H1 ;  /* 0x0000005aff68723e */ /* 0x000fe200030006ff */
[----:B------:R-:W-:-:S02]  /*44e0*/  HADD2.F32 R94, -RZ, R93.H0_H0 ;  /* 0x2000005dff5e7230 */ /* 0x000fc40000004100 */
[-C--:B------:R-:W-:Y:S01]  /*44f0*/  FMUL.FTZ R95, R36, R99.reuse ;  /* 0x00000063245f7220 */ /* 0x080fe20000410000 */
[C---:B------:R-:W-:Y:S01]  /*4500*/  FMUL.FTZ R101, R30.reuse, R99 ;  /* 0x000000631e657220 */ /* 0x040fe20000410000 */
[----:B------:R-:W-:Y:S01]  /*4510*/  HADD2.F32 R93, -RZ, R93.H1_H1 ;  /* 0x3000005dff5d7230 */ /* 0x000fe20000004100 */
[----:B------:R-:W-:Y:S01]  /*4520*/  F2FP.F16.E4M3.UNPACK_B R107, R89.H1 ;  /* 0x00000059ff6b723e */ /* 0x000fe200030006ff */
[-C--:B------:R-:W-:Y:S01]  /*4530*/  FFMA.FTZ R99, R30, R97.reuse, -R95 ;  /* 0x000000611e637223 */ /* 0x080fe2000001085f */
[----:B------:R-:W-:Y:S01]  /*4540*/  F2FP.F16.E4M3.UNPACK_B R30, R28 ;  /* 0x0000001cff1e723e */ /* 0x000fe200020006ff */
[----:B------:R-:W-:Y:S01]  /*4550*/  FFMA.FTZ R97, R36, R97, R101 ;  /* 0x0000006124617223 */ /* 0x000fe20000010065 */
[----:B------:R-:W-:Y:S01]  /*4560*/  F2FP.F16.E4M3.UNPACK_B R36, R92 ;  /* 0x0000005cff24723e */ /* 0x000fe200020006ff */
[----:B------:R-:W-:Y:S01]  /*4570*/  HADD2.F32 R28, -RZ, R8.H0_H0 ;  /* 0x20000008ff1c7230 */ /* 0x000fe20000004100 */
[----:B------:R-:W-:Y:S01]  /*4580*/  LOP3.LUT R98, R31, 0xff0000ff, RZ, 0xc0, !PT ;  /* 0xff0000ff1f627812 */ /* 0x000fe200078ec0ff */
[----:B------:R-:W-:Y:S01]  /*4590*/  HADD2.F32 R95, -RZ, R30.H0_H0 ;  /* 0x2000001eff5f7230 */ /* 0x000fe20000004100 */
[----:B------:R-:W-:Y:S01]  /*45a0*/  SHF.R.U32.HI R96, RZ, 0x10, R37 ;  /* 0x00000010ff607819 */ /* 0x000fe20000011625 */
[----:B------:R-:W-:Y:S01]  /*45b0*/  HADD2.F32 R92, -RZ, R36.H0_H0 ;  /* 0x20000024ff5c7230 */ /* 0x000fe20000004100 */
[----:B------:R-:W-:Y:S01]  /*45c0*/  SHF.R.U32.HI R100, RZ, 0x8, R39 ;  /* 0x00000008ff647819 */ /* 0x000fe20000011627 */
[----:B------:R-:W-:-:S02]  /*45d0*/  HADD2.F32 R30, -RZ, R30.H1_H1 ;  /* 0x3000001eff1e7230 */ /* 0x000fc40000004100 */
[-C--:B------:R-:W-:Y:S01]  /*45e0*/  FMUL.FTZ R101, R95, R94.reuse ;  /* 0x0000005e5f657220 */ /* 0x080fe20000410000 */
[C---:B------:R-:W-:Y:S01]  /*45f0*/  FMUL.FTZ R94, R28.reuse, R94 ;  /* 0x0000005e1c5e7220 */ /* 0x040fe20000410000 */
[----:B------:R-:W-:Y:S01]  /*4600*/  HADD2.F32 R8, -RZ, R8.H1_H1 ;  /* 0x30000008ff087230 */ /* 0x000fe20000004100 */
[----:B------:R-:W-:Y:S01]  /*4610*/  LOP3.LUT R102, R39, 0xff0000ff, RZ, 0xc0, !PT ;  /* 0xff0000ff27667812 */ /* 0x000fe200078ec0ff */
[-C--:B------:R-:W-:Y:S01]  /*4620*/  FFMA.FTZ R28, R28, R92.reuse, -R101 ;  /* 0x0000005c1c1c7223 */ /* 0x080fe20000010865 */
[----:B------:R-:W-:Y:S02]  /*4630*/  HADD2.F32 R101, -RZ, R36.H1_H1 ;  /* 0x30000024ff657230 */ /* 0x000fe40000004100 */
[-C--:B------:R-:W-:Y:S01]  /*4640*/  FMUL.FTZ R103, R30, R93.reuse ;  /* 0x0000005d1e677220 */ /* 0x080fe20000410000 */
[C---:B------:R-:W-:Y:S01]  /*4650*/  FMUL.FTZ R105, R8.reuse, R93 ;  /* 0x0000005d08697220 */ /* 0x040fe20000410000 */
[----:B------:R-:W-:Y:S01]  /*4660*/  FFMA.FTZ R95, R95, R92, R94 ;  /* 0x0000005c5f5f7223 */ /* 0x000fe2000001005e */
[----:B------:R-:W-:Y:S01]  /*4670*/  SHF.R.U32.HI R36, RZ, 0x10, R29 ;  /* 0x00000010ff247819 */ /* 0x000fe2000001161d */
[----:B------:R-:W-:Y:S01]  /*4680*/  FFMA.FTZ R93, R8, R101, -R103 ;  /* 0x00000065085d7223 */ /* 0x000fe20000010867 */
[----:B------:R-:W-:-:S02]  /*4690*/  IMAD.MOV.U32 R103, RZ, RZ, R14 ;  /* 0x000000ffff677224 */ /* 0x000fc400078e000e */
[----:B------:R-:W-:Y:S01]  /*46a0*/  FFMA.FTZ R30, R30, R101, R105 ;  /* 0x000000651e1e7223 */ /* 0x000fe20000010069 */
[----:B------:R-:W-:Y:S01]  /*46b0*/  IMAD.MOV.U32 R14, RZ, RZ, R10 ;  /* 0x000000ffff0e7224 */ /* 0x000fe200078e000a */
[----:B------:R-:W-:Y:S01]  /*46c0*/  SHF.R.U32.HI R8, RZ, 0x8, R29 ;  /* 0x00000008ff087819 */ /* 0x000fe2000001161d */
[--C-:B------:R-:W-:Y:S01]  /*46d0*/  HADD2.F32 R111, -RZ, R104.reuse.H0_H0 ;  /* 0x20000068ff6f7230 */ /* 0x100fe20000004100 */
[----:B------:R-:W-:Y:S01]  /*46e0*/  F2FP.F16.E4M3.UNPACK_B R105, R103.H1 ;  /* 0x00000067ff69723e */ /* 0x000fe200030006ff */
[----:B------:R-:W-:Y:S01]  /*46f0*/  HADD2.F32 R109, -RZ, R107.H0_H0 ;  /* 0x2000006bff6d7230 */ /* 0x000fe20000004100 */
[----:B------:R-:W-:Y:S01]  /*4700*/  F2FP.F16.E4M3.UNPACK_B R106, R14.H1 ;  /* 0x0000000eff6a723e */ /* 0x000fe200030006ff */
[----:B------:R-:W-:Y:S01]  /*4710*/  HADD2.F32 R104, -RZ, R104.H1_H1 ;  /* 0x30000068ff687230 */ /* 0x000fe20000004100 */
[----:B------:R-:W-:Y:S01]  /*4720*/  LOP3.LUT R92, R29, 0xff0000ff, RZ, 0xc0, !PT ;  /* 0xff0000ff1d5c7812 */ /* 0x000fe200078ec0ff */
[--C-:B------:R-:W-:Y:S01]  /*4730*/  HADD2.F32 R10, -RZ, R105.reuse.H0_H0 ;  /* 0x20000069ff0a7230 */ /* 0x100fe20000004100 */
[--C-:B------:R-:W-:Y:S01]  /*4740*/  SHF.R.U32.HI R29, RZ, 0x10, R31.reuse ;  /* 0x00000010ff1d7819 */ /* 0x100fe2000001161f */
[----:B------:R-:W-:Y:S01]  /*4750*/  HADD2.F32 R108, -RZ, R106.H0_H0 ;  /* 0x2000006aff6c7230 */ /* 0x000fe20000004100 */
[----:B------:R-:W-:Y:S01]  /*4760*/  SHF.R.U32.HI R94, RZ, 0x8, R31 ;  /* 0x00000008ff5e7819 */ /* 0x000fe2000001161f */
[----:B------:R-:W-:Y:S01]  /*4770*/  HADD2.F32 R105, -RZ, R105.H1_H1 ;  /* 0x30000069ff697230 */ /* 0x000fe20000004100 */
[----:B------:R-:W-:Y:S01]  /*4780*/  SHF.R.U32.HI R31, RZ, 0x8, R37 ;  /* 0x00000008ff1f7819 */ /* 0x000fe20000011625 */
[----:B------:R-:W-:Y:S01]  /*4790*/  IMAD.U32 R29, R29, 0x10000, RZ ;  /* 0x000100001d1d7824 */ /* 0x000fe200078e00ff */
[----:B------:R-:W-:Y:S01]  /*47a0*/  LOP3.LUT R101, R37, 0xff0000ff, RZ, 0xc0, !PT ;  /* 0xff0000ff25657812 */ /* 0x000fe200078ec0ff */
[----:B------:R-:W-:Y:S01]  /*47b0*/  IMAD.U32 R96, R96, 0x10000, RZ ;  /* 0x0001000060607824 */ /* 0x000fe200078e00ff */
[----:B------:R-:W-:Y:S01]  /*47c0*/  SHF.R.U32.HI R37, RZ, 0x10, R39 ;  /* 0x00000010ff257819 */ /* 0x000fe20000011627 */
[----:B------:R-:W-:-:S02]  /*47d0*/  IMAD.MOV.U32 R39, RZ, RZ, R9 ;  /* 0x000000ffff277224 */ /* 0x000fc400078e0009 */
[-C--:B------:R-:W-:Y:S01]  /*47e0*/  FMUL.FTZ R9, R10, R111.reuse ;  /* 0x0000006f0a097220 */ /* 0x080fe20000410000 */
[C---:B------:R-:W-:Y:S01]  /*47f0*/  FMUL.FTZ R111, R108.reuse, R111 ;  /* 0x0000006f6c6f7220 */ /* 0x040fe20000410000 */
[----:B------:R-:W-:Y:S01]  /*4800*/  F2FP.F16.E4M3.UNPACK_B R103, R103 ;  /* 0x00000067ff67723e */ /* 0x000fe200020006ff */
[----:B------:R-:W-:Y:S02]  /*4810*/  IMAD.U32 R37, R37, 0x10000, RZ ;  /* 0x0001000025257824 */ /* 0x000fe400078e00ff */
[-C--:B------:R-:W-:Y:S01]  /*4820*/  FFMA.FTZ R9, R108, R109.reuse, -R9 ;  /* 0x0000006d6c097223 */ /* 0x080fe20000010809 */
[----:B------:R-:W-:Y:S01]  /*4830*/  FFMA.FTZ R10, R10, R109, R111 ;  /* 0x0000006d0a0a7223 */ /* 0x000fe2000001006f */
[----:B------:R-:W-:Y:S02]  /*4840*/  HADD2.F32 R109, -RZ, R106.H1_H1 ;  /* 0x3000006aff6d7230 */ /* 0x000fe40000004100 */
[----:B------:R-:W-:Y:S01]  /*4850*/  FMUL.FTZ R108, R105, R104 ;  /* 0x00000068696c7220 */ /* 0x000fe20000410000 */
[----:B------:R-:W-:Y:S01]  /*4860*/  HADD2.F32 R106, -RZ, R107.H1_H1 ;  /* 0x3000006bff6a7230 */ /* 0x000fe20000004100 */
[----:B------:R-:W-:Y:S01]  /*4870*/  F2FP.SATFINITE.E4M3.F32.PACK_AB_MERGE_C R12, R99, R12, RZ ;  /* 0x0000000c630c723e */ /* 0x000fe200048070ff */
[----:B------:R-:W-:-:S02]  /*4880*/  IMAD.SHL.U32 R107, R8, 0x100, RZ ;  /* 0x00000100086b7824 */ /* 0x000fc400078e00ff */
[----:B------:R-:W-:Y:S01]  /*4890*/  FMUL.FTZ R110, R109, R104 ;  /* 0x000000686d6e7220 */ /* 0x000fe20000410000 */
[----:B------:R-:W-:Y:S01]  /*48a0*/  F2FP.SATFINITE.E4M3.F32.PACK_AB_MERGE_C R97, R97, R38, RZ ;  /* 0x000000266161723e */ /* 0x000fe200048070ff */
[----:B------:R-:W-:Y:S01]  /*48b0*/  FFMA.FTZ R104, R109, R106, -R108 ;  /* 0x0000006a6d687223 */ /* 0x000fe2000001086c */
[----:B------:R-:W-:Y:S01]  /*48c0*/  F2FP.SATFINITE.E4M3.F32.PACK_AB_MERGE_C R93, R93, R28, R12 ;  /* 0x0000001c5d5d723e */ /* 0x000fe2000480700c */
[----:B------:R-:W-:Y:S01]  /*48d0*/  FFMA.FTZ R105, R105, R106, R110 ;  /* 0x0000006a69697223 */ /* 0x000fe2000001006e */
[----:B------:R-:W-:Y:S01]  /*48e0*/  LOP3.LUT R92, R92, 0xff00, R107, 0xf8, !PT ;  /* 0x0000ff005c5c7812 */ /* 0x000fe200078ef86b */
[----:B------:R-:W-:Y:S01]  /*48f0*/  IMAD.SHL.U32 R107, R94, 0x100, RZ ;  /* 0x000001005e6b7824 */ /* 0x000fe200078e00ff */
[----:B------:R-:W-:Y:S01]  /*4900*/  F2FP.SATFINITE.E4M3.F32.PACK_AB_MERGE_C R104, R104, R9, RZ ;  /* 0x000000096868723e */ /* 0x000fe200048070ff */
[----:B------:R-:W-:Y:S01]  /*4910*/  IMAD.SHL.U32 R94, R31, 0x100, RZ ;  /* 0x000001001f5e7824 */ /* 0x000fe200078e00ff */
[----:B------:R-:W-:Y:S01]  /*4920*/  F2FP.SATFINITE.E4M3.F32.PACK_AB_MERGE_C R12, R30, R95, R97 ;  /* 0x0000005f1e0c723e */ /* 0x000fe20004807061 */
[----:B------:R-:W-:Y:S01]  /*4930*/  IMAD.U32 R31, R36, 0x10000, RZ ;  /* 0x00010000241f7824 */ /* 0x000fe200078e00ff */
[----:B------:R-:W-:-:S02]  /*4940*/  LOP3.LUT R8, R98, 0xff00, R107, 0xf8, !PT ;  /* 0x0000ff0062087812 */ /* 0x000fc400078ef86b */
[----:B------:R-:W-:Y:S02]  /*4950*/  LOP3.LUT R101, R101, 0xff00, R94, 0xf8, !PT ;  /* 0x0000ff0065657812 */ /* 0x000fe400078ef85e */
[----:B------:R-:W-:Y:S02]  /*4960*/  F2FP.F16.E4M3.UNPACK_B R98, R90 ;  /* 0x0000005aff62723e */ /* 0x000fe400020006ff */
[----:B------:R-:W-:Y:S01]  /*4970*/  F2FP.F16.E4M3.UNPACK_B R94, R14 ;  /* 0x0000000eff5e723e */ /* 0x000fe200020006ff */
[--C-:B------:R-:W-:Y:S01]  /*4980*/  HADD2.F32 R14, -RZ, R103.reuse.H0_H0 ;  /* 0x20000067ff0e7230 */ /* 0x100fe20000004100 */
[----:B------:R-:W-:Y:S01]  /*4990*/  LOP3.LUT R31, R92, 0xff0000, R31, 0xf8, !PT ;  /* 0x00ff00005c1f7812 */ /* 0x000fe200078ef81f */
[----:B------:R-:W-:Y:S01]  /*49a0*/  HADD2.F32 R103, -RZ, R103.H1_H1 ;  /* 0x30000067ff677230 */ /* 0x000fe20000004100 */
[----:B------:R-:W-:Y:S01]  /*49b0*/  F2FP.F16.E4M3.UNPACK_B R92, R89 ;  /* 0x00000059ff5c723e */ /* 0x000fe200020006ff */
[----:B------:R-:W-:Y:S01]  /*49c0*/  HADD2.F32 R89, -RZ, R98.H0_H0 ;  /* 0x20000062ff597230 */ /* 0x000fe20000004100 */
[----:B------:R-:W-:Y:S01]  /*49d0*/  SHF.L.U32 R107, R100, 0x8, RZ ;  /* 0x00000008646b7819 */ /* 0x000fe200000006ff */
[----:B------:R-:W-:Y:S01]  /*49e0*/  HADD2.F32 R90, -RZ, R94.H0_H0 ;  /* 0x2000005eff5a7230 */ /* 0x000fe20000004100 */
[----:B------:R-:W-:Y:S01]  /*49f0*/  LOP3.LUT R8, R8, 0xff0000, R29, 0xf8, !PT ;  /* 0x00ff000008087812 */ /* 0x000fe200078ef81d */
[----:B------:R-:W-:Y:S01]  /*4a00*/  HADD2.F32 R29, -RZ, R92.H0_H0 ;  /* 0x2000005cff1d7230 */ /* 0x000fe20000004100 */
[----:B------:R-:W-:Y:S01]  /*4a10*/  LOP3.LUT R36, R102, 0xff00, R107, 0xf8, !PT ;  /* 0x0000ff0066247812 */ /* 0x000fe200078ef86b */
[-C--:B------:R-:W-:Y:S01]  /*4a20*/  FMUL.FTZ R107, R14, R89.reuse ;  /* 0x000000590e6b7220 */ /* 0x080fe20000410000 */
[----:B------:R-:W-:Y:S01]  /*4a30*/  FMUL.FTZ R89, R90, R89 ;  /* 0x000000595a597220 */ /* 0x000fe20000410000 */
[----:B------:R-:W-:Y:S01]  /*4a40*/  HADD2.F32 R98, -RZ, R98.H1_H1 ;  /* 0x30000062ff627230 */ /* 0x000fe20000004100 */
[----:B------:R-:W-:Y:S01]  /*4a50*/  LOP3.LUT R36, R36, 0xff0000, R37, 0xf8, !PT ;  /* 0x00ff000024247812 */ /* 0x000fe200078ef825 */
[----:B------:R-:W-:-:S02]  /*4a60*/  HADD2.F32 R94, -RZ, R94.H1_H1 ;  /* 0x3000005eff5e7230 */ /* 0x000fc40000004100 */
[-C--:B------:R-:W-:Y:S01]  /*4a70*/  FFMA.FTZ R14, R14, R29.reuse, R89 ;  /* 0x0000001d0e0e7223 */ /* 0x080fe20000010059 */
[----:B------:R-:W-:Y:S01]  /*4a80*/  LOP3.LUT R89, R101, 0xff0000, R96, 0xf8, !PT ;  /* 0x00ff000065597812 */ /* 0x000fe200078ef860 */
[----:B------:R-:W-:Y:S01]  /*4a90*/  FFMA.FTZ R90, R90, R29, -R107 ;  /* 0x0000001d5a5a7223 */ /* 0x000fe2000001086b */
[----:B------:R-:W-:Y:S02]  /*4aa0*/  HADD2.F32 R92, -RZ, R92.H1_H1 ;  /* 0x3000005cff5c7230 */ /* 0x000fe40000004100 */
[CC--:B------:R-:W-:Y:S01]  /*4ab0*/  FMUL.FTZ R29, R103.reuse, R98.reuse ;  /* 0x00000062671d7220 */ /* 0x0c0fe20000410000 */
[C---:B------:R-:W-:Y:S01]  /*4ac0*/  FMUL.FTZ R98, R94.reuse, R98 ;  /* 0x000000625e627220 */ /* 0x040fe20000410000 */
[----:B------:R-:W-:Y:S02]  /*4ad0*/  F2FP.F16.E4M3.UNPACK_B R37, R13 ;  /* 0x0000000dff25723e */ /* 0x000fe400020006ff */
[----:B------:R-:W-:Y:S01]  /*4ae0*/  F2FP.F16.E4M3.UNPACK_B R38, R89 ;  /* 0x00000059ff26723e */ /* 0x000fe200020006ff */
[-C--:B------:R-:W-:Y:S01]  /*4af0*/  FFMA.FTZ R101, R94, R92.reuse, -R29 ;  /* 0x0000005c5e657223 */ /* 0x080fe2000001081d */
[----:B------:R-:W-:Y:S01]  /*4b00*/  FFMA.FTZ R29, R103, R92, R98 ;  /* 0x0000005c671d7223 */ /* 0x000fe20000010062 */
[----:B------:R-:W-:Y:S01]  /*4b10*/  F2FP.F16.E4M3.UNPACK_B R9, R39 ;  /* 0x00000027ff09723e */ /* 0x000fe200020006ff */
[----:B------:R-:W-:Y:S01]  /*4b20*/  HADD2.F32 R92, -RZ, R37.H0_H0 ;  /* 0x20000025ff5c7230 */ /* 0x000fe20000004100 */
[----:B------:R-:W-:Y:S01]  /*4b30*/  F2FP.F16.E4M3.UNPACK_B R94, R31 ;  /* 0x0000001fff5e723e */ /* 0x000fe200020006ff */
[----:B------:R-:W-:Y:S01]  /*4b40*/  HADD2.F32 R97, -RZ, R38.H0_H0 ;  /* 0x20000026ff617230 */ /* 0x000fe20000004100 */
[----:B------:R-:W-:Y:S01]  /*4b50*/  F2FP.SATFINITE.E4M3.F32.PACK_AB_MERGE_C R28, R101, R90, R104 ;  /* 0x0000005a651c723e */ /* 0x000fe20004807068 */
[----:B------:R-:W-:Y:S01]  /*4b60*/  HADD2.F32 R30, -RZ, R9.H0_H0 ;  /* 0x20000009ff1e7230 */ /* 0x000fe20000004100 */
[----:B------:R-:W-:Y:S01]  /*4b70*/  F2FP.F16.E4M3.UNPACK_B R39, R39.H1 ;  /* 0x00000027ff27723e */ /* 0x000fe200030006ff */
[----:B------:R-:W-:-:S02]  /*4b80*/  HADD2.F32 R95, -RZ, R94.H0_H0 ;  /* 0x2000005eff5f7230 */ /* 0x000fc40000004100 */
[-C--:B------:R-:W-:Y:S01]  /*4b90*/  FMUL.FTZ R99, R92, R97.reuse ;  /* 0x000000615c637220 */ /* 0x080fe20000410000 */
[----:B------:R-:W-:Y:S02]  /*4ba0*/  HADD2.F32 R37, -RZ, R37.H1_H1 ;  /* 0x30000025ff257230 */ /* 0x000fe40000004100 */
[C---:B------:R-:W-:Y:S01]  /*4bb0*/  FMUL.FTZ R97, R30.reuse, R97 ;  /* 0x000000611e617220 */ /* 0x040fe20000410000 */
[----:B------:R-:W-:Y:S01]  /*4bc0*/  HADD2.F32 R90, -RZ, R38.H1_H1 ;  /* 0x30000026ff5a7230 */ /* 0x000fe20000004100 */
[----:B------:R-:W-:Y:S01]  /*4bd0*/  F2FP.SATFINITE.E4M3.F32.PACK_AB_MERGE_C R10, R105, R10, RZ ;  /* 0x0000000a690a723e */ /* 0x000fe200048070ff */
[----:B------:R-:W-:Y:S02]  /*4be0*/  HADD2.F32 R38, -RZ, R9.H1_H1 ;  /* 0x30000009ff267230 */ /* 0x000fe40000004100 */
[-C--:B------:R-:W-:Y:S01]  /*4bf0*/  FFMA.FTZ R9, R30, R95.reuse, -R99 ;  /* 0x0000005f1e097223 */ /* 0x080fe20000010863 */
[----:B------:R-:W-:Y:S02]  /*4c00*/  HADD2.F32 R94, -RZ, R94.H1_H1 ;  /* 0x3000005eff5e7230 */ /* 0x000fe40000004100 */
[-C--:B------:R-:W-:Y:S01]  /*4c10*/  FMUL.FTZ R99, R37, R90.reuse ;  /* 0x0000005a25637220 */ /* 0x080fe20000410000 */
[----:B------:R-:W-:Y:S01]  /*4c20*/  FFMA.FTZ R30, R92, R95, R97 ;  /* 0x0000005f5c1e7223 */ /* 0x000fe20000010061 */
[C---:B------:R-:W-:Y:S01]  /*4c30*/  FMUL.FTZ R90, R38.reuse, R90 ;  /* 0x0000005a265a7220 */ /* 0x040fe20000410000 */
[----:B------:R-:W-:Y:S01]  /*4c40*/  F2FP.SATFINITE.E4M3.F32.PACK_AB_MERGE_C R14, R29, R14, R10 ;  /* 0x0000000e1d0e723e */ /* 0x000fe2000480700a */
[----:B------:R-:W-:Y:S01]  /*4c50*/  FFMA.FTZ R38, R38, R94, -R99 ;  /* 0x0000005e26267223 */ /* 0x000fe20000010863 */
[----:B------:R-:W-:Y:S01]  /*4c60*/  F2FP.F16.E4M3.UNPACK_B R99, R36.H1 ;  /* 0x00000024ff63723e */ /* 0x000fe200030006ff */
[----:B------:R-:W-:Y:S01]  /*4c70*/  FFMA.FTZ R37, R37, R94, R90 ;  /* 0x0000005e25257223 */ /* 0x000fe2000001005a */
[----:B------:R-:W-:Y:S01]  /*4c80*/  F2FP.F16.E4M3.UNPACK_B R90, R13.H1 ;  /* 0x0000000dff5a723e */ /* 0x000fe200030006ff */
[--C-:B------:R-:W-:Y:S01]  /*4c90*/  HADD2.F32 R13, -RZ, R39.reuse.H0_H0 ;  /* 0x20000027ff0d7230 */ /* 0x100fe20000004100 */
[----:B------:R-:W-:Y:S01]  /*4ca0*/  F2FP.F16.E4M3.UNPACK_B R94, R89.H1 ;  /* 0x00000059ff5e723e */ /* 0x000fe200030006ff */
[----:B------:R-:W-:Y:S01]  /*4cb0*/  HADD2.F32 R39, -RZ, R39.H1_H1 ;  /* 0x30000027ff277230 */ /* 0x000fe20000004100 */
[----:B------:R-:W-:Y:S01]  /*4cc0*/  F2FP.F16.E4M3.UNPACK_B R89, R31.H1 ;  /* 0x0000001fff59723e */ /* 0x000fe200030006ff */
[----:B------:R-:W-:-:S02]  /*4cd0*/  HADD2.F32 R31, -RZ, R90.H0_H0 ;  /* 0x2000005aff1f7230 */ /* 0x000fc40000004100 */
[----:B------:R-:W-:Y:S02]  /*4ce0*/  HADD2.F32 R96, -RZ, R94.H0_H0 ;  /* 0x2000005eff607230 */ /* 0x000fe40000004100 */
[----:B------:R-:W-:Y:S02]  /*4cf0*/  HADD2.F32 R92, -RZ, R90.H1_H1 ;  /* 0x3000005aff5c7230 */ /* 0x000fe40000004100 */
[----:B------:R-:W-:Y:S02]  /*4d00*/  HADD2.F32 R94, -RZ, R94.H1_H1 ;  /* 0x3000005eff5e7230 */ /* 0x000fe40000004100 */
[-C--:B------:R-:W-:Y:S01]  /*4d10*/  FMUL.FTZ R98, R31, R96.reuse ;  /* 0x000000601f627220 */ /* 0x080fe20000410000 */
[--C-:B------:R-:W-:Y:S02]  /*4d20*/  HADD2.F32 R90, -RZ, R89.reuse.H0_H0 ;  /* 0x20000059ff5a7230 */ /* 0x100fe40000004100 */
[----:B------:R-:W-:Y:S01]  /*4d30*/  FMUL.FTZ R96, R13, R96 ;  /* 0x000000600d607220 */ /* 0x000fe20000410000 */
[----:B------:R-:W-:-:S02]  /*4d40*/  HADD2.F32 R89, -RZ, R89.H1_H1 ;  /* 0x30000059ff597230 */ /* 0x000fc40000004100 */
[CC--:B------:R-:W-:Y:S01]  /*4d50*/  FMUL.FTZ R100, R92.reuse, R94.reuse ;  /* 0x0000005e5c647220 */ /* 0x0c0fe20000410000 */
[----:B------:R-:W-:Y:S01]  /*4d60*/  FMUL.FTZ R95, R39, R94 ;  /* 0x0000005e275f7220 */ /* 0x000fe20000410000 */
[-C--:B------:R-:W-:Y:S01]  /*4d70*/  FFMA.FTZ R13, R13, R90.reuse, -R98 ;  /* 0x0000005a0d0d7223 */ /* 0x080fe20000010862 */
[----:B------:R-:W-:Y:S01]  /*4d80*/  FFMA.FTZ R31, R31, R90, R96 ;  /* 0x0000005a1f1f7223 */ /* 0x000fe20000010060 */
[----:B------:R-:W-:Y:S01]  /*4d90*/  FFMA.FTZ R90, R39, R89, -R100 ;  /* 0x00000059275a7223 */ /* 0x000fe20000010864 */
[----:B------:R-:W-:Y:S01]  /*4da0*/  F2FP.F16.E4M3.UNPACK_B R94, R15 ;  /* 0x0000000fff5e723e */ /* 0x000fe200020006ff */
[----:B------:R-:W-:Y:S01]  /*4db0*/  FFMA.FTZ R92, R92, R89, R95 ;  /* 0x000000595c5c7223 */ /* 0x000fe2000001005f */
[----:B------:R-:W-:Y:S01]  /*4dc0*/  F2FP.F16.E4M3.UNPACK_B R39, R36 ;  /* 0x00000024ff27723e */ /* 0x000fe200020006ff */
[----:B------:R-:W-:Y:S01]  /*4dd0*/  HADD2.F32 R104, -RZ, R99.H0_H0 ;  /* 0x20000063ff687230 */ /* 0x000fe20000004100 */
[-C--:B------:R-:W-:Y:S01]  /*4de0*/  F2FP.F16.E4M3.UNPACK_B R89, R11.reuse ;  /* 0x0000000bff59723e */ /* 0x080fe200020006ff */
[----:B------:R-:W-:Y:S01]  /*4df0*/  HADD2.F32 R100, -RZ, R94.H0_H0 ;  /* 0x2000005eff647230 */ /* 0x000fe20000004100 */
[----:B------:R-:W-:Y:S01]  /*4e00*/  F2FP.F16.E4M3.UNPACK_B R95, R11.H1 ;  /* 0x0000000bff5f723e */ /* 0x000fe200030006ff */
[----:B------:R-:W-:Y:S01]  /*4e10*/  HADD2.F32 R103, -RZ, R39.H0_H0 ;  /* 0x20000027ff677230 */ /* 0x000fe20000004100 */
[----:B------:R-:W-:Y:S01]  /*4e20*/  F2FP.F16.E4M3.UNPACK_B R11, R8 ;  /* 0x00000008ff0b723e */ /* 0x000fe200020006ff */
[----:B------:R-:W-:Y:S01]  /*4e30*/  HADD2.F32 R96, -RZ, R89.H0_H0 ;  /* 0x20000059ff607230 */ /* 0x000fe20000004100 */
[----:B------:R-:W-:Y:S01]  /*4e40*/  F2FP.F16.E4M3.UNPACK_B R98, R15.H1 ;  /* 0x0000000fff62723e */ /* 0x000fe200030006ff */
[----:B------:R-:W-:-:S02]  /*4e50*/  HADD2.F32 R99, -RZ, R99.H1_H1 ;  /* 0x30000063ff637230 */ /* 0x000fc40000004100 */
[-C--:B------:R-:W-:Y:S01]  /*4e60*/  FMUL.FTZ R107, R100, R103.reuse ;  /* 0x00000067646b7220 */ /* 0x080fe20000410000 */
[----:B------:R-:W-:Y:S01]  /*4e70*/  HADD2.F32 R101, -RZ, R11.H0_H0 ;  /* 0x2000000bff657230 */ /* 0x000fe20000004100 */
[----:B------:R-:W-:Y:S01]  /*4e80*/  F2FP.F16.E4M3.UNPACK_B R15, R8.H1 ;  /* 0x00000008ff0f723e */ /* 0x000fe200030006ff */
[--C-:B------:R-:W-:Y:S02]  /*4e90*/  HADD2.F32 R97, -RZ, R98.reuse.H0_H0 ;  /* 0x20000062ff617230 */ /* 0x100fe40000004100 */
[C---:B------:R-:W-:Y:S01]  /*4ea0*/  FMUL.FTZ R103, R96.reuse, R103 ;  /* 0x0000006760677220 */ /* 0x040fe20000410000 */
[----:B------:R-:W-:Y:S02]  /*4eb0*/  HADD2.F32 R98, -RZ, R98.H1_H1 ;  /* 0x30000062ff627230 */ /* 0x000fe40000004100 */
[-C--:B------:R-:W-:Y:S01]  /*4ec0*/  FFMA.FTZ R8, R96, R101.reuse, -R107 ;  /* 0x0000006560087223 */ /* 0x080fe2000001086b */
[--C-:B------:R-:W-:Y:S02]  /*4ed0*/  HADD2.F32 R96, -RZ, R95.reuse.H0_H0 ;  /* 0x2000005fff607230 */ /* 0x100fe40000004100 */
[----:B------:R-:W-:Y:S01]  /*4ee0*/  FFMA.FTZ R36, R100, R101, R103 ;  /* 0x0000006564247223 */ /* 0x000fe20000010067 */
[----:B------:R-:W-:-:S02]  /*4ef0*/  HADD2.F32 R95, -RZ, R95.H1_H1 ;  /* 0x3000005fff5f7230 */ /* 0x000fc40000004100 */
[-C--:B------:R-:W-:Y:S01]  /*4f00*/  FMUL.FTZ R100, R98, R99.reuse ;  /* 0x0000006362647220 */ /* 0x080fe20000410000 */
[--C-:B------:R-:W-:Y:S02]  /*4f10*/  HADD2.F32 R102, -RZ, R15.reuse.H0_H0 ;  /* 0x2000000fff667230 */ /* 0x100fe40000004100 */
[-C--:B------:R-:W-:Y:S01]  /*4f20*/  FMUL.FTZ R107, R97, R104.reuse ;  /* 0x00000068616b7220 */ /* 0x080fe20000410000 */
[----:B------:R-:W-:Y:S02]  /*4f30*/  HADD2.F32 R15, -RZ, R15.H1_H1 ;  /* 0x3000000fff0f7230 */ /* 0x000fe40000004100 */
[----:B------:R-:W-:Y:S01]  /*4f40*/  FMUL.FTZ R104, R96, R104 ;  /* 0x0000006860687220 */ /* 0x000fe20000410000 */
[----:B------:R-:W-:Y:S02]  /*4f50*/  HADD2.F32 R94, -RZ, R94.H1_H1 ;  /* 0x3000005eff5e7230 */ /* 0x000fe40000004100 */
[----:B------:R-:W-:Y:S01]  /*4f60*/  FMUL.FTZ R99, R95, R99 ;  /* 0x000000635f637220 */ /* 0x000fe20000410000 */
[----:B------:R-:W-:-:S02]  /*4f70*/  HADD2.F32 R39, -RZ, R39.H1_H1 ;  /* 0x30000027ff277230 */ /* 0x000fc40000004100 */
[----:B------:R-:W-:Y:S01]  /*4f80*/  FFMA.FTZ R95, R95, R15, -R100 ;  /* 0x0000000f5f5f7223 */ /* 0x000fe20000010864 */
[----:B------:R-:W-:Y:S02]  /*4f90*/  HADD2.F32 R89, -RZ, R89.H1_H1 ;  /* 0x30000059ff597230 */ /* 0x000fe40000004100 */
[-C--:B------:R-:W-:Y:S01]  /*4fa0*/  FFMA.FTZ R96, R96, R102.reuse, -R107 ;  /* 0x0000006660607223 */ /* 0x080fe2000001086b */
[----:B------:R-:W-:Y:S02]  /*4fb0*/  HADD2.F32 R11, -RZ, R11.H1_H1 ;  /* 0x3000000bff0b7230 */ /* 0x000fe40000004100 */
[-C--:B------:R-:W-:Y:S01]  /*4fc0*/  FMUL.FTZ R100, R94, R39.reuse ;  /* 0x000000275e647220 */ /* 0x080fe20000410000 */
[----:B------:R-:W-:Y:S01]  /*4fd0*/  FFMA.FTZ R97, R97, R102, R104 ;  /* 0x0000006661617223 */ /* 0x000fe20000010068 */
[C---:B------:R-:W-:Y:S01]  /*4fe0*/  FMUL.FTZ R39, R89.reuse, R39 ;  /* 0x0000002759277220 */ /* 0x040fe20000410000 */
[----:B------:R-:W-:Y:S01]  /*4ff0*/  FFMA.FTZ R98, R98, R15, R99 ;  /* 0x0000000f62627223 */ /* 0x000fe20000010063 */
[----:B------:R-:W-:Y:S01]  /*5000*/  FFMA.FTZ R89, R89, R11, -R100 ;  /* 0x0000000b59597223 */ /* 0x000fe20000010864 */
[----:B------:R-:W-:Y:S01]  /*5010*/  F2FP.SATFINITE.E4M3.F32.PACK_AB_MERGE_C R13, R90, R13, RZ ;  /* 0x0000000d5a0d723e */ /* 0x000fe200048070ff */
[----:B------:R-:W-:Y:S01]  /*5020*/  FFMA.FTZ R39, R94, R11, R39 ;  /* 0x0000000b5e277223 */ /* 0x000fe20000010027 */
[----:B------:R-:W-:Y:S01]  /*5030*/  F2FP.SATFINITE.E4M3.F32.PACK_AB_MERGE_C R95, R95, R96, RZ ;  /* 0x000000605f5f723e */ /* 0x000fe200048070ff */
[----:B------:R-:W-:Y:S01]  /*5040*/  IMAD.MOV.U32 R10, RZ, RZ, R28 ;  /* 0x000000ffff0a7224 */ /* 0x000fe200078e001c */
[----:B------:R-:W-:-:S02]  /*5050*/  F2FP.SATFINITE.E4M3.F32.PACK_AB_MERGE_C R31, R92, R31, RZ ;  /* 0x0000001f5c1f723e */ /* 0x000fc400048070ff */
[----:B------:R-:W-:Y:S02]  /*5060*/  F2FP.SATFINITE.E4M3.F32.PACK_AB_MERGE_C R97, R98, R97, RZ ;  /* 0x000000616261723e */ /* 0x000fe400048070ff */
[----:B------:R-:W-:Y:S02]  /*5070*/  F2FP.SATFINITE.E4M3.F32.PACK_AB_MERGE_C R9, R38, R9, R13 ;  /* 0x000000092609723e */ /* 0x000fe4000480700d */
[----:B------:R-:W-:Y:S01]  /*5080*/  F2FP.SATFINITE.E4M3.F32.PACK_AB_MERGE_C R11, R89, R8, R95 ;  /* 0x00000008590b723e */ /* 0x000fe2000480705f */
[----:B------:R-:W-:Y:S01]  /*5090*/  IMAD.MOV.U32 R8, RZ, RZ, R93 ;  /* 0x000000ffff087224 */ /* 0x000fe200078e005d */
[----:B------:R-:W-:Y:S02]  /*50a0*/  F2FP.SATFINITE.E4M3.F32.PACK_AB_MERGE_C R13, R37, R30, R31 ;  /* 0x0000001e250d723e */ /* 0x000fe4000480701f */
[----:B------:R-:W-:-:S07]  /*50b0*/  F2FP.SATFINITE.E4M3.F32.PACK_AB_MERGE_C R15, R39, R36, R97 ;  /* 0x00000024270f723e */ /* 0x000fce0004807061 */
.L_x_403:
[----:B------:R-:W-:Y:S05]  /*50c0*/  BSYNC B2 ;  /* 0x0000000000027941 */ /* 0x000fea0003800000 */
.L_x_402:
[----:B0-----:R4:W-:Y:S04]  /*50d0*/  ST.E.128 desc[UR42][R70.64], R8 ;  /* 0x0000000846007985 */ /* 0x0019e8000c101d2a */
[----:B--2---:R4:W-:Y:S02]  /*50e0*/  @!P5 ST.E.128 desc[UR42][R72.64], R12 ;  /* 0x0000000c4800d985 */ /* 0x0049e4000c101d2a */
.L_x_401:
[----:B------:R-:W-:Y:S05]  /*50f0*/  BSYNC B1 ;  /* 0x0000000000017941 */ /* 0x000fea0003800000 */
.L_x_400:
[----:B------:R-:W-:-:S13]  /*5100*/  ISETP.NE.AND P5, PT, R52, RZ, PT ;  /* 0x000000ff3400720c */ /* 0x000fda0003fa5270 */
[----:B------:R-:W-:Y:S05]  /*5110*/  @!P5 BRA `(.L_x_383) ;  /* 0x0000001000b0d947 */ /* 0x000fea0003800000 */
[----:B0---4-:R-:W4:Y:S04]  /*5120*/  LDL R12, [R1+0xc] ;  /* 0x00000c00010c7983 */ /* 0x011f280000100800 */
[----:B------:R-:W5:Y:S04]  /*5130*/  LDL R11, [R1+0x60] ;  /* 0x00006000010b7983 */ /* 0x000f680000100800 */
[----:B------:R-:W5:Y:S01]  /*5140*/  LDL R10, [R1+0x1c] ;  /* 0x00001c00010a7983 */ /* 0x000f620000100800 */
[----:B------:R-:W-:Y:S01]  /*5150*/  SEL R91, R54, R91, !P2 ;  /* 0x0000005b365b7207 */ /* 0x000fe20005000000 */
[----:B------:R-:W-:Y:S01]  /*5160*/  BSSY B1, `(.L_x_404) ;  /* 0x00000e4000017945 */ /* 0x000fe20003800000 */
[----:B------:R-:W-:-:S02]  /*5170*/  ISETP.GE.AND P6, PT, R67, R80, PT ;  /* 0x000000504300720c */ /* 0x000fc40003fc6270 */
[----:B------:R-:W-:Y:S02]  /*5180*/  SHF.R.S32.HI R8, RZ, 0x1f, R91 ;  /* 0x0000001fff087819 */ /* 0x000fe4000001145b */
[C---:B---3--:R-:W-:Y:S02]  /*5190*/  IADD3 R28, P5, R3.reuse, R84, RZ ;  /* 0x00000054031c7210 */ /* 0x048fe40007fbe0ff */
[----:B------:R-:W-:Y:S02]  /*51a0*/  LEA.HI R8, R8, R91, RZ, 0x5 ;  /* 0x0000005b08087211 */ /* 0x000fe400078f28ff */
[----:B--2---:R-:W-:Y:S02]  /*51b0*/  LEA.HI.X.SX32 R29, R3, R82, 0x1, P5 ;  /* 0x00000052031d7211 */ /* 0x004fe400028f0eff */
[----:B------:R-:W-:-:S04]  /*51c0*/  SHF.R.S32.HI R9, RZ, 0x5, R8 ;  /* 0x00000005ff097819 */ /* 0x000fc80000011408 */
[----:B------:R-:W-:-:S04]  /*51d0*/  LEA.HI.SX32 R9, R64, R9, 0x1c ;  /* 0x0000000940097211 */ /* 0x000fc800078fe2ff */
[C---:B------:R-:W-:Y:S02]  /*51e0*/  LEA.HI R8, R9.reuse, R9, RZ, 0x1 ;  /* 0x0000000909087211 */ /* 0x040fe400078f08ff */
[----:B------:R-:W-:-:S03]  /*51f0*/  SHF.L.U32 R31, R9, 0x4, RZ ;  /* 0x00000004091f7819 */ /* 0x000fc600000006ff */
[----:B------:R-:W-:-:S05]  /*5200*/  IMAD.SHL.U32 R9, R8, 0x800, RZ ;  /* 0x0000080008097824 */ /* 0x000fca00078e00ff */
[----:B------:R-:W-:Y:S02]  /*5210*/  LOP3.LUT R9, R9, 0xfffff000, RZ, 0xc0, !PT ;  /* 0xfffff00009097812 */ /* 0x000fe400078ec0ff */
        /* <DEDUP_REMOVED lines=10> */
[--C-:B------:R-:W-:Y:S01]  /*52c0*/  SHF.R.U32.HI R80, RZ, 0x8, R5.reuse ;  /* 0x00000008ff507819 */ /* 0x100fe20000011605 */
[----:B0-----:R-:W-:Y:S01]  /*52d0*/  IMAD.MOV.U32 R30, RZ, RZ, R8 ;  /* 0x000000ffff1e7224 */ /* 0x001fe200078e0008 */
[----:B------:R-:W-:Y:S01]  /*52e0*/  LOP3.LUT R4, R5, 0xff0000ff, RZ, 0xc0, !PT ;  /* 0xff0000ff05047812 */ /* 0x000fe200078ec0ff */
[----:B--2---:R-:W-:Y:S01]  /*52f0*/  IMAD.MOV.U32 R32, RZ, RZ, R12 ;  /* 0x000000ffff207224 */ /* 0x004fe200078e000c */
[----:B------:R-:W-:Y:S01]  /*5300*/  SHF.R.U32.HI R73, RZ, 0x10, R5 ;  /* 0x00000010ff497819 */ /* 0x000fe20000011605 */
[----:B------:R-:W-:Y:S01]  /*5310*/  IMAD.SHL.U32 R5, R80, 0x100, RZ ;  /* 0x0000010050057824 */ /* 0x000fe200078e00ff */
[--C-:B------:R-:W-:Y:S02]  /*5320*/  SHF.R.U32.HI R39, RZ, 0x8, R7.reuse ;  /* 0x00000008ff277819 */ /* 0x100fe40000011607 */
[----:B------:R-:W-:Y:S02]  /*5330*/  LOP3.LUT R6, R7, 0xff0000ff, RZ, 0xc0, !PT ;  /* 0xff0000ff07067812 */ /* 0x000fe400078ec0ff */
[----:B------:R-:W-:-:S02]  /*5340*/  SHF.R.U32.HI R72, RZ, 0x10, R7 ;  /* 0x00000010ff487819 */ /* 0x000fc40000011607 */
[----:B------:R-:W-:Y:S01]  /*5350*/  LOP3.LUT R4, R4, 0xff00, R5, 0xf8, !PT ;  /* 0x0000ff0004047812 */ /* 0x000fe200078ef805 */
[----:B------:R-:W-:Y:S01]  /*5360*/  IMAD.U32 R5, R73, 0x10000, RZ ;  /* 0x0001000049057824 */ /* 0x000fe200078e00ff */
[----:B------:R-:W-:Y:S02]  /*5370*/  SHF.L.U32 R7, R39, 0x8, RZ ;  /* 0x0000000827077819 */ /* 0x000fe400000006ff */
[----:B------:R-:W-:Y:S02]  /*5380*/  SHF.R.U32.HI R38, RZ, 0x8, R33 ;  /* 0x00000008ff267819 */ /* 0x000fe40000011621 */
[----:B------:R-:W-:Y:S02]  /*5390*/  SHF.R.U32.HI R37, RZ, 0x8, R35 ;  /* 0x00000008ff257819 */ /* 0x000fe40000011623 */
[----:B------:R-:W-:Y:S02]  /*53a0*/  LOP3.LUT R7, R6, 0xff00, R7, 0xf8, !PT ;  /* 0x0000ff0006077812 */ /* 0x000fe400078ef807 */
[----:B------:R-:W-:-:S02]  /*53b0*/  LOP3.LUT R34, R33, 0xff0000ff, RZ, 0xc0, !PT ;  /* 0xff0000ff21227812 */ /* 0x000fc400078ec0ff */
[----:B------:R-:W-:Y:S01]  /*53c0*/  SHF.R.U32.HI R71, RZ, 0x10, R33 ;  /* 0x00000010ff477819 */ /* 0x000fe20000011621 */
[----:B------:R-:W-:Y:S01]  /*53d0*/  IMAD.SHL.U32 R33, R38, 0x100, RZ ;  /* 0x0000010026217824 */ /* 0x000fe200078e00ff */
[----:B------:R-:W-:Y:S02]  /*53e0*/  LOP3.LUT R36, R35, 0xff0000ff, RZ, 0xc0, !PT ;  /* 0xff0000ff23247812 */ /* 0x000fe400078ec0ff */
[----:B------:R-:W-:Y:S01]  /*53f0*/  SHF.R.U32.HI R70, RZ, 0x10, R35 ;  /* 0x00000010ff467819 */ /* 0x000fe20000011623 */
[----:B------:R-:W-:Y:S01]  /*5400*/  IMAD.SHL.U32 R35, R37, 0x100, RZ ;  /* 0x0000010025237824 */ /* 0x000fe200078e00ff */
[----:B------:R-:W-:Y:S01]  /*5410*/  LOP3.LUT R6, R4, 0xff0000, R5, 0xf8, !PT ;  /* 0x00ff000004067812 */ /* 0x000fe200078ef805 */
[----:B------:R-:W-:Y:S01]  /*5420*/  IMAD.U32 R4, R72, 0x10000, RZ ;  /* 0x0001000048047824 */ /* 0x000fe200078e00ff */
[----:B------:R-:W-:Y:S01]  /*5430*/  LOP3.LUT R38, R34, 0xff00, R33, 0xf8, !PT ;  /* 0x0000ff0022267812 */ /* 0x000fe200078ef821 */
[----:B------:R-:W-:Y:S01]  /*5440*/  IMAD.U32 R70, R70, 0x10000, RZ ;  /* 0x0001000046467824 */ /* 0x000fe200078e00ff */
[----:B------:R-:W-:-:S02]  /*5450*/  LOP3.LUT R39, R36, 0xff00, R35, 0xf8, !PT ;  /* 0x0000ff0024277812 */ /* 0x000fc400078ef823 */
[----:B------:R-:W-:Y:S01]  /*5460*/  LOP3.LUT R4, R7, 0xff0000, R4, 0xf8, !PT ;  /* 0x00ff000007047812 */ /* 0x000fe200078ef804 */
[----:B------:R-:W-:Y:S01]  /*5470*/  IMAD.U32 R7, R71, 0x10000, RZ ;  /* 0x0001000047077824 */ /* 0x000fe200078e00ff */
[----:B------:R-:W-:Y:S02]  /*5480*/  F2FP.F16.E4M3.UNPACK_B R36, R86.H1 ;  /* 0x00000056ff24723e */ /* 0x000fe400030006ff */
[----:B------:R-:W-:Y:S02]  /*5490*/  F2FP.F16.E4M3.UNPACK_B R34, R32.H1 ;  /* 0x00000020ff22723e */ /* 0x000fe400030006ff */
[----:B------:R-:W-:Y:S01]  /*54a0*/  F2FP.F16.E4M3.UNPACK_B R33, R30.H1 ;  /* 0x0000001eff21723e */ /* 0x000fe200030006ff */
[----:B------:R-:W-:Y:S01]  /*54b0*/  HADD2.F32 R5, -RZ, R36.H0_H0 ;  /* 0x20000024ff057230 */ /* 0x000fe20000004100 */
[----:B------:R-:W-:Y:S01]  /*54c0*/  F2FP.F16.E4M3.UNPACK_B R35, R83.H1 ;  /* 0x00000053ff23723e */ /* 0x000fe200030006ff */
[----:B------:R-:W-:Y:S01]  /*54d0*/  HADD2.F32 R12, -RZ, R34.H0_H0 ;  /* 0x20000022ff0c7230 */ /* 0x000fe20000004100 */
[----:B------:R-:W-:Y:S01]  /*54e0*/  LOP3.LUT R7, R38, 0xff0000, R7, 0xf8, !PT ;  /* 0x00ff000026077812 */ /* 0x000fe200078ef807 */
[----:B------:R-:W-:Y:S01]  /*54f0*/  HADD2.F32 R8, -RZ, R33.H0_H0 ;  /* 0x20000021ff087230 */ /* 0x000fe20000004100 */
[----:B------:R-:W-:Y:S01]  /*5500*/  F2FP.F16.E4M3.UNPACK_B R86, R86 ;  /* 0x00000056ff56723e */ /* 0x000fe200020006ff */
[--C-:B------:R-:W-:Y:S01]  /*5510*/  HADD2.F32 R37, -RZ, R35.reuse.H0_H0 ;  /* 0x20000023ff257230 */ /* 0x100fe20000004100 */
[----:B------:R-:W-:Y:S01]  /*5520*/  F2FP.F16.E4M3.UNPACK_B R32, R32 ;  /* 0x00000020ff20723e */ /* 0x000fe200020006ff */
[----:B------:R-:W-:-:S02]  /*5530*/  HADD2.F32 R38, -RZ, R35.H1_H1 ;  /* 0x30000023ff267230 */ /* 0x000fc40000004100 */
[-C--:B------:R-:W-:Y:S01]  /*5540*/  FMUL.FTZ R71, R12, R5.reuse ;  /* 0x000000050c477220 */ /* 0x080fe20000410000 */
[----:B------:R-:W-:Y:S02]  /*5550*/  HADD2.F32 R36, -RZ, R36.H1_H1 ;  /* 0x30000024ff247230 */ /* 0x000fe40000004100 */
[----:B------:R-:W-:Y:S01]  /*5560*/  FMUL.FTZ R73, R8, R5 ;  /* 0x0000000508497220 */ /* 0x000fe20000410000 */
[----:B------:R-:W-:Y:S01]  /*5570*/  HADD2.F32 R33, -RZ, R33.H1_H1 ;  /* 0x30000021ff217230 */ /* 0x000fe20000004100 */
[----:B------:R-:W-:Y:S01]  /*5580*/  LOP3.LUT R5, R39, 0xff0000, R70, 0xf8, !PT ;  /* 0x00ff000027057812 */ /* 0x000fe200078ef846 */
[----:B------:R-:W-:Y:S01]  /*5590*/  HADD2.F32 R35, -RZ, R34.H1_H1 ;  /* 0x30000022ff237230 */ /* 0x000fe20000004100 */
[----:B------:R-:W-:Y:S01]  /*55a0*/  F2FP.F16.E4M3.UNPACK_B R34, R30 ;  /* 0x0000001eff22723e */ /* 0x000fe200020006ff */
[----:B------:R-:W-:Y:S02]  /*55b0*/  HADD2.F32 R39, -RZ, R86.H0_H0 ;  /* 0x20000056ff277230 */ /* 0x000fe40000004100 */
[-C--:B------:R-:W-:Y:S01]  /*55c0*/  FMUL.FTZ R72, R33, R36.reuse ;  /* 0x0000002421487220 */ /* 0x080fe20000410000 */
[----:B------:R-:W-:Y:S01]  /*55d0*/  F2FP.F16.E4M3.UNPACK_B R83, R83 ;  /* 0x00000053ff53723e */ /* 0x000fe200020006ff */
[----:B------:R-:W-:Y:S01]  /*55e0*/  FMUL.FTZ R70, R35, R36 ;  /* 0x0000002423467220 */ /* 0x000fe20000410000 */
[----:B------:R-:W-:-:S02]  /*55f0*/  HADD2.F32 R36, -RZ, R32.H0_H0 ;  /* 0x20000020ff247230 */ /* 0x000fc40000004100 */
[-C--:B------:R-:W-:Y:S01]  /*5600*/  FFMA.FTZ R8, R8, R37.reuse, -R71 ;  /* 0x0000002508087223 */ /* 0x080fe20000010847 */
[----:B------:R-:W-:Y:S02]  /*5610*/  HADD2.F32 R30, -RZ, R34.H0_H0 ;  /* 0x20000022ff1e7230 */ /* 0x000fe40000004100 */
[----:B------:R-:W-:Y:S01]  /*5620*/  FFMA.FTZ R12, R12, R37, R73 ;  /* 0x000000250c0c7223 */ /* 0x000fe20000010049 */
[----:B------:R-:W-:Y:S02]  /*5630*/  HADD2.F32 R37, -RZ, R83.H0_H0 ;  /* 0x20000053ff257230 */ /* 0x000fe40000004100 */
[-C--:B------:R-:W-:Y:S01]  /*5640*/  FMUL.FTZ R71, R36, R39.reuse ;  /* 0x0000002724477220 */ /* 0x080fe20000410000 */
[----:B------:R-:W-:Y:S02]  /*5650*/  HADD2.F32 R86, -RZ, R86.H1_H1 ;  /* 0x30000056ff567230 */ /* 0x000fe40000004100 */
[----:B------:R-:W-:Y:S01]  /*5660*/  FMUL.FTZ R73, R30, R39 ;  /* 0x000000271e497220 */ /* 0x000fe20000410000 */
[----:B------:R-:W-:-:S02]  /*5670*/  HADD2.F32 R39, -RZ, R32.H1_H1 ;  /* 0x30000020ff277230 */ /* 0x000fc40000004100 */
[-C--:B------:R-:W-:Y:S01]  /*5680*/  FFMA.FTZ R30, R30, R37.reuse, -R71 ;  /* 0x000000251e1e7223 */ /* 0x080fe20000010847 */
[----:B------:R-:W-:Y:S02]  /*5690*/  HADD2.F32 R34, -RZ, R34.H1_H1 ;  /* 0x30000022ff227230 */ /* 0x000fe40000004100 */
[----:B------:R-:W-:Y:S01]  /*56a0*/  FFMA.FTZ R32, R36, R37, R73 ;  /* 0x0000002524207223 */ /* 0x000fe20000010049 */
[----:B------:R-:W-:Y:S02]  /*56b0*/  HADD2.F32 R83, -RZ, R83.H1_H1 ;  /* 0x30000053ff537230 */ /* 0x000fe40000004100 */
[-C--:B------:R-:W-:Y:S01]  /*56c0*/  FFMA.FTZ R33, R33, R38.reuse, -R70 ;  /* 0x0000002621217223 */ /* 0x080fe20000010846 */
[----:B------:R-:W-:Y:S01]  /*56d0*/  FFMA.FTZ R35, R35, R38, R72 ;  /* 0x0000002623237223 */ /* 0x000fe20000010048 */
[-C--:B------:R-:W-:Y:S01]  /*56e0*/  FMUL.FTZ R37, R39, R86.reuse ;  /* 0x0000005627257220 */ /* 0x080fe20000410000 */
[----:B------:R-:W-:Y:S01]  /*56f0*/  F2FP.F16.E4M3.UNPACK_B R36, R85.H1 ;  /* 0x00000055ff24723e */ /* 0x000fe200030006ff */
[C---:B------:R-:W-:Y:S01]  /*5700*/  FMUL.FTZ R86, R34.reuse, R86 ;  /* 0x0000005622567220 */ /* 0x040fe20000410000 */
[----:B------:R-:W-:Y:S01]  /*5710*/  F2FP.F16.E4M3.UNPACK_B R38, R14.H1 ;  /* 0x0000000eff26723e */ /* 0x000fe200030006ff */
[----:B------:R-:W-:Y:S01]  /*5720*/  FFMA.FTZ R37, R34, R83, -R37 ;  /* 0x0000005322257223 */ /* 0x000fe20000010825 */
[----:B------:R-:W-:Y:S01]  /*5730*/  F2FP.F16.E4M3.UNPACK_B R72, R81.H1 ;  /* 0x00000051ff48723e */ /* 0x000fe200030006ff */
[----:B------:R-:W-:Y:S01]  /*5740*/  HADD2.F32 R89, -RZ, R36.H0_H0 ;  /* 0x20000024ff597230 */ /* 0x000fe20000004100 */
[----:B------:R-:W-:Y:S01]  /*5750*/  F2FP.F16.E4M3.UNPACK_B R34, R10.H1 ;  /* 0x0000000aff22723e */ /* 0x000fe200030006ff */
[----:B------:R-:W-:-:S02]  /*5760*/  HADD2.F32 R70, -RZ, R38.H0_H0 ;  /* 0x20000026ff467230 */ /* 0x000fc40000004100 */
[----:B------:R-:W-:Y:S01]  /*5770*/  FFMA.FTZ R39, R39, R83, R86 ;  /* 0x0000005327277223 */ /* 0x000fe20000010056 */
[----:B------:R-:W-:Y:S01]  /*5780*/  HADD2.F32 R80, -RZ, R36.H1_H1 ;  /* 0x30000024ff507230 */ /* 0x000fe20000004100 */
[----:B------:R-:W-:Y:S01]  /*5790*/  F2FP.F16.E4M3.UNPACK_B R85, R85 ;  /* 0x00000055ff55723e */ /* 0x000fe200020006ff */
[----:B------:R-:W-:Y:S02]  /*57a0*/  HADD2.F32 R36, -RZ, R34.H0_H0 ;  /* 0x20000022ff247230 */ /* 0x000fe40000004100 */
[-C--:B------:R-:W-:Y:S01]  /*57b0*/  FMUL.FTZ R83, R70, R89.reuse ;  /* 0x0000005946537220 */ /* 0x080fe20000410000 */
[----:B------:R-:W-:Y:S01]  /*57c0*/  HADD2.F32 R73, -RZ, R72.H0_H0 ;  /* 0x20000048ff497230 */ /* 0x000fe20000004100 */
[----:B------:R-:W-:Y:S01]  /*57d0*/  F2FP.F16.E4M3.UNPACK_B R10, R10 ;  /* 0x0000000aff0a723e */ /* 0x000fe200020006ff */
[----:B------:R-:W-:Y:S02]  /*57e0*/  HADD2.F32 R71, -RZ, R38.H1_H1 ;  /* 0x30000026ff477230 */ /* 0x000fe40000004100 */
[----:B------:R-:W-:Y:S01]  /*57f0*/  FMUL.FTZ R89, R36, R89 ;  /* 0x0000005924597220 */ /* 0x000fe20000410000 */
[----:B------:R-:W-:-:S02]  /*5800*/  HADD2.F32 R38, -RZ, R34.H1_H1 ;  /* 0x30000022ff267230 */ /* 0x000fc40000004100 */
[-C--:B------:R-:W-:Y:S01]  /*5810*/  FFMA.FTZ R34, R36, R73.reuse, -R83 ;  /* 0x0000004924227223 */ /* 0x080fe20000010853 */
[----:B------:R-:W-:Y:S02]  /*5820*/  HADD2.F32 R72, -RZ, R72.H1_H1 ;  /* 0x30000048ff487230 */ /* 0x000fe40000004100 */
[----:B------:R-:W-:Y:S01]  /*5830*/  FMUL.FTZ R83, R71, R80 ;  /* 0x0000005047537220 */ /* 0x000fe20000410000 */
[----:B------:R-:W-:Y:S01]  /*5840*/  F2FP.F16.E4M3.UNPACK_B R36, R14 ;  /* 0x0000000eff24723e */ /* 0x000fe200020006ff */
[----:B------:R-:W-:Y:S01]  /*5850*/  FMUL.FTZ R80, R38, R80 ;  /* 0x0000005026507220 */ /* 0x000fe20000410000 */
[----:B------:R-:W-:Y:S01]  /*5860*/  FFMA.FTZ R70, R70, R73, R89 ;  /* 0x0000004946467223 */ /* 0x000fe20000010059 */
[----:B------:R-:W-:Y:S01]  /*5870*/  FFMA.FTZ R91, R38, R72, -R83 ;  /* 0x00000048265b7223 */ /* 0x000fe20000010853 */
[--C-:B------:R-:W-:Y:S01]  /*5880*/  HADD2.F32 R73, -RZ, R85.reuse.H0_H0 ;  /* 0x20000055ff497230 */ /* 0x100fe20000004100 */
[----:B------:R-:W-:Y:S01]  /*5890*/  F2FP.F16.E4M3.UNPACK_B R81, R81 ;  /* 0x00000051ff51723e */ /* 0x000fe200020006ff */
[----:B------:R-:W-:Y:S01]  /*58a0*/  HADD2.F32 R38, -RZ, R36.H0_H0 ;  /* 0x20000024ff267230 */ /* 0x000fe20000004100 */
[----:B------:R-:W-:Y:S01]  /*58b0*/  F2FP.SATFINITE.E4M3.F32.PACK_AB_MERGE_C R12, R35, R12, RZ ;  /* 0x0000000c230c723e */ /* 0x000fe200048070ff */
[----:B------:R-:W-:-:S02]  /*58c0*/  HADD2.F32 R85, -RZ, R85.H1_H1 ;  /* 0x30000055ff557230 */ /* 0x000fc40000004100 */
[----:B------:R-:W-:Y:S01]  /*58d0*/  FFMA.FTZ R93, R71, R72, R80 ;  /* 0x00000048475d7223 */ /* 0x000fe20000010050 */
[----:B------:R-:W-:Y:S02]  /*58e0*/  HADD2.F32 R14, -RZ, R10.H0_H0 ;  /* 0x2000000aff0e7230 */ /* 0x000fe40000004100 */
[----:B------:R-:W-:Y:S01]  /*58f0*/  FMUL.FTZ R83, R38, R73 ;  /* 0x0000004926537220 */ /* 0x000fe20000410000 */
[----:B------:R-:W-:Y:S01]  /*5900*/  HADD2.F32 R36, -RZ, R36.H1_H1 ;  /* 0x30000024ff247230 */ /* 0x000fe20000004100 */
[----:B------:R-:W-:Y:S01]  /*5910*/  F2FP.SATFINITE.E4M3.F32.PACK_AB_MERGE_C R8, R33, R8, RZ ;  /* 0x000000082108723e */ /* 0x000fe200048070ff */
[----:B------:R-:W-:Y:S01]  /*5920*/  HADD2.F32 R10, -RZ, R10.H1_H1 ;  /* 0x3000000aff0a7230 */ /* 0x000fe20000004100 */
[----:B------:R-:W-:Y:S01]  /*5930*/  F2FP.SATFINITE.E4M3.F32.PACK_AB_MERGE_C R91, R91, R34, RZ ;  /* 0x000000225b5b723e */ /* 0x000fe200048070ff */
[--C-:B------:R-:W-:Y:S02]  /*5940*/  HADD2.F32 R71, -RZ, R81.reuse.H0_H0 ;  /* 0x20000051ff477230 */ /* 0x100fe40000004100 */
[----:B------:R-:W-:Y:S01]  /*5950*/  FMUL.FTZ R89, R36, R85 ;  /* 0x0000005524597220 */ /* 0x000fe20000410000 */
[----:B------:R-:W-:Y:S01]  /*5960*/  HADD2.F32 R81, -RZ, R81.H1_H1 ;  /* 0x30000051ff517230 */ /* 0x000fe20000004100 */
[----:B------:R-:W-:Y:S01]  /*5970*/  F2FP.SATFINITE.E4M3.F32.PACK_AB_MERGE_C R12, R39, R32, R12 ;  /* 0x00000020270c723e */ /* 0x000fe2000480700c */
[----:B------:R-:W-:Y:S01]  /*5980*/  FMUL.FTZ R73, R14, R73 ;  /* 0x000000490e497220 */ /* 0x000fe20000410000 */
[----:B------:R-:W-:Y:S01]  /*5990*/  FMUL.FTZ R85, R10, R85 ;  /* 0x000000550a557220 */ /* 0x000fe20000410000 */
[----:B------:R-:W-:Y:S01]  /*59a0*/  F2FP.F16.E4M3.UNPACK_B R33, R13 ;  /* 0x0000000dff21723e */ /* 0x000fe200020006ff */
[----:B------:R-:W-:Y:S01]  /*59b0*/  FFMA.FTZ R83, R14, R71, -R83 ;  /* 0x000000470e537223 */ /* 0x000fe20000010853 */
[----:B------:R-:W-:Y:S01]  /*59c0*/  F2FP.F16.E4M3.UNPACK_B R34, R7 ;  /* 0x00000007ff22723e */ /* 0x000fe200020006ff */
[----:B------:R-:W-:Y:S01]  /*59d0*/  FFMA.FTZ R14, R38, R71, R73 ;  /* 0x00000047260e7223 */ /* 0x000fe20000010049 */
[----:B------:R-:W-:Y:S01]  /*59e0*/  F2FP.F16.E4M3.UNPACK_B R32, R9 ;  /* 0x00000009ff20723e */ /* 0x000fe200020006ff */
[----:B------:R-:W-:Y:S01]  /*59f0*/  FFMA.FTZ R85, R36, R81, R85 ;  /* 0x0000005124557223 */ /* 0x000fe20000010055 */
[----:B------:R-:W-:Y:S01]  /*5a00*/  F2FP.SATFINITE.E4M3.F32.PACK_AB_MERGE_C R8, R37, R30, R8 ;  /* 0x0000001e2508723e */ /* 0x000fe20004807008 */
[--C-:B------:R-:W-:Y:S01]  /*5a10*/  HADD2.F32 R35, -RZ, R33.reuse.H0_H0 ;  /* 0x20000021ff237230 */ /* 0x100fe20000004100 */
[----:B------:R-:W-:Y:S01]  /*5a20*/  F2FP.SATFINITE.E4M3.F32.PACK_AB_MERGE_C R70, R93, R70, RZ ;  /* 0x000000465d46723e */ /* 0x000fe200048070ff */
[----:B------:R-:W-:Y:S01]  /*5a30*/  HADD2.F32 R39, -RZ, R34.H0_H0 ;  /* 0x20000022ff277230 */ /* 0x000fe20000004100 */
[----:B------:R-:W-:Y:S01]  /*5a40*/  F2FP.F16.E4M3.UNPACK_B R37, R6 ;  /* 0x00000006ff25723e */ /* 0x000fe200020006ff */
[----:B------:R-:W-:Y:S01]  /*5a50*/  HADD2.F32 R30, -RZ, R32.H0_H0 ;  /* 0x20000020ff1e7230 */ /* 0x000fe20000004100 */
[----:B------:R-:W-:Y:S01]  /*5a60*/  F2FP.SATFINITE.E4M3.F32.PACK_AB_MERGE_C R14, R85, R14, R70 ;  /* 0x0000000e550e723e */ /* 0x000fe20004807046 */
[----:B------:R-:W-:-:S02]  /*5a70*/  HADD2.F32 R36, -RZ, R33.H1_H1 ;  /* 0x30000021ff247230 */ /* 0x000fc40000004100 */
[CC--:B------:R-:W-:Y:S01]  /*5a80*/  FMUL.FTZ R71, R35.reuse, R39.reuse ;  /* 0x0000002723477220 */ /* 0x0c0fe20000410000 */
[--C-:B------:R-:W-:Y:S02]  /*5a90*/  HADD2.F32 R38, -RZ, R37.reuse.H0_H0 ;  /* 0x20000025ff267230 */ /* 0x100fe40000004100 */
[C---:B------:R-:W-:Y:S01]  /*5aa0*/  FMUL.FTZ R70, R30.reuse, R39 ;  /* 0x000000271e467220 */ /* 0x040fe20000410000 */
[----:B------:R-:W-:Y:S01]  /*5ab0*/  HADD2.F32 R39, -RZ, R34.H1_H1 ;  /* 0x30000022ff277230 */ /* 0x000fe20000004100 */
[----:B------:R-:W-:Y:S01]  /*5ac0*/  F2FP.F16.E4M3.UNPACK_B R33, R9.H1 ;  /* 0x00000009ff21723e */ /* 0x000fe200030006ff */
[----:B------:R-:W-:Y:S02]  /*5ad0*/  HADD2.F32 R34, -RZ, R32.H1_H1 ;  /* 0x30000020ff227230 */ /* 0x000fe40000004100 */
[-C--:B------:R-:W-:Y:S01]  /*5ae0*/  FFMA.FTZ R30, R30, R38.reuse, -R71 ;  /* 0x000000261e1e7223 */ /* 0x080fe20000010847 */
[----:B------:R-:W-:Y:S01]  /*5af0*/  FFMA.FTZ R32, R35, R38, R70 ;  /* 0x0000002623207223 */ /* 0x000fe20000010046 */
[----:B------:R-:W-:-:S02]  /*5b00*/  HADD2.F32 R37, -RZ, R37.H1_H1 ;  /* 0x30000025ff257230 */ /* 0x000fc40000004100 */
[-C--:B------:R-:W-:Y:S01]  /*5b10*/  FMUL.FTZ R71, R36, R39.reuse ;  /* 0x0000002724477220 */ /* 0x080fe20000410000 */
[C---:B------:R-:W-:Y:S01]  /*5b20*/  FMUL.FTZ R39, R34.reuse, R39 ;  /* 0x0000002722277220 */ /* 0x040fe20000410000 */
[----:B------:R-:W-:Y:S01]  /*5b30*/  F2FP.F16.E4M3.UNPACK_B R35, R13.H1 ;  /* 0x0000000dff23723e */ /* 0x000fe200030006ff */
[----:B------:R-:W-:Y:S01]  /*5b40*/  HADD2.F32 R13, -RZ, R33.H0_H0 ;  /* 0x20000021ff0d7230 */ /* 0x000fe20000004100 */
[----:B------:R-:W-:Y:S01]  /*5b50*/  F2FP.F16.E4M3.UNPACK_B R38, R7.H1 ;  /* 0x00000007ff26723e */ /* 0x000fe200030006ff */
[-C--:B------:R-:W-:Y:S01]  /*5b60*/  FFMA.FTZ R9, R34, R37.reuse, -R71 ;  /* 0x0000002522097223 */ /* 0x080fe20000010847 */
[----:B------:R-:W-:Y:S01]  /*5b70*/  FFMA.FTZ R7, R36, R37, R39 ;  /* 0x0000002524077223 */ /* 0x000fe20000010027 */
[----:B------:R-:W-:Y:S01]  /*5b80*/  F2FP.F16.E4M3.UNPACK_B R6, R6.H1 ;  /* 0x00000006ff06723e */ /* 0x000fe200030006ff */
[--C-:B------:R-:W-:Y:S01]  /*5b90*/  HADD2.F32 R34, -RZ, R35.reuse.H0_H0 ;  /* 0x20000023ff227230 */ /* 0x100fe20000004100 */
[-C--:B------:R-:W-:Y:S01]  /*5ba0*/  F2FP.F16.E4M3.UNPACK_B R80, R5.reuse.H1 ;  /* 0x00000005ff50723e */ /* 0x080fe200030006ff */
[----:B------:R-:W-:Y:S01]  /*5bb0*/  HADD2.F32 R37, -RZ, R38.H0_H0 ;  /* 0x20000026ff257230 */ /* 0x000fe20000004100 */
[----:B------:R-:W-:Y:S01]  /*5bc0*/  F2FP.F16.E4M3.UNPACK_B R73, R5 ;  /* 0x00000005ff49723e */ /* 0x000fe200020006ff */
[----:B------:R-:W-:-:S02]  /*5bd0*/  HADD2.F32 R36, -RZ, R35.H1_H1 ;  /* 0x30000023ff247230 */ /* 0x000fc40000004100 */
[----:B------:R-:W-:Y:S01]  /*5be0*/  FFMA.FTZ R10, R10, R81, -R89 ;  /* 0x000000510a0a7223 */ /* 0x000fe20000010859 */
[----:B------:R-:W-:Y:S02]  /*5bf0*/  HADD2.F32 R39, -RZ, R38.H1_H1 ;  /* 0x30000026ff277230 */ /* 0x000fe40000004100 */
[-C--:B------:R-:W-:Y:S01]  /*5c00*/  FMUL.FTZ R70, R34, R37.reuse ;  /* 0x0000002522467220 */ /* 0x080fe20000410000 */
[----:B------:R-:W-:Y:S02]  /*5c10*/  HADD2.F32 R33, -RZ, R33.H1_H1 ;  /* 0x30000021ff217230 */ /* 0x000fe40000004100 */
[----:B------:R-:W-:Y:S01]  /*5c20*/  FMUL.FTZ R37, R13, R37 ;  /* 0x000000250d257220 */ /* 0x000fe20000410000 */
[--C-:B------:R-:W-:Y:S02]  /*5c30*/  HADD2.F32 R35, -RZ, R6.reuse.H0_H0 ;  /* 0x20000006ff237230 */ /* 0x100fe40000004100 */
[----:B------:R-:W-:Y:S01]  /*5c40*/  FMUL.FTZ R72, R36, R39 ;  /* 0x0000002724487220 */ /* 0x000fe20000410000 */
[----:B------:R-:W-:-:S02]  /*5c50*/  HADD2.F32 R38, -RZ, R6.H1_H1 ;  /* 0x30000006ff267230 */ /* 0x000fc40000004100 */
[----:B------:R-:W-:Y:S01]  /*5c60*/  FMUL.FTZ R39, R33, R39 ;  /* 0x0000002721277220 */ /* 0x000fe20000410000 */
[----:B------:R-:W-:Y:S01]  /*5c70*/  F2FP.F16.E4M3.UNPACK_B R5, R4 ;  /* 0x00000004ff05723e */ /* 0x000fe200020006ff */
[-C--:B------:R-:W-:Y:S01]  /*5c80*/  FFMA.FTZ R6, R13, R35.reuse, -R70 ;  /* 0x000000230d067223 */ /* 0x080fe20000010846 */
[----:B------:R-:W-:Y:S01]  /*5c90*/  FFMA.FTZ R13, R34, R35, R37 ;  /* 0x00000023220d7223 */ /* 0x000fe20000010025 */
[-C--:B------:R-:W-:Y:S01]  /*5ca0*/  FFMA.FTZ R33, R33, R38.reuse, -R72 ;  /* 0x0000002621217223 */ /* 0x080fe20000010848 */
[----:B------:R-:W-:Y:S01]  /*5cb0*/  FFMA.FTZ R34, R36, R38, R39 ;  /* 0x0000002624227223 */ /* 0x000fe20000010027 */
[----:B------:R-:W-:Y:S01]  /*5cc0*/  F2FP.F16.E4M3.UNPACK_B R35, R11 ;  /* 0x0000000bff23723e */ /* 0x000fe200020006ff */
[--C-:B------:R-:W-:Y:S01]  /*5cd0*/  HADD2.F32 R81, -RZ, R80.reuse.H0_H0 ;  /* 0x20000050ff517230 */ /* 0x100fe20000004100 */
[----:B------:R-:W-:Y:S01]  /*5ce0*/  F2FP.F16.E4M3.UNPACK_B R38, R15.H1 ;  /* 0x0000000fff26723e */ /* 0x000fe200030006ff */
[----:B------:R-:W-:Y:S01]  /*5cf0*/  HADD2.F32 R86, -RZ, R73.H0_H0 ;  /* 0x20000049ff567230 */ /* 0x000fe20000004100 */
[----:B------:R-:W-:Y:S01]  /*5d00*/  F2FP.F16.E4M3.UNPACK_B R11, R11.H1 ;  /* 0x0000000bff0b723e */ /* 0x000fe200030006ff */
[----:B------:R-:W-:Y:S01]  /*5d10*/  HADD2.F32 R80, -RZ, R80.H1_H1 ;  /* 0x30000050ff507230 */ /* 0x000fe20000004100 */
[----:B------:R-:W-:Y:S01]  /*5d20*/  F2FP.F16.E4M3.UNPACK_B R37, R15 ;  /* 0x0000000fff25723e */ /* 0x000fe200020006ff */
[----:B------:R-:W-:Y:S01]  /*5d30*/  HADD2.F32 R15, -RZ, R35.H0_H0 ;  /* 0x20000023ff0f7230 */ /* 0x000fe20000004100 */
[----:B------:R-:W-:Y:S01]  /*5d40*/  F2FP.F16.E4M3.UNPACK_B R70, R4.H1 ;  /* 0x00000004ff46723e */ /* 0x000fe200030006ff */
[----:B------:R-:W-:Y:S01]  /*5d50*/  HADD2.F32 R4, -RZ, R38.H0_H0 ;  /* 0x20000026ff047230 */ /* 0x000fe20000004100 */
[----:B------:R-:W-:Y:S01]  /*5d60*/  F2FP.SATFINITE.E4M3.F32.PACK_AB_MERGE_C R10, R10, R83, R91 ;  /* 0x000000530a0a723e */ /* 0x000fe2000480705b */
[----:B------:R-:W-:Y:S01]  /*5d70*/  HADD2.F32 R36, -RZ, R11.H0_H0 ;  /* 0x2000000bff247230 */ /* 0x000fe20000004100 */
[----:B------:R-:W-:Y:S01]  /*5d80*/  F2FP.SATFINITE.E4M3.F32.PACK_AB_MERGE_C R6, R33, R6, RZ ;  /* 0x000000062106723e */ /* 0x000fe200048070ff */
[----:B------:R-:W-:-:S02]  /*5d90*/  HADD2.F32 R39, -RZ, R37.H0_H0 ;  /* 0x20000025ff277230 */ /* 0x000fc40000004100 */
[-C--:B------:R-:W-:Y:S01]  /*5da0*/  FMUL.FTZ R83, R4, R81.reuse ;  /* 0x0000005104537220 */ /* 0x080fe20000410000 */
[----:B------:R-:W-:Y:S02]  /*5db0*/  HADD2.F32 R71, -RZ, R70.H0_H0 ;  /* 0x20000046ff477230 */ /* 0x000fe40000004100 */
[C---:B------:R-:W-:Y:S01]  /*5dc0*/  FMUL.FTZ R81, R36.reuse, R81 ;  /* 0x0000005124517220 */ /* 0x040fe20000410000 */
[----:B------:R-:W-:Y:S02]  /*5dd0*/  HADD2.F32 R38, -RZ, R38.H1_H1 ;  /* 0x30000026ff267230 */ /* 0x000fe40000004100 */
[----:B------:R-:W-:Y:S01]  /*5de0*/  FMUL.FTZ R90, R39, R86 ;  /* 0x00000056275a7220 */ /* 0x000fe20000410000 */
[----:B------:R-:W-:Y:S02]  /*5df0*/  HADD2.F32 R11, -RZ, R11.H1_H1 ;  /* 0x3000000bff0b7230 */ /* 0x000fe40000004100 */
[----:B------:R-:W-:Y:S01]  /*5e00*/  FFMA.FTZ R83, R36, R71, -R83 ;  /* 0x0000004724537223 */ /* 0x000fe20000010853 */
[----:B------:R-:W-:-:S02]  /*5e10*/  HADD2.F32 R72, -RZ, R5.H0_H0 ;  /* 0x20000005ff487230 */ /* 0x000fc40000004100 */
[C---:B------:R-:W-:Y:S01]  /*5e20*/  FMUL.FTZ R86, R15.reuse, R86 ;  /* 0x000000560f567220 */ /* 0x040fe20000410000 */
[----:B------:R-:W-:Y:S01]  /*5e30*/  FFMA.FTZ R81, R4, R71, R81 ;  /* 0x0000004704517223 */ /* 0x000fe20000010051 */
[----:B------:R-:W-:Y:S02]  /*5e40*/  HADD2.F32 R37, -RZ, R37.H1_H1 ;  /* 0x30000025ff257230 */ /* 0x000fe40000004100 */
[----:B------:R-:W-:Y:S01]  /*5e50*/  FMUL.FTZ R92, R38, R80 ;  /* 0x00000050265c7220 */ /* 0x000fe20000410000 */
[----:B------:R-:W-:Y:S02]  /*5e60*/  HADD2.F32 R36, -RZ, R73.H1_H1 ;  /* 0x30000049ff247230 */ /* 0x000fe40000004100 */
[-C--:B------:R-:W-:Y:S01]  /*5e70*/  FFMA.FTZ R90, R15, R72.reuse, -R90 ;  /* 0x000000480f5a7223 */ /* 0x080fe2000001085a */
[----:B------:R-:W-:Y:S02]  /*5e80*/  HADD2.F32 R35, -RZ, R35.H1_H1 ;  /* 0x30000023ff237230 */ /* 0x000fe40000004100 */
[----:B------:R-:W-:Y:S01]  /*5e90*/  FFMA.FTZ R86, R39, R72, R86 ;  /* 0x0000004827567223 */ /* 0x000fe20000010056 */
[----:B------:R-:W-:-:S02]  /*5ea0*/  HADD2.F32 R4, -RZ, R5.H1_H1 ;  /* 0x30000005ff047230 */ /* 0x000fc40000004100 */
[----:B------:R-:W-:Y:S01]  /*5eb0*/  FMUL.FTZ R5, R11, R80 ;  /* 0x000000500b057220 */ /* 0x000fe20000410000 */
[----:B------:R-:W-:Y:S02]  /*5ec0*/  HADD2.F32 R70, -RZ, R70.H1_H1 ;  /* 0x30000046ff467230 */ /* 0x000fe40000004100 */
[-C--:B------:R-:W-:Y:S01]  /*5ed0*/  FMUL.FTZ R72, R37, R36.reuse ;  /* 0x0000002425487220 */ /* 0x080fe20000410000 */
[----:B------:R-:W-:Y:S01]  /*5ee0*/  FMUL.FTZ R36, R35, R36 ;  /* 0x0000002423247220 */ /* 0x000fe20000410000 */
[----:B------:R-:W-:Y:S01]  /*5ef0*/  F2FP.SATFINITE.E4M3.F32.PACK_AB_MERGE_C R13, R34, R13, RZ ;  /* 0x0000000d220d723e */ /* 0x000fe200048070ff */
[-C--:B------:R-:W-:Y:S01]  /*5f00*/  FFMA.FTZ R92, R11, R70.reuse, -R92 ;  /* 0x000000460b5c7223 */ /* 0x080fe2000001085c */
[----:B------:R-:W-:Y:S01]  /*5f10*/  FFMA.FTZ R38, R38, R70, R5 ;  /* 0x0000004626267223 */ /* 0x000fe20000010005 */
[-C--:B------:R-:W-:Y:S01]  /*5f20*/  FFMA.FTZ R35, R35, R4.reuse, -R72 ;  /* 0x0000000423237223 */ /* 0x080fe20000010848 */
[----:B------:R-:W-:Y:S01]  /*5f30*/  FFMA.FTZ R37, R37, R4, R36 ;  /* 0x0000000425257223 */ /* 0x000fe20000010024 */
[----:B------:R-:W-:-:S02]  /*5f40*/  F2FP.SATFINITE.E4M3.F32.PACK_AB_MERGE_C R9, R9, R30, R6 ;  /* 0x0000001e0909723e */ /* 0x000fc40004807006 */
[----:B------:R-:W-:Y:S02]  /*5f50*/  F2FP.SATFINITE.E4M3.F32.PACK_AB_MERGE_C R83, R92, R83, RZ ;  /* 0x000000535c53723e */ /* 0x000fe400048070ff */
[----:B------:R-:W-:Y:S02]  /*5f60*/  F2FP.SATFINITE.E4M3.F32.PACK_AB_MERGE_C R38, R38, R81, RZ ;  /* 0x000000512626723e */ /* 0x000fe400048070ff */
[----:B------:R-:W-:Y:S02]  /*5f70*/  F2FP.SATFINITE.E4M3.F32.PACK_AB_MERGE_C R11, R35, R90, R83 ;  /* 0x0000005a230b723e */ /* 0x000fe40004807053 */
[----:B------:R-:W-:Y:S02]  /*5f80*/  F2FP.SATFINITE.E4M3.F32.PACK_AB_MERGE_C R13, R7, R32, R13 ;  /* 0x00000020070d723e */ /* 0x000fe4000480700d */
[----:B------:R-:W-:-:S07]  /*5f90*/  F2FP.SATFINITE.E4M3.F32.PACK_AB_MERGE_C R15, R37, R86, R38 ;  /* 0x00000056250f723e */ /* 0x000fce0004807026 */
.L_x_405:
[----:B------:R-:W-:Y:S05]  /*5fa0*/  BSYNC B1 ;  /* 0x0000000000017941 */ /* 0x000fea0003800000 */
.L_x_404:
[----:B0-----:R0:W-:Y:S01]  /*5fb0*/  ST.E.128 desc[UR42][R28.64], R8 ;  /* 0x000000081c007985 */ /* 0x0011e2000c101d2a */
[----:B------:R-:W-:-:S13]  /*5fc0*/  ISETP.GE.AND P5, PT, R31, R87, PT ;  /* 0x000000571f00720c */ /* 0x000fda0003fa6270 */
[----:B------:R-:W-:Y:S05]  /*5fd0*/  @P5 BRA `(.L_x_383) ;  /* 0x0000000400005947 */ /* 0x000fea0003800000 */
[----:B------:R-:W-:-:S04]  /*5fe0*/  IADD3 R4, P5, R84, R31, RZ ;  /* 0x0000001f54047210 */ /* 0x000fc80007fbe0ff */
[----:B------:R-:W-:-:S05]  /*5ff0*/  LEA.HI.X.SX32 R5, R31, R82, 0x1, P5 ;  /* 0x000000521f057211 */ /* 0x000fca00028f0eff */
[----:B--2---:R2:W-:Y:S01]  /*6000*/  ST.E.128 desc[UR42][R4.64], R12 ;  /* 0x0000000c04007985 */ /* 0x0045e2000c101d2a */
[----:B------:R-:W-:Y:S05]  /*6010*/  BRA `(.L_x_383) ;  /* 0x0000000000f07947 */ /* 0x000fea0003800000 */
.L_x_375:
[----:B------:R-:W-:-:S06]  /*6020*/  UISETP.NE.AND UP0, UPT, UR36, 0x3, UPT ;  /* 0x000000032400788c */ /* 0x000fcc000bf05270 */
[----:B------:R-:W-:-:S13]  /*6030*/  PLOP3.LUT P0, PT, PT, PT, UP0, 0x80, 0x0 ;  /* 0x000000000000781c */ /* 0x000fda0003f0f008 */
[----:B------:R-:W-:Y:S05]  /*6040*/  @!P0 BRA `(.L_x_406) ;  /* 0x0000000000048947 */ /* 0x000fea0003800000 */
[----:B------:R-:W-:Y:S01]  /*6050*/  BPT.TRAP 0x1 ;  /* 0x000000040000795c */ /* 0x000fe20000300000 */
.L_x_406:
[----:B------:R-:W-:Y:S01]  /*6060*/  LEA R68, R19, R18, 0x3 ;  /* 0x0000001213447211 */ /* 0x000fe200078e18ff */
[----:B------:R-:W-:Y:S01]  /*6070*/  BSSY B1, `(.L_x_407) ;  /* 0x0000005000017945 */ /* 0x000fe20003800000 */
[----:B------:R-:W-:Y:S02]  /*6080*/  SHF.L.U32 R79, R157, 0x1f, RZ ;  /* 0x0000001f9d4f7819 */ /* 0x000fe400000006ff */
[----:B------:R-:W-:Y:S02]  /*6090*/  SHF.R.S32.HI R76, RZ, 0x1f, R77 ;  /* 0x0000001fff4c7819 */ /* 0x000fe4000001144d */
[----:B------:R-:W0:Y:S02]  /*60a0*/  SYNCS.PHASECHK.TRANS64.TRYWAIT P5, [R68+URZ+0x19c90], R79 ;  /* 0x019c904f440075a7 */ /* 0x000e2400080a017f */
[----:B0-----:R-:W-:Y:S05]  /*60b0*/  @!P5 BRA `(.L_x_408) ;  /* 0x000001400004d947 */ /* 0x001fea0003800000 */
.L_x_638:
[----:B------:R-:W-:Y:S05]  /*60c0*/  BSYNC B1 ;  /* 0x0000000000017941 */ /* 0x000fea0003800000 */
.L_x_407:
[----:B------:R-:W1:Y:S01]  /*60d0*/  S2R R8, SR_TID.X ;  /* 0x0000000000087919 */ /* 0x000e620000002100 */
[----:B------:R-:W-:Y:S01]  /*60e0*/  ULDC.64 UR4, c[0x0][0x300] ;  /* 0x0000c00000047ab9 */ /* 0x000fe20000000a00 */
[----:B-----5:R-:W-:Y:S01]  /*60f0*/  SHF.R.S32.HI R75, RZ, 0x1f, R78 ;  /* 0x0000001fff4b7819 */ /* 0x020fe2000001144e */
[----:B------:R-:W-:Y:S01]  /*6100*/  IMAD R6, R76, UR4, RZ ;  /* 0x000000044c067c24 */ /* 0x000fe2000f8e02ff */
[----:B------:R-:W-:Y:S01]  /*6110*/  ULDC.64 UR6, c[0x0][0x2e8] ;  /* 0x0000ba0000067ab9 */ /* 0x000fe20000000a00 */
[----:B------:R-:W-:-:S04]  /*6120*/  IMAD.WIDE.U32 R4, R77, UR4, RZ ;  /* 0x000000044d047c25 */ /* 0x000fc8000f8e00ff */
[----:B------:R-:W-:Y:S01]  /*6130*/  IMAD R7, R77, UR5, R6 ;  /* 0x000000054d077c24 */ /* 0x000fe2000f8e0206 */
[----:B------:R-:W-:Y:S01]  /*6140*/  ULDC.64 UR4, c[0x0][0x310] ;  /* 0x0000c40000047ab9 */ /* 0x000fe20000000a00 */
[----:B------:R-:W-:Y:S02]  /*6150*/  IMAD R74, R10, -0x80, R27 ;  /* 0xffffff800a4a7824 */ /* 0x000fe400078e021b */
[----:B------:R-:W-:Y:S02]  /*6160*/  IMAD R9, R75, UR4, RZ ;  /* 0x000000044b097c24 */ /* 0x000fe4000f8e02ff */
[----:B------:R-:W-:Y:S01]  /*6170*/  IMAD.IADD R5, R5, 0x1, R7 ;  /* 0x0000000105057824 */ /* 0x000fe200078e0207 */
[----:B------:R-:W-:Y:S01]  /*6180*/  VIMNMX R74, R74, 0x80, PT ;  /* 0x000000804a4a7848 */ /* 0x000fe20003fe0100 */
        /* <DEDUP_REMOVED lines=9> */
[----:B-1----:R-:W-:-:S03]  /*6220*/  VIADD R8, R8, 0xffffff80 ;  /* 0xffffff8008087836 */ /* 0x002fc60000000000 */
[----:B------:R-:W-:Y:S02]  /*6230*/  IADD3.X R13, R5, UR7, R7, P6, !PT ;  /* 0x00000007050d7c10 */ /* 0x000fe4000b7fe407 */
[----:B------:R-:W-:-:S04]  /*6240*/  LEA.HI R8, R8, R8, RZ, 0x1 ;  /* 0x0000000808087211 */ /* 0x000fc800078f08ff */
[----:B------:R-:W-:-:S04]  /*6250*/  SHF.R.S32.HI R8, RZ, 0x1, R8 ;  /* 0x00000001ff087819 */ /* 0x000fc80000011408 */
[----:B------:R-:W-:Y:S01]  /*6260*/  ISETP.GT.AND P5, PT, R74, R8, PT ;  /* 0x000000084a00720c */ /* 0x000fe20003fa4270 */
[----:B------:R-:W-:-:S12]  /*6270*/  BRA.DIV UR4, `(.L_x_409) ;  /* 0x0000013e04a87947 */ /* 0x000fd8000b800000 */
[----:B------:R1:W2:Y:S04]  /*6280*/  SHFL.IDX PT, R29, R13, RZ, 0x1e1f ;  /* 0x001e1fff0d1d7589 */ /* 0x0002a800000e0000 */
[----:B------:R1:W3:Y:S02]  /*6290*/  SHFL.IDX PT, R14, R4, RZ, 0x1e1f ;  /* 0x001e1fff040e7589 */ /* 0x0002e400000e0000 */
.L_x_642:
[----:B------:R-:W-:Y:S05]  /*62a0*/  @!P5 BRA `(.L_x_383) ;  /* 0x00000000004cd947 */ /* 0x000fea0003800000 */
[----:B------:R-:W4:Y:S01]  /*62b0*/  LDL R10, [R1+0x4] ;  /* 0x00000400010a7983 */ /* 0x000f220000100800 */
[----:B------:R-:W-:-:S03]  /*62c0*/  ULDC UR4, c[0x0][0x2f4] ;  /* 0x0000bd0000047ab9 */ /* 0x000fc60000000800 */
[----:B------:R-:W5:Y:S01]  /*62d0*/  LDL R11, [R1+0x10] ;  /* 0x00001000010b7983 */ /* 0x000f620000100800 */
[----:B------:R-:W-:-:S13]  /*62e0*/  ISETP.GE.AND P6, PT, R16, UR4, PT ;  /* 0x0000000410007c0c */ /* 0x000fda000bfc6270 */
[----:B-1----:R-:W1:Y:S01]  /*62f0*/  @!P6 LDS.128 R4, [R69+0x13800] ;  /* 0x013800004504e984 */ /* 0x002e620000000c00 */
[----:B---3--:R-:W-:-:S05]  /*6300*/  @!P6 IADD3 R8, P5, R16, R14, RZ ;  /* 0x0000000e1008e210 */ /* 0x008fca0007fbe0ff */
[----:B--2---:R-:W-:Y:S01]  /*6310*/  @!P6 IMAD.X R9, R29, 0x1, R17, P5 ;  /* 0x000000011d09e824 */ /* 0x004fe200028e0611 */
[----:B------:R-:W-:-:S04]  /*6320*/  ISETP.GE.AND P5, PT, R67, UR4, PT ;  /* 0x0000000443007c0c */ /* 0x000fc8000bfa6270 */
[----:B-1----:R1:W-:Y:S09]  /*6330*/  @!P6 ST.E.128 desc[UR42][R8.64], R4 ;  /* 0x000000040800e985 */ /* 0x0023f2000c101d2a */
[----:B------:R-:W2:Y:S01]  /*6340*/  @!P5 LDS.128 R4, [R69+0x14800] ;  /* 0x014800004504d984 */ /* 0x000ea20000000c00 */
[----:B----4-:R-:W-:-:S05]  /*6350*/  @!P5 IMAD.SHL.U32 R10, R10, 0x10, RZ ;  /* 0x000000100a0ad824 */ /* 0x010fca00078e00ff */
[----:B-1----:R-:W-:-:S04]  /*6360*/  @!P5 IADD3 R8, P6, R10, R14, RZ ;  /* 0x0000000e0a08d210 */ /* 0x002fc80007fde0ff */
[----:B------:R-:W-:Y:S02]  /*6370*/  @!P5 LEA.HI.X.SX32 R9, R10, R29, 0x1, P6 ;  /* 0x0000001d0a09d211 */ /* 0x000fe400030f0eff */
[----:B------:R-:W-:-:S03]  /*6380*/  ISETP.GE.AND P6, PT, R156, UR4, PT ;  /* 0x000000049c007c0c */ /* 0x000fc6000bfc6270 */
[----:B--2---:R1:W-:Y:S10]  /*6390*/  @!P5 ST.E.128 desc[UR42][R8.64], R4 ;  /* 0x000000040800d985 */ /* 0x0043f4000c101d2a */
[----:B------:R-:W2:Y:S01]  /*63a0*/  @!P6 LDS.128 R4, [R69+0x15800] ;  /* 0x015800004504e984 */ /* 0x000ea20000000c00 */
[----:B-1----:R-:W-:-:S05]  /*63b0*/  @!P6 IADD3 R8, P5, R156, R14, RZ ;  /* 0x0000000e9c08e210 */ /* 0x002fca0007fbe0ff */
[----:B-----5:R-:W-:-:S05]  /*63c0*/  @!P6 IMAD.X R9, R29, 0x1, R11, P5 ;  /* 0x000000011d09e824 */ /* 0x020fca00028e060b */
[----:B--2---:R4:W-:Y:S03]  /*63d0*/  @!P6 ST.E.128 desc[UR42][R8.64], R4 ;  /* 0x000000040800e985 */ /* 0x0049e6000c101d2a */
.L_x_383:
[----:B------:R-:W-:Y:S05]  /*63e0*/  BSYNC B0 ;  /* 0x0000000000007941 */ /* 0x000fea0003800000 */
.L_x_374:
[----:B012-4-:R-:W0:Y:S01]  /*63f0*/  S2R R4, SR_TID.X ;  /* 0x0000000000047919 */ /* 0x017e220000002100 */
[----:B------:R-:W-:Y:S01]  /*6400*/  @!PT LDS RZ, [RZ] ;  /* 0x00000000fffff984 */ /* 0x000fe20000000800 */
[----:B------:R-:W-:Y:S01]  /*6410*/  @!PT LDS RZ, [RZ] ;  /* 0x00000000fffff984 */ /* 0x000fe20000000800 */
[----:B------:R-:W-:Y:S01]  /*6420*/  @!PT LDS RZ, [RZ] ;  /* 0x00000000fffff984 */ /* 0x000fe20000000800 */
[----:B------:R-:W-:Y:S01]  /*6430*/  @!PT LDS RZ, [RZ] ;  /* 0x00000000fffff984 */ /* 0x000fe20000000800 */
[----:B------:R1:W-:Y:S06]  /*6440*/  MEMBAR.ALL.CTA ;  /* 0x0000000000007992 */ /* 0x0003ec0000008000 */
[----:B-1----:R-:W1:Y:S01]  /*6450*/  FENCE.VIEW.ASYNC.S ;  /* 0x00000000000073c6 */ /* 0x002e620000000000 */
[----:B------:R-:W-:Y:S05]  /*6460*/  WARPSYNC.ALL ;  /* 0x0000000000007948 */ /* 0x000fea0003800000 */
[----:B------:R-:W-:Y:S01]  /*6470*/  BSSY B0, `(.L_x_410) ;  /* 0x0000008000007945 */ /* 0x000fe20003800000 */
[----:B-1----:R1:W-:Y:S01]  /*6480*/  BAR.SYNC.DEFER_BLOCKING R55, 0x80 ;  /* 0x000200370000751d */ /* 0x0023e20000010000 */
[----:B0-----:R-:W-:-:S13]  /*6490*/  LOP3.LUT P5, RZ, R4, 0x7f, RZ, 0xc0, !PT ;  /* 0x0000007f04ff7812 */ /* 0x001fda00078ac0ff */
[----:B------:R-:W-:-:S04]  /*64a0*/  @!P5 IADD3 R4, R68, 0x19ca0, RZ ;  /* 0x00019ca04404d810 */ /* 0x000fc80007ffe0ff */
[----:B------:R-:W-:-:S04]  /*64b0*/  @!P5 PRMT R4, RZ, 0x654, R4 ;  /* 0x00000654ff04d816 */ /* 0x000fc80000000004 */
[----:B------:R1:W-:Y:S01]  /*64c0*/  @!P5 SYNCS.ARRIVE.TRANS64.RED.A1T0 RZ, [R4+URZ], RZ ;  /* 0x000000ff04ffd9a7 */ /* 0x0003e2000810043f */
[----:B------:R-:W-:Y:S05]  /*64d0*/  @!P0 BRA `(.L_x_411) ;  /* 0x0000000000048947 */ /* 0x000fea0003800000 */
[----:B------:R-:W-:Y:S01]  /*64e0*/  BPT.TRAP 0x1 ;  /* 0x000000040000795c */ /* 0x000fe20000300000 */
.L_x_411:
[----:B------:R-:W-:Y:S05]  /*64f0*/  BSYNC B0 ;  /* 0x0000000000007941 */ /* 0x000fea0003800000 */
.L_x_410:
[----:B------:R-:W0:Y:S01]  /*6500*/  SYNCS.PHASECHK.TRANS64.TRYWAIT P0, [R68+URZ+0x19cb0], R79 ;  /* 0x019cb04f440075a7 */ /* 0x000e22000800017f */
[----:B------:R-:W-:Y:S04]  /*6510*/  BSSY B0, `(.L_x_412) ;  /* 0x0000002000007945 */ /* 0x000fe80003800000 */
[----:B0-----:R-:W-:Y:S05]  /*6520*/  @!P0 BRA `(.L_x_413) ;  /* 0x0000013c00408947 */ /* 0x001fea0003800000 */
.L_x_643:
[----:B------:R-:W-:Y:S05]  /*6530*/  BSYNC B0 ;  /* 0x0000000000007941 */ /* 0x000fea0003800000 */
.L_x_412:
[----:B------:R-:W2:Y:S01]  /*6540*/  S2R R6, SR_TID.X ;  /* 0x0000000000067919 */ /* 0x000ea20000002100 */
[----:B------:R-:W-:Y:S01]  /*6550*/  ULDC.64 UR4, c[0x0][0x328] ;  /* 0x0000ca0000047ab9 */ /* 0x000fe20000000a00 */
[----:B------:R-:W-:Y:S01]  /*6560*/  ULDC.64 UR6, c[0x0][0x318] ;  /* 0x0000c60000067ab9 */ /* 0x000fe20000000a00 */
[----:B------:R-:W-:Y:S01]  /*6570*/  IMAD R76, R76, UR4, RZ ;  /* 0x000000044c4c7c24 */ /* 0x000fe2000f8e02ff */
[----:B------:R-:W-:Y:S01]  /*6580*/  BSSY B0, `(.L_x_414) ;  /* 0x0000029000007945 */ /* 0x000fe20003800000 */
[----:B-1----:R-:W-:-:S04]  /*6590*/  IMAD.WIDE.U32 R4, R77, UR4, RZ ;  /* 0x000000044d047c25 */ /* 0x002fc8000f8e00ff */
[----:B------:R-:W-:Y:S01]  /*65a0*/  IMAD R77, R77, UR5, R76 ;  /* 0x000000054d4d7c24 */ /* 0x000fe2000f8e024c */
[----:B------:R-:W-:Y:S02]  /*65b0*/  ULDC.64 UR4, c[0x0][0x338] ;  /* 0x0000ce0000047ab9 */ /* 0x000fe40000000a00 */
[----:B------:R-:W-:Y:S02]  /*65c0*/  IMAD R75, R75, UR4, RZ ;  /* 0x000000044b4b7c24 */ /* 0x000fe4000f8e02ff */
[----:B------:R-:W-:Y:S02]  /*65d0*/  IMAD.IADD R5, R5, 0x1, R77 ;  /* 0x0000000105057824 */ /* 0x000fe400078e024d */
[C---:B------:R-:W-:Y:S02]  /*65e0*/  IMAD R75, R78.reuse, UR5, R75 ;  /* 0x000000054e4b7c24 */ /* 0x040fe4000f8e024b */
[----:B------:R-:W-:Y:S01]  /*65f0*/  IMAD.WIDE.U32 R4, R78, UR4, R4 ;  /* 0x000000044e047c25 */ /* 0x000fe2000f8e0004 */
[----:B------:R-:W-:-:S03]  /*6600*/  ULDC.64 UR4, c[0x0][0x330] ;  /* 0x0000cc0000047ab9 */ /* 0x000fc60000000a00 */
[----:B------:R-:W-:Y:S02]  /*6610*/  IMAD.IADD R5, R5, 0x1, R75 ;  /* 0x0000000105057824 */ /* 0x000fe400078e024b */
[----:B------:R-:W-:Y:S02]  /*6620*/  IMAD R7, R57, UR4, RZ ;  /* 0x0000000439077c24 */ /* 0x000fe4000f8e02ff */
[----:B------:R-:W-:-:S04]  /*6630*/  IMAD.WIDE.U32 R4, R154, UR4, R4 ;  /* 0x000000049a047c25 */ /* 0x000fc8000f8e0004 */
[----:B------:R-:W-:Y:S01]  /*6640*/  IMAD R7, R154, UR5, R7 ;  /* 0x000000059a077c24 */ /* 0x000fe2000f8e0207 */
[----:B------:R-:W-:Y:S01]  /*6650*/  IADD3 R4, P0, R4, UR6, RZ ;  /* 0x0000000604047c10 */ /* 0x000fe2000ff1e0ff */
[----:B--2---:R-:W-:-:S03]  /*6660*/  VIADD R6, R6, 0xffffff80 ;  /* 0xffffff8006067836 */ /* 0x004fc60000000000 */
[----:B------:R-:W-:Y:S01]  /*6670*/  IADD3.X R5, R5, UR7, R7, P0, !PT ;  /* 0x0000000705057c10 */ /* 0x000fe200087fe407 */
[----:B------:R1:W2:Y:S01]  /*6680*/  SHFL.IDX PT, R13, R4, RZ, 0x1e1f ;  /* 0x001e1fff040d7589 */ /* 0x0002a200000e0000 */
[----:B------:R-:W-:-:S03]  /*6690*/  LEA.HI R6, R6, R6, RZ, 0x1 ;  /* 0x0000000606067211 */ /* 0x000fc600078f08ff */
[----:B------:R1:W4:Y:S01]  /*66a0*/  SHFL.IDX PT, R11, R5, RZ, 0x1e1f ;  /* 0x001e1fff050b7589 */ /* 0x00032200000e0000 */
[----:B------:R-:W-:-:S04]  /*66b0*/  SHF.R.S32.HI R6, RZ, 0x1, R6 ;  /* 0x00000001ff067819 */ /* 0x000fc80000011406 */
[----:B------:R-:W-:-:S13]  /*66c0*/  ISETP.GT.AND P0, PT, R74, R6, PT ;  /* 0x000000064a00720c */ /* 0x000fda0003f04270 */
[----:B-1----:R-:W-:Y:S05]  /*66d0*/  @!P0 BRA `(.L_x_415) ;  /* 0x00000000004c8947 */ /* 0x002fea0003800000 */
[----:B------:R-:W5:Y:S01]  /*66e0*/  LDL R10, [R1+0x4] ;  /* 0x00000400010a7983 */ /* 0x000f620000100800 */
[----:B------:R-:W-:-:S03]  /*66f0*/  ULDC UR4, c[0x0][0x2f4] ;  /* 0x0000bd0000047ab9 */ /* 0x000fc60000000800 */
[----:B------:R-:W3:Y:S01]  /*6700*/  LDL R12, [R1+0x10] ;  /* 0x00001000010c7983 */ /* 0x000ee20000100800 */
[----:B------:R-:W-:-:S13]  /*6710*/  ISETP.GE.AND P6, PT, R16, UR4, PT ;  /* 0x0000000410007c0c */ /* 0x000fda000bfc6270 */
[----:B------:R-:W1:Y:S01]  /*6720*/  @!P6 LDS.128 R4, [R69+0x9000] ;  /* 0x009000004504e984 */ /* 0x000e620000000c00 */
[----:B--2---:R-:W-:-:S05]  /*6730*/  @!P6 IADD3 R8, P0, R16, R13, RZ ;  /* 0x0000000d1008e210 */ /* 0x004fca0007f1e0ff */
[----:B----4-:R-:W-:Y:S01]  /*6740*/  @!P6 IMAD.X R9, R11, 0x1, R17, P0 ;  /* 0x000000010b09e824 */ /* 0x010fe200000e0611 */
[----:B------:R-:W-:-:S04]  /*6750*/  ISETP.GE.AND P0, PT, R67, UR4, PT ;  /* 0x0000000443007c0c */ /* 0x000fc8000bf06270 */
[----:B-1----:R1:W-:Y:S09]  /*6760*/  @!P6 ST.E.128 desc[UR42][R8.64], R4 ;  /* 0x000000040800e985 */ /* 0x0023f2000c101d2a */
[----:B------:R-:W2:Y:S01]  /*6770*/  @!P0 LDS.128 R4, [R69+0xa000] ;  /* 0x00a0000045048984 */ /* 0x000ea20000000c00 */
[----:B-----5:R-:W-:-:S05]  /*6780*/  @!P0 IMAD.SHL.U32 R10, R10, 0x10, RZ ;  /* 0x000000100a0a8824 */ /* 0x020fca00078e00ff */
[----:B-1----:R-:W-:-:S04]  /*6790*/  @!P0 IADD3 R8, P6, R10, R13, RZ ;  /* 0x0000000d0a088210 */ /* 0x002fc80007fde0ff */
[----:B------:R-:W-:Y:S02]  /*67a0*/  @!P0 LEA.HI.X.SX32 R9, R10, R11, 0x1, P6 ;  /* 0x0000000b0a098211 */ /* 0x000fe400030f0eff */
[----:B------:R-:W-:-:S03]  /*67b0*/  ISETP.GE.AND P6, PT, R156, UR4, PT ;  /* 0x000000049c007c0c */ /* 0x000fc6000bfc6270 */
[----:B--2---:R1:W-:Y:S10]  /*67c0*/  @!P0 ST.E.128 desc[UR42][R8.64], R4 ;  /* 0x0000000408008985 */ /* 0x0043f4000c101d2a */
[----:B------:R-:W2:Y:S01]  /*67d0*/  @!P6 LDS.128 R4, [R69+0xb000] ;  /* 0x00b000004504e984 */ /* 0x000ea20000000c00 */
[----:B-1----:R-:W-:-:S05]  /*67e0*/  @!P6 IADD3 R8, P0, R156, R13, RZ ;  /* 0x0000000d9c08e210 */ /* 0x002fca0007f1e0ff */
[----:B---3--:R-:W-:-:S05]  /*67f0*/  @!P6 IMAD.X R9, R11, 0x1, R12, P0 ;  /* 0x000000010b09e824 */ /* 0x008fca00000e060c */
[----:B--2---:R1:W-:Y:S03]  /*6800*/  @!P6 ST.E.128 desc[UR42][R8.64], R4 ;  /* 0x000000040800e985 */ /* 0x0043e6000c101d2a */
.L_x_415:
[----:B------:R-:W-:Y:S05]  /*6810*/  BSYNC B0 ;  /* 0x0000000000007941 */ /* 0x000fea0003800000 */
.L_x_414:
[----:B------:R-:W-:Y:S01]  /*6820*/  @!PT LDS RZ, [RZ] ;  /* 0x00000000fffff984 */ /* 0x000fe20000000800 */
[----:B------:R-:W-:Y:S01]  /*6830*/  @!PT LDS RZ, [RZ] ;  /* 0x00000000fffff984 */ /* 0x000fe20000000800 */
[----:B------:R-:W-:Y:S01]  /*6840*/  @!PT LDS RZ, [RZ] ;  /* 0x00000000fffff984 */ /* 0x000fe20000000800 */
[----:B------:R-:W-:Y:S01]  /*6850*/  @!PT LDS RZ, [RZ] ;  /* 0x00000000fffff984 */ /* 0x000fe20000000800 */
[----:B------:R5:W-:Y:S06]  /*6860*/  MEMBAR.ALL.CTA ;  /* 0x0000000000007992 */ /* 0x000bec0000008000 */
[----:B-----5:R-:W5:Y:S01]  /*6870*/  FENCE.VIEW.ASYNC.S ;  /* 0x00000000000073c6 */ /* 0x020f620000000000 */
[----:B0-----:R-:W-:Y:S01]  /*6880*/  @!P5 IADD3 R68, R68, 0x19cc0, RZ ;  /* 0x00019cc04444d810 */ /* 0x001fe20007ffe0ff */
[----:B------:R-:W-:Y:S01]  /*6890*/  VIADD R19, R19, 0x1 ;  /* 0x0000000113137836 */ /* 0x000fe20000000000 */
[----:B-----5:R0:W-:Y:S02]  /*68a0*/  BAR.SYNC.DEFER_BLOCKING R55, 0x80 ;  /* 0x000200370000751d */ /* 0x0201e40000010000 */
[----:B------:R-:W-:-:S02]  /*68b0*/  @!P5 PRMT R68, RZ, 0x654, R68 ;  /* 0x00000654ff44d816 */ /* 0x000fc40000000044 */
[----:B------:R-:W-:Y:S02]  /*68c0*/  PLOP3.LUT P0, PT, PT, PT, PT, 0x8, 0x0 ;  /* 0x000000000000781c */ /* 0x000fe40003f0e170 */
[----:B------:R0:W-:Y:S01]  /*68d0*/  @!P5 SYNCS.ARRIVE.TRANS64.RED.A1T0 RZ, [R68+URZ], RZ ;  /* 0x000000ff44ffd9a7 */ /* 0x0001e2000810043f */
[----:B------:R-:W-:-:S04]  /*68e0*/  ISETP.NE.AND P5, PT, R19, 0x2, PT ;  /* 0x000000021300780c */ /* 0x000fc80003fa5270 */
[----:B-1----:R-:W-:Y:S02]  /*68f0*/  SEL R4, RZ, 0x1, P5 ;  /* 0x00000001ff047807 */ /* 0x002fe40002800000 */
[----:B------:R-:W-:Y:S02]  /*6900*/  SEL R19, R19, RZ, P5 ;  /* 0x000000ff13137207 */ /* 0x000fe40002800000 */
[----:B------:R-:W-:Y:S01]  /*6910*/  LOP3.LUT R157, R157, R4, RZ, 0x3c, !PT ;  /* 0x000000049d9d7212 */ /* 0x000fe200078e3cff */
[----:B0-----:R-:W-:Y:S06]  /*6920*/  @P4 BRA `(.L_x_416) ;  /* 0xffffffb400d04947 */ /* 0x001fec000383ffff */
.L_x_369:
[----:B------:R-:W-:Y:S01]  /*6930*/  BSSY B0, `(.L_x_417) ;  /* 0x0000021000007945 */ /* 0x000fe20003800000 */
[----:B------:R-:W-:Y:S01]  /*6940*/  ISETP.GE.AND P2, PT, R88, 0x1, PT ;  /* 0x000000015800780c */ /* 0x000fe20003f46270 */
[----:B------:R-:W-:Y:S01]  /*6950*/  IMAD.MOV.U32 R0, RZ, RZ, RZ ;  /* 0x000000ffff007224 */ /* 0x000fe200078e00ff */
[----:B------:R-:W-:Y:S01]  /*6960*/  PLOP3.LUT P1, PT, PT, PT, PT, 0x80, 0x0 ;  /* 0x000000000000781c */ /* 0x000fe20003f2f070 */
[----:B------:R-:W-:Y:S01]  /*6970*/  IMAD.MOV.U32 R2, RZ, RZ, RZ ;  /* 0x000000ffff027224 */ /* 0x000fe200078e00ff */
[----:B---3--:R-:W-:Y:S01]  /*6980*/  CS2R R38, SRZ ;  /* 0x0000000000267805 */ /* 0x008fe2000001ff00 */
[----:B------:R-:W-:Y:S01]  /*6990*/  IMAD.MOV.U32 R135, RZ, RZ, RZ ;  /* 0x000000ffff877224 */ /* 0x000fe200078e00ff */
        /* <DEDUP_REMOVED lines=9> */
[----:B--2---:R-:W-:Y:S02]  /*6a30*/  CS2R R12, SRZ ;  /* 0x00000000000c7805 */ /* 0x004fe4000001ff00 */
[----:B------:R-:W-:Y:S02]  /*6a40*/  CS2R R46, SRZ ;  /* 0x00000000002e7805 */ /* 0x000fe4000001ff00 */
[----:B------:R-:W-:Y:S02]  /*6a50*/  CS2R R48, SRZ ;  /* 0x0000000000307805 */ /* 0x000fe4000001ff00 */
[----:B----4-:R-:W-:Y:S02]  /*6a60*/  CS2R R10, SRZ ;  /* 0x00000000000a7805 */ /* 0x010fe4000001ff00 */
[----:B------:R-:W-:Y:S02]  /*6a70*/  CS2R R50, SRZ ;  /* 0x0000000000327805 */ /* 0x000fe4000001ff00 */
[----:B------:R-:W-:-:S02]  /*6a80*/  CS2R R52, SRZ ;  /* 0x0000000000347805 */ /* 0x000fc4000001ff00 */
[----:B------:R-:W-:Y:S02]  /*6a90*/  CS2R R8, SRZ ;  /* 0x0000000000087805 */ /* 0x000fe4000001ff00 */
[----:B------:R-:W-:Y:S01]  /*6aa0*/  CS2R R54, SRZ ;  /* 0x0000000000367805 */ /* 0x000fe2000001ff00 */
[----:B------:R-:W-:Y:S01]  /*6ab0*/  IMAD.MOV.U32 R33, RZ, RZ, RZ ;  /* 0x000000ffff217224 */ /* 0x000fe200078e00ff */
[----:B------:R-:W-:Y:S02]  /*6ac0*/  CS2R R56, SRZ ;  /* 0x0000000000387805 */ /* 0x000fe4000001ff00 */
[----:B------:R-:W-:Y:S02]  /*6ad0*/  CS2R R34, SRZ ;  /* 0x0000000000227805 */ /* 0x000fe4000001ff00 */
[----:B------:R-:W-:Y:S01]  /*6ae0*/  CS2R R6, SRZ ;  /* 0x0000000000067805 */ /* 0x000fe2000001ff00 */
[----:B------:R-:W-:Y:S01]  /*6af0*/  IMAD.MOV.U32 R58, RZ, RZ, RZ ;  /* 0x000000ffff3a7224 */ /* 0x000fe200078e00ff */
[----:B------:R-:W-:Y:S01]  /*6b00*/  MOV R60, RZ ;  /* 0x000000ff003c7202 */ /* 0x000fe20000000f00 */
[----:B------:R-:W-:Y:S06]  /*6b10*/  @P0 BRA `(.L_x_418) ;  /* 0x0000000000080947 */ /* 0x000fec0003800000 */
[----:B------:R-:W0:Y:S02]  /*6b20*/  FENCE.VIEW.ASYNC.G ;  /* 0x00000000000073c6 */ /* 0x000e240000000100 */
[----:B0-----:R-:W-:Y:S06]  /*6b30*/  BAR.ARV 0xc, 0x200 ;  /* 0x0308000000007b1d */ /* 0x001fec0000002000 */
.L_x_418:
[----:B------:R-:W-:Y:S05]  /*6b40*/  BSYNC B0 ;  /* 0x0000000000007941 */ /* 0x000fea0003800000 */
.L_x_417:
[----:B------:R-:W-:Y:S02]  /*6b50*/  IMAD.MOV.U32 R32, RZ, RZ, RZ ;  /* 0x000000ffff207224 */ /* 0x000fe400078e00ff */
[----:B------:R-:W-:Y:S01]  /*6b60*/  IMAD.MOV.U32 R3, RZ, RZ, RZ ;  /* 0x000000ffff037224 */ /* 0x000fe200078e00ff */
[----:B------:R-:W-:Y:S06]  /*6b70*/  @!P2 BRA `(.L_x_419) ;  /* 0x000000a0007ca947 */ /* 0x000fec0003800000 */
[----:B------:R-:W0:Y:S01]  /*6b80*/  S2R R4, SR_TID.X ;  /* 0x0000000000047919 */ /* 0x000e220000002100 */
[----:B------:R-:W-:Y:S01]  /*6b90*/  VIADD R30, R18, 0xf000 ;  /* 0x0000f000121e7836 */ /* 0x000fe20000000000 */
[----:B------:R-:W-:Y:S04]  /*6ba0*/  BSSY B6, `(.L_x_420) ;  /* 0x000001e000067945 */ /* 0x000fe80003800000 */
[----:B------:R-:W-:Y:S01]  /*6bb0*/  LOP3.LUT P0, RZ, R30, 0x3ff, RZ, 0xc0, !PT ;  /* 0x000003ff1eff7812 */ /* 0x000fe2000780c0ff */
[----:B0-----:R-:W-:-:S05]  /*6bc0*/  VIADD R5, R4, 0xffffff80 ;  /* 0xffffff8004057836 */ /* 0x001fca0000000000 */
[----:B------:R-:W-:-:S04]  /*6bd0*/  SHF.R.S32.HI R4, RZ, 0x1f, R5 ;  /* 0x0000001fff047819 */ /* 0x000fc80000011405 */
[----:B------:R-:W-:-:S04]  /*6be0*/  LEA.HI R4, R4, R5, RZ, 0x7 ;  /* 0x0000000504047211 */ /* 0x000fc800078f38ff */
[----:B------:R-:W-:-:S05]  /*6bf0*/  SHF.R.S32.HI R4, RZ, 0x7, R4 ;  /* 0x00000007ff047819 */ /* 0x000fca0000011404 */
[----:B------:R-:W0:Y:S02]  /*6c00*/  SHFL.IDX PT, R0, R4, RZ, 0x1f ;  /* 0x00001fff04007589 */ /* 0x000e2400000e0000 */
[----:B0-----:R-:W-:-:S05]  /*6c10*/  IMAD.HI R2, R0, 0x55555556, RZ ;  /* 0x5555555600027827 */ /* 0x001fca00078e02ff */
[----:B------:R-:W-:-:S05]  /*6c20*/  LEA.HI R3, R2, R2, RZ, 0x1 ;  /* 0x0000000202037211 */ /* 0x000fca00078f08ff */
[----:B------:R-:W-:-:S04]  /*6c30*/  IMAD R3, R3, -0x3, R0 ;  /* 0xfffffffd03037824 */ /* 0x000fc800078e0200 */
[----:B------:R-:W-:-:S05]  /*6c40*/  IMAD R3, R3, 0x800, R30 ;  /* 0x0000080003037824 */ /* 0x000fca00078e021e */
[----:B------:R-:W-:-:S04]  /*6c50*/  SHF.R.U32.HI R3, RZ, 0x4, R3 ;  /* 0x00000004ff037819 */ /* 0x000fc80000011603 */
[----:B------:R-:W-:Y:S01]  /*6c60*/  LOP3.LUT R36, R3, 0x3fff, RZ, 0xc0, !PT ;  /* 0x00003fff03247812 */ /* 0x000fe200078ec0ff */
[----:B------:R-:W-:Y:S06]  /*6c70*/  @!P0 BRA `(.L_x_421) ;  /* 0x0000000000408947 */ /* 0x000fec0003800000 */
        /* <DEDUP_REMOVED lines=15> */
[----:B-1---5:R-:W-:Y:S05]  /*6d70*/  CALL.ABS.NOINC R2 ;  /* 0x0000000002007343 */ /* 0x022fea0003c00000 */
.L_x_421:
[----:B------:R-:W-:Y:S05]  /*6d80*/  BSYNC B6 ;  /* 0x0000000000067941 */ /* 0x000fea0003800000 */
.L_x_420:
[----:B------:R-:W2:Y:S01]  /*6d90*/  LDL R2, [R1+0x44] ;  /* 0x0000440001027983 */ /* 0x000ea20000100800 */
[----:B------:R-:W-:Y:S01]  /*6da0*/  ULDC.64 UR4, c[0x0][0x990] ;  /* 0x0002640000047ab9 */ /* 0x000fe20000000a00 */
[----:B------:R-:W-:Y:S02]  /*6db0*/  ULDC.64 UR6, c[0x0][0x998] ;  /* 0x0002660000067ab9 */ /* 0x000fe40000000a00 */
[----:B------:R-:W3:Y:S01]  /*6dc0*/  LDL R20, [R1+0x28] ;  /* 0x0000280001147983 */ /* 0x000ee20000100800 */
[----:B------:R-:W-:Y:S02]  /*6dd0*/  ISETP.NE.U32.AND P0, PT, RZ, UR4, PT ;  /* 0x00000004ff007c0c */ /* 0x000fe4000bf05070 */
[----:B------:R-:W-:Y:S02]  /*6de0*/  ISETP.NE.U32.AND P1, PT, RZ, UR6, PT ;  /* 0x00000006ff007c0c */ /* 0x000fe4000bf25070 */
[----:B------:R-:W-:Y:S02]  /*6df0*/  ISETP.NE.AND.EX P0, PT, RZ, UR5, PT, P0 ;  /* 0x00000005ff007c0c */ /* 0x000fe4000bf05300 */
[----:B------:R-:W-:-:S11]  /*6e00*/  ISETP.NE.AND.EX P1, PT, RZ, UR7, PT, P1 ;  /* 0x00000007ff007c0c */ /* 0x000fd6000bf25310 */
[----:B------:R-:W2:Y:S01]  /*6e10*/  @P0 LDC.64 R6, c[0x0][0x9a8] ;  /* 0x00026a00ff060b82 */ /* 0x000ea20000000a00 */
[----:B------:R-:W-:-:S07]  /*6e20*/  @P0 SHF.R.S32.HI R15, RZ, 0x1f, R154 ;  /* 0x0000001fff0f0819 */ /* 0x000fce000001149a */
[----:B------:R-:W0:Y:S08]  /*6e30*/  @P1 LDC.64 R8, c[0x0][0x9b8] ;  /* 0x00026e00ff081b82 */ /* 0x000e300000000a00 */
[----:B------:R-:W1:Y:S08]  /*6e40*/  @P0 LDC.64 R10, c[0x0][0x9b0] ;  /* 0x00026c00ff0a0b82 */ /* 0x000e700000000a00 */
[----:B------:R-:W4:Y:S01]  /*6e50*/  @P1 LDC.64 R12, c[0x0][0x9c0] ;  /* 0x00027000ff0c1b82 */ /* 0x000f220000000a00 */
[----:B--2---:R-:W-:-:S02]  /*6e60*/  @P0 IMAD R0, R2, R6, RZ ;  /* 0x0000000602000224 */ /* 0x004fc400078e02ff */
[----:B0-----:R-:W-:Y:S02]  /*6e70*/  @P1 IMAD R4, R2, R8, RZ ;  /* 0x0000000802041224 */ /* 0x001fe400078e02ff */
[C---:B---3--:R-:W-:Y:S02]  /*6e80*/  @P0 IMAD R7, R20.reuse, R7, R0 ;  /* 0x0000000714070224 */ /* 0x048fe400078e0200 */
[----:B------:R-:W-:-:S04]  /*6e90*/  @P0 IMAD.WIDE.U32 R2, R20, R6, RZ ;  /* 0x0000000614020225 */ /* 0x000fc800078e00ff */
[----:B------:R-:W-:Y:S01]  /*6ea0*/  @P0 IMAD.IADD R3, R3, 0x1, R7 ;  /* 0x0000000103030824 */ /* 0x000fe200078e0207 */
[----:B------:R-:W-:Y:S01]  /*6eb0*/  @P1 SHF.R.S32.HI R7, RZ, 0x1f, R154 ;  /* 0x0000001fff071819 */ /* 0x000fe2000001149a */
[C---:B------:R-:W-:Y:S02]  /*6ec0*/  @P1 IMAD R9, R20.reuse, R9, R4 ;  /* 0x0000000914091224 */ /* 0x040fe400078e0204 */
[----:B------:R-:W-:-:S04]  /*6ed0*/  @P1 IMAD.WIDE.U32 R4, R20, R8, RZ ;  /* 0x0000000814041225 */ /* 0x000fc800078e00ff */
[----:B-1----:R-:W-:Y:S02]  /*6ee0*/  @P0 IMAD R0, R15, R10, RZ ;  /* 0x0000000a0f000224 */ /* 0x002fe400078e02ff */
[----:B----4-:R-:W-:Y:S02]  /*6ef0*/  @P1 IMAD R6, R7, R12, RZ ;  /* 0x0000000c07061224 */ /* 0x010fe400078e02ff */
[----:B------:R-:W-:Y:S02]  /*6f00*/  @P1 IMAD.IADD R5, R5, 0x1, R9 ;  /* 0x0000000105051824 */ /* 0x000fe400078e0209 */
[C---:B------:R-:W-:Y:S02]  /*6f10*/  @P0 IMAD R9, R154.reuse, R11, R0 ;  /* 0x0000000b9a090224 */ /* 0x040fe400078e0200 */
[----:B------:R-:W-:-:S04]  /*6f20*/  @P0 IMAD.WIDE.U32 R2, R154, R10, R2 ;  /* 0x0000000a9a020225 */ /* 0x000fc800078e0002 */
[C---:B------:R-:W-:Y:S02]  /*6f30*/  @P1 IMAD R11, R154.reuse, R13, R6 ;  /* 0x0000000d9a0b1224 */ /* 0x040fe400078e0206 */
[----:B------:R-:W-:Y:S01]  /*6f40*/  @P1 IMAD.WIDE.U32 R6, R154, R12, R4 ;  /* 0x0000000c9a061225 */ /* 0x000fe200078e0004 */
[----:B------:R-:W-:Y:S01]  /*6f50*/  @P0 LEA R4, P2, R2, UR4, 0x2 ;  /* 0x0000000402040c11 */ /* 0x000fe2000f8410ff */
[----:B------:R-:W-:Y:S02]  /*6f60*/  ULDC UR4, c[0x0][0x3f4] ;  /* 0x0000fd0000047ab9 */ /* 0x000fe40000000800 */
[----:B------:R-:W-:Y:S01]  /*6f70*/  @P0 IMAD.IADD R5, R3, 0x1, R9 ;  /* 0x0000000103050824 */ /* 0x000fe200078e0209 */
[----:B------:R-:W-:Y:S01]  /*6f80*/  @P1 LEA R8, P3, R6, UR6, 0x2 ;  /* 0x0000000606081c11 */ /* 0x000fe2000f8610ff */
[----:B------:R-:W-:Y:S02]  /*6f90*/  @P1 IMAD.IADD R3, R7, 0x1, R11 ;  /* 0x0000000107031824 */ /* 0x000fe400078e020b */
[----:B------:R-:W-:Y:S01]  /*6fa0*/  IMAD.MOV.U32 R0, RZ, RZ, 0x3f800000 ;  /* 0x3f800000ff007424 */ /* 0x000fe200078e00ff */
[----:B------:R-:W-:-:S02]  /*6fb0*/  @P0 LEA.HI.X R5, R2, UR5, R5, 0x2, P2 ;  /* 0x0000000502050c11 */ /* 0x000fc400090f1405 */
[----:B------:R-:W-:Y:S01]  /*6fc0*/  @P1 LEA.HI.X R9, R6, UR7, R3, 0x2, P3 ;  /* 0x0000000706091c11 */ /* 0x000fe200098f1403 */
[----:B------:R-:W-:-:S04]  /*6fd0*/  IMAD.MOV.U32 R3, RZ, RZ, 0x3f800000 ;  /* 0x3f800000ff037424 */ /* 0x000fc800078e00ff */
[----:B------:R-:W2:Y:S04]  /*6fe0*/  @P1 LDG.E R0, desc[UR42][R8.64] ;  /* 0x0000002a08001981 */ /* 0x000ea8000c1e1900 */
[----:B------:R-:W2:Y:S01]  /*6ff0*/  @P0 LDG.E R3, desc[UR42][R4.64] ;  /* 0x0000002a04030981 */ /* 0x000ea2000c1e1900 */
[----:B------:R-:W-:Y:S01]  /*7000*/  ISETP.LT.AND P0, PT, RZ, UR4, PT ;  /* 0x00000004ff007c0c */ /* 0x000fe2000bf01270 */
[----:B------:R-:W-:Y:S01]  /*7010*/  ULDC UR4, c[0x0][0x9d8] ;  /* 0x0002760000047ab9 */ /* 0x000fe20000000800 */
[----:B--2---:R-:W-:-:S04]  /*7020*/  FMUL.FTZ R0, R3, R0 ;  /* 0x0000000003007220 */ /* 0x004fc80000410000 */
[----:B------:R-:W-:-:S07]  /*7030*/  FMUL.FTZ R2, R0, UR4 ;  /* 0x0000000400027c20 */ /* 0x000fce0008410000 */
[----:B------:R-:W-:Y:S05]  /*7040*/  @P0 BRA `(.L_x_422) ;  /* 0x0000000000400947 */ /* 0x000fea0003800000 */
[----:B------:R-:W2:Y:S02]  /*7050*/  LDL R14, [R1+0x40] ;  /* 0x00004000010e7983 */ /* 0x000ea40000100800 */
[----:B--2---:R-:W-:-:S04]  /*7060*/  LEA.HI R0, R14, R14, RZ, 0x1 ;  /* 0x0000000e0e007211 */ /* 0x004fc800078f08ff */
[----:B------:R-:W-:-:S04]  /*7070*/  LOP3.LUT R0, R0, 0xfffffffe, RZ, 0xc0, !PT ;  /* 0xfffffffe00007812 */ /* 0x000fc800078ec0ff */
[----:B------:R-:W-:-:S04]  /*7080*/  IADD3 R0, R14, -R0, RZ ;  /* 0x800000000e007210 */ /* 0x000fc80007ffe0ff */
[----:B------:R-:W-:-:S04]  /*7090*/  SHF.L.U32 R3, R0, 0x1f, RZ ;  /* 0x0000001f00037819 */ /* 0x000fc800000006ff */
[----:B------:R0:W1:Y:S03]  /*70a0*/  SYNCS.PHASECHK.TRANS64.TRYWAIT P0, [R18+URZ+0x19c00], R3 ;  /* 0x019c0003120075a7 */ /* 0x000066000800017f */
[----:B-1----:R-:W-:Y:S05]  /*70b0*/  @!P0 NANOSLEEP.SYNCS 0x989680 ;  /* 0x009896800000895d */ /* 0x002fea0003900000 */
[----:B------:R-:W1:Y:S01]  /*70c0*/  @!P0 SYNCS.PHASECHK.TRANS64 P0, [R18+URZ+0x19c00], R3 ;  /* 0x019c0003120085a7 */ /* 0x000e62000800007f */
[----:B------:R-:W-:Y:S04]  /*70d0*/  BSSY B0, `(.L_x_423) ;  /* 0x0000006000007945 */ /* 0x000fe80003800000 */
[----:B-1----:R-:W-:Y:S05]  /*70e0*/  @P0 BRA `(.L_x_424) ;  /* 0x0000000000100947 */ /* 0x002fea0003800000 */
.L_x_425:
[----:B-1----:R1:W2:Y:S02]  /*70f0*/  SYNCS.PHASECHK.TRANS64.TRYWAIT P0, [R18+URZ+0x19c00], R3 ;  /* 0x019c0003120075a7 */ /* 0x0022a4000800017f */
[----:B--2---:R-:W-:Y:S05]  /*7100*/  @!P0 NANOSLEEP.SYNCS 0x989680 ;  /* 0x009896800000895d */ /* 0x004fea0003900000 */
[----:B------:R-:W2:Y:S02]  /*7110*/  @!P0 SYNCS.PHASECHK.TRANS64 P0, [R18+URZ+0x19c00], R3 ;  /* 0x019c0003120085a7 */ /* 0x000ea4000800007f */
[----:B--2---:R-:W-:Y:S05]  /*7120*/  @!P0 BRA `(.L_x_425) ;  /* 0xfffffffc00f08947 */ /* 0x004fea000383ffff */
.L_x_424:
[----:B------:R-:W-:Y:S05]  /*7130*/  BSYNC B0 ;  /* 0x0000000000007941 */ /* 0x000fea0003800000 */
.L_x_423:
[----:B------:R-:W-:Y:S05]  /*7140*/  BRA `(.L_x_426) ;  /* 0x0000004000b07947 */ /* 0x000fea0003800000 */
.L_x_422:
[----:B------:R-:W0:Y:S01]  /*7150*/  LDC.64 R28, c[0x0][0x3e8] ;  /* 0x0000fa00ff1c7b82 */ /* 0x000e220000000a00 */
[----:B------:R-:W-:Y:S01]  /*7160*/  LOP3.LUT P0, RZ, R30, 0x9f, RZ, 0xc0, !PT ;  /* 0x0000009f1eff7812 */ /* 0x000fe2000780c0ff */
[----:B------:R-:W-:Y:S01]  /*7170*/  ULDC.64 UR4, c[0x0][0x3f8] ;  /* 0x0000fe0000047ab9 */ /* 0x000fe20000000a00 */
[----:B-----5:R-:W-:Y:S01]  /*7180*/  SHF.R.S32.HI R0, RZ, 0x1f, R24 ;  /* 0x0000001fff007819 */ /* 0x020fe20000011418 */
[----:B------:R-:W-:Y:S01]  /*7190*/  ULDC.64 UR6, c[0x0][0x408] ;  /* 0x0001020000067ab9 */ /* 0x000fe20000000a00 */
[----:B------:R-:W-:Y:S03]  /*71a0*/  BSSY B6, `(.L_x_427) ;  /* 0x000001b000067945 */ /* 0x000fe60003800000 */
[----:B------:R-:W1:Y:S01]  /*71b0*/  LDC.64 R26, c[0x0][0x400] ;  /* 0x00010000ff1a7b82 */ /* 0x000e620000000a00 */
[C---:B------:R-:W-:Y:S02]  /*71c0*/  IMAD R3, R0.reuse, UR4, RZ ;  /* 0x0000000400037c24 */ /* 0x040fe4000f8e02ff */
[----:B------:R-:W-:-:S02]  /*71d0*/  IMAD R5, R0, UR6, RZ ;  /* 0x0000000600057c24 */ /* 0x000fc4000f8e02ff */
[C---:B------:R-:W-:Y:S02]  /*71e0*/  IMAD R3, R24.reuse, UR5, R3 ;  /* 0x0000000518037c24 */ /* 0x040fe4000f8e0203 */
[C---:B------:R-:W-:Y:S02]  /*71f0*/  IMAD R5, R24.reuse, UR7, R5 ;  /* 0x0000000718057c24 */ /* 0x040fe4000f8e0205 */
[----:B0-----:R-:W-:-:S04]  /*7200*/  IMAD.WIDE.U32 R28, R24, UR4, R28 ;  /* 0x00000004181c7c25 */ /* 0x001fc8000f8e001c */
[----:B-1----:R-:W-:-:S04]  /*7210*/  IMAD.WIDE.U32 R26, R24, UR6, R26 ;  /* 0x00000006181a7c25 */ /* 0x002fc8000f8e001a */
[----:B------:R-:W-:Y:S02]  /*7220*/  IMAD.IADD R24, R3, 0x1, R29 ;  /* 0x0000000103187824 */ /* 0x000fe400078e021d */
[----:B------:R-:W-:Y:S01]  /*7230*/  IMAD.IADD R30, R5, 0x1, R27 ;  /* 0x00000001051e7824 */ /* 0x000fe200078e021b */
[----:B------:R-:W-:Y:S06]  /*7240*/  @!P0 BRA `(.L_x_428) ;  /* 0x0000000000408947 */ /* 0x000fec0003800000 */
        /* <DEDUP_REMOVED lines=15> */
[----:B-1----:R-:W-:Y:S05]  /*7340*/  CALL.ABS.NOINC R14 ;  /* 0x000000000e007343 */ /* 0x002fea0003c00000 */
.L_x_428:
[----:B------:R-:W-:Y:S05]  /*7350*/  BSYNC B6 ;  /* 0x0000000000067941 */ /* 0x000fea0003800000 */
.L_x_427:
[----:B------:R-:W0:Y:S01]  /*7360*/  S2R R20, SR_TID.X ;  /* 0x0000000000147919 */ /* 0x000e220000002100 */
[----:B------:R-:W-:Y:S01]  /*7370*/  ULDC.U8 UR4, c[0x0][0x410] ;  /* 0x0001040000047ab9 */ /* 0x000fe20000000000 */
[----:B0-----:R-:W-:Y:S02]  /*7380*/  VIADD R21, R20, 0xffffff80 ;  /* 0xffffff8014157836 */ /* 0x001fe40000000000 */
[----:B------:R-:W2:Y:S01]  /*7390*/  LDL R20, [R1+0x24] ;  /* 0x0000240001147983 */ /* 0x000ea20000100800 */
[----:B------:R-:W-:Y:S01]  /*73a0*/  ISETP.NE.AND P0, PT, RZ, UR4, PT ;  /* 0x00000004ff007c0c */ /* 0x000fe2000bf05270 */
[----:B------:R-:W-:Y:S01]  /*73b0*/  BSSY B0, `(.L_x_429) ;  /* 0x00003fd000007945 */ /* 0x000fe20003800000 */
[----:B------:R-:W-:-:S04]  /*73c0*/  LEA.HI R38, R21, R21, RZ, 0x1 ;  /* 0x0000001515267211 */ /* 0x000fc800078f08ff */
[----:B------:R-:W-:-:S05]  /*73d0*/  SHF.R.S32.HI R38, RZ, 0x1, R38 ;  /* 0x00000001ff267819 */ /* 0x000fca0000011426 */
[----:B------:R-:W-:Y:S02]  /*73e0*/  IMAD R6, R153, 0xc0, R38 ;  /* 0x000000c099067824 */ /* 0x000fe400078e0226 */
[----:B--2---:R-:W-:Y:S01]  /*73f0*/  IMAD.IADD R20, R18, 0x1, R20 ;  /* 0x0000000112147824 */ /* 0x004fe200078e0214 */
[----:B------:R-:W-:Y:S06]  /*7400*/  @!P0 BRA `(.L_x_430) ;  /* 0x0000001800d08947 */ /* 0x000fec0003800000 */
[----:B------:R-:W-:-:S03]  /*7410*/  UMOV UR4, 0xffffffff ;  /* 0xffffffff00047882 */ /* 0x000fc60000000000 */
[----:B------:R-:W-:Y:S05]  /*7420*/  BRA.DIV UR4, `(.L_x_431) ;  /* 0x0000012e04947947 */ /* 0x000fea000b800000 */
[----:B------:R0:W1:Y:S04]  /*7430*/  SHFL.IDX PT, R29, R28, RZ, 0x1e1f ;  /* 0x001e1fff1c1d7589 */ /* 0x00006800000e0000 */
[----:B------:R0:W2:Y:S04]  /*7440*/  SHFL.IDX PT, R14, R26, RZ, 0x1e1f ;  /* 0x001e1fff1a0e7589 */ /* 0x0000a800000e0000 */
[----:B------:R0:W3:Y:S04]  /*7450*/  SHFL.IDX PT, R0, R24, RZ, 0x1e1f ;  /* 0x001e1fff18007589 */ /* 0x0000e800000e0000 */
[----:B------:R0:W4:Y:S02]  /*7460*/  SHFL.IDX PT, R3, R30, RZ, 0x1e1f ;  /* 0x001e1fff1e037589 */ /* 0x00012400000e0000 */
.L_x_649:
[----:B------:R-:W5:Y:S01]  /*7470*/  LDL R5, [R1+0x40] ;  /* 0x0000400001057983 */ /* 0x000f620000100800 */
[----:B------:R-:W-:Y:S01]  /*7480*/  ULDC UR4, c[0x0][0x448] ;  /* 0x0001120000047ab9 */ /* 0x000fe20000000800 */
[----:B------:R-:W-:Y:S01]  /*7490*/  BSSY B1, `(.L_x_432) ;  /* 0x000002f000017945 */ /* 0x000fe20003800000 */
[----:B------:R-:W-:Y:S01]  /*74a0*/  IMAD R37, R25, UR4, RZ ;  /* 0x0000000419257c24 */ /* 0x000fe2000f8e02ff */
[----:B0-----:R-:W-:Y:S02]  /*74b0*/  CS2R R30, SRZ ;  /* 0x00000000001e7805 */ /* 0x001fe4000001ff00 */
[----:B------:R-:W-:Y:S02]  /*74c0*/  CS2R R24, SRZ ;  /* 0x0000000000187805 */ /* 0x000fe4000001ff00 */
[----:B------:R-:W-:Y:S02]  /*74d0*/  CS2R R8, SRZ ;  /* 0x0000000000087805 */ /* 0x000fe4000001ff00 */
[----:B------:R-:W-:-:S02]  /*74e0*/  CS2R R26, SRZ ;  /* 0x00000000001a7805 */ /* 0x000fc4000001ff00 */
[----:B------:R-:W-:Y:S02]  /*74f0*/  ISETP.GE.AND P0, PT, R6, R37, PT ;  /* 0x000000250600720c */ /* 0x000fe40003f06270 */
[----:B------:R-:W-:Y:S02]  /*7500*/  CS2R R12, SRZ ;  /* 0x00000000000c7805 */ /* 0x000fe4000001ff00 */
[----:B------:R-:W-:Y:S02]  /*7510*/  CS2R R10, SRZ ;  /* 0x00000000000a7805 */ /* 0x000fe4000001ff00 */
[----:B-----5:R-:W-:-:S04]  /*7520*/  LEA.HI R4, R5, R5, RZ, 0x1 ;  /* 0x0000000505047211 */ /* 0x020fc800078f08ff */
[----:B------:R-:W-:-:S04]  /*7530*/  LOP3.LUT R4, R4, 0xfffffffe, RZ, 0xc0, !PT ;  /* 0xfffffffe04047812 */ /* 0x000fc800078ec0ff */
[----:B------:R-:W-:-:S04]  /*7540*/  IADD3 R4, R5, -R4, RZ ;  /* 0x8000000405047210 */ /* 0x000fc80007ffe0ff */
[----:B------:R-:W-:Y:S01]  /*7550*/  SHF.L.U32 R21, R4, 0x1f, RZ ;  /* 0x0000001f04157819 */ /* 0x000fe200000006ff */
[----:B------:R-:W-:Y:S06]  /*7560*/  @P0 BRA `(.L_x_433) ;  /* 0x0000000000840947 */ /* 0x000fec0003800000 */
[----:B------:R-:W4:Y:S01]  /*7570*/  LDL R28, [R1+0x14] ;  /* 0x00001400011c7983 */ /* 0x000f220000100800 */
[----:B------:R-:W-:-:S03]  /*7580*/  ULDC UR4, c[0x0][0x3f4] ;  /* 0x0000fd0000047ab9 */ /* 0x000fc60000000800 */
[----:B------:R-:W4:Y:S04]  /*7590*/  LDL R15, [R1+0x18] ;  /* 0x00001800010f7983 */ /* 0x000f280000100800 */
[----:B------:R-:W4:Y:S04]  /*75a0*/  LDL R40, [R1+0x58] ;  /* 0x0000580001287983 */ /* 0x000f280000100800 */
[----:B------:R-:W4:Y:S01]  /*75b0*/  LDL R39, [R1+0x54] ;  /* 0x0000540001277983 */ /* 0x000f220000100800 */
[----:B------:R-:W-:Y:S02]  /*75c0*/  ISETP.GE.AND P5, PT, R22, UR4, PT ;  /* 0x0000000416007c0c */ /* 0x000fe4000bfa6270 */
[----:B------:R-:W-:-:S02]  /*75d0*/  CS2R R26, SRZ ;  /* 0x00000000001a7805 */ /* 0x000fc4000001ff00 */
[----:B------:R-:W-:Y:S02]  /*75e0*/  CS2R R30, SRZ ;  /* 0x00000000001e7805 */ /* 0x000fe4000001ff00 */
[----:B------:R-:W-:-:S07]  /*75f0*/  CS2R R12, SRZ ;  /* 0x00000000000c7805 */ /* 0x000fce000001ff00 */
[----:B------:R-:W-:Y:S02]  /*7600*/  @!P5 SHF.R.S32.HI R7, RZ, 0x1f, R22 ;  /* 0x0000001fff07d819 */ /* 0x000fe40000011416 */
[C---:B-1----:R-:W-:Y:S02]  /*7610*/  @!P5 IADD3 R4, P2, R22.reuse, R29, RZ ;  /* 0x0000001d1604d210 */ /* 0x042fe40007f5e0ff */
[----:B--2---:R-:W-:-:S03]  /*7620*/  @!P5 IADD3 R6, P3, R22, R14, RZ ;  /* 0x0000000e1606d210 */ /* 0x004fc60007f7e0ff */
[--C-:B---3--:R-:W-:Y:S02]  /*7630*/  @!P5 IMAD.X R5, R0, 0x1, R7.reuse, P2 ;  /* 0x000000010005d824 */ /* 0x108fe400010e0607 */
[----:B----4-:R-:W-:Y:S01]  /*7640*/  @!P5 IMAD.X R7, R3, 0x1, R7, P3 ;  /* 0x000000010307d824 */ /* 0x010fe200018e0607 */
[----:B------:R-:W-:Y:S02]  /*7650*/  CS2R R24, SRZ ;  /* 0x0000000000187805 */ /* 0x000fe4000001ff00 */
[----:B------:R-:W-:Y:S02]  /*7660*/  CS2R R10, SRZ ;  /* 0x00000000000a7805 */ /* 0x000fe4000001ff00 */
[----:B------:R-:W-:Y:S01]  /*7670*/  CS2R R8, SRZ ;  /* 0x0000000000087805 */ /* 0x000fe2000001ff00 */
[----:B------:R0:W5:Y:S04]  /*7680*/  @!P5 LD.E.64 R26, desc[UR42][R4.64] ;  /* 0x0000002a041ad980 */ /* 0x000168000c101b00 */
[----:B------:R0:W5:Y:S01]  /*7690*/  @!P5 LD.E.64 R30, desc[UR42][R6.64] ;  /* 0x0000002a061ed980 */ /* 0x000162000c101b00 */
[----:B------:R-:W-:-:S02]  /*76a0*/  ISETP.GE.AND P1, PT, R28, UR4, PT ;  /* 0x000000041c007c0c */ /* 0x000fc4000bf26270 */
[----:B------:R-:W-:-:S11]  /*76b0*/  ISETP.GE.AND P0, PT, R15, UR4, PT ;  /* 0x000000040f007c0c */ /* 0x000fd6000bf06270 */
[CC--:B------:R-:W-:Y:S02]  /*76c0*/  @!P1 IADD3 R32, P4, R28.reuse, R29.reuse, RZ ;  /* 0x0000001d1c209210 */ /* 0x0c0fe40007f9e0ff */
[-C--:B------:R-:W-:Y:S02]  /*76d0*/  @!P1 IADD3 R28, P2, R28, R14.reuse, RZ ;  /* 0x0000000e1c1c9210 */ /* 0x080fe40007f5e0ff */
[C---:B------:R-:W-:Y:S01]  /*76e0*/  @!P0 IADD3 R34, P3, R15.reuse, R29, RZ ;  /* 0x0000001d0f228210 */ /* 0x040fe20007f7e0ff */
[C-C-:B------:R-:W-:Y:S01]  /*76f0*/  @!P1 IMAD.X R33, R0.reuse, 0x1, R40.reuse, P4 ;  /* 0x0000000100219824 */ /* 0x140fe200020e0628 */
[----:B------:R-:W-:Y:S01]  /*7700*/  @!P0 IADD3 R14, P4, R15, R14, RZ ;  /* 0x0000000e0f0e8210 */ /* 0x000fe20007f9e0ff */
[C---:B------:R-:W-:Y:S02]  /*7710*/  @!P1 IMAD.X R29, R3.reuse, 0x1, R40, P2 ;  /* 0x00000001031d9824 */ /* 0x040fe400010e0628 */
[--C-:B------:R-:W-:Y:S01]  /*7720*/  @!P0 IMAD.X R35, R0, 0x1, R39.reuse, P3 ;  /* 0x0000000100238824 */ /* 0x100fe200018e0627 */
[----:B------:R0:W5:Y:S01]  /*7730*/  @!P1 LD.E.64 R12, desc[UR42][R32.64] ;  /* 0x0000002a200c9980 */ /* 0x000162000c101b00 */
[----:B------:R-:W-:-:S03]  /*7740*/  @!P0 IMAD.X R15, R3, 0x1, R39, P4 ;  /* 0x00000001030f8824 */ /* 0x000fc600020e0627 */
[----:B------:R0:W5:Y:S04]  /*7750*/  @!P1 LD.E.64 R24, desc[UR42][R28.64] ;  /* 0x0000002a1c189980 */ /* 0x000168000c101b00 */
[----:B------:R0:W5:Y:S04]  /*7760*/  @!P0 LD.E.64 R10, desc[UR42][R34.64] ;  /* 0x0000002a220a8980 */ /* 0x000168000c101b00 */
[----:B------:R0:W5:Y:S02]  /*7770*/  @!P0 LD.E.64 R8, desc[UR42][R14.64] ;  /* 0x0000002a0e088980 */ /* 0x000164000c101b00 */
.L_x_433:
[----:B------:R-:W-:Y:S05]  /*7780*/  BSYNC B1 ;  /* 0x0000000000017941 */ /* 0x000fea0003800000 */
.L_x_432:
[----:B------:R-:W1:Y:S01]  /*7790*/  SYNCS.PHASECHK.TRANS64.TRYWAIT P0, [R18+URZ+0x19c00], R21 ;  /* 0x019c0015120075a7 */ /* 0x000e62000800017f */
[----:B---3--:R-:W-:Y:S01]  /*77a0*/  IMAD R0, R153, -0xc0, R37 ;  /* 0xffffff4099007824 */ /* 0x008fe200078e0225 */
[----:B------:R-:W-:Y:S04]  /*77b0*/  BSSY B1, `(.L_x_434) ;  /* 0x0000004000017945 */ /* 0x000fe80003800000 */
[----:B------:R-:W-:-:S04]  /*77c0*/  VIMNMX R0, R0, 0xc0, PT ;  /* 0x000000c000007848 */ /* 0x000fc80003fe0100 */
[----:B------:R-:W-:Y:S01]  /*77d0*/  ISETP.GE.AND P1, PT, R38, R0, PT ;  /* 0x000000002600720c */ /* 0x000fe20003f26270 */
[----:B-1----:R-:W-:-:S12]  /*77e0*/  @!P0 BRA `(.L_x_435) ;  /* 0x0000012c00148947 */ /* 0x002fd80003800000 */
.L_x_650:
[----:B------:R-:W-:Y:S05]  /*77f0*/  BSYNC B1 ;  /* 0x0000000000017941 */ /* 0x000fea0003800000 */
.L_x_434:
[----:B------:R-:W-:Y:S05]  /*7800*/  @P1 BRA `(.L_x_436) ;  /* 0x0000003800dc1947 */ /* 0x000fea0003800000 */
[----:B0-----:R-:W3:Y:S01]  /*7810*/  LDL R4, [R1+0x14] ;  /* 0x0000140001047983 */ /* 0x001ee20000100800 */
[----:B----4-:R-:W0:Y:S03]  /*7820*/  LDC R3, c[0x0][0x3f4] ;  /* 0x0000fd00ff037b82 */ /* 0x010e260000000800 */
[----:B------:R-:W4:Y:S01]  /*7830*/  LDL R0, [R1+0x18] ;  /* 0x0000180001007983 */ /* 0x000f220000100800 */
[----:B------:R-:W-:Y:S01]  /*7840*/  BSSY B1, `(.L_x_437) ;  /* 0x000007b000017945 */ /* 0x000fe20003800000 */
[-C--:B0-----:R-:W-:Y:S02]  /*7850*/  ISETP.GE.AND P0, PT, R22, R3.reuse, PT ;  /* 0x000000031600720c */ /* 0x081fe40003f06270 */
[-C--:B---3--:R-:W-:Y:S02]  /*7860*/  ISETP.GE.AND P1, PT, R4, R3.reuse, PT ;  /* 0x000000030400720c */ /* 0x088fe40003f26270 */
[----:B----4-:R-:W-:-:S09]  /*7870*/  ISETP.GE.AND P2, PT, R0, R3, PT ;  /* 0x000000030000720c */ /* 0x010fd20003f46270 */
[----:B------:R-:W-:Y:S05]  /*7880*/  @P0 BRA `(.L_x_438) ;  /* 0x0000000400d80947 */ /* 0x000fea0003800000 */
[----:B------:R-:W0:Y:S01]  /*7890*/  LDS.128 R4, [R20+0xf000] ;  /* 0x00f0000014047984 */ /* 0x000e220000000c00 */
[----:B-----5:R-:W-:Y:S02]  /*78a0*/  SHF.R.U32.HI R15, RZ, 0x8, R27 ;  /* 0x00000008ff0f7819 */ /* 0x020fe4000001161b */
[----:B------:R-:W-:Y:S02]  /*78b0*/  SHF.R.U32.HI R29, RZ, 0x8, R31 ;  /* 0x00000008ff1d7819 */ /* 0x000fe4000001161f */
[----:B--2---:R-:W-:Y:S02]  /*78c0*/  LOP3.LUT R14, R27, 0xff, RZ, 0xc0, !PT ;  /* 0x000000ff1b0e7812 */ /* 0x004fe400078ec0ff */
[----:B------:R-:W-:Y:S02]  /*78d0*/  LOP3.LUT R15, R15, 0xff, RZ, 0xc0, !PT ;  /* 0x000000ff0f0f7812 */ /* 0x000fe400078ec0ff */
[----:B------:R-:W-:Y:S02]  /*78e0*/  LOP3.LUT R28, R31, 0xff, RZ, 0xc0, !PT ;  /* 0x000000ff1f1c7812 */ /* 0x000fe400078ec0ff */
[----:B------:R-:W-:-:S02]  /*78f0*/  LOP3.LUT R29, R29, 0xff, RZ, 0xc0, !PT ;  /* 0x000000ff1d1d7812 */ /* 0x000fc400078ec0ff */
[----:B------:R-:W-:Y:S02]  /*7900*/  SHF.R.U32.HI R32, RZ, 0x10, R31 ;  /* 0x00000010ff207819 */ /* 0x000fe4000001161f */
[----:B------:R-:W-:Y:S02]  /*7910*/  PRMT R14, R15, 0x7604, R14 ;  /* 0x000076040f0e7816 */ /* 0x000fe4000000000e */
[----:B------:R-:W-:Y:S02]  /*7920*/  SHF.R.U32.HI R3, RZ, 0x8, R26 ;  /* 0x00000008ff037819 */ /* 0x000fe4000001161a */
[----:B------:R-:W-:Y:S02]  /*7930*/  SHF.R.U32.HI R15, RZ, 0x8, R30 ;  /* 0x00000008ff0f7819 */ /* 0x000fe4000001161e */
[----:B------:R-:W-:Y:S02]  /*7940*/  SHF.R.U32.HI R33, RZ, 0x10, R27 ;  /* 0x00000010ff217819 */ /* 0x000fe4000001161b */
[----:B------:R-:W-:Y:S01]  /*7950*/  PRMT R28, R29, 0x7604, R28 ;  /* 0x000076041d1c7816 */ /* 0x000fe2000000001c */
[----:B------:R-:W-:Y:S01]  /*7960*/  IMAD.U32 R29, R32, 0x10000, RZ ;  /* 0x00010000201d7824 */ /* 0x000fe200078e00ff */
[----:B------:R-:W-:-:S02]  /*7970*/  LOP3.LUT R0, R26, 0xff, RZ, 0xc0, !PT ;  /* 0x000000ff1a007812 */ /* 0x000fc400078ec0ff */
[----:B------:R-:W-:Y:S02]  /*7980*/  LOP3.LUT R3, R3, 0xff, RZ, 0xc0, !PT ;  /* 0x000000ff03037812 */ /* 0x000fe400078ec0ff */
[----:B-1----:R-:W-:Y:S02]  /*7990*/  LOP3.LUT R21, R15, 0xff, RZ, 0xc0, !PT ;  /* 0x000000ff0f157812 */ /* 0x002fe400078ec0ff */
[----:B------:R-:W-:Y:S02]  /*79a0*/  SHF.L.U32 R15, R33, 0x10, RZ ;  /* 0x00000010210f7819 */ /* 0x000fe400000006ff */
[----:B------:R-:W-:Y:S02]  /*79b0*/  PRMT R3, R3, 0x7604, R0 ;  /* 0x0000760403037816 */ /* 0x000fe40000000000 */
[----:B------:R-:W-:Y:S02]  /*79c0*/  LOP3.LUT R29, R28, 0xff0000, R29, 0xf8, !PT ;  /* 0x00ff00001c1d7812 */ /* 0x000fe400078ef81d */
[----:B------:R-:W-:-:S02]  /*79d0*/  LOP3.LUT R0, R30, 0xff, RZ, 0xc0, !PT ;  /* 0x000000ff1e007812 */ /* 0x000fc400078ec0ff */
[----:B------:R-:W-:Y:S02]  /*79e0*/  LOP3.LUT R15, R14, 0xff0000, R15, 0xf8, !PT ;  /* 0x00ff00000e0f7812 */ /* 0x000fe400078ef80f */
[----:B------:R-:W-:Y:S02]  /*79f0*/  LOP3.LUT R32, R29, 0xff000000, R31, 0xf8, !PT ;  /* 0xff0000001d207812 */ /* 0x000fe400078ef81f */
[----:B------:R-:W-:Y:S02]  /*7a00*/  PRMT R21, R21, 0x7604, R0 ;  /* 0x0000760415157816 */ /* 0x000fe40000000000 */
[----:B------:R-:W-:Y:S02]  /*7a10*/  LOP3.LUT R27, R15, 0xff000000, R27, 0xf8, !PT ;  /* 0xff0000000f1b7812 */ /* 0x000fe400078ef81b */
[----:B0-----:R-:W-:Y:S02]  /*7a20*/  F2FP.F16.E4M3.UNPACK_B R0, R6.H1 ;  /* 0x00000006ff00723e */ /* 0x001fe400030006ff */
[----:B------:R-:W-:-:S02]  /*7a30*/  F2FP.F16.E4M3.UNPACK_B R33, R32 ;  /* 0x00000020ff21723e */ /* 0x000fc400020006ff */
[----:B------:R-:W-:Y:S01]  /*7a40*/  LOP3.LUT R21, R21, 0xff0000, R30, 0xf8, !PT ;  /* 0x00ff000015157812 */ /* 0x000fe200078ef81e */
[--C-:B------:R-:W-:Y:S01]  /*7a50*/  HADD2.F32 R15, -RZ, R0.reuse.H1_H1 ;  /* 0x30000000ff0f7230 */ /* 0x100fe20000004100 */
[----:B------:R-:W-:Y:S01]  /*7a60*/  F2FP.F16.E4M3.UNPACK_B R29, R27 ;  /* 0x0000001bff1d723e */ /* 0x000fe200020006ff */
[----:B------:R-:W-:Y:S01]  /*7a70*/  HADD2.F32 R34, -RZ, R33.H1_H1 ;  /* 0x30000021ff227230 */ /* 0x000fe20000004100 */
[----:B------:R-:W-:Y:S01]  /*7a80*/  LOP3.LUT R3, R3, 0xff0000, R26, 0xf8, !PT ;  /* 0x00ff000003037812 */ /* 0x000fe200078ef81a */
[----:B------:R-:W-:Y:S01]  /*7a90*/  HADD2.F32 R14, -RZ, R0.H0_H0 ;  /* 0x20000000ff0e7230 */ /* 0x000fe20000004100 */
[----:B------:R-:W-:Y:S01]  /*7aa0*/  LOP3.LUT R31, R21, 0xff000000, R30, 0xf8, !PT ;  /* 0xff000000151f7812 */ /* 0x000fe200078ef81e */
[----:B------:R-:W-:Y:S01]  /*7ab0*/  HADD2.F32 R30, -RZ, R29.H1_H1 ;  /* 0x3000001dff1e7230 */ /* 0x000fe20000004100 */
[----:B------:R-:W-:Y:S01]  /*7ac0*/  LOP3.LUT R28, R3, 0xff000000, R26, 0xf8, !PT ;  /* 0xff000000031c7812 */ /* 0x000fe200078ef81a */
[----:B------:R-:W-:Y:S01]  /*7ad0*/  FMUL.FTZ R35, R15, R34 ;  /* 0x000000220f237220 */ /* 0x000fe20000410000 */
[----:B------:R-:W-:-:S02]  /*7ae0*/  F2FP.F16.E4M3.UNPACK_B R3, R6 ;  /* 0x00000006ff03723e */ /* 0x000fc400020006ff */
[-C--:B------:R-:W-:Y:S01]  /*7af0*/  FMUL.FTZ R15, R15, R30.reuse ;  /* 0x0000001e0f0f7220 */ /* 0x080fe20000410000 */
[-C--:B------:R-:W-:Y:S01]  /*7b00*/  F2FP.F16.E4M3.UNPACK_B R21, R7.reuse ;  /* 0x00000007ff15723e */ /* 0x080fe200020006ff */
[C---:B------:R-:W-:Y:S01]  /*7b10*/  FFMA.FTZ R37, R14.reuse, R30, -R35 ;  /* 0x0000001e0e257223 */ /* 0x040fe20000010823 */
[----:B------:R-:W-:Y:S01]  /*7b20*/  F2FP.F16.E4M3.UNPACK_B R26, R7.H1 ;  /* 0x00000007ff1a723e */ /* 0x000fe200030006ff */
[----:B------:R-:W-:Y:S01]  /*7b30*/  FFMA.FTZ R40, R14, R34, R15 ;  /* 0x000000220e287223 */ /* 0x000fe2000001000f */
[-C--:B------:R-:W-:Y:S01]  /*7b40*/  F2FP.F16.E4M3.UNPACK_B R6, R5.reuse ;  /* 0x00000005ff06723e */ /* 0x080fe200020006ff */
[----:B------:R-:W-:Y:S01]  /*7b50*/  HADD2.F32 R30, -RZ, R33.H0_H0 ;  /* 0x20000021ff1e7230 */ /* 0x000fe20000004100 */
[----:B------:R-:W-:Y:S01]  /*7b60*/  F2FP.F16.E4M3.UNPACK_B R7, R5.H1 ;  /* 0x00000005ff07723e */ /* 0x000fe200030006ff */
[----:B------:R-:W-:Y:S01]  /*7b70*/  HADD2.F32 R5, -RZ, R3.H1_H1 ;  /* 0x30000003ff057230 */ /* 0x000fe20000004100 */
[----:B------:R-:W-:Y:S01]  /*7b80*/  F2FP.F16.E4M3.UNPACK_B R32, R32.H1 ;  /* 0x00000020ff20723e */ /* 0x000fe200030006ff */
[----:B------:R-:W-:Y:S01]  /*7b90*/  HADD2.F32 R14, -RZ, R29.H0_H0 ;  /* 0x2000001dff0e7230 */ /* 0x000fe20000004100 */
[----:B------:R-:W-:Y:S01]  /*7ba0*/  F2FP.F16.E4M3.UNPACK_B R27, R27.H1 ;  /* 0x0000001bff1b723e */ /* 0x000fe200030006ff */
[----:B------:R-:W-:-:S02]  /*7bb0*/  HADD2.F32 R3, -RZ, R3.H0_H0 ;  /* 0x20000003ff037230 */ /* 0x000fc40000004100 */
[C---:B------:R-:W-:Y:S01]  /*7bc0*/  FMUL.FTZ R38, R5.reuse, R30 ;  /* 0x0000001e05267220 */ /* 0x040fe20000410000 */
[----:B------:R-:W-:Y:S02]  /*7bd0*/  HADD2.F32 R34, -RZ, R32.H0_H0 ;  /* 0x20000020ff227230 */ /* 0x000fe40000004100 */
[-C--:B------:R-:W-:Y:S01]  /*7be0*/  FMUL.FTZ R15, R5, R14.reuse ;  /* 0x0000000e050f7220 */ /* 0x080fe20000410000 */
[----:B------:R-:W-:Y:S02]  /*7bf0*/  HADD2.F32 R5, -RZ, R21.H1_H1 ;  /* 0x30000015ff057230 */ /* 0x000fe40000004100 */
[C---:B------:R-:W-:Y:S01]  /*7c00*/  FFMA.FTZ R38, R3.reuse, R14, -R38 ;  /* 0x0000000e03267223 */ /* 0x040fe20000010826 */
[----:B------:R-:W-:Y:S02]  /*7c10*/  HADD2.F32 R14, -RZ, R27.H0_H0 ;  /* 0x2000001bff0e7230 */ /* 0x000fe40000004100 */
[----:B------:R-:W-:Y:S01]  /*7c20*/  FFMA.FTZ R35, R3, R30, R15 ;  /* 0x0000001e03237223 */ /* 0x000fe2000001000f */
[----:B------:R-:W-:-:S02]  /*7c30*/  HADD2.F32 R21, -RZ, R21.H0_H0 ;  /* 0x20000015ff157230 */ /* 0x000fc40000004100 */
[C---:B------:R-:W-:Y:S01]  /*7c40*/  FMUL.FTZ R30, R5.reuse, R34 ;  /* 0x00000022051e7220 */ /* 0x040fe20000410000 */
[----:B------:R-:W-:Y:S02]  /*7c50*/  HADD2.F32 R32, -RZ, R32.H1_H1 ;  /* 0x30000020ff207230 */ /* 0x000fe40000004100 */
[----:B------:R-:W-:Y:S01]  /*7c60*/  FMUL.FTZ R42, R5, R14 ;  /* 0x0000000e052a7220 */ /* 0x000fe20000410000 */
[--C-:B------:R-:W-:Y:S01]  /*7c70*/  HADD2.F32 R3, -RZ, R26.reuse.H1_H1 ;  /* 0x3000001aff037230 */ /* 0x100fe20000004100 */
[----:B------:R-:W-:Y:S01]  /*7c80*/  F2FP.F16.E4M3.UNPACK_B R0, R4 ;  /* 0x00000004ff00723e */ /* 0x000fe200020006ff */
[----:B------:R-:W-:Y:S02]  /*7c90*/  HADD2.F32 R27, -RZ, R27.H1_H1 ;  /* 0x3000001bff1b7230 */ /* 0x000fe40000004100 */
[----:B------:R-:W-:Y:S01]  /*7ca0*/  FFMA.FTZ R39, R21, R14, -R30 ;  /* 0x0000000e15277223 */ /* 0x000fe2000001081e */
[----:B------:R-:W-:Y:S02]  /*7cb0*/  HADD2.F32 R26, -RZ, R26.H0_H0 ;  /* 0x2000001aff1a7230 */ /* 0x000fe40000004100 */
[C---:B------:R-:W-:Y:S01]  /*7cc0*/  FMUL.FTZ R5, R3.reuse, R32 ;  /* 0x0000002003057220 */ /* 0x040fe20000410000 */
[----:B------:R-:W-:Y:S01]  /*7cd0*/  F2FP.F16.E4M3.UNPACK_B R15, R31 ;  /* 0x0000001fff0f723e */ /* 0x000fe200020006ff */
[-C--:B------:R-:W-:Y:S01]  /*7ce0*/  FMUL.FTZ R3, R3, R27.reuse ;  /* 0x0000001b03037220 */ /* 0x080fe20000410000 */
[----:B------:R-:W-:Y:S01]  /*7cf0*/  F2FP.F16.E4M3.UNPACK_B R4, R4.H1 ;  /* 0x00000004ff04723e */ /* 0x000fe200030006ff */
[----:B------:R-:W-:Y:S01]  /*7d00*/  FFMA.FTZ R42, R21, R34, R42 ;  /* 0x00000022152a7223 */ /* 0x000fe2000001002a */
[----:B------:R-:W-:Y:S01]  /*7d10*/  F2FP.F16.E4M3.UNPACK_B R14, R28 ;  /* 0x0000001cff0e723e */ /* 0x000fe200020006ff */
[----:B------:R-:W-:Y:S01]  /*7d20*/  FFMA.FTZ R34, R26, R27, -R5 ;  /* 0x0000001b1a227223 */ /* 0x000fe20000010805 */
[----:B------:R-:W-:-:S02]  /*7d30*/  HADD2.F32 R27, -RZ, R15.H1_H1 ;  /* 0x3000000fff1b7230 */ /* 0x000fc40000004100 */
[----:B------:R-:W-:Y:S01]  /*7d40*/  FFMA.FTZ R41, R26, R32, R3 ;  /* 0x000000201a297223 */ /* 0x000fe20000010003 */
[----:B------:R-:W-:Y:S01]  /*7d50*/  HADD2.F32 R21, -RZ, R15.H0_H0 ;  /* 0x2000000fff157230 */ /* 0x000fe20000004100 */
[----:B------:R-:W-:Y:S01]  /*7d60*/  F2FP.F16.E4M3.UNPACK_B R28, R28.H1 ;  /* 0x0000001cff1c723e */ /* 0x000fe200030006ff */
[----:B------:R-:W-:Y:S01]  /*7d70*/  HADD2.F32 R5, -RZ, R4.H1_H1 ;  /* 0x30000004ff057230 */ /* 0x000fe20000004100 */
[----:B------:R-:W-:Y:S01]  /*7d80*/  F2FP.F16.E4M3.UNPACK_B R31, R31.H1 ;  /* 0x0000001fff1f723e */ /* 0x000fe200030006ff */
[----:B------:R-:W-:Y:S02]  /*7d90*/  HADD2.F32 R15, -RZ, R14.H1_H1 ;  /* 0x3000000eff0f7230 */ /* 0x000fe40000004100 */
[----:B------:R-:W-:Y:S02]  /*7da0*/  HADD2.F32 R3, -RZ, R0.H1_H1 ;  /* 0x30000000ff037230 */ /* 0x000fe40000004100 */
[----:B------:R-:W-:Y:S01]  /*7db0*/  FMUL.FTZ R29, R5, R27 ;  /* 0x0000001b051d7220 */ /* 0x000fe20000410000 */
[----:B------:R-:W-:-:S02]  /*7dc0*/  HADD2.F32 R4, -RZ, R4.H0_H0 ;  /* 0x20000004ff047230 */ /* 0x000fc40000004100 */
[----:B------:R-:W-:Y:S01]  /*7dd0*/  FMUL.FTZ R33, R5, R15 ;  /* 0x0000000f05217220 */ /* 0x000fe20000410000 */
[----:B------:R-:W-:Y:S02]  /*7de0*/  HADD2.F32 R14, -RZ, R14.H0_H0 ;  /* 0x2000000eff0e7230 */ /* 0x000fe40000004100 */
[C---:B------:R-:W-:Y:S01]  /*7df0*/  FMUL.FTZ R5, R3.reuse, R21 ;  /* 0x0000001503057220 */ /* 0x040fe20000410000 */
[----:B------:R-:W-:Y:S02]  /*7e00*/  HADD2.F32 R0, -RZ, R0.H0_H0 ;  /* 0x20000000ff007230 */ /* 0x000fe40000004100 */
[C---:B------:R-:W-:Y:S01]  /*7e10*/  FFMA.FTZ R29, R4.reuse, R15, -R29 ;  /* 0x0000000f041d7223 */ /* 0x040fe2000001081d */
[----:B------:R-:W-:Y:S01]  /*7e20*/  FFMA.FTZ R30, R4, R27, R33 ;  /* 0x0000001b041e7223 */ /* 0x000fe20000010021 */
[-C--:B------:R-:W-:Y:S01]  /*7e30*/  FMUL.FTZ R26, R3, R14.reuse ;  /* 0x0000000e031a7220 */ /* 0x080fe20000410000 */
[----:B------:R-:W-:Y:S02]  /*7e40*/  HADD2.F32 R4, -RZ, R28.H1_H1 ;  /* 0x3000001cff047230 */ /* 0x000fe40000004100 */
[----:B------:R-:W-:Y:S01]  /*7e50*/  FFMA.FTZ R15, R0, R14, -R5 ;  /* 0x0000000e000f7223 */ /* 0x000fe20000010805 */
[----:B------:R-:W-:-:S02]  /*7e60*/  HADD2.F32 R3, -RZ, R7.H1_H1 ;  /* 0x30000007ff037230 */ /* 0x000fc40000004100 */
[----:B------:R-:W-:Y:S01]  /*7e70*/  FFMA.FTZ R26, R0, R21, R26 ;  /* 0x00000015001a7223 */ /* 0x000fe2000001001a */
[--C-:B------:R-:W-:Y:S02]  /*7e80*/  HADD2.F32 R14, -RZ, R31.reuse.H1_H1 ;  /* 0x3000001fff0e7230 */ /* 0x100fe40000004100 */
[----:B------:R-:W-:Y:S02]  /*7e90*/  HADD2.F32 R31, -RZ, R31.H0_H0 ;  /* 0x2000001fff1f7230 */ /* 0x000fe40000004100 */
[C---:B------:R-:W-:Y:S01]  /*7ea0*/  FMUL.FTZ R21, R3.reuse, R4 ;  /* 0x0000000403157220 */ /* 0x040fe20000410000 */
[----:B------:R-:W-:Y:S02]  /*7eb0*/  HADD2.F32 R0, -RZ, R6.H1_H1 ;  /* 0x30000006ff007230 */ /* 0x000fe40000004100 */
[----:B------:R-:W-:Y:S02]  /*7ec0*/  HADD2.F32 R5, -RZ, R28.H0_H0 ;  /* 0x2000001cff057230 */ /* 0x000fe40000004100 */
[----:B------:R-:W-:Y:S01]  /*7ed0*/  FMUL.FTZ R28, R3, R14 ;  /* 0x0000000e031c7220 */ /* 0x000fe20000410000 */
[----:B------:R-:W-:-:S02]  /*7ee0*/  HADD2.F32 R7, -RZ, R7.H0_H0 ;  /* 0x20000007ff077230 */ /* 0x000fc40000004100 */
[C---:B------:R-:W-:Y:S01]  /*7ef0*/  FMUL.FTZ R3, R0.reuse, R31 ;  /* 0x0000001f00037220 */ /* 0x040fe20000410000 */
[----:B------:R-:W-:Y:S02]  /*7f00*/  HADD2.F32 R6, -RZ, R6.H0_H0 ;  /* 0x20000006ff067230 */ /* 0x000fe40000004100 */
[-C--:B------:R-:W-:Y:S01]  /*7f10*/  FMUL.FTZ R0, R0, R5.reuse ;  /* 0x0000000500007220 */ /* 0x080fe20000410000 */
[C---:B------:R-:W-:Y:S01]  /*7f20*/  FFMA.FTZ R28, R7.reuse, R4, -R28 ;  /* 0x00000004071c7223 */ /* 0x040fe2000001081c */
[----:B------:R-:W-:Y:S01]  /*7f30*/  FFMA.FTZ R21, R7, R14, R21 ;  /* 0x0000000e07157223 */ /* 0x000fe20000010015 */
[C---:B------:R-:W-:Y:S01]  /*7f40*/  FFMA.FTZ R5, R6.reuse, R5, -R3 ;  /* 0x0000000506057223 */ /* 0x040fe20000010803 */
[----:B------:R-:W-:Y:S01]  /*7f50*/  FFMA.FTZ R0, R6, R31, R0 ;  /* 0x0000001f06007223 */ /* 0x000fe20000010000 */
[----:B------:R-:W-:Y:S02]  /*7f60*/  F2FP.SATFINITE.E4M3.F32.PACK_AB_MERGE_C R6, R40, R37, RZ ;  /* 0x000000252806723e */ /* 0x000fe400048070ff */
[----:B------:R-:W-:-:S02]  /*7f70*/  F2FP.SATFINITE.E4M3.F32.PACK_AB_MERGE_C R7, R41, R34, RZ ;  /* 0x000000222907723e */ /* 0x000fc400048070ff */
[----:B------:R-:W-:Y:S02]  /*7f80*/  F2FP.SATFINITE.E4M3.F32.PACK_AB_MERGE_C R4, R30, R29, RZ ;  /* 0x0000001d1e04723e */ /* 0x000fe400048070ff */
[----:B------:R-:W-:Y:S02]  /*7f90*/  F2FP.SATFINITE.E4M3.F32.PACK_AB_MERGE_C R21, R21, R28, RZ ;  /* 0x0000001c1515723e */ /* 0x000fe400048070ff */
[----:B------:R-:W-:Y:S02]  /*7fa0*/  F2FP.SATFINITE.E4M3.F32.PACK_AB_MERGE_C R6, R35, R38, R6 ;  /* 0x000000262306723e */ /* 0x000fe40004807006 */
[----:B------:R-:W-:Y:S02]  /*7fb0*/  F2FP.SATFINITE.E4M3.F32.PACK_AB_MERGE_C R7, R42, R39, R7 ;  /* 0x000000272a07723e */ /* 0x000fe40004807007 */
[----:B------:R-:W-:Y:S02]  /*7fc0*/  F2FP.SATFINITE.E4M3.F32.PACK_AB_MERGE_C R4, R26, R15, R4 ;  /* 0x0000000f1a04723e */ /* 0x000fe40004807004 */
[----:B------:R-:W-:-:S05]  /*7fd0*/  F2FP.SATFINITE.E4M3.F32.PACK_AB_MERGE_C R5, R0, R5, R21 ;  /* 0x000000050005723e */ /* 0x000fca0004807015 */
[----:B------:R0:W-:Y:S02]  /*7fe0*/  STS.128 [R20+0xf000], R4 ;  /* 0x00f0000414007388 */ /* 0x0001e40000000c00 */
.L_x_438:
[----:B------:R-:W-:Y:S05]  /*7ff0*/  BSYNC B1 ;  /* 0x0000000000017941 */ /* 0x000fea0003800000 */
.L_x_437:
[----:B------:R-:W-:Y:S04]  /*8000*/  BSSY B1, `(.L_x_439) ;  /* 0x000007c000017945 */ /* 0x000fe80003800000 */
[----:B------:R-:W-:Y:S05]  /*8010*/  @P1 BRA `(.L_x_440) ;  /* 0x0000000400e81947 */ /* 0x000fea0003800000 */
[----:B0-----:R-:W0:Y:S01]  /*8020*/  LDS.128 R4, [R20+0x10800] ;  /* 0x0108000014047984 */ /* 0x001e220000000c00 */
[----:B-----5:R-:W-:Y:S02]  /*8030*/  SHF.R.U32.HI R27, RZ, 0x8, R25 ;  /* 0x00000008ff1b7819 */ /* 0x020fe40000011619 */
[----:B--2---:R-:W-:Y:S02]  /*8040*/  SHF.R.U32.HI R14, RZ, 0x8, R13 ;  /* 0x00000008ff0e7819 */ /* 0x004fe4000001160d */
[----:B-1----:R-:W-:Y:S02]  /*8050*/  SHF.R.U32.HI R21, RZ, 0x8, R24 ;  /* 0x00000008ff157819 */ /* 0x002fe40000011618 */
[----:B------:R-:W-:Y:S02]  /*8060*/  LOP3.LUT R28, R25, 0xff, RZ, 0xc0, !PT ;  /* 0x000000ff191c7812 */ /* 0x000fe400078ec0ff */
[----:B------:R-:W-:Y:S02]  /*8070*/  LOP3.LUT R27, R27, 0xff, RZ, 0xc0, !PT ;  /* 0x000000ff1b1b7812 */ /* 0x000fe400078ec0ff */
[----:B------:R-:W-:-:S02]  /*8080*/  LOP3.LUT R15, R13, 0xff, RZ, 0xc0, !PT ;  /* 0x000000ff0d0f7812 */ /* 0x000fc400078ec0ff */
[----:B------:R-:W-:Y:S02]  /*8090*/  LOP3.LUT R14, R14, 0xff, RZ, 0xc0, !PT ;  /* 0x000000ff0e0e7812 */ /* 0x000fe400078ec0ff */
[----:B------:R-:W-:Y:S02]  /*80a0*/  SHF.R.U32.HI R0, RZ, 0x8, R12 ;  /* 0x00000008ff007819 */ /* 0x000fe4000001160c */
[----:B------:R-:W-:Y:S02]  /*80b0*/  LOP3.LUT R26, R24, 0xff, RZ, 0xc0, !PT ;  /* 0x000000ff181a7812 */ /* 0x000fe400078ec0ff */
[----:B------:R-:W-:Y:S02]  /*80c0*/  LOP3.LUT R21, R21, 0xff, RZ, 0xc0, !PT ;  /* 0x000000ff15157812 */ /* 0x000fe400078ec0ff */
[----:B------:R-:W-:Y:S02]  /*80d0*/  PRMT R28, R27, 0x7604, R28 ;  /* 0x000076041b1c7816 */ /* 0x000fe4000000001c */
[----:B------:R-:W-:-:S02]  /*80e0*/  PRMT R15, R14, 0x7604, R15 ;  /* 0x000076040e0f7816 */ /* 0x000fc4000000000f */
[----:B------:R-:W-:Y:S02]  /*80f0*/  SHF.R.U32.HI R27, RZ, 0x10, R25 ;  /* 0x00000010ff1b7819 */ /* 0x000fe40000011619 */
[----:B------:R-:W-:Y:S02]  /*8100*/  SHF.R.U32.HI R14, RZ, 0x10, R13 ;  /* 0x00000010ff0e7819 */ /* 0x000fe4000001160d */
[----:B------:R-:W-:Y:S02]  /*8110*/  LOP3.LUT R3, R12, 0xff, RZ, 0xc0, !PT ;  /* 0x000000ff0c037812 */ /* 0x000fe400078ec0ff */
[----:B------:R-:W-:Y:S02]  /*8120*/  LOP3.LUT R0, R0, 0xff, RZ, 0xc0, !PT ;  /* 0x000000ff00007812 */ /* 0x000fe400078ec0ff */
[----:B------:R-:W-:Y:S02]  /*8130*/  PRMT R26, R21, 0x7604, R26 ;  /* 0x00007604151a7816 */ /* 0x000fe4000000001a */
[----:B------:R-:W-:-:S02]  /*8140*/  SHF.R.U32.HI R21, RZ, 0x10, R24 ;  /* 0x00000010ff157819 */ /* 0x000fc40000011618 */
[----:B------:R-:W-:Y:S02]  /*8150*/  LOP3.LUT R27, R27, 0xff, RZ, 0xc0, !PT ;  /* 0x000000ff1b1b7812 */ /* 0x000fe400078ec0ff */
[----:B------:R-:W-:Y:S02]  /*8160*/  LOP3.LUT R14, R14, 0xff, RZ, 0xc0, !PT ;  /* 0x000000ff0e0e7812 */ /* 0x000fe400078ec0ff */
[----:B------:R-:W-:Y:S02]  /*8170*/  PRMT R3, R0, 0x7604, R3 ;  /* 0x0000760400037816 */ /* 0x000fe40000000003 */
[----:B------:R-:W-:Y:S02]  /*8180*/  SHF.R.U32.HI R0, RZ, 0x10, R12 ;  /* 0x00000010ff007819 */ /* 0x000fe4000001160c */
[----:B------:R-:W-:Y:S02]  /*8190*/  LOP3.LUT R21, R21, 0xff, RZ, 0xc0, !PT ;  /* 0x000000ff15157812 */ /* 0x000fe400078ec0ff */
[----:B------:R-:W-:-:S02]  /*81a0*/  PRMT R29, R27, 0x7054, R28 ;  /* 0x000070541b1d7816 */ /* 0x000fc4000000001c */
[----:B------:R-:W-:Y:S02]  /*81b0*/  PRMT R15, R14, 0x7054, R15 ;  /* 0x000070540e0f7816 */ /* 0x000fe4000000000f */
[----:B------:R-:W-:Y:S02]  /*81c0*/  LOP3.LUT R0, R0, 0xff, RZ, 0xc0, !PT ;  /* 0x000000ff00007812 */ /* 0x000fe400078ec0ff */
[----:B------:R-:W-:Y:S02]  /*81d0*/  PRMT R27, R21, 0x7054, R26 ;  /* 0x00007054151b7816 */ /* 0x000fe4000000001a */
[----:B------:R-:W-:Y:S02]  /*81e0*/  LOP3.LUT R29, R29, 0xff000000, R25, 0xf8, !PT ;  /* 0xff0000001d1d7812 */ /* 0x000fe400078ef819 */
[----:B------:R-:W-:Y:S02]  /*81f0*/  LOP3.LUT R25, R15, 0xff000000, R13, 0xf8, !PT ;  /* 0xff0000000f197812 */ /* 0x000fe400078ef80d */
[----:B------:R-:W-:-:S02]  /*8200*/  PRMT R3, R0, 0x7054, R3 ;  /* 0x0000705400037816 */ /* 0x000fc40000000003 */
[-C--:B0-----:R-:W-:Y:S02]  /*8210*/  F2FP.F16.E4M3.UNPACK_B R0, R6.reuse.H1 ;  /* 0x00000006ff00723e */ /* 0x081fe400030006ff */
[----:B------:R-:W-:Y:S02]  /*8220*/  LOP3.LUT R27, R27, 0xff000000, R24, 0xf8, !PT ;  /* 0xff0000001b1b7812 */ /* 0x000fe400078ef818 */
[----:B------:R-:W-:Y:S01]  /*8230*/  F2FP.F16.E4M3.UNPACK_B R28, R29 ;  /* 0x0000001dff1c723e */ /* 0x000fe200020006ff */
[----:B------:R-:W-:Y:S01]  /*8240*/  HADD2.F32 R13, -RZ, R0.H1_H1 ;  /* 0x30000000ff0d7230 */ /* 0x000fe20000004100 */
[----:B------:R-:W-:Y:S02]  /*8250*/  F2FP.F16.E4M3.UNPACK_B R24, R25 ;  /* 0x00000019ff18723e */ /* 0x000fe400020006ff */
[----:B------:R-:W-:Y:S01]  /*8260*/  LOP3.LUT R21, R3, 0xff000000, R12, 0xf8, !PT ;  /* 0xff00000003157812 */ /* 0x000fe200078ef80c */
[----:B------:R-:W-:Y:S01]  /*8270*/  HADD2.F32 R30, -RZ, R28.H1_H1 ;  /* 0x3000001cff1e7230 */ /* 0x000fe20000004100 */
[----:B------:R-:W-:Y:S01]  /*8280*/  F2FP.F16.E4M3.UNPACK_B R3, R6 ;  /* 0x00000006ff03723e */ /* 0x000fe200020006ff */
[----:B------:R-:W-:Y:S01]  /*8290*/  HADD2.F32 R26, -RZ, R24.H1_H1 ;  /* 0x30000018ff1a7230 */ /* 0x000fe20000004100 */
[-C--:B------:R-:W-:Y:S01]  /*82a0*/  F2FP.F16.E4M3.UNPACK_B R14, R7.reuse ;  /* 0x00000007ff0e723e */ /* 0x080fe200020006ff */
[----:B------:R-:W-:Y:S01]  /*82b0*/  HADD2.F32 R12, -RZ, R0.H0_H0 ;  /* 0x20000000ff0c7230 */ /* 0x000fe20000004100 */
[----:B------:R-:W-:Y:S01]  /*82c0*/  F2FP.F16.E4M3.UNPACK_B R15, R7.H1 ;  /* 0x00000007ff0f723e */ /* 0x000fe200030006ff */
[C---:B------:R-:W-:Y:S01]  /*82d0*/  FMUL.FTZ R31, R13.reuse, R30 ;  /* 0x0000001e0d1f7220 */ /* 0x040fe20000410000 */
[-C--:B------:R-:W-:Y:S01]  /*82e0*/  F2FP.F16.E4M3.UNPACK_B R6, R5.reuse ;  /* 0x00000005ff06723e */ /* 0x080fe200020006ff */
[----:B------:R-:W-:Y:S01]  /*82f0*/  FMUL.FTZ R13, R13, R26 ;  /* 0x0000001a0d0d7220 */ /* 0x000fe20000410000 */
[----:B------:R-:W-:Y:S01]  /*8300*/  F2FP.F16.E4M3.UNPACK_B R7, R5.H1 ;  /* 0x00000005ff07723e */ /* 0x000fe200030006ff */
[----:B------:R-:W-:Y:S01]  /*8310*/  HADD2.F32 R28, -RZ, R28.H0_H0 ;  /* 0x2000001cff1c7230 */ /* 0x000fe20000004100 */
[----:B------:R-:W-:Y:S01]  /*8320*/  F2FP.F16.E4M3.UNPACK_B R29, R29.H1 ;  /* 0x0000001dff1d723e */ /* 0x000fe200030006ff */
[----:B------:R-:W-:-:S02]  /*8330*/  HADD2.F32 R5, -RZ, R3.H1_H1 ;  /* 0x30000003ff057230 */ /* 0x000fc40000004100 */
[C---:B------:R-:W-:Y:S01]  /*8340*/  FFMA.FTZ R32, R12.reuse, R26, -R31 ;  /* 0x0000001a0c207223 */ /* 0x040fe2000001081f */
[----:B------:R-:W-:Y:S02]  /*8350*/  HADD2.F32 R24, -RZ, R24.H0_H0 ;  /* 0x20000018ff187230 */ /* 0x000fe40000004100 */
[----:B------:R-:W-:Y:S01]  /*8360*/  FFMA.FTZ R33, R12, R30, R13 ;  /* 0x0000001e0c217223 */ /* 0x000fe2000001000d */
[----:B------:R-:W-:Y:S01]  /*8370*/  HADD2.F32 R3, -RZ, R3.H0_H0 ;  /* 0x20000003ff037230 */ /* 0x000fe20000004100 */
[----:B------:R-:W-:Y:S01]  /*8380*/  F2FP.F16.E4M3.UNPACK_B R25, R25.H1 ;  /* 0x00000019ff19723e */ /* 0x000fe200030006ff */
[C---:B------:R-:W-:Y:S01]  /*8390*/  FMUL.FTZ R12, R5.reuse, R28 ;  /* 0x0000001c050c7220 */ /* 0x040fe20000410000 */
[----:B------:R-:W-:Y:S01]  /*83a0*/  FMUL.FTZ R31, R5, R24 ;  /* 0x00000018051f7220 */ /* 0x000fe20000410000 */
[----:B------:R-:W-:Y:S01]  /*83b0*/  HADD2.F32 R5, -RZ, R14.H1_H1 ;  /* 0x3000000eff057230 */ /* 0x000fe20000004100 */
[----:B------:R-:W-:Y:S01]  /*83c0*/  F2FP.F16.E4M3.UNPACK_B R0, R4 ;  /* 0x00000004ff00723e */ /* 0x000fe200020006ff */
[----:B------:R-:W-:-:S02]  /*83d0*/  HADD2.F32 R13, -RZ, R29.H0_H0 ;  /* 0x2000001dff0d7230 */ /* 0x000fc40000004100 */
[C---:B------:R-:W-:Y:S01]  /*83e0*/  FFMA.FTZ R30, R3.reuse, R24, -R12 ;  /* 0x00000018031e7223 */ /* 0x040fe2000001080c */
[----:B------:R-:W-:Y:S02]  /*83f0*/  HADD2.F32 R12, -RZ, R25.H0_H0 ;  /* 0x20000019ff0c7230 */ /* 0x000fe40000004100 */
[----:B------:R-:W-:Y:S01]  /*8400*/  FFMA.FTZ R31, R3, R28, R31 ;  /* 0x0000001c031f7223 */ /* 0x000fe2000001001f */
[----:B------:R-:W-:Y:S02]  /*8410*/  HADD2.F32 R14, -RZ, R14.H0_H0 ;  /* 0x2000000eff0e7230 */ /* 0x000fe40000004100 */
[C---:B------:R-:W-:Y:S01]  /*8420*/  FMUL.FTZ R35, R5.reuse, R13 ;  /* 0x0000000d05237220 */ /* 0x040fe20000410000 */
[----:B------:R-:W-:Y:S02]  /*8430*/  HADD2.F32 R26, -RZ, R29.H1_H1 ;  /* 0x3000001dff1a7230 */ /* 0x000fe40000004100 */
[----:B------:R-:W-:Y:S01]  /*8440*/  FMUL.FTZ R5, R5, R12 ;  /* 0x0000000c05057220 */ /* 0x000fe20000410000 */
[----:B------:R-:W-:-:S02]  /*8450*/  HADD2.F32 R3, -RZ, R15.H1_H1 ;  /* 0x3000000fff037230 */ /* 0x000fc40000004100 */
[C---:B------:R-:W-:Y:S01]  /*8460*/  FFMA.FTZ R35, R14.reuse, R12, -R35 ;  /* 0x0000000c0e237223 */ /* 0x040fe20000010823 */
[----:B------:R-:W-:Y:S02]  /*8470*/  HADD2.F32 R12, -RZ, R25.H1_H1 ;  /* 0x30000019ff0c7230 */ /* 0x000fe40000004100 */
[----:B------:R-:W-:Y:S01]  /*8480*/  FFMA.FTZ R28, R14, R13, R5 ;  /* 0x0000000d0e1c7223 */ /* 0x000fe20000010005 */
[----:B------:R-:W-:Y:S02]  /*8490*/  HADD2.F32 R15, -RZ, R15.H0_H0 ;  /* 0x2000000fff0f7230 */ /* 0x000fe40000004100 */
[C---:B------:R-:W-:Y:S01]  /*84a0*/  FMUL.FTZ R24, R3.reuse, R26 ;  /* 0x0000001a03187220 */ /* 0x040fe20000410000 */
[----:B------:R-:W-:Y:S01]  /*84b0*/  F2FP.F16.E4M3.UNPACK_B R13, R27 ;  /* 0x0000001bff0d723e */ /* 0x000fe200020006ff */
[----:B------:R-:W-:Y:S01]  /*84c0*/  FMUL.FTZ R14, R3, R12 ;  /* 0x0000000c030e7220 */ /* 0x000fe20000410000 */
[----:B------:R-:W-:Y:S01]  /*84d0*/  F2FP.F16.E4M3.UNPACK_B R4, R4.H1 ;  /* 0x00000004ff04723e */ /* 0x000fe200030006ff */
[C---:B------:R-:W-:Y:S01]  /*84e0*/  FFMA.FTZ R29, R15.reuse, R12, -R24 ;  /* 0x0000000c0f1d7223 */ /* 0x040fe20000010818 */
[-C--:B------:R-:W-:Y:S01]  /*84f0*/  F2FP.F16.E4M3.UNPACK_B R12, R21.reuse ;  /* 0x00000015ff0c723e */ /* 0x080fe200020006ff */
[----:B------:R-:W-:Y:S01]  /*8500*/  FFMA.FTZ R34, R15, R26, R14 ;  /* 0x0000001a0f227223 */ /* 0x000fe2000001000e */
[--C-:B------:R-:W-:Y:S01]  /*8510*/  HADD2.F32 R24, -RZ, R13.reuse.H1_H1 ;  /* 0x3000000dff187230 */ /* 0x100fe20000004100 */
[----:B------:R-:W-:Y:S01]  /*8520*/  F2FP.F16.E4M3.UNPACK_B R21, R21.H1 ;  /* 0x00000015ff15723e */ /* 0x000fe200030006ff */
[----:B------:R-:W-:Y:S01]  /*8530*/  HADD2.F32 R14, -RZ, R13.H0_H0 ;  /* 0x2000000dff0e7230 */ /* 0x000fe20000004100 */
[----:B------:R-:W-:Y:S01]  /*8540*/  F2FP.F16.E4M3.UNPACK_B R27, R27.H1 ;  /* 0x0000001bff1b723e */ /* 0x000fe200030006ff */
[----:B------:R-:W-:-:S02]  /*8550*/  HADD2.F32 R5, -RZ, R4.H1_H1 ;  /* 0x30000004ff057230 */ /* 0x000fc40000004100 */
[----:B------:R-:W-:Y:S02]  /*8560*/  HADD2.F32 R13, -RZ, R12.H1_H1 ;  /* 0x3000000cff0d7230 */ /* 0x000fe40000004100 */
[----:B------:R-:W-:Y:S02]  /*8570*/  HADD2.F32 R3, -RZ, R0.H1_H1 ;  /* 0x30000000ff037230 */ /* 0x000fe40000004100 */
[C---:B------:R-:W-:Y:S01]  /*8580*/  FMUL.FTZ R15, R5.reuse, R24 ;  /* 0x00000018050f7220 */ /* 0x040fe20000410000 */
[----:B------:R-:W-:Y:S02]  /*8590*/  HADD2.F32 R12, -RZ, R12.H0_H0 ;  /* 0x2000000cff0c7230 */ /* 0x000fe40000004100 */
[----:B------:R-:W-:Y:S01]  /*85a0*/  FMUL.FTZ R25, R5, R13 ;  /* 0x0000000d05197220 */ /* 0x000fe20000410000 */
[----:B------:R-:W-:Y:S02]  /*85b0*/  HADD2.F32 R4, -RZ, R4.H0_H0 ;  /* 0x20000004ff047230 */ /* 0x000fe40000004100 */
[----:B------:R-:W-:Y:S01]  /*85c0*/  FMUL.FTZ R5, R3, R14 ;  /* 0x0000000e03057220 */ /* 0x000fe20000410000 */
[----:B------:R-:W-:-:S02]  /*85d0*/  HADD2.F32 R0, -RZ, R0.H0_H0 ;  /* 0x20000000ff007230 */ /* 0x000fc40000004100 */
[----:B------:R-:W-:Y:S01]  /*85e0*/  FMUL.FTZ R3, R3, R12 ;  /* 0x0000000c03037220 */ /* 0x000fe20000410000 */
[C---:B------:R-:W-:Y:S01]  /*85f0*/  FFMA.FTZ R15, R4.reuse, R13, -R15 ;  /* 0x0000000d040f7223 */ /* 0x040fe2000001080f */
[----:B------:R-:W-:Y:S01]  /*8600*/  FFMA.FTZ R24, R4, R24, R25 ;  /* 0x0000001804187223 */ /* 0x000fe20000010019 */
[C---:B------:R-:W-:Y:S01]  /*8610*/  FFMA.FTZ R5, R0.reuse, R12, -R5 ;  /* 0x0000000c00057223 */ /* 0x040fe20000010805 */
[----:B------:R-:W-:Y:S01]  /*8620*/  FFMA.FTZ R14, R0, R14, R3 ;  /* 0x0000000e000e7223 */ /* 0x000fe20000010003 */
[----:B------:R-:W-:Y:S02]  /*8630*/  HADD2.F32 R4, -RZ, R21.H1_H1 ;  /* 0x30000015ff047230 */ /* 0x000fe40000004100 */
[----:B------:R-:W-:Y:S02]  /*8640*/  HADD2.F32 R3, -RZ, R7.H1_H1 ;  /* 0x30000007ff037230 */ /* 0x000fe40000004100 */
[--C-:B------:R-:W-:Y:S02]  /*8650*/  HADD2.F32 R12, -RZ, R27.reuse.H1_H1 ;  /* 0x3000001bff0c7230 */ /* 0x100fe40000004100 */
[----:B------:R-:W-:-:S02]  /*8660*/  HADD2.F32 R27, -RZ, R27.H0_H0 ;  /* 0x2000001bff1b7230 */ /* 0x000fc40000004100 */
[C---:B------:R-:W-:Y:S01]  /*8670*/  FMUL.FTZ R13, R3.reuse, R4 ;  /* 0x00000004030d7220 */ /* 0x040fe20000410000 */
[--C-:B------:R-:W-:Y:S02]  /*8680*/  HADD2.F32 R0, -RZ, R6.reuse.H1_H1 ;  /* 0x30000006ff007230 */ /* 0x100fe40000004100 */
[----:B------:R-:W-:Y:S01]  /*8690*/  FMUL.FTZ R26, R3, R12 ;  /* 0x0000000c031a7220 */ /* 0x000fe20000410000 */
[----:B------:R-:W-:Y:S02]  /*86a0*/  HADD2.F32 R21, -RZ, R21.H0_H0 ;  /* 0x20000015ff157230 */ /* 0x000fe40000004100 */
[----:B------:R-:W-:Y:S02]  /*86b0*/  HADD2.F32 R7, -RZ, R7.H0_H0 ;  /* 0x20000007ff077230 */ /* 0x000fe40000004100 */
[C---:B------:R-:W-:Y:S01]  /*86c0*/  FMUL.FTZ R3, R0.reuse, R27 ;  /* 0x0000001b00037220 */ /* 0x040fe20000410000 */
[----:B------:R-:W-:Y:S02]  /*86d0*/  HADD2.F32 R6, -RZ, R6.H0_H0 ;  /* 0x20000006ff067230 */ /* 0x000fe40000004100 */
[-C--:B------:R-:W-:Y:S01]  /*86e0*/  FMUL.FTZ R0, R0, R21.reuse ;  /* 0x0000001500007220 */ /* 0x080fe20000410000 */
[C---:B------:R-:W-:Y:S01]  /*86f0*/  FFMA.FTZ R26, R7.reuse, R4, -R26 ;  /* 0x00000004071a7223 */ /* 0x040fe2000001081a */
[----:B------:R-:W-:Y:S01]  /*8700*/  FFMA.FTZ R13, R7, R12, R13 ;  /* 0x0000000c070d7223 */ /* 0x000fe2000001000d */
[C---:B------:R-:W-:Y:S01]  /*8710*/  FFMA.FTZ R3, R6.reuse, R21, -R3 ;  /* 0x0000001506037223 */ /* 0x040fe20000010803 */
[----:B------:R-:W-:Y:S01]  /*8720*/  FFMA.FTZ R0, R6, R27, R0 ;  /* 0x0000001b06007223 */ /* 0x000fe20000010000 */
[----:B------:R-:W-:-:S02]  /*8730*/  F2FP.SATFINITE.E4M3.F32.PACK_AB_MERGE_C R4, R24, R15, RZ ;  /* 0x0000000f1804723e */ /* 0x000fc400048070ff */
[----:B------:R-:W-:Y:S02]  /*8740*/  F2FP.SATFINITE.E4M3.F32.PACK_AB_MERGE_C R6, R33, R32, RZ ;  /* 0x000000202106723e */ /* 0x000fe400048070ff */
[----:B------:R-:W-:Y:S02]  /*8750*/  F2FP.SATFINITE.E4M3.F32.PACK_AB_MERGE_C R7, R34, R29, RZ ;  /* 0x0000001d2207723e */ /* 0x000fe400048070ff */
[----:B------:R-:W-:Y:S02]  /*8760*/  F2FP.SATFINITE.E4M3.F32.PACK_AB_MERGE_C R13, R13, R26, RZ ;  /* 0x0000001a0d0d723e */ /* 0x000fe400048070ff */
[----:B------:R-:W-:Y:S02]  /*8770*/  F2FP.SATFINITE.E4M3.F32.PACK_AB_MERGE_C R4, R14, R5, R4 ;  /* 0x000000050e04723e */ /* 0x000fe40004807004 */
[----:B------:R-:W-:Y:S02]  /*8780*/  F2FP.SATFINITE.E4M3.F32.PACK_AB_MERGE_C R6, R31, R30, R6 ;  /* 0x0000001e1f06723e */ /* 0x000fe40004807006 */
[----:B------:R-:W-:-:S02]  /*8790*/  F2FP.SATFINITE.E4M3.F32.PACK_AB_MERGE_C R7, R28, R35, R7 ;  /* 0x000000231c07723e */ /* 0x000fc40004807007 */
[----:B------:R-:W-:-:S05]  /*87a0*/  F2FP.SATFINITE.E4M3.F32.PACK_AB_MERGE_C R5, R0, R3, R13 ;  /* 0x000000030005723e */ /* 0x000fca000480700d */
[----:B------:R3:W-:Y:S02]  /*87b0*/  STS.128 [R20+0x10800], R4 ;  /* 0x0108000414007388 */ /* 0x0007e40000000c00 */
.L_x_440:
[----:B------:R-:W-:Y:S05]  /*87c0*/  BSYNC B1 ;  /* 0x0000000000017941 */ /* 0x000fea0003800000 */
.L_x_439:
[----:B------:R-:W-:Y:S05]  /*87d0*/  @P2 BRA `(.L_x_436) ;  /* 0x0000002800e82947 */ /* 0x000fea0003800000 */
[----:B0--3--:R-:W0:Y:S01]  /*87e0*/  LDS.128 R4, [R20+0x12000] ;  /* 0x0120000014047984 */ /* 0x009e220000000c00 */
[----:B-----5:R-:W-:Y:S02]  /*87f0*/  SHF.R.U32.HI R13, RZ, 0x8, R11 ;  /* 0x00000008ff0d7819 */ /* 0x020fe4000001160b */
[----:B------:R-:W-:Y:S02]  /*8800*/  LOP3.LUT R12, R11, 0xff, RZ, 0xc0, !PT ;  /* 0x000000ff0b0c7812 */ /* 0x000fe400078ec0ff */
[----:B------:R-:W-:Y:S02]  /*8810*/  LOP3.LUT R13, R13, 0xff, RZ, 0xc0, !PT ;  /* 0x000000ff0d0d7812 */ /* 0x000fe400078ec0ff */
[----:B-1----:R-:W-:Y:S02]  /*8820*/  SHF.R.U32.HI R21, RZ, 0x8, R9 ;  /* 0x00000008ff157819 */ /* 0x002fe40000011609 */
[----:B------:R-:W-:Y:S02]  /*8830*/  PRMT R12, R13, 0x7604, R12 ;  /* 0x000076040d0c7816 */ /* 0x000fe4000000000c */
[----:B--2---:R-:W-:-:S02]  /*8840*/  LOP3.LUT R14, R9, 0xff, RZ, 0xc0, !PT ;  /* 0x000000ff090e7812 */ /* 0x004fc400078ec0ff */
[----:B------:R-:W-:Y:S02]  /*8850*/  LOP3.LUT R21, R21, 0xff, RZ, 0xc0, !PT ;  /* 0x000000ff15157812 */ /* 0x000fe400078ec0ff */
[----:B------:R-:W-:Y:S02]  /*8860*/  SHF.R.U32.HI R24, RZ, 0x10, R9 ;  /* 0x00000010ff187819 */ /* 0x000fe40000011609 */
[----:B------:R-:W-:Y:S02]  /*8870*/  SHF.R.U32.HI R25, RZ, 0x10, R11 ;  /* 0x00000010ff197819 */ /* 0x000fe4000001160b */
[----:B------:R-:W-:Y:S02]  /*8880*/  SHF.R.U32.HI R13, RZ, 0x8, R8 ;  /* 0x00000008ff0d7819 */ /* 0x000fe40000011608 */
[----:B------:R-:W-:Y:S02]  /*8890*/  SHF.R.U32.HI R3, RZ, 0x8, R10 ;  /* 0x00000008ff037819 */ /* 0x000fe4000001160a */
[----:B------:R-:W-:Y:S01]  /*88a0*/  PRMT R14, R21, 0x7604, R14 ;  /* 0x00007604150e7816 */ /* 0x000fe2000000000e */
[----:B------:R-:W-:Y:S01]  /*88b0*/  IMAD.U32 R21, R24, 0x10000, RZ ;  /* 0x0001000018157824 */ /* 0x000fe200078e00ff */
[----:B------:R-:W-:Y:S01]  /*88c0*/  LOP3.LUT R15, R13, 0xff, RZ, 0xc0, !PT ;  /* 0x000000ff0d0f7812 */ /* 0x000fe200078ec0ff */
[----:B------:R-:W-:Y:S01]  /*88d0*/  IMAD.U32 R13, R25, 0x10000, RZ ;  /* 0x00010000190d7824 */ /* 0x000fe200078e00ff */
[----:B------:R-:W-:-:S02]  /*88e0*/  LOP3.LUT R0, R10, 0xff, RZ, 0xc0, !PT ;  /* 0x000000ff0a007812 */ /* 0x000fc400078ec0ff */
[----:B------:R-:W-:Y:S02]  /*88f0*/  LOP3.LUT R3, R3, 0xff, RZ, 0xc0, !PT ;  /* 0x000000ff03037812 */ /* 0x000fe400078ec0ff */
[----:B------:R-:W-:Y:S02]  /*8900*/  LOP3.LUT R21, R14, 0xff0000, R21, 0xf8, !PT ;  /* 0x00ff00000e157812 */ /* 0x000fe400078ef815 */
[----:B------:R-:W-:Y:S02]  /*8910*/  PRMT R3, R3, 0x7604, R0 ;  /* 0x0000760403037816 */ /* 0x000fe40000000000 */
[----:B------:R-:W-:Y:S02]  /*8920*/  LOP3.LUT R0, R8, 0xff, RZ, 0xc0, !PT ;  /* 0x000000ff08007812 */ /* 0x000fe400078ec0ff */
[----:B------:R-:W-:Y:S02]  /*8930*/  LOP3.LUT R13, R12, 0xff0000, R13, 0xf8, !PT ;  /* 0x00ff00000c0d7812 */ /* 0x000fe400078ef80d */
[----:B------:R-:W-:-:S02]  /*8940*/  LOP3.LUT R24, R21, 0xff000000, R9, 0xf8, !PT ;  /* 0xff00000015187812 */ /* 0x000fc400078ef809 */
[----:B------:R-:W-:Y:S02]  /*8950*/  PRMT R15, R15, 0x7604, R0 ;  /* 0x000076040f0f7816 */ /* 0x000fe40000000000 */
[----:B------:R-:W-:Y:S02]  /*8960*/  LOP3.LUT R13, R13, 0xff000000, R11, 0xf8, !PT ;  /* 0xff0000000d0d7812 */ /* 0x000fe400078ef80b */
[----:B0-----:R-:W-:Y:S02]  /*8970*/  F2FP.F16.E4M3.UNPACK_B R0, R6.H1 ;  /* 0x00000006ff00723e */ /* 0x001fe400030006ff */
[----:B------:R-:W-:Y:S02]  /*8980*/  F2FP.F16.E4M3.UNPACK_B R25, R24 ;  /* 0x00000018ff19723e */ /* 0x000fe400020006ff */
[--C-:B------:R-:W-:Y:S01]  /*8990*/  LOP3.LUT R15, R15, 0xff0000, R8.reuse, 0xf8, !PT ;  /* 0x00ff00000f0f7812 */ /* 0x100fe200078ef808 */
[--C-:B------:R-:W-:Y:S01]  /*89a0*/  HADD2.F32 R9, -RZ, R0.reuse.H1_H1 ;  /* 0x30000000ff097230 */ /* 0x100fe20000004100 */
[----:B------:R-:W-:Y:S01]  /*89b0*/  F2FP.F16.E4M3.UNPACK_B R14, R13 ;  /* 0x0000000dff0e723e */ /* 0x000fe200020006ff */
[----:B------:R-:W-:Y:S01]  /*89c0*/  HADD2.F32 R26, -RZ, R25.H1_H1 ;  /* 0x30000019ff1a7230 */ /* 0x000fe20000004100 */
[----:B------:R-:W-:Y:S01]  /*89d0*/  LOP3.LUT R21, R15, 0xff000000, R8, 0xf8, !PT ;  /* 0xff0000000f157812 */ /* 0x000fe200078ef808 */
[----:B------:R-:W-:Y:S01]  /*89e0*/  HADD2.F32 R8, -RZ, R0.H0_H0 ;  /* 0x20000000ff087230 */ /* 0x000fe20000004100 */
[----:B------:R-:W-:Y:S01]  /*89f0*/  LOP3.LUT R3, R3, 0xff0000, R10, 0xf8, !PT ;  /* 0x00ff000003037812 */ /* 0x000fe200078ef80a */
[----:B------:R-:W-:-:S02]  /*8a00*/  HADD2.F32 R15, -RZ, R14.H1_H1 ;  /* 0x3000000eff0f7230 */ /* 0x000fc40000004100 */
[----:B------:R-:W-:Y:S01]  /*8a10*/  FMUL.FTZ R27, R9, R26 ;  /* 0x0000001a091b7220 */ /* 0x000fe20000410000 */
[----:B------:R-:W-:Y:S01]  /*8a20*/  F2FP.F16.E4M3.UNPACK_B R11, R7.H1 ;  /* 0x00000007ff0b723e */ /* 0x000fe200030006ff */
[----:B------:R-:W-:Y:S01]  /*8a30*/  HADD2.F32 R14, -RZ, R14.H0_H0 ;  /* 0x2000000eff0e7230 */ /* 0x000fe20000004100 */
[----:B------:R-:W-:Y:S01]  /*8a40*/  LOP3.LUT R12, R3, 0xff000000, R10, 0xf8, !PT ;  /* 0xff000000030c7812 */ /* 0x000fe200078ef80a */
[-C--:B------:R-:W-:Y:S01]  /*8a50*/  FMUL.FTZ R9, R9, R15.reuse ;  /* 0x0000000f09097220 */ /* 0x080fe20000410000 */
[----:B------:R-:W-:Y:S01]  /*8a60*/  F2FP.F16.E4M3.UNPACK_B R3, R6 ;  /* 0x00000006ff03723e */ /* 0x000fe200020006ff */
[C---:B------:R-:W-:Y:S01]  /*8a70*/  FFMA.FTZ R27, R8.reuse, R15, -R27 ;  /* 0x0000000f081b7223 */ /* 0x040fe2000001081b */
[----:B------:R-:W-:Y:S01]  /*8a80*/  F2FP.F16.E4M3.UNPACK_B R10, R7 ;  /* 0x00000007ff0a723e */ /* 0x000fe200020006ff */
[----:B------:R-:W-:Y:S01]  /*8a90*/  FFMA.FTZ R28, R8, R26, R9 ;  /* 0x0000001a081c7223 */ /* 0x000fe20000010009 */
[-C--:B------:R-:W-:Y:S01]  /*8aa0*/  F2FP.F16.E4M3.UNPACK_B R6, R5.reuse ;  /* 0x00000005ff06723e */ /* 0x080fe200020006ff */
[----:B------:R-:W-:Y:S01]  /*8ab0*/  HADD2.F32 R8, -RZ, R25.H0_H0 ;  /* 0x20000019ff087230 */ /* 0x000fe20000004100 */
[----:B------:R-:W-:Y:S01]  /*8ac0*/  F2FP.F16.E4M3.UNPACK_B R7, R5.H1 ;  /* 0x00000005ff07723e */ /* 0x000fe200030006ff */
[--C-:B------:R-:W-:Y:S01]  /*8ad0*/  HADD2.F32 R5, -RZ, R3.reuse.H1_H1 ;  /* 0x30000003ff057230 */ /* 0x100fe20000004100 */
[----:B------:R-:W-:Y:S01]  /*8ae0*/  F2FP.F16.E4M3.UNPACK_B R24, R24.H1 ;  /* 0x00000018ff18723e */ /* 0x000fe200030006ff */
[----:B------:R-:W-:Y:S01]  /*8af0*/  HADD2.F32 R3, -RZ, R3.H0_H0 ;  /* 0x20000003ff037230 */ /* 0x000fe20000004100 */
[----:B------:R-:W-:-:S02]  /*8b00*/  F2FP.F16.E4M3.UNPACK_B R13, R13.H1 ;  /* 0x0000000dff0d723e */ /* 0x000fc400030006ff */
[C---:B------:R-:W-:Y:S01]  /*8b10*/  FMUL.FTZ R26, R5.reuse, R8 ;  /* 0x00000008051a7220 */ /* 0x040fe20000410000 */
[----:B------:R-:W-:Y:S01]  /*8b20*/  FMUL.FTZ R15, R5, R14 ;  /* 0x0000000e050f7220 */ /* 0x000fe20000410000 */
[----:B------:R-:W-:Y:S01]  /*8b30*/  HADD2.F32 R5, -RZ, R10.H1_H1 ;  /* 0x3000000aff057230 */ /* 0x000fe20000004100 */
[----:B------:R-:W-:Y:S01]  /*8b40*/  F2FP.F16.E4M3.UNPACK_B R0, R4 ;  /* 0x00000004ff00723e */ /* 0x000fe200020006ff */
[----:B------:R-:W-:Y:S02]  /*8b50*/  HADD2.F32 R9, -RZ, R24.H0_H0 ;  /* 0x20000018ff097230 */ /* 0x000fe40000004100 */
[C---:B------:R-:W-:Y:S01]  /*8b60*/  FFMA.FTZ R25, R3.reuse, R8, R15 ;  /* 0x0000000803197223 */ /* 0x040fe2000001000f */
[----:B------:R-:W-:Y:S02]  /*8b70*/  HADD2.F32 R8, -RZ, R13.H0_H0 ;  /* 0x2000000dff087230 */ /* 0x000fe40000004100 */
[----:B------:R-:W-:Y:S01]  /*8b80*/  FFMA.FTZ R26, R3, R14, -R26 ;  /* 0x0000000e031a7223 */ /* 0x000fe2000001081a */
[----:B------:R-:W-:-:S02]  /*8b90*/  HADD2.F32 R10, -RZ, R10.H0_H0 ;  /* 0x2000000aff0a7230 */ /* 0x000fc40000004100 */
[CC--:B------:R-:W-:Y:S01]  /*8ba0*/  FMUL.FTZ R15, R5.reuse, R9.reuse ;  /* 0x00000009050f7220 */ /* 0x0c0fe20000410000 */
[----:B------:R-:W-:Y:S02]  /*8bb0*/  HADD2.F32 R24, -RZ, R24.H1_H1 ;  /* 0x30000018ff187230 */ /* 0x000fe40000004100 */
[-C--:B------:R-:W-:Y:S01]  /*8bc0*/  FMUL.FTZ R5, R5, R8.reuse ;  /* 0x0000000805057220 */ /* 0x080fe20000410000 */
[----:B------:R-:W-:Y:S02]  /*8bd0*/  HADD2.F32 R3, -RZ, R11.H1_H1 ;  /* 0x3000000bff037230 */ /* 0x000fe40000004100 */
[C---:B------:R-:W-:Y:S01]  /*8be0*/  FFMA.FTZ R29, R10.reuse, R8, -R15 ;  /* 0x000000080a1d7223 */ /* 0x040fe2000001080f */
[----:B------:R-:W-:Y:S02]  /*8bf0*/  HADD2.F32 R8, -RZ, R13.H1_H1 ;  /* 0x3000000dff087230 */ /* 0x000fe40000004100 */
[----:B------:R-:W-:Y:S01]  /*8c00*/  FFMA.FTZ R30, R10, R9, R5 ;  /* 0x000000090a1e7223 */ /* 0x000fe20000010005 */
[----:B------:R-:W-:-:S02]  /*8c10*/  HADD2.F32 R11, -RZ, R11.H0_H0 ;  /* 0x2000000bff0b7230 */ /* 0x000fc40000004100 */
[C---:B------:R-:W-:Y:S01]  /*8c20*/  FMUL.FTZ R14, R3.reuse, R24 ;  /* 0x00000018030e7220 */ /* 0x040fe20000410000 */
[-C--:B------:R-:W-:Y:S01]  /*8c30*/  F2FP.F16.E4M3.UNPACK_B R9, R21.reuse ;  /* 0x00000015ff09723e */ /* 0x080fe200020006ff */
[----:B------:R-:W-:Y:S01]  /*8c40*/  FMUL.FTZ R10, R3, R8 ;  /* 0x00000008030a7220 */ /* 0x000fe20000410000 */
[----:B------:R-:W-:Y:S01]  /*8c50*/  F2FP.F16.E4M3.UNPACK_B R4, R4.H1 ;  /* 0x00000004ff04723e */ /* 0x000fe200030006ff */
[C---:B------:R-:W-:Y:S01]  /*8c60*/  FFMA.FTZ R31, R11.reuse, R8, -R14 ;  /* 0x000000080b1f7223 */ /* 0x040fe2000001080e */
[----:B------:R-:W-:Y:S01]  /*8c70*/  F2FP.F16.E4M3.UNPACK_B R8, R12 ;  /* 0x0000000cff08723e */ /* 0x000fe200020006ff */
        /* <DEDUP_REMOVED lines=14> */
[-C--:B------:R-:W-:Y:S01]  /*8d60*/  FMUL.FTZ R3, R3, R8.reuse ;  /* 0x0000000803037220 */ /* 0x080fe20000410000 */
        /* <DEDUP_REMOVED lines=9> */
[----:B------:R-:W-:Y:S02]  /*8e00*/  HADD2.F32 R0, -RZ, R6.H1_H1 ;  /* 0x30000006ff007230 */ /* 0x000fe40000004100 */
[----:B------:R-:W-:Y:S02]  /*8e10*/  HADD2.F32 R5, -RZ, R12.H0_H0 ;  /* 0x2000000cff057230 */ /* 0x000fe40000004100 */
[----:B------:R-:W-:Y:S01]  /*8e20*/  FMUL.FTZ R12, R3, R8 ;  /* 0x00000008030c7220 */ /* 0x000fe20000410000 */
        /* <DEDUP_REMOVED lines=16> */
[----:B------:R0:W-:Y:S01]  /*8f30*/  STS.128 [R20+0x12000], R4 ;  /* 0x0120000414007388 */ /* 0x0001e20000000c00 */
[----:B------:R-:W-:Y:S05]  /*8f40*/  BRA `(.L_x_436) ;  /* 0x00000024000c7947 */ /* 0x000fea0003800000 */
.L_x_430:
[----:B------:R-:W-:-:S03]  /*8f50*/  UMOV UR4, 0xffffffff ;  /* 0xffffffff00047882 */ /* 0x000fc60000000000 */
[----:B------:R-:W-:Y:S05]  /*8f60*/  BRA.DIV UR4, `(.L_x_441) ;  /* 0x0000011604487947 */ /* 0x000fea000b800000 */
[----:B------:R0:W1:Y:S04]  /*8f70*/  SHFL.IDX PT, R29, R28, RZ, 0x1e1f ;  /* 0x001e1fff1c1d7589 */ /* 0x00006800000e0000 */
[----:B------:R0:W2:Y:S04]  /*8f80*/  SHFL.IDX PT, R21, R26, RZ, 0x1e1f ;  /* 0x001e1fff1a157589 */ /* 0x0000a800000e0000 */
[----:B------:R0:W3:Y:S04]  /*8f90*/  SHFL.IDX PT, R0, R24, RZ, 0x1e1f ;  /* 0x001e1fff18007589 */ /* 0x0000e800000e0000 */
[----:B------:R0:W4:Y:S02]  /*8fa0*/  SHFL.IDX PT, R3, R30, RZ, 0x1e1f ;  /* 0x001e1fff1e037589 */ /* 0x00012400000e0000 */
.L_x_656:
[----:B------:R-:W5:Y:S01]  /*8fb0*/  LDL R13, [R1+0x40] ;  /* 0x00004000010d7983 */ /* 0x000f620000100800 */
[----:B------:R-:W-:Y:S01]  /*8fc0*/  ULDC UR4, c[0x0][0x448] ;  /* 0x0001120000047ab9 */ /* 0x000fe20000000800 */
[----:B------:R-:W-:Y:S01]  /*8fd0*/  BSSY B1, `(.L_x_442) ;  /* 0x000002c000017945 */ /* 0x000fe20003800000 */
[----:B------:R-:W-:Y:S01]  /*8fe0*/  IMAD R38, R25, UR4, RZ ;  /* 0x0000000419267c24 */ /* 0x000fe2000f8e02ff */
[----:B------:R-:W-:Y:S02]  /*8ff0*/  CS2R R4, SRZ ;  /* 0x0000000000047805 */ /* 0x000fe4000001ff00 */
[----:B------:R-:W-:Y:S02]  /*9000*/  CS2R R8, SRZ ;  /* 0x0000000000087805 */ /* 0x000fe4000001ff00 */
[----:B------:R-:W-:Y:S02]  /*9010*/  CS2R R10, SRZ ;  /* 0x00000000000a7805 */ /* 0x000fe4000001ff00 */
[----:B------:R-:W-:-:S02]  /*9020*/  CS2R R14, SRZ ;  /* 0x00000000000e7805 */ /* 0x000fc4000001ff00 */
[----:B------:R-:W-:Y:S02]  /*9030*/  ISETP.GE.AND P0, PT, R6, R38, PT ;  /* 0x000000260600720c */ /* 0x000fe40003f06270 */
[----:B0-----:R-:W-:Y:S02]  /*9040*/  CS2R R24, SRZ ;  /* 0x0000000000187805 */ /* 0x001fe4000001ff00 */
[----:B------:R-:W-:Y:S02]  /*9050*/  CS2R R26, SRZ ;  /* 0x00000000001a7805 */ /* 0x000fe4000001ff00 */
[----:B-----5:R-:W-:-:S04]  /*9060*/  LEA.HI R7, R13, R13, RZ, 0x1 ;  /* 0x0000000d0d077211 */ /* 0x020fc800078f08ff */
[----:B------:R-:W-:Y:S02]  /*9070*/  LOP3.LUT R12, R7, 0xfffffffe, RZ, 0xc0, !PT ;  /* 0xfffffffe070c7812 */ /* 0x000fe400078ec0ff */
[----:B------:R-:W-:-:S03]  /*9080*/  CS2R R6, SRZ ;  /* 0x0000000000067805 */ /* 0x000fc6000001ff00 */
[----:B------:R-:W-:Y:S01]  /*9090*/  IMAD.IADD R37, R13, 0x1, -R12 ;  /* 0x000000010d257824 */ /* 0x000fe200078e0a0c */
[----:B------:R-:W-:-:S04]  /*90a0*/  CS2R R12, SRZ ;  /* 0x00000000000c7805 */ /* 0x000fc8000001ff00 */
[----:B------:R-:W-:Y:S01]  /*90b0*/  SHF.L.U32 R37, R37, 0x1f, RZ ;  /* 0x0000001f25257819 */ /* 0x000fe200000006ff */
[----:B------:R-:W-:Y:S06]  /*90c0*/  @P0 BRA `(.L_x_443) ;  /* 0x0000000000700947 */ /* 0x000fec0003800000 */
[----:B------:R-:W3:Y:S01]  /*90d0*/  LDL R28, [R1+0x4] ;  /* 0x00000400011c7983 */ /* 0x000ee20000100800 */
[C---:B------:R-:W-:Y:S01]  /*90e0*/  VIADD R4, R16.reuse, 0x20 ;  /* 0x0000002010047836 */ /* 0x040fe20000000000 */
[----:B------:R-:W-:Y:S01]  /*90f0*/  ULDC UR4, c[0x0][0x3f4] ;  /* 0x0000fd0000047ab9 */ /* 0x000fe20000000800 */
[----:B------:R-:W-:Y:S02]  /*9100*/  CS2R R12, SRZ ;  /* 0x00000000000c7805 */ /* 0x000fe4000001ff00 */
[----:B------:R-:W-:Y:S02]  /*9110*/  ISETP.GE.AND P4, PT, R16, UR4, PT ;  /* 0x0000000410007c0c */ /* 0x000fe4000bf86270 */
[----:B------:R-:W-:Y:S02]  /*9120*/  CS2R R14, SRZ ;  /* 0x00000000000e7805 */ /* 0x000fe4000001ff00 */
[----:B------:R-:W-:Y:S02]  /*9130*/  ISETP.GE.AND P5, PT, R4, UR4, PT ;  /* 0x0000000404007c0c */ /* 0x000fe4000bfa6270 */
[----:B------:R-:W-:-:S02]  /*9140*/  CS2R R24, SRZ ;  /* 0x0000000000187805 */ /* 0x000fc4000001ff00 */
[----:B------:R-:W-:Y:S02]  /*9150*/  CS2R R26, SRZ ;  /* 0x00000000001a7805 */ /* 0x000fe4000001ff00 */
[----:B------:R-:W-:Y:S02]  /*9160*/  CS2R R8, SRZ ;  /* 0x0000000000087805 */ /* 0x000fe4000001ff00 */
[----:B------:R-:W-:Y:S02]  /*9170*/  CS2R R10, SRZ ;  /* 0x00000000000a7805 */ /* 0x000fe4000001ff00 */
[----:B------:R-:W-:Y:S02]  /*9180*/  @!P4 SHF.R.S32.HI R4, RZ, 0x1f, R16 ;  /* 0x0000001fff04c819 */ /* 0x000fe40000011410 */
[----:B--2---:R-:W-:-:S05]  /*9190*/  @!P4 IADD3 R30, P1, R16, R21, RZ ;  /* 0x00000015101ec210 */ /* 0x004fca0007f3e0ff */
[----:B----4-:R-:W-:Y:S02]  /*91a0*/  @!P4 IMAD.X R31, R3, 0x1, R4, P1 ;  /* 0x00000001031fc824 */ /* 0x010fe400008e0604 */
[----:B---3--:R-:W-:Y:S01]  /*91b0*/  @!P5 IMAD.SHL.U32 R6, R28, 0x10, RZ ;  /* 0x000000101c06d824 */ /* 0x008fe200078e00ff */
[----:B-1----:R-:W-:-:S04]  /*91c0*/  @!P4 IADD3 R28, P0, R16, R29, RZ ;  /* 0x0000001d101cc210 */ /* 0x002fc80007f1e0ff */
[C---:B------:R-:W-:Y:S02]  /*91d0*/  @!P5 IADD3 R32, P2, R6.reuse, R29, RZ ;  /* 0x0000001d0620d210 */ /* 0x040fe40007f5e0ff */
[----:B------:R-:W-:Y:S02]  /*91e0*/  @!P5 IADD3 R34, P3, R6, R21, RZ ;  /* 0x000000150622d210 */ /* 0x000fe40007f7e0ff */
[----:B------:R-:W-:Y:S02]  /*91f0*/  @!P5 SHF.R.S32.HI R6, RZ, 0x1f, R6 ;  /* 0x0000001fff06d819 */ /* 0x000fe40000011406 */
[C---:B------:R-:W-:Y:S02]  /*9200*/  @!P4 IADD3.X R29, R0.reuse, R4, RZ, P0, !PT ;  /* 0x00000004001dc210 */ /* 0x040fe400007fe4ff */
[----:B------:R-:W-:Y:S01]  /*9210*/  CS2R R4, SRZ ;  /* 0x0000000000047805 */ /* 0x000fe2000001ff00 */
[--C-:B------:R-:W-:Y:S02]  /*9220*/  @!P5 IMAD.X R33, R0, 0x1, R6.reuse, P2 ;  /* 0x000000010021d824 */ /* 0x100fe400010e0606 */
[----:B------:R-:W-:Y:S01]  /*9230*/  @!P5 IMAD.X R35, R3, 0x1, R6, P3 ;  /* 0x000000010323d824 */ /* 0x000fe200018e0606 */
[----:B------:R-:W-:Y:S01]  /*9240*/  CS2R R6, SRZ ;  /* 0x0000000000067805 */ /* 0x000fe2000001ff00 */
[----:B------:R0:W5:Y:S04]  /*9250*/  @!P4 LD.E.128 R12, desc[UR42][R28.64] ;  /* 0x0000002a1c0cc980 */ /* 0x000168000c101d00 */
[----:B------:R0:W5:Y:S04]  /*9260*/  @!P5 LD.E.128 R24, desc[UR42][R32.64] ;  /* 0x0000002a2018d980 */ /* 0x000168000c101d00 */
[----:B------:R0:W5:Y:S04]  /*9270*/  @!P4 LD.E.128 R4, desc[UR42][R30.64] ;  /* 0x0000002a1e04c980 */ /* 0x000168000c101d00 */
[----:B------:R0:W5:Y:S02]  /*9280*/  @!P5 LD.E.128 R8, desc[UR42][R34.64] ;  /* 0x0000002a2208d980 */ /* 0x000164000c101d00 */
.L_x_443:
[----:B------:R-:W-:Y:S05]  /*9290*/  BSYNC B1 ;  /* 0x0000000000017941 */ /* 0x000fea0003800000 */
.L_x_442:
[----:B---3--:R-:W3:Y:S01]  /*92a0*/  S2R R0, SR_TID.X ;  /* 0x0000000000007919 */ /* 0x008ee20000002100 */
[----:B------:R-:W1:Y:S01]  /*92b0*/  SYNCS.PHASECHK.TRANS64.TRYWAIT P0, [R18+URZ+0x19c00], R37 ;  /* 0x019c0025120075a7 */ /* 0x000e62000800017f */
[----:B------:R-:W-:Y:S01]  /*92c0*/  BSSY B1, `(.L_x_444) ;  /* 0x0000008000017945 */ /* 0x000fe20003800000 */
[----:B---3--:R-:W-:-:S05]  /*92d0*/  VIADD R0, R0, 0xffffff80 ;  /* 0xffffff8000007836 */ /* 0x008fca0000000000 */
[----:B----4-:R-:W-:Y:S01]  /*92e0*/  LEA.HI R3, R0, R0, RZ, 0x1 ;  /* 0x0000000000037211 */ /* 0x010fe200078f08ff */
[----:B------:R-:W-:-:S03]  /*92f0*/  IMAD R0, R153, -0xc0, R38 ;  /* 0xffffff4099007824 */ /* 0x000fc600078e0226 */
[----:B------:R-:W-:Y:S02]  /*9300*/  SHF.R.S32.HI R3, RZ, 0x1, R3 ;  /* 0x00000001ff037819 */ /* 0x000fe40000011403 */
[----:B------:R-:W-:-:S04]  /*9310*/  VIMNMX R0, R0, 0xc0, PT ;  /* 0x000000c000007848 */ /* 0x000fc80003fe0100 */
[----:B------:R-:W-:Y:S01]  /*9320*/  ISETP.GE.AND P1, PT, R3, R0, PT ;  /* 0x000000000300720c */ /* 0x000fe20003f26270 */
[----:B-1----:R-:W-:-:S12]  /*9330*/  @!P0 BRA `(.L_x_445) ;  /* 0x0000011000c88947 */ /* 0x002fd80003800000 */
.L_x_657:
[----:B------:R-:W-:Y:S05]  /*9340*/  BSYNC B1 ;  /* 0x0000000000017941 */ /* 0x000fea0003800000 */
.L_x_444:
[----:B------:R-:W-:Y:S05]  /*9350*/  @P1 BRA `(.L_x_436) ;  /* 0x0000002000081947 */ /* 0x000fea0003800000 */
[----:B------:R3:W5:Y:S01]  /*9360*/  LDL R63, [R1+0xc] ;  /* 0x00000c00013f7983 */ /* 0x0007620000100800 */
[----:B------:R-:W4:Y:S03]  /*9370*/  LDC R3, c[0x0][0x3f4] ;  /* 0x0000fd00ff037b82 */ /* 0x000f260000000800 */
[----:B------:R3:W5:Y:S04]  /*9380*/  LDL R62, [R1+0x1c] ;  /* 0x00001c00013e7983 */ /* 0x0007680000100800 */
[----:B------:R3:W5:Y:S01]  /*9390*/  LDL R61, [R1+0x60] ;  /* 0x00006000013d7983 */ /* 0x0007620000100800 */
[C---:B------:R-:W-:Y:S01]  /*93a0*/  VIADD R0, R16.reuse, 0x20 ;  /* 0x0000002010007836 */ /* 0x040fe20000000000 */
[----:B------:R-:W-:Y:S01]  /*93b0*/  BSSY B1, `(.L_x_446) ;  /* 0x00000fd000017945 */ /* 0x000fe20003800000 */
[----:B----4-:R-:W-:-:S03]  /*93c0*/  ISETP.GE.AND P0, PT, R16, R3, PT ;  /* 0x000000031000720c */ /* 0x010fc60003f06270 */
[----:B------:R-:W-:-:S10]  /*93d0*/  ISETP.GE.AND P1, PT, R0, R3, PT ;  /* 0x000000030000720c */ /* 0x000fd40003f26270 */
[----:B---3--:R-:W-:Y:S05]  /*93e0*/  @P0 BRA `(.L_x_447) ;  /* 0x0000000c00e40947 */ /* 0x008fea0003800000 */
[----:B0-----:R-:W0:Y:S01]  /*93f0*/  S2R R30, SR_TID.X ;  /* 0x00000000001e7919 */ /* 0x001e220000002100 */
[----:B--2--5:R-:W-:Y:S02]  /*9400*/  SHF.R.U32.HI R21, RZ, 0x8, R12 ;  /* 0x00000008ff157819 */ /* 0x024fe4000001160c */
[----:B------:R-:W-:Y:S02]  /*9410*/  LOP3.LUT R0, R12, 0xff, RZ, 0xc0, !PT ;  /* 0x000000ff0c007812 */ /* 0x000fe400078ec0ff */
[----:B------:R-:W-:Y:S02]  /*9420*/  LOP3.LUT R21, R21, 0xff, RZ, 0xc0, !PT ;  /* 0x000000ff15157812 */ /* 0x000fe400078ec0ff */
[----:B------:R-:W-:Y:S02]  /*9430*/  SHF.R.U32.HI R29, RZ, 0x8, R13 ;  /* 0x00000008ff1d7819 */ /* 0x000fe4000001160d */
[----:B-1----:R-:W-:Y:S02]  /*9440*/  PRMT R37, R21, 0x7604, R0 ;  /* 0x0000760415257816 */ /* 0x002fe40000000000 */
[----:B------:R-:W-:-:S02]  /*9450*/  SHF.R.U32.HI R31, RZ, 0x8, R14 ;  /* 0x00000008ff1f7819 */ /* 0x000fc4000001160e */
[----:B------:R-:W-:Y:S02]  /*9460*/  LOP3.LUT R28, R13, 0xff, RZ, 0xc0, !PT ;  /* 0x000000ff0d1c7812 */ /* 0x000fe400078ec0ff */
[----:B------:R-:W-:Y:S02]  /*9470*/  LOP3.LUT R29, R29, 0xff, RZ, 0xc0, !PT ;  /* 0x000000ff1d1d7812 */ /* 0x000fe400078ec0ff */
[----:B------:R-:W-:Y:S02]  /*9480*/  LOP3.LUT R31, R31, 0xff, RZ, 0xc0, !PT ;  /* 0x000000ff1f1f7812 */ /* 0x000fe400078ec0ff */
[----:B------:R-:W-:Y:S02]  /*9490*/  PRMT R38, R29, 0x7604, R28 ;  /* 0x000076041d267816 */ /* 0x000fe4000000001c */
[----:B------:R-:W-:Y:S02]  /*94a0*/  SHF.R.U32.HI R29, RZ, 0x8, R15 ;  /* 0x00000008ff1d7819 */ /* 0x000fe4000001160f */
[----:B------:R-:W-:-:S02]  /*94b0*/  LOP3.LUT R28, R15, 0xff, RZ, 0xc0, !PT ;  /* 0x000000ff0f1c7812 */ /* 0x000fc400078ec0ff */
[----:B------:R-:W-:Y:S02]  /*94c0*/  LOP3.LUT R29, R29, 0xff, RZ, 0xc0, !PT ;  /* 0x000000ff1d1d7812 */ /* 0x000fe400078ec0ff */
[----:B------:R-:W-:Y:S02]  /*94d0*/  SHF.R.U32.HI R42, RZ, 0x8, R5 ;  /* 0x00000008ff2a7819 */ /* 0x000fe40000011605 */
[----:B------:R-:W-:Y:S02]  /*94e0*/  PRMT R40, R29, 0x7604, R28 ;  /* 0x000076041d287816 */ /* 0x000fe4000000001c */
[----:B------:R-:W-:Y:S01]  /*94f0*/  SHF.R.U32.HI R43, RZ, 0x8, R6 ;  /* 0x00000008ff2b7819 */ /* 0x000fe20000011606 */
[----:B0-----:R-:W-:Y:S01]  /*9500*/  VIADD R33, R30, 0xffffff80 ;  /* 0xffffff801e217836 */ /* 0x001fe20000000000 */
[----:B------:R-:W-:Y:S02]  /*9510*/  LOP3.LUT R30, R14, 0xff, RZ, 0xc0, !PT ;  /* 0x000000ff0e1e7812 */ /* 0x000fe400078ec0ff */
[----:B------:R-:W-:-:S02]  /*9520*/  SHF.R.U32.HI R47, RZ, 0x8, R7 ;  /* 0x00000008ff2f7819 */ /* 0x000fc40000011607 */
[----:B------:R-:W-:Y:S02]  /*9530*/  LEA.HI R32, R33, R33, RZ, 0x1 ;  /* 0x0000002121207211 */ /* 0x000fe400078f08ff */
[----:B------:R-:W-:Y:S02]  /*9540*/  PRMT R41, R31, 0x7604, R30 ;  /* 0x000076041f297816 */ /* 0x000fe4000000001e */
[----:B------:R-:W-:Y:S02]  /*9550*/  LOP3.LUT R32, R32, 0xfffffffe, RZ, 0xc0, !PT ;  /* 0xfffffffe20207812 */ /* 0x000fe400078ec0ff */
[----:B------:R-:W-:Y:S02]  /*9560*/  SHF.R.U32.HI R30, RZ, 0x8, R4 ;  /* 0x00000008ff1e7819 */ /* 0x000fe40000011604 */
[----:B------:R-:W-:Y:S02]  /*9570*/  IADD3 R32, R33, -R32, RZ ;  /* 0x8000002021207210 */ /* 0x000fe40007ffe0ff */
[----:B------:R-:W-:-:S02]  /*9580*/  LOP3.LUT R33, R30, 0xff, RZ, 0xc0, !PT ;  /* 0x000000ff1e217812 */ /* 0x000fc400078ec0ff */
[----:B------:R-:W-:Y:S01]  /*9590*/  LEA.HI R0, R3, R32, RZ, 0x1c ;  /* 0x0000002003007211 */ /* 0x000fe200078fe0ff */
[----:B------:R-:W0:Y:S01]  /*95a0*/  LDS.128 R28, [R20+0xf000] ;  /* 0x00f00000141c7984 */ /* 0x000e220000000c00 */
[----:B------:R-:W-:Y:S02]  /*95b0*/  LOP3.LUT R32, R4, 0xff, RZ, 0xc0, !PT ;  /* 0x000000ff04207812 */ /* 0x000fe400078ec0ff */
[C---:B------:R-:W-:Y:S01]  /*95c0*/  LEA.HI R21, R0.reuse, R0, RZ, 0x1 ;  /* 0x0000000000157211 */ /* 0x040fe200078f08ff */
[----:B------:R-:W-:Y:S01]  /*95d0*/  IMAD.SHL.U32 R0, R0, 0x10, RZ ;  /* 0x0000001000007824 */ /* 0x000fe200078e00ff */
[----:B------:R-:W-:Y:S02]  /*95e0*/  PRMT R45, R33, 0x7604, R32 ;  /* 0x00007604212d7816 */ /* 0x000fe40000000020 */
[----:B------:R-:W-:Y:S02]  /*95f0*/  SHF.R.S32.HI R21, RZ, 0x1, R21 ;  /* 0x00000001ff157819 */ /* 0x000fe40000011415 */
[----:B------:R-:W-:-:S02]  /*9600*/  LOP3.LUT R0, R63, 0x10, R0, 0xf8, !PT ;  /* 0x000000103f007812 */ /* 0x000fc400078ef800 */
[----:B------:R-:W-:Y:S01]  /*9610*/  LOP3.LUT R42, R42, 0xff, RZ, 0xc0, !PT ;  /* 0x000000ff2a2a7812 */ /* 0x000fe200078ec0ff */
[----:B------:R-:W-:Y:S01]  /*9620*/  IMAD R21, R21, 0x1800, R62 ;  /* 0x0000180015157824 */ /* 0x000fe200078e023e */
[----:B------:R-:W-:Y:S02]  /*9630*/  LOP3.LUT R0, R0, R61, RZ, 0x3c, !PT ;  /* 0x0000003d00007212 */ /* 0x000fe400078e3cff */
[----:B------:R-:W-:Y:S02]  /*9640*/  LOP3.LUT R44, R43, 0xff, RZ, 0xc0, !PT ;  /* 0x000000ff2b2c7812 */ /* 0x000fe400078ec0ff */
[----:B------:R-:W-:Y:S02]  /*9650*/  IADD3 R0, R18, R21, R0 ;  /* 0x0000001512007210 */ /* 0x000fe40007ffe000 */
[----:B------:R-:W-:Y:S02]  /*9660*/  LOP3.LUT R21, R5, 0xff, RZ, 0xc0, !PT ;  /* 0x000000ff05157812 */ /* 0x000fe400078ec0ff */
[----:B------:R-:W-:Y:S01]  /*9670*/  LOP3.LUT R46, R7, 0xff, RZ, 0xc0, !PT ;  /* 0x000000ff072e7812 */ /* 0x000fe200078ec0ff */
[----:B------:R-:W1:Y:S01]  /*9680*/  LDS.128 R32, [R0+0xf000] ;  /* 0x00f0000000207984 */ /* 0x000e620000000c00 */
[----:B------:R-:W-:-:S02]  /*9690*/  LOP3.LUT R43, R47, 0xff, RZ, 0xc0, !PT ;  /* 0x000000ff2f2b7812 */ /* 0x000fc400078ec0ff */
[----:B------:R-:W-:Y:S02]  /*96a0*/  PRMT R42, R42, 0x7604, R21 ;  /* 0x000076042a2a7816 */ /* 0x000fe40000000015 */
[----:B------:R-:W-:Y:S02]  /*96b0*/  SHF.R.U32.HI R21, RZ, 0x10, R13 ;  /* 0x00000010ff157819 */ /* 0x000fe4000001160d */
[----:B------:R-:W-:Y:S02]  /*96c0*/  PRMT R46, R43, 0x7604, R46 ;  /* 0x000076042b2e7816 */ /* 0x000fe4000000002e */
[----:B------:R-:W-:Y:S01]  /*96d0*/  SHF.R.U32.HI R47, RZ, 0x10, R5 ;  /* 0x00000010ff2f7819 */ /* 0x000fe20000011605 */
[----:B------:R-:W-:Y:S01]  /*96e0*/  IMAD.U32 R21, R21, 0x10000, RZ ;  /* 0x0001000015157824 */ /* 0x000fe200078e00ff */
[----:B------:R-:W-:Y:S02]  /*96f0*/  SHF.R.U32.HI R43, RZ, 0x10, R15 ;  /* 0x00000010ff2b7819 */ /* 0x000fe4000001160f */
[----:B------:R-:W-:Y:S01]  /*9700*/  LOP3.LUT R39, R6, 0xff, RZ, 0xc0, !PT ;  /* 0x000000ff06277812 */ /* 0x000fe200078ec0ff */
[----:B------:R-:W-:Y:S01]  /*9710*/  IMAD.U32 R47, R47, 0x10000, RZ ;  /* 0x000100002f2f7824 */ /* 0x000fe200078e00ff */
[----:B------:R-:W-:Y:S01]  /*9720*/  SHF.R.U32.HI R51, RZ, 0x10, R7 ;  /* 0x00000010ff337819 */ /* 0x000fe20000011607 */
[----:B------:R-:W-:Y:S01]  /*9730*/  IMAD.U32 R43, R43, 0x10000, RZ ;  /* 0x000100002b2b7824 */ /* 0x000fe200078e00ff */
[----:B------:R-:W-:-:S02]  /*9740*/  PRMT R49, R44, 0x7604, R39 ;  /* 0x000076042c317816 */ /* 0x000fc40000000027 */
[----:B------:R-:W-:Y:S01]  /*9750*/  LOP3.LUT R39, R38, 0xff0000, R21, 0xf8, !PT ;  /* 0x00ff000026277812 */ /* 0x000fe200078ef815 */
[----:B------:R-:W-:Y:S01]  /*9760*/  IMAD.U32 R51, R51, 0x10000, RZ ;  /* 0x0001000033337824 */ /* 0x000fe200078e00ff */
[----:B------:R-:W-:Y:S02]  /*9770*/  LOP3.LUT R47, R42, 0xff0000, R47, 0xf8, !PT ;  /* 0x00ff00002a2f7812 */ /* 0x000fe400078ef82f */
[----:B------:R-:W-:Y:S02]  /*9780*/  LOP3.LUT R43, R40, 0xff0000, R43, 0xf8, !PT ;  /* 0x00ff0000282b7812 */ /* 0x000fe400078ef82b */
[----:B------:R-:W-:Y:S02]  /*9790*/  LOP3.LUT R21, R37, 0xff0000, R12, 0xf8, !PT ;  /* 0x00ff000025157812 */ /* 0x000fe400078ef80c */
[----:B------:R-:W-:Y:S02]  /*97a0*/  LOP3.LUT R44, R39, 0xff000000, R13, 0xf8, !PT ;  /* 0xff000000272c7812 */ /* 0x000fe400078ef80d */
[----:B------:R-:W-:-:S02]  /*97b0*/  LOP3.LUT R41, R41, 0xff0000, R14, 0xf8, !PT ;  /* 0x00ff000029297812 */ /* 0x000fc400078ef80e */
[----:B------:R-:W-:Y:S02]  /*97c0*/  LOP3.LUT R13, R45, 0xff0000, R4, 0xf8, !PT ;  /* 0x00ff00002d0d7812 */ /* 0x000fe400078ef804 */
[----:B------:R-:W-:Y:S02]  /*97d0*/  LOP3.LUT R49, R49, 0xff0000, R6, 0xf8, !PT ;  /* 0x00ff000031317812 */ /* 0x000fe400078ef806 */
[----:B------:R-:W-:Y:S02]  /*97e0*/  LOP3.LUT R48, R47, 0xff000000, R5, 0xf8, !PT ;  /* 0xff0000002f307812 */ /* 0x000fe400078ef805 */
[----:B------:R-:W-:Y:S02]  /*97f0*/  LOP3.LUT R21, R21, 0xff000000, R12, 0xf8, !PT ;  /* 0xff00000015157812 */ /* 0x000fe400078ef80c */
[----:B------:R-:W-:Y:S02]  /*9800*/  LOP3.LUT R45, R43, 0xff000000, R15, 0xf8, !PT ;  /* 0xff0000002b2d7812 */ /* 0x000fe400078ef80f */
[----:B------:R-:W-:-:S02]  /*9810*/  LOP3.LUT R12, R41, 0xff000000, R14, 0xf8, !PT ;  /* 0xff000000290c7812 */ /* 0x000fc400078ef80e */
[----:B------:R-:W-:Y:S02]  /*9820*/  LOP3.LUT R15, R13, 0xff000000, R4, 0xf8, !PT ;  /* 0xff0000000d0f7812 */ /* 0x000fe400078ef804 */
[----:B------:R-:W-:Y:S02]  /*9830*/  LOP3.LUT R4, R49, 0xff000000, R6, 0xf8, !PT ;  /* 0xff00000031047812 */ /* 0x000fe400078ef806 */
[-C--:B0-----:R-:W-:Y:S02]  /*9840*/  F2FP.F16.E4M3.UNPACK_B R14, R28.reuse ;  /* 0x0000001cff0e723e */ /* 0x081fe400020006ff */
[----:B------:R-:W-:Y:S02]  /*9850*/  F2FP.F16.E4M3.UNPACK_B R37, R28.H1 ;  /* 0x0000001cff25723e */ /* 0x000fe400030006ff */
[-C--:B------:R-:W-:Y:S02]  /*9860*/  F2FP.F16.E4M3.UNPACK_B R38, R29.reuse ;  /* 0x0000001dff26723e */ /* 0x080fe400020006ff */
[----:B------:R-:W-:-:S02]  /*9870*/  F2FP.F16.E4M3.UNPACK_B R39, R29.H1 ;  /* 0x0000001dff27723e */ /* 0x000fc400030006ff */
[----:B------:R-:W-:Y:S01]  /*9880*/  F2FP.F16.E4M3.UNPACK_B R49, R48 ;  /* 0x00000030ff31723e */ /* 0x000fe200020006ff */
[--C-:B------:R-:W-:Y:S01]  /*9890*/  HADD2.F32 R13, -RZ, R38.reuse.H0_H0 ;  /* 0x20000026ff0d7230 */ /* 0x100fe20000004100 */
[----:B-1----:R-:W-:Y:S01]  /*98a0*/  F2FP.F16.E4M3.UNPACK_B R28, R33 ;  /* 0x00000021ff1c723e */ /* 0x002fe200020006ff */
[----:B------:R-:W-:Y:S01]  /*98b0*/  HADD2.F32 R38, -RZ, R38.H1_H1 ;  /* 0x30000026ff267230 */ /* 0x000fe20000004100 */
[----:B------:R-:W-:Y:S01]  /*98c0*/  F2FP.F16.E4M3.UNPACK_B R29, R44 ;  /* 0x0000002cff1d723e */ /* 0x000fe200020006ff */
[--C-:B------:R-:W-:Y:S01]  /*98d0*/  HADD2.F32 R50, -RZ, R49.reuse.H0_H0 ;  /* 0x20000031ff327230 */ /* 0x100fe20000004100 */
[----:B------:R-:W-:Y:S01]  /*98e0*/  LOP3.LUT R51, R46, 0xff0000, R51, 0xf8, !PT ;  /* 0x00ff00002e337812 */ /* 0x000fe200078ef833 */
[--C-:B------:R-:W-:Y:S01]  /*98f0*/  HADD2.F32 R6, -RZ, R28.reuse.H0_H0 ;  /* 0x2000001cff067230 */ /* 0x100fe20000004100 */
[-C--:B------:R-:W-:Y:S01]  /*9900*/  F2FP.F16.E4M3.UNPACK_B R40, R31.reuse ;  /* 0x0000001fff28723e */ /* 0x080fe200020006ff */
[----:B------:R-:W-:Y:S01]  /*9910*/  HADD2.F32 R49, -RZ, R49.H1_H1 ;  /* 0x30000031ff317230 */ /* 0x000fe20000004100 */
[----:B------:R-:W-:Y:S01]  /*9920*/  F2FP.F16.E4M3.UNPACK_B R46, R31.H1 ;  /* 0x0000001fff2e723e */ /* 0x000fe200030006ff */
[----:B------:R-:W-:Y:S01]  /*9930*/  HADD2.F32 R31, -RZ, R29.H0_H0 ;  /* 0x2000001dff1f7230 */ /* 0x000fe20000004100 */
[----:B------:R-:W-:Y:S01]  /*9940*/  F2FP.F16.E4M3.UNPACK_B R41, R33.H1 ;  /* 0x00000021ff29723e */ /* 0x000fe200030006ff */
[----:B------:R-:W-:Y:S01]  /*9950*/  HADD2.F32 R28, -RZ, R28.H1_H1 ;  /* 0x3000001cff1c7230 */ /* 0x000fe20000004100 */
[----:B------:R-:W-:-:S02]  /*9960*/  F2FP.F16.E4M3.UNPACK_B R33, R32 ;  /* 0x00000020ff21723e */ /* 0x000fc400020006ff */
[----:B------:R-:W-:Y:S01]  /*9970*/  F2FP.F16.E4M3.UNPACK_B R43, R32.H1 ;  /* 0x00000020ff2b723e */ /* 0x000fe200030006ff */
[----:B------:R-:W-:Y:S01]  /*9980*/  FMUL.FTZ R32, R6, R50 ;  /* 0x0000003206207220 */ /* 0x000fe20000410000 */
[----:B------:R-:W-:Y:S01]  /*9990*/  F2FP.F16.E4M3.UNPACK_B R42, R35 ;  /* 0x00000023ff2a723e */ /* 0x000fe200020006ff */
[----:B------:R-:W-:Y:S01]  /*99a0*/  FMUL.FTZ R53, R28, R49 ;  /* 0x000000311c357220 */ /* 0x000fe20000410000 */
[----:B------:R-:W-:Y:S01]  /*99b0*/  F2FP.F16.E4M3.UNPACK_B R47, R35.H1 ;  /* 0x00000023ff2f723e */ /* 0x000fe200030006ff */
[-C--:B------:R-:W-:Y:S01]  /*99c0*/  FMUL.FTZ R35, R6, R31.reuse ;  /* 0x0000001f06237220 */ /* 0x080fe20000410000 */
[----:B------:R-:W-:Y:S01]  /*99d0*/  F2FP.F16.E4M3.UNPACK_B R48, R48.H1 ;  /* 0x00000030ff30723e */ /* 0x000fe200030006ff */
[C---:B------:R-:W-:Y:S01]  /*99e0*/  FFMA.FTZ R6, R13.reuse, R31, -R32 ;  /* 0x0000001f0d067223 */ /* 0x040fe20000010820 */
[----:B------:R-:W-:Y:S01]  /*99f0*/  F2FP.F16.E4M3.UNPACK_B R44, R44.H1 ;  /* 0x0000002cff2c723e */ /* 0x000fe200030006ff */
[----:B------:R-:W-:Y:S01]  /*9a00*/  FFMA.FTZ R13, R13, R50, R35 ;  /* 0x000000320d0d7223 */ /* 0x000fe20000010023 */
[----:B------:R-:W-:Y:S01]  /*9a10*/  HADD2.F32 R31, -RZ, R29.H1_H1 ;  /* 0x3000001dff1f7230 */ /* 0x000fe20000004100 */
[----:B------:R-:W-:Y:S01]  /*9a20*/  LOP3.LUT R51, R51, 0xff000000, R7, 0xf8, !PT ;  /* 0xff00000033337812 */ /* 0x000fe200078ef807 */
[----:B------:R-:W-:Y:S01]  /*9a30*/  HADD2.F32 R50, -RZ, R48.H0_H0 ;  /* 0x20000030ff327230 */ /* 0x000fe20000004100 */
[----:B------:R-:W-:Y:S01]  /*9a40*/  F2FP.F16.E4M3.UNPACK_B R7, R34 ;  /* 0x00000022ff07723e */ /* 0x000fe200020006ff */
[----:B------:R-:W-:-:S02]  /*9a50*/  HADD2.F32 R29, -RZ, R41.H0_H0 ;  /* 0x20000029ff1d7230 */ /* 0x000fc40000004100 */
[----:B------:R-:W-:Y:S01]  /*9a60*/  FMUL.FTZ R28, R28, R31 ;  /* 0x0000001f1c1c7220 */ /* 0x000fe20000410000 */
[----:B------:R-:W-:Y:S01]  /*9a70*/  HADD2.F32 R35, -RZ, R44.H0_H0 ;  /* 0x2000002cff237230 */ /* 0x000fe20000004100 */
[----:B------:R-:W-:Y:S01]  /*9a80*/  F2FP.F16.E4M3.UNPACK_B R52, R51 ;  /* 0x00000033ff34723e */ /* 0x000fe200020006ff */
[----:B------:R-:W-:Y:S02]  /*9a90*/  HADD2.F32 R32, -RZ, R39.H0_H0 ;  /* 0x20000027ff207230 */ /* 0x000fe40000004100 */
[CC--:B------:R-:W-:Y:S01]  /*9aa0*/  FMUL.FTZ R55, R29.reuse, R50.reuse ;  /* 0x000000321d377220 */ /* 0x0c0fe20000410000 */
[----:B------:R-:W-:Y:S02]  /*9ab0*/  HADD2.F32 R41, -RZ, R41.H1_H1 ;  /* 0x30000029ff297230 */ /* 0x000fe40000004100 */
[----:B------:R-:W-:Y:S01]  /*9ac0*/  FMUL.FTZ R57, R29, R35 ;  /* 0x000000231d397220 */ /* 0x000fe20000410000 */
[----:B------:R-:W-:Y:S01]  /*9ad0*/  FFMA.FTZ R29, R38, R31, -R53 ;  /* 0x0000001f261d7223 */ /* 0x000fe20000010835 */
[----:B------:R-:W-:Y:S01]  /*9ae0*/  FFMA.FTZ R31, R32, R35, -R55 ;  /* 0x00000023201f7223 */ /* 0x000fe20000010837 */
[----:B------:R-:W-:Y:S01]  /*9af0*/  FFMA.FTZ R28, R38, R49, R28 ;  /* 0x00000031261c7223 */ /* 0x000fe2000001001c */
[----:B------:R-:W-:Y:S01]  /*9b00*/  FFMA.FTZ R32, R32, R50, R57 ;  /* 0x0000003220207223 */ /* 0x000fe20000010039 */
[----:B------:R-:W-:Y:S01]  /*9b10*/  HADD2.F32 R50, -RZ, R48.H1_H1 ;  /* 0x30000030ff327230 */ /* 0x000fe20000004100 */
[----:B------:R-:W-:Y:S01]  /*9b20*/  F2FP.F16.E4M3.UNPACK_B R48, R45 ;  /* 0x0000002dff30723e */ /* 0x000fe200020006ff */
[----:B------:R-:W-:Y:S01]  /*9b30*/  HADD2.F32 R44, -RZ, R44.H1_H1 ;  /* 0x3000002cff2c7230 */ /* 0x000fe20000004100 */
[----:B------:R-:W-:Y:S01]  /*9b40*/  F2FP.F16.E4M3.UNPACK_B R34, R34.H1 ;  /* 0x00000022ff22723e */ /* 0x000fe200030006ff */
[----:B------:R-:W-:-:S02]  /*9b50*/  HADD2.F32 R53, -RZ, R52.H0_H0 ;  /* 0x20000034ff357230 */ /* 0x000fc40000004100 */
[C---:B------:R-:W-:Y:S01]  /*9b60*/  FMUL.FTZ R54, R41.reuse, R50 ;  /* 0x0000003229367220 */ /* 0x040fe20000410000 */
[----:B------:R-:W-:Y:S02]  /*9b70*/  HADD2.F32 R38, -RZ, R42.H0_H0 ;  /* 0x2000002aff267230 */ /* 0x000fe40000004100 */
[----:B------:R-:W-:Y:S01]  /*9b80*/  FMUL.FTZ R41, R41, R44 ;  /* 0x0000002c29297220 */ /* 0x000fe20000410000 */
[----:B------:R-:W-:Y:S01]  /*9b90*/  HADD2.F32 R49, -RZ, R48.H0_H0 ;  /* 0x20000030ff317230 */ /* 0x000fe20000004100 */
[----:B------:R-:W-:Y:S01]  /*9ba0*/  F2FP.F16.E4M3.UNPACK_B R5, R30 ;  /* 0x0000001eff05723e */ /* 0x000fe200020006ff */
[----:B------:R-:W-:Y:S02]  /*9bb0*/  HADD2.F32 R39, -RZ, R39.H1_H1 ;  /* 0x30000027ff277230 */ /* 0x000fe40000004100 */
[C---:B------:R-:W-:Y:S01]  /*9bc0*/  FMUL.FTZ R56, R38.reuse, R53 ;  /* 0x0000003526387220 */ /* 0x040fe20000410000 */
[----:B------:R-:W-:Y:S02]  /*9bd0*/  HADD2.F32 R35, -RZ, R40.H0_H0 ;  /* 0x20000028ff237230 */ /* 0x000fe40000004100 */
[----:B------:R-:W-:Y:S01]  /*9be0*/  FMUL.FTZ R58, R38, R49 ;  /* 0x00000031263a7220 */ /* 0x000fe20000410000 */
[----:B------:R-:W-:-:S02]  /*9bf0*/  HADD2.F32 R42, -RZ, R42.H1_H1 ;  /* 0x3000002aff2a7230 */ /* 0x000fc40000004100 */
[C---:B------:R-:W-:Y:S01]  /*9c00*/  FFMA.FTZ R38, R39.reuse, R44, -R54 ;  /* 0x0000002c27267223 */ /* 0x040fe20000010836 */
[----:B------:R-:W-:Y:S01]  /*9c10*/  FFMA.FTZ R41, R39, R50, R41 ;  /* 0x0000003227297223 */ /* 0x000fe20000010029 */
[C---:B------:R-:W-:Y:S01]  /*9c20*/  FFMA.FTZ R39, R35.reuse, R49, -R56 ;  /* 0x0000003123277223 */ /* 0x040fe20000010838 */
[----:B------:R-:W-:Y:S01]  /*9c30*/  F2FP.F16.E4M3.UNPACK_B R54, R51.H1 ;  /* 0x00000033ff36723e */ /* 0x000fe200030006ff */
[----:B------:R-:W-:Y:S01]  /*9c40*/  HADD2.F32 R49, -RZ, R48.H1_H1 ;  /* 0x30000030ff317230 */ /* 0x000fe20000004100 */
[----:B------:R-:W-:Y:S01]  /*9c50*/  F2FP.F16.E4M3.UNPACK_B R48, R45.H1 ;  /* 0x0000002dff30723e */ /* 0x000fe200030006ff */
[----:B------:R-:W-:Y:S02]  /*9c60*/  HADD2.F32 R51, -RZ, R52.H1_H1 ;  /* 0x30000034ff337230 */ /* 0x000fe40000004100 */
[----:B------:R-:W-:Y:S01]  /*9c70*/  FFMA.FTZ R35, R35, R53, R58 ;  /* 0x0000003523237223 */ /* 0x000fe2000001003a */
[----:B------:R-:W-:Y:S02]  /*9c80*/  HADD2.F32 R52, -RZ, R54.H0_H0 ;  /* 0x20000036ff347230 */ /* 0x000fe40000004100 */
[----:B------:R-:W-:Y:S01]  /*9c90*/  FMUL.FTZ R56, R42, R49 ;  /* 0x000000312a387220 */ /* 0x000fe20000410000 */
[----:B------:R-:W-:-:S02]  /*9ca0*/  HADD2.F32 R44, -RZ, R47.H0_H0 ;  /* 0x2000002fff2c7230 */ /* 0x000fc40000004100 */
[----:B------:R-:W-:Y:S01]  /*9cb0*/  FMUL.FTZ R53, R42, R51 ;  /* 0x000000332a357220 */ /* 0x000fe20000410000 */
[----:B------:R-:W-:Y:S01]  /*9cc0*/  HADD2.F32 R50, -RZ, R48.H0_H0 ;  /* 0x20000030ff327230 */ /* 0x000fe20000004100 */
[----:B------:R-:W-:Y:S01]  /*9cd0*/  F2FP.F16.E4M3.UNPACK_B R30, R30.H1 ;  /* 0x0000001eff1e723e */ /* 0x000fe200030006ff */
[----:B------:R-:W-:Y:S02]  /*9ce0*/  HADD2.F32 R40, -RZ, R40.H1_H1 ;  /* 0x30000028ff287230 */ /* 0x000fe40000004100 */
[C---:B------:R-:W-:Y:S01]  /*9cf0*/  FMUL.FTZ R58, R44.reuse, R52 ;  /* 0x000000342c3a7220 */ /* 0x040fe20000410000 */
[--C-:B------:R-:W-:Y:S02]  /*9d00*/  HADD2.F32 R45, -RZ, R46.reuse.H0_H0 ;  /* 0x2000002eff2d7230 */ /* 0x100fe40000004100 */
[-C--:B------:R-:W-:Y:S01]  /*9d10*/  FMUL.FTZ R55, R44, R50.reuse ;  /* 0x000000322c377220 */ /* 0x080fe20000410000 */
[----:B------:R-:W-:Y:S02]  /*9d20*/  HADD2.F32 R46, -RZ, R46.H1_H1 ;  /* 0x3000002eff2e7230 */ /* 0x000fe40000004100 */
[C---:B------:R-:W-:Y:S01]  /*9d30*/  FFMA.FTZ R42, R40.reuse, R49, -R53 ;  /* 0x00000031282a7223 */ /* 0x040fe20000010835 */
[----:B------:R-:W-:Y:S01]  /*9d40*/  FFMA.FTZ R40, R40, R51, R56 ;  /* 0x0000003328287223 */ /* 0x000fe20000010038 */
[C---:B------:R-:W-:Y:S01]  /*9d50*/  FFMA.FTZ R44, R45.reuse, R50, -R58 ;  /* 0x000000322d2c7223 */ /* 0x040fe2000001083a */
[----:B------:R-:W-:Y:S01]  /*9d60*/  F2FP.F16.E4M3.UNPACK_B R53, R15.H1 ;  /* 0x0000000fff35723e */ /* 0x000fe200030006ff */
[----:B------:R-:W-:Y:S01]  /*9d70*/  FFMA.FTZ R45, R45, R52, R55 ;  /* 0x000000342d2d7223 */ /* 0x000fe20000010037 */
[----:B------:R-:W-:Y:S01]  /*9d80*/  F2FP.F16.E4M3.UNPACK_B R50, R21.H1 ;  /* 0x00000015ff32723e */ /* 0x000fe200030006ff */
[----:B------:R-:W-:Y:S01]  /*9d90*/  HADD2.F32 R51, -RZ, R48.H1_H1 ;  /* 0x30000030ff337230 */ /* 0x000fe20000004100 */
[----:B------:R-:W-:Y:S01]  /*9da0*/  F2FP.SATFINITE.E4M3.F32.PACK_AB_MERGE_C R32, R41, R32, RZ ;  /* 0x000000202920723e */ /* 0x000fe200048070ff */
[----:B------:R-:W-:-:S02]  /*9db0*/  HADD2.F32 R55, -RZ, R54.H1_H1 ;  /* 0x30000036ff377230 */ /* 0x000fc40000004100 */
[----:B------:R-:W-:Y:S01]  /*9dc0*/  HADD2.F32 R48, -RZ, R47.H1_H1 ;  /* 0x3000002fff307230 */ /* 0x000fe20000004100 */
[----:B------:R-:W-:Y:S01]  /*9dd0*/  F2FP.SATFINITE.E4M3.F32.PACK_AB_MERGE_C R13, R28, R13, R32 ;  /* 0x0000000d1c0d723e */ /* 0x000fe20004807020 */
[----:B------:R-:W-:Y:S02]  /*9de0*/  HADD2.F32 R54, -RZ, R53.H0_H0 ;  /* 0x20000035ff367230 */ /* 0x000fe40000004100 */
[----:B------:R-:W-:Y:S02]  /*9df0*/  HADD2.F32 R47, -RZ, R43.H0_H0 ;  /* 0x2000002bff2f7230 */ /* 0x000fe40000004100 */
[C---:B------:R-:W-:Y:S01]  /*9e00*/  FMUL.FTZ R59, R48.reuse, R55 ;  /* 0x00000037303b7220 */ /* 0x040fe20000410000 */
[----:B------:R-:W-:Y:S02]  /*9e10*/  HADD2.F32 R52, -RZ, R50.H0_H0 ;  /* 0x20000032ff347230 */ /* 0x000fe40000004100 */
[----:B------:R-:W-:Y:S01]  /*9e20*/  FMUL.FTZ R56, R48, R51 ;  /* 0x0000003330387220 */ /* 0x000fe20000410000 */
[----:B------:R-:W-:-:S02]  /*9e30*/  HADD2.F32 R49, -RZ, R37.H0_H0 ;  /* 0x20000025ff317230 */ /* 0x000fc40000004100 */
[C---:B------:R-:W-:Y:S01]  /*9e40*/  FMUL.FTZ R48, R47.reuse, R54 ;  /* 0x000000362f307220 */ /* 0x040fe20000410000 */
[----:B------:R-:W-:Y:S02]  /*9e50*/  HADD2.F32 R43, -RZ, R43.H1_H1 ;  /* 0x3000002bff2b7230 */ /* 0x000fe40000004100 */
[-C--:B------:R-:W-:Y:S01]  /*9e60*/  FMUL.FTZ R57, R47, R52.reuse ;  /* 0x000000342f397220 */ /* 0x080fe20000410000 */
[C---:B------:R-:W-:Y:S01]  /*9e70*/  FFMA.FTZ R47, R46.reuse, R51, -R59 ;  /* 0x000000332e2f7223 */ /* 0x040fe2000001083b */
[----:B------:R-:W-:Y:S01]  /*9e80*/  FFMA.FTZ R46, R46, R55, R56 ;  /* 0x000000372e2e7223 */ /* 0x000fe20000010038 */
[----:B------:R-:W-:Y:S02]  /*9e90*/  HADD2.F32 R56, -RZ, R53.H1_H1 ;  /* 0x30000035ff387230 */ /* 0x000fe40000004100 */
[----:B------:R-:W-:Y:S01]  /*9ea0*/  FFMA.FTZ R48, R49, R52, -R48 ;  /* 0x0000003431307223 */ /* 0x000fe20000010830 */
[----:B------:R-:W-:Y:S01]  /*9eb0*/  HADD2.F32 R52, -RZ, R50.H1_H1 ;  /* 0x30000032ff347230 */ /* 0x000fe20000004100 */
[----:B------:R-:W-:Y:S01]  /*9ec0*/  F2FP.F16.E4M3.UNPACK_B R51, R15 ;  /* 0x0000000fff33723e */ /* 0x000fe200020006ff */
[----:B------:R-:W-:Y:S01]  /*9ed0*/  HADD2.F32 R37, -RZ, R37.H1_H1 ;  /* 0x30000025ff257230 */ /* 0x000fe20000004100 */
[----:B------:R-:W-:Y:S01]  /*9ee0*/  F2FP.F16.E4M3.UNPACK_B R50, R21 ;  /* 0x00000015ff32723e */ /* 0x000fe200020006ff */
[----:B------:R-:W-:Y:S01]  /*9ef0*/  FMUL.FTZ R58, R43, R56 ;  /* 0x000000382b3a7220 */ /* 0x000fe20000410000 */
[----:B------:R-:W-:Y:S01]  /*9f00*/  FFMA.FTZ R49, R49, R54, R57 ;  /* 0x0000003631317223 */ /* 0x000fe20000010039 */
[----:B------:R-:W-:Y:S01]  /*9f10*/  FMUL.FTZ R43, R43, R52 ;  /* 0x000000342b2b7220 */ /* 0x000fe20000410000 */
[----:B------:R-:W-:-:S02]  /*9f20*/  HADD2.F32 R54, -RZ, R51.H0_H0 ;  /* 0x20000033ff367230 */ /* 0x000fc40000004100 */
[C---:B------:R-:W-:Y:S01]  /*9f30*/  FFMA.FTZ R55, R37.reuse, R52, -R58 ;  /* 0x0000003425377223 */ /* 0x040fe2000001083a */
[----:B------:R-:W-:Y:S02]  /*9f40*/  HADD2.F32 R21, -RZ, R33.H0_H0 ;  /* 0x20000021ff157230 */ /* 0x000fe40000004100 */
[----:B------:R-:W-:Y:S01]  /*9f50*/  FFMA.FTZ R60, R37, R56, R43 ;  /* 0x00000038253c7223 */ /* 0x000fe2000001002b */
[----:B------:R-:W-:Y:S01]  /*9f60*/  HADD2.F32 R52, -RZ, R50.H0_H0 ;  /* 0x20000032ff347230 */ /* 0x000fe20000004100 */
[----:B------:R-:W-:Y:S01]  /*9f70*/  F2FP.F16.E4M3.UNPACK_B R37, R4.H1 ;  /* 0x00000004ff25723e */ /* 0x000fe200030006ff */
[----:B------:R-:W-:Y:S02]  /*9f80*/  HADD2.F32 R51, -RZ, R51.H1_H1 ;  /* 0x30000033ff337230 */ /* 0x000fe40000004100 */
[C---:B------:R-:W-:Y:S01]  /*9f90*/  FMUL.FTZ R56, R21.reuse, R54 ;  /* 0x0000003615387220 */ /* 0x040fe20000410000 */
[----:B------:R-:W-:Y:S02]  /*9fa0*/  HADD2.F32 R33, -RZ, R33.H1_H1 ;  /* 0x30000021ff217230 */ /* 0x000fe40000004100 */
[----:B------:R-:W-:Y:S01]  /*9fb0*/  FMUL.FTZ R58, R21, R52 ;  /* 0x00000034153a7220 */ /* 0x000fe20000410000 */
[----:B------:R-:W-:Y:S01]  /*9fc0*/  HADD2.F32 R15, -RZ, R14.H0_H0 ;  /* 0x2000000eff0f7230 */ /* 0x000fe20000004100 */
[----:B------:R-:W-:Y:S01]  /*9fd0*/  F2FP.F16.E4M3.UNPACK_B R21, R12.H1 ;  /* 0x0000000cff15723e */ /* 0x000fe200030006ff */
[----:B------:R-:W-:-:S02]  /*9fe0*/  HADD2.F32 R50, -RZ, R50.H1_H1 ;  /* 0x30000032ff327230 */ /* 0x000fc40000004100 */
[-C--:B------:R-:W-:Y:S01]  /*9ff0*/  FMUL.FTZ R43, R33, R51.reuse ;  /* 0x00000033212b7220 */ /* 0x080fe20000410000 */
[----:B------:R-:W-:Y:S02]  /*a000*/  HADD2.F32 R14, -RZ, R14.H1_H1 ;  /* 0x3000000eff0e7230 */ /* 0x000fe40000004100 */
[C---:B------:R-:W-:Y:S01]  /*a010*/  FFMA.FTZ R56, R15.reuse, R52, -R56 ;  /* 0x000000340f387223 */ /* 0x040fe20000010838 */
[----:B------:R-:W-:Y:S01]  /*a020*/  FFMA.FTZ R58, R15, R54, R58 ;  /* 0x000000360f3a7223 */ /* 0x000fe2000001003a */
[-C--:B------:R-:W-:Y:S01]  /*a030*/  FMUL.FTZ R52, R33, R50.reuse ;  /* 0x0000003221347220 */ /* 0x080fe20000410000 */
[----:B------:R-:W-:Y:S02]  /*a040*/  HADD2.F32 R15, -RZ, R34.H0_H0 ;  /* 0x20000022ff0f7230 */ /* 0x000fe40000004100 */
[C---:B------:R-:W-:Y:S01]  /*a050*/  FFMA.FTZ R53, R14.reuse, R50, -R43 ;  /* 0x000000320e357223 */ /* 0x040fe2000001082b */
[----:B------:R-:W-:Y:S02]  /*a060*/  HADD2.F32 R43, -RZ, R37.H0_H0 ;  /* 0x20000025ff2b7230 */ /* 0x000fe40000004100 */
[----:B------:R-:W-:Y:S01]  /*a070*/  FFMA.FTZ R51, R14, R51, R52 ;  /* 0x000000330e337223 */ /* 0x000fe20000010034 */
[----:B------:R-:W-:Y:S01]  /*a080*/  HADD2.F32 R33, -RZ, R21.H0_H0 ;  /* 0x20000015ff217230 */ /* 0x000fe20000004100 */
[----:B------:R-:W-:Y:S01]  /*a090*/  F2FP.F16.E4M3.UNPACK_B R12, R12 ;  /* 0x0000000cff0c723e */ /* 0x000fe200020006ff */
[----:B------:R-:W-:-:S02]  /*a0a0*/  HADD2.F32 R14, -RZ, R30.H0_H0 ;  /* 0x2000001eff0e7230 */ /* 0x000fc40000004100 */
[C---:B------:R-:W-:Y:S01]  /*a0b0*/  FMUL.FTZ R57, R15.reuse, R43 ;  /* 0x0000002b0f397220 */ /* 0x040fe20000410000 */
[----:B------:R-:W-:Y:S02]  /*a0c0*/  HADD2.F32 R37, -RZ, R37.H1_H1 ;  /* 0x30000025ff257230 */ /* 0x000fe40000004100 */
[-C--:B------:R-:W-:Y:S01]  /*a0d0*/  FMUL.FTZ R15, R15, R33.reuse ;  /* 0x000000210f0f7220 */ /* 0x080fe20000410000 */
[----:B------:R-:W-:Y:S02]  /*a0e0*/  HADD2.F32 R34, -RZ, R34.H1_H1 ;  /* 0x30000022ff227230 */ /* 0x000fe40000004100 */
[----:B------:R-:W-:Y:S01]  /*a0f0*/  FFMA.FTZ R57, R14, R33, -R57 ;  /* 0x000000210e397223 */ /* 0x000fe20000010839 */
[----:B------:R-:W-:Y:S01]  /*a100*/  HADD2.F32 R21, -RZ, R21.H1_H1 ;  /* 0x30000015ff157230 */ /* 0x000fe20000004100 */
[----:B------:R-:W-:Y:S01]  /*a110*/  F2FP.F16.E4M3.UNPACK_B R4, R4 ;  /* 0x00000004ff04723e */ /* 0x000fe200020006ff */
[----:B------:R-:W-:Y:S02]  /*a120*/  HADD2.F32 R30, -RZ, R30.H1_H1 ;  /* 0x3000001eff1e7230 */ /* 0x000fe40000004100 */
[----:B------:R-:W-:Y:S01]  /*a130*/  FMUL.FTZ R33, R34, R37 ;  /* 0x0000002522217220 */ /* 0x000fe20000410000 */
[----:B------:R-:W-:Y:S01]  /*a140*/  FFMA.FTZ R43, R14, R43, R15 ;  /* 0x0000002b0e2b7223 */ /* 0x000fe2000001000f */
[----:B------:R-:W-:Y:S01]  /*a150*/  FMUL.FTZ R34, R34, R21 ;  /* 0x0000001522227220 */ /* 0x000fe20000410000 */
[----:B------:R-:W-:-:S02]  /*a160*/  HADD2.F32 R15, -RZ, R12.H0_H0 ;  /* 0x2000000cff0f7230 */ /* 0x000fc40000004100 */
[C---:B------:R-:W-:Y:S01]  /*a170*/  FFMA.FTZ R50, R30.reuse, R21, -R33 ;  /* 0x000000151e327223 */ /* 0x040fe20000010821 */
[----:B------:R-:W-:Y:S02]  /*a180*/  HADD2.F32 R14, -RZ, R12.H1_H1 ;  /* 0x3000000cff0e7230 */ /* 0x000fe40000004100 */
[----:B------:R-:W-:Y:S01]  /*a190*/  FFMA.FTZ R52, R30, R37, R34 ;  /* 0x000000251e347223 */ /* 0x000fe20000010022 */
[--C-:B------:R-:W-:Y:S02]  /*a1a0*/  HADD2.F32 R12, -RZ, R7.reuse.H0_H0 ;  /* 0x20000007ff0c7230 */ /* 0x100fe40000004100 */
[--C-:B------:R-:W-:Y:S01]  /*a1b0*/  HADD2.F32 R30, -RZ, R4.reuse.H1_H1 ;  /* 0x30000004ff1e7230 */ /* 0x100fe20000004100 */
[----:B------:R-:W-:Y:S01]  /*a1c0*/  F2FP.SATFINITE.E4M3.F32.PACK_AB_MERGE_C R50, R50, R57, RZ ;  /* 0x000000393232723e */ /* 0x000fe200048070ff */
[----:B------:R-:W-:Y:S01]  /*a1d0*/  HADD2.F32 R7, -RZ, R7.H1_H1 ;  /* 0x30000007ff077230 */ /* 0x000fe20000004100 */
[----:B------:R-:W-:Y:S01]  /*a1e0*/  F2FP.SATFINITE.E4M3.F32.PACK_AB_MERGE_C R43, R52, R43, RZ ;  /* 0x0000002b342b723e */ /* 0x000fe200048070ff */
[----:B------:R-:W-:-:S02]  /*a1f0*/  HADD2.F32 R21, -RZ, R4.H0_H0 ;  /* 0x20000004ff157230 */ /* 0x000fc40000004100 */
[--C-:B------:R-:W-:Y:S02]  /*a200*/  HADD2.F32 R4, -RZ, R5.reuse.H0_H0 ;  /* 0x20000005ff047230 */ /* 0x100fe40000004100 */
[C---:B------:R-:W-:Y:S01]  /*a210*/  FMUL.FTZ R34, R7.reuse, R30 ;  /* 0x0000001e07227220 */ /* 0x040fe20000410000 */
[----:B------:R-:W-:Y:S02]  /*a220*/  HADD2.F32 R5, -RZ, R5.H1_H1 ;  /* 0x30000005ff057230 */ /* 0x000fe40000004100 */
[C---:B------:R-:W-:Y:S01]  /*a230*/  FMUL.FTZ R33, R12.reuse, R21 ;  /* 0x000000150c217220 */ /* 0x040fe20000410000 */
[-C--:B------:R-:W-:Y:S01]  /*a240*/  FMUL.FTZ R7, R7, R14.reuse ;  /* 0x0000000e07077220 */ /* 0x080fe20000410000 */
[-C--:B------:R-:W-:Y:S01]  /*a250*/  FMUL.FTZ R12, R12, R15.reuse ;  /* 0x0000000f0c0c7220 */ /* 0x080fe20000410000 */
[C---:B------:R-:W-:Y:S02]  /*a260*/  FFMA.FTZ R34, R5.reuse, R14, -R34 ;  /* 0x0000000e05227223 */ /* 0x040fe40000010822 */
[----:B------:R-:W-:Y:S01]  /*a270*/  FFMA.FTZ R14, R5, R30, R7 ;  /* 0x0000001e050e7223 */ /* 0x000fe20000010007 */
[C---:B------:R-:W-:Y:S01]  /*a280*/  FFMA.FTZ R33, R4.reuse, R15, -R33 ;  /* 0x0000000f04217223 */ /* 0x040fe20000010821 */
[----:B------:R-:W-:Y:S01]  /*a290*/  FFMA.FTZ R21, R4, R21, R12 ;  /* 0x0000001504157223 */ /* 0x000fe2000001000c */
[----:B------:R-:W-:-:S02]  /*a2a0*/  F2FP.SATFINITE.E4M3.F32.PACK_AB_MERGE_C R5, R38, R31, RZ ;  /* 0x0000001f2605723e */ /* 0x000fc400048070ff */
[----:B------:R-:W-:Y:S02]  /*a2b0*/  F2FP.SATFINITE.E4M3.F32.PACK_AB_MERGE_C R7, R47, R44, RZ ;  /* 0x0000002c2f07723e */ /* 0x000fe400048070ff */
[----:B------:R-:W-:Y:S02]  /*a2c0*/  F2FP.SATFINITE.E4M3.F32.PACK_AB_MERGE_C R4, R55, R48, RZ ;  /* 0x000000303704723e */ /* 0x000fe400048070ff */
[----:B------:R-:W-:Y:S02]  /*a2d0*/  F2FP.SATFINITE.E4M3.F32.PACK_AB_MERGE_C R15, R46, R45, RZ ;  /* 0x0000002d2e0f723e */ /* 0x000fe400048070ff */
[----:B------:R-:W-:Y:S02]  /*a2e0*/  F2FP.SATFINITE.E4M3.F32.PACK_AB_MERGE_C R12, R60, R49, RZ ;  /* 0x000000313c0c723e */ /* 0x000fe400048070ff */
[----:B------:R-:W-:Y:S02]  /*a2f0*/  F2FP.SATFINITE.E4M3.F32.PACK_AB_MERGE_C R5, R29, R6, R5 ;  /* 0x000000061d05723e */ /* 0x000fe40004807005 */
[----:B------:R-:W-:-:S02]  /*a300*/  F2FP.SATFINITE.E4M3.F32.PACK_AB_MERGE_C R7, R42, R39, R7 ;  /* 0x000000272a07723e */ /* 0x000fc40004807007 */
[----:B------:R-:W-:Y:S02]  /*a310*/  F2FP.SATFINITE.E4M3.F32.PACK_AB_MERGE_C R4, R53, R56, R4 ;  /* 0x000000383504723e */ /* 0x000fe40004807004 */
[----:B------:R-:W-:Y:S02]  /*a320*/  F2FP.SATFINITE.E4M3.F32.PACK_AB_MERGE_C R6, R34, R33, R50 ;  /* 0x000000212206723e */ /* 0x000fe40004807032 */
[----:B------:R-:W-:Y:S02]  /*a330*/  F2FP.SATFINITE.E4M3.F32.PACK_AB_MERGE_C R15, R40, R35, R15 ;  /* 0x00000023280f723e */ /* 0x000fe4000480700f */
[----:B------:R-:W-:Y:S01]  /*a340*/  F2FP.SATFINITE.E4M3.F32.PACK_AB_MERGE_C R12, R51, R58, R12 ;  /* 0x0000003a330c723e */ /* 0x000fe2000480700c */
[----:B------:R3:W-:Y:S01]  /*a350*/  STS.128 [R20+0xf000], R4 ;  /* 0x00f0000414007388 */ /* 0x0007e20000000c00 */
[----:B------:R-:W-:-:S05]  /*a360*/  F2FP.SATFINITE.E4M3.F32.PACK_AB_MERGE_C R14, R14, R21, R43 ;  /* 0x000000150e0e723e */ /* 0x000fca000480702b */
[----:B------:R3:W-:Y:S02]  /*a370*/  STS.128 [R0+0xf000], R12 ;  /* 0x00f0000c00007388 */ /* 0x0007e40000000c00 */
.L_x_447:
[----:B------:R-:W-:Y:S05]  /*a380*/  BSYNC B1 ;  /* 0x0000000000017941 */ /* 0x000fea0003800000 */
.L_x_446:
[----:B------:R-:W-:Y:S05]  /*a390*/  @P1 BRA `(.L_x_436) ;  /* 0x0000000c00f81947 */ /* 0x000fea0003800000 */
[----:B--2---:R-:W2:Y:S04]  /*a3a0*/  LDL R21, [R1+0x4] ;  /* 0x0000040001157983 */ /* 0x004ea80000100800 */
[----:B------:R-:W4:Y:S01]  /*a3b0*/  LDL R49, [R1+0x5c] ;  /* 0x00005c0001317983 */ /* 0x000f220000100800 */
[----:B---3-5:R-:W-:Y:S02]  /*a3c0*/  SHF.R.U32.HI R0, RZ, 0x8, R24 ;  /* 0x00000008ff007819 */ /* 0x028fe40000011618 */
[----:B------:R-:W-:Y:S02]  /*a3d0*/  LOP3.LUT R5, R24, 0xff, RZ, 0xc0, !PT ;  /* 0x000000ff18057812 */ /* 0x000fe400078ec0ff */
[----:B------:R-:W-:Y:S02]  /*a3e0*/  LOP3.LUT R0, R0, 0xff, RZ, 0xc0, !PT ;  /* 0x000000ff00007812 */ /* 0x000fe400078ec0ff */
[----:B------:R-:W-:-:S02]  /*a3f0*/  SHF.R.U32.HI R14, RZ, 0x8, R25 ;  /* 0x00000008ff0e7819 */ /* 0x000fc40000011619 */
[----:B------:R-:W-:Y:S02]  /*a400*/  PRMT R20, R0, 0x7604, R5 ;  /* 0x0000760400147816 */ /* 0x000fe40000000005 */
[----:B------:R-:W-:Y:S02]  /*a410*/  LOP3.LUT R7, R25, 0xff, RZ, 0xc0, !PT ;  /* 0x000000ff19077812 */ /* 0x000fe400078ec0ff */
[----:B------:R-:W-:Y:S02]  /*a420*/  SHF.R.U32.HI R6, RZ, 0x8, R27 ;  /* 0x00000008ff067819 */ /* 0x000fe4000001161b */
[----:B------:R-:W-:Y:S02]  /*a430*/  LOP3.LUT R0, R14, 0xff, RZ, 0xc0, !PT ;  /* 0x000000ff0e007812 */ /* 0x000fe400078ec0ff */
[----:B------:R-:W-:Y:S02]  /*a440*/  LOP3.LUT R13, R27, 0xff, RZ, 0xc0, !PT ;  /* 0x000000ff1b0d7812 */ /* 0x000fe400078ec0ff */
[----:B------:R-:W-:-:S02]  /*a450*/  LOP3.LUT R6, R6, 0xff, RZ, 0xc0, !PT ;  /* 0x000000ff06067812 */ /* 0x000fc400078ec0ff */
[----:B0-----:R-:W-:Y:S02]  /*a460*/  PRMT R28, R0, 0x7604, R7 ;  /* 0x00007604001c7816 */ /* 0x001fe40000000007 */
[----:B------:R-:W-:Y:S02]  /*a470*/  SHF.R.U32.HI R12, RZ, 0x8, R8 ;  /* 0x00000008ff0c7819 */ /* 0x000fe40000011608 */
[----:B------:R-:W-:Y:S02]  /*a480*/  PRMT R32, R6, 0x7604, R13 ;  /* 0x0000760406207816 */ /* 0x000fe4000000000d */
[----:B------:R-:W-:Y:S02]  /*a490*/  LOP3.LUT R15, R8, 0xff, RZ, 0xc0, !PT ;  /* 0x000000ff080f7812 */ /* 0x000fe400078ec0ff */
[----:B------:R-:W-:Y:S02]  /*a4a0*/  LOP3.LUT R12, R12, 0xff, RZ, 0xc0, !PT ;  /* 0x000000ff0c0c7812 */ /* 0x000fe400078ec0ff */
[----:B------:R-:W-:-:S02]  /*a4b0*/  SHF.R.U32.HI R13, RZ, 0x8, R10 ;  /* 0x00000008ff0d7819 */ /* 0x000fc4000001160a */
[----:B------:R-:W-:Y:S02]  /*a4c0*/  PRMT R33, R12, 0x7604, R15 ;  /* 0x000076040c217816 */ /* 0x000fe4000000000f */
[----:B------:R-:W-:Y:S02]  /*a4d0*/  LOP3.LUT R14, R13, 0xff, RZ, 0xc0, !PT ;  /* 0x000000ff0d0e7812 */ /* 0x000fe400078ec0ff */
[----:B------:R-:W-:Y:S02]  /*a4e0*/  SHF.R.U32.HI R12, RZ, 0x8, R9 ;  /* 0x00000008ff0c7819 */ /* 0x000fe40000011609 */
[----:B------:R-:W-:Y:S02]  /*a4f0*/  SHF.R.U32.HI R4, RZ, 0x8, R26 ;  /* 0x00000008ff047819 */ /* 0x000fe4000001161a */
[----:B------:R-:W-:Y:S02]  /*a500*/  LOP3.LUT R15, R9, 0xff, RZ, 0xc0, !PT ;  /* 0x000000ff090f7812 */ /* 0x000fe400078ec0ff */
[----:B------:R-:W-:-:S02]  /*a510*/  LOP3.LUT R12, R12, 0xff, RZ, 0xc0, !PT ;  /* 0x000000ff0c0c7812 */ /* 0x000fc400078ec0ff */
[----:B------:R-:W-:Y:S02]  /*a520*/  LOP3.LUT R5, R26, 0xff, RZ, 0xc0, !PT ;  /* 0x000000ff1a057812 */ /* 0x000fe400078ec0ff */
[----:B------:R-:W-:Y:S02]  /*a530*/  LOP3.LUT R4, R4, 0xff, RZ, 0xc0, !PT ;  /* 0x000000ff04047812 */ /* 0x000fe400078ec0ff */
[----:B------:R-:W-:Y:S02]  /*a540*/  PRMT R35, R12, 0x7604, R15 ;  /* 0x000076040c237816 */ /* 0x000fe4000000000f */
[----:B------:R-:W-:Y:S02]  /*a550*/  PRMT R30, R4, 0x7604, R5 ;  /* 0x00007604041e7816 */ /* 0x000fe40000000005 */
[----:B------:R-:W-:Y:S02]  /*a560*/  SHF.R.U32.HI R29, RZ, 0x8, R11 ;  /* 0x00000008ff1d7819 */ /* 0x000fe4000001160b */
[----:B------:R-:W-:-:S02]  /*a570*/  LOP3.LUT R34, R11, 0xff, RZ, 0xc0, !PT ;  /* 0x000000ff0b227812 */ /* 0x000fc400078ec0ff */
[----:B------:R-:W-:-:S04]  /*a580*/  SHF.R.U32.HI R31, RZ, 0x10, R27 ;  /* 0x00000010ff1f7819 */ /* 0x000fc8000001161b */
[----:B------:R-:W-:-:S04]  /*a590*/  LOP3.LUT R31, R31, 0xff, RZ, 0xc0, !PT ;  /* 0x000000ff1f1f7812 */ /* 0x000fc800078ec0ff */
[----:B------:R-:W-:Y:S02]  /*a5a0*/  PRMT R31, R31, 0x7054, R32 ;  /* 0x000070541f1f7816 */ /* 0x000fe40000000020 */
[----:B------:R-:W-:-:S04]  /*a5b0*/  SHF.R.U32.HI R32, RZ, 0x10, R11 ;  /* 0x00000010ff207819 */ /* 0x000fc8000001160b */
[----:B------:R-:W-:Y:S02]  /*a5c0*/  LOP3.LUT R32, R32, 0xff, RZ, 0xc0, !PT ;  /* 0x000000ff20207812 */ /* 0x000fe400078ec0ff */
[----:B--2---:R-:W-:Y:S02]  /*a5d0*/  LEA.HI R3, R3, R21, RZ, 0x1c ;  /* 0x0000001503037211 */ /* 0x004fe400078fe0ff */
[----:B------:R-:W-:Y:S02]  /*a5e0*/  LOP3.LUT R21, R10, 0xff, RZ, 0xc0, !PT ;  /* 0x000000ff0a157812 */ /* 0x000fe400078ec0ff */
[C---:B------:R-:W-:Y:S01]  /*a5f0*/  LEA.HI R0, R3.reuse, R3, RZ, 0x1 ;  /* 0x0000000303007211 */ /* 0x040fe200078f08ff */
[----:B------:R-:W-:Y:S01]  /*a600*/  IMAD.SHL.U32 R3, R3, 0x10, RZ ;  /* 0x0000001003037824 */ /* 0x000fe200078e00ff */
[----:B-1----:R-:W-:Y:S01]  /*a610*/  PRMT R37, R14, 0x7604, R21 ;  /* 0x000076040e257816 */ /* 0x002fe20000000015 */
[----:B----4-:R-:W-:Y:S01]  /*a620*/  LDS.128 R4, [R49+0xf000] ;  /* 0x00f0000031047984 */ /* 0x010fe20000000c00 */
[----:B------:R-:W-:-:S02]  /*a630*/  SHF.R.S32.HI R0, RZ, 0x1, R0 ;  /* 0x00000001ff007819 */ /* 0x000fc40000011400 */
[----:B------:R-:W-:Y:S02]  /*a640*/  LOP3.LUT R3, R63, 0x10, R3, 0xf8, !PT ;  /* 0x000000103f037812 */ /* 0x000fe400078ef803 */
[----:B------:R-:W-:Y:S01]  /*a650*/  SHF.R.U32.HI R21, RZ, 0x10, R25 ;  /* 0x00000010ff157819 */ /* 0x000fe20000011619 */
[----:B------:R-:W-:Y:S01]  /*a660*/  IMAD R13, R0, 0x1800, R62 ;  /* 0x00001800000d7824 */ /* 0x000fe200078e023e */
[----:B------:R-:W-:Y:S02]  /*a670*/  LOP3.LUT R0, R3, R61, RZ, 0x3c, !PT ;  /* 0x0000003d03007212 */ /* 0x000fe400078e3cff */
[----:B------:R-:W-:Y:S02]  /*a680*/  LOP3.LUT R3, R29, 0xff, RZ, 0xc0, !PT ;  /* 0x000000ff1d037812 */ /* 0x000fe400078ec0ff */
[----:B------:R-:W-:Y:S02]  /*a690*/  IADD3 R0, R18, R13, R0 ;  /* 0x0000000d12007210 */ /* 0x000fe40007ffe000 */
[----:B------:R-:W-:-:S02]  /*a6a0*/  PRMT R41, R3, 0x7604, R34 ;  /* 0x0000760403297816 */ /* 0x000fc40000000022 */
[----:B------:R-:W-:Y:S01]  /*a6b0*/  SHF.R.U32.HI R3, RZ, 0x10, R24 ;  /* 0x00000010ff037819 */ /* 0x000fe20000011618 */
[----:B------:R-:W0:Y:S01]  /*a6c0*/  LDS.128 R12, [R0+0xf000] ;  /* 0x00f00000000c7984 */ /* 0x000e220000000c00 */
[----:B------:R-:W-:Y:S02]  /*a6d0*/  SHF.R.U32.HI R29, RZ, 0x10, R26 ;  /* 0x00000010ff1d7819 */ /* 0x000fe4000001161a */
[----:B------:R-:W-:Y:S02]  /*a6e0*/  LOP3.LUT R3, R3, 0xff, RZ, 0xc0, !PT ;  /* 0x000000ff03037812 */ /* 0x000fe400078ec0ff */
[----:B------:R-:W-:Y:S02]  /*a6f0*/  LOP3.LUT R21, R21, 0xff, RZ, 0xc0, !PT ;  /* 0x000000ff15157812 */ /* 0x000fe400078ec0ff */
[----:B------:R-:W-:Y:S02]  /*a700*/  LOP3.LUT R29, R29, 0xff, RZ, 0xc0, !PT ;  /* 0x000000ff1d1d7812 */ /* 0x000fe400078ec0ff */
[----:B------:R-:W-:-:S02]  /*a710*/  PRMT R3, R3, 0x7054, R20 ;  /* 0x0000705403037816 */ /* 0x000fc40000000014 */
[----:B------:R-:W-:Y:S02]  /*a720*/  PRMT R21, R21, 0x7054, R28 ;  /* 0x0000705415157816 */ /* 0x000fe4000000001c */
[----:B------:R-:W-:Y:S02]  /*a730*/  SHF.R.U32.HI R20, RZ, 0x10, R8 ;  /* 0x00000010ff147819 */ /* 0x000fe40000011608 */
[----:B------:R-:W-:Y:S02]  /*a740*/  SHF.R.U32.HI R28, RZ, 0x10, R9 ;  /* 0x00000010ff1c7819 */ /* 0x000fe40000011609 */
[----:B------:R-:W-:Y:S02]  /*a750*/  PRMT R29, R29, 0x7054, R30 ;  /* 0x000070541d1d7816 */ /* 0x000fe4000000001e */
[----:B------:R-:W-:Y:S02]  /*a760*/  SHF.R.U32.HI R30, RZ, 0x10, R10 ;  /* 0x00000010ff1e7819 */ /* 0x000fe4000001160a */
[----:B------:R-:W-:-:S02]  /*a770*/  LOP3.LUT R20, R20, 0xff, RZ, 0xc0, !PT ;  /* 0x000000ff14147812 */ /* 0x000fc400078ec0ff */
[----:B------:R-:W-:Y:S02]  /*a780*/  LOP3.LUT R28, R28, 0xff, RZ, 0xc0, !PT ;  /* 0x000000ff1c1c7812 */ /* 0x000fe400078ec0ff */
[----:B------:R-:W-:Y:S02]  /*a790*/  LOP3.LUT R30, R30, 0xff, RZ, 0xc0, !PT ;  /* 0x000000ff1e1e7812 */ /* 0x000fe400078ec0ff */
[----:B------:R-:W-:Y:S02]  /*a7a0*/  PRMT R33, R20, 0x7054, R33 ;  /* 0x0000705414217816 */ /* 0x000fe40000000021 */
[----:B------:R-:W-:Y:S02]  /*a7b0*/  PRMT R35, R28, 0x7054, R35 ;  /* 0x000070541c237816 */ /* 0x000fe40000000023 */
[----:B------:R-:W-:Y:S02]  /*a7c0*/  LOP3.LUT R28, R21, 0xff000000, R25, 0xf8, !PT ;  /* 0xff000000151c7812 */ /* 0x000fe400078ef819 */
[----:B------:R-:W-:-:S02]  /*a7d0*/  PRMT R39, R30, 0x7054, R37 ;  /* 0x000070541e277816 */ /* 0x000fc40000000025 */
[----:B------:R-:W-:Y:S02]  /*a7e0*/  LOP3.LUT R21, R33, 0xff000000, R8, 0xf8, !PT ;  /* 0xff00000021157812 */ /* 0x000fe400078ef808 */
[----:B------:R-:W-:Y:S02]  /*a7f0*/  LOP3.LUT R33, R35, 0xff000000, R9, 0xf8, !PT ;  /* 0xff00000023217812 */ /* 0x000fe400078ef809 */
[----:B------:R-:W-:Y:S02]  /*a800*/  LOP3.LUT R8, R39, 0xff000000, R10, 0xf8, !PT ;  /* 0xff00000027087812 */ /* 0x000fe400078ef80a */
[----:B------:R-:W-:Y:S02]  /*a810*/  F2FP.F16.E4M3.UNPACK_B R39, R33 ;  /* 0x00000021ff27723e */ /* 0x000fe400020006ff */
[----:B0-----:R-:W-:Y:S02]  /*a820*/  F2FP.F16.E4M3.UNPACK_B R25, R13 ;  /* 0x0000000dff19723e */ /* 0x001fe400020006ff */
[----:B------:R-:W-:Y:S01]  /*a830*/  PRMT R41, R32, 0x7054, R41 ;  /* 0x0000705420297816 */ /* 0x000fe20000000029 */
[--C-:B------:R-:W-:Y:S01]  /*a840*/  HADD2.F32 R42, -RZ, R39.reuse.H0_H0 ;  /* 0x20000027ff2a7230 */ /* 0x100fe20000004100 */
[----:B------:R-:W-:Y:S01]  /*a850*/  LOP3.LUT R20, R3, 0xff000000, R24, 0xf8, !PT ;  /* 0xff00000003147812 */ /* 0x000fe200078ef818 */
[----:B------:R-:W-:Y:S01]  /*a860*/  HADD2.F32 R39, -RZ, R39.H1_H1 ;  /* 0x30000027ff277230 */ /* 0x000fe20000004100 */
[----:B------:R-:W-:-:S02]  /*a870*/  F2FP.F16.E4M3.UNPACK_B R32, R28 ;  /* 0x0000001cff20723e */ /* 0x000fc400020006ff */
[-C--:B------:R-:W-:Y:S02]  /*a880*/  F2FP.F16.E4M3.UNPACK_B R10, R5.reuse ;  /* 0x00000005ff0a723e */ /* 0x080fe400020006ff */
[----:B------:R-:W-:Y:S01]  /*a890*/  F2FP.F16.E4M3.UNPACK_B R24, R5.H1 ;  /* 0x00000005ff18723e */ /* 0x000fe200030006ff */
[--C-:B------:R-:W-:Y:S01]  /*a8a0*/  HADD2.F32 R5, -RZ, R25.reuse.H0_H0 ;  /* 0x20000019ff057230 */ /* 0x100fe20000004100 */
[----:B------:R-:W-:Y:S01]  /*a8b0*/  LOP3.LUT R37, R31, 0xff000000, R27, 0xf8, !PT ;  /* 0xff0000001f257812 */ /* 0x000fe200078ef81b */
[----:B------:R-:W-:Y:S01]  /*a8c0*/  HADD2.F32 R40, -RZ, R32.H0_H0 ;  /* 0x20000020ff287230 */ /* 0x000fe20000004100 */
[-C--:B------:R-:W-:Y:S01]  /*a8d0*/  F2FP.F16.E4M3.UNPACK_B R27, R12.reuse ;  /* 0x0000000cff1b723e */ /* 0x080fe200020006ff */
[----:B------:R-:W-:Y:S01]  /*a8e0*/  HADD2.F32 R9, -RZ, R10.H0_H0 ;  /* 0x2000000aff097230 */ /* 0x000fe20000004100 */
[----:B------:R-:W-:Y:S01]  /*a8f0*/  F2FP.F16.E4M3.UNPACK_B R34, R12.H1 ;  /* 0x0000000cff22723e */ /* 0x000fe200030006ff */
[----:B------:R-:W-:Y:S01]  /*a900*/  FMUL.FTZ R12, R5, R42 ;  /* 0x0000002a050c7220 */ /* 0x000fe20000410000 */
[----:B------:R-:W-:Y:S01]  /*a910*/  LOP3.LUT R3, R29, 0xff000000, R26, 0xf8, !PT ;  /* 0xff0000001d037812 */ /* 0x000fe200078ef81a */
[----:B------:R-:W-:Y:S01]  /*a920*/  HADD2.F32 R25, -RZ, R25.H1_H1 ;  /* 0x30000019ff197230 */ /* 0x000fe20000004100 */
[----:B------:R-:W-:Y:S01]  /*a930*/  F2FP.F16.E4M3.UNPACK_B R26, R13.H1 ;  /* 0x0000000dff1a723e */ /* 0x000fe200030006ff */
[-C--:B------:R-:W-:Y:S01]  /*a940*/  FMUL.FTZ R13, R5, R40.reuse ;  /* 0x00000028050d7220 */ /* 0x080fe20000410000 */
[C---:B------:R-:W-:Y:S01]  /*a950*/  FFMA.FTZ R5, R9.reuse, R40, -R12 ;  /* 0x0000002809057223 */ /* 0x040fe2000001080c */
[----:B------:R-:W-:Y:S01]  /*a960*/  F2FP.F16.E4M3.UNPACK_B R40, R33.H1 ;  /* 0x00000021ff28723e */ /* 0x000fe200030006ff */
[----:B------:R-:W-:Y:S01]  /*a970*/  HADD2.F32 R32, -RZ, R32.H1_H1 ;  /* 0x30000020ff207230 */ /* 0x000fe20000004100 */
[----:B------:R-:W-:Y:S01]  /*a980*/  F2FP.F16.E4M3.UNPACK_B R28, R28.H1 ;  /* 0x0000001cff1c723e */ /* 0x000fe200030006ff */
[----:B------:R-:W-:Y:S01]  /*a990*/  FFMA.FTZ R9, R9, R42, R13 ;  /* 0x0000002a09097223 */ /* 0x000fe2000001000d */
[----:B------:R-:W-:Y:S01]  /*a9a0*/  HADD2.F32 R12, -RZ, R26.H0_H0 ;  /* 0x2000001aff0c7230 */ /* 0x000fe20000004100 */
[----:B------:R-:W-:Y:S01]  /*a9b0*/  LOP3.LUT R43, R41, 0xff000000, R11, 0xf8, !PT ;  /* 0xff000000292b7812 */ /* 0x000fe200078ef80b */
[----:B------:R-:W-:-:S02]  /*a9c0*/  HADD2.F32 R33, -RZ, R40.H0_H0 ;  /* 0x20000028ff217230 */ /* 0x000fc40000004100 */
[C---:B------:R-:W-:Y:S01]  /*a9d0*/  FMUL.FTZ R41, R25.reuse, R39 ;  /* 0x0000002719297220 */ /* 0x040fe20000410000 */
[----:B------:R-:W-:Y:S01]  /*a9e0*/  HADD2.F32 R13, -RZ, R28.H0_H0 ;  /* 0x2000001cff0d7230 */ /* 0x000fe20000004100 */
[-C--:B------:R-:W-:Y:S01]  /*a9f0*/  F2FP.F16.E4M3.UNPACK_B R31, R15.reuse ;  /* 0x0000000fff1f723e */ /* 0x080fe200020006ff */
[----:B------:R-:W-:Y:S01]  /*aa00*/  HADD2.F32 R10, -RZ, R10.H1_H1 ;  /* 0x3000000aff0a7230 */ /* 0x000fe20000004100 */
[----:B------:R-:W-:Y:S01]  /*aa10*/  F2FP.F16.E4M3.UNPACK_B R38, R15.H1 ;  /* 0x0000000fff26723e */ /* 0x000fe200030006ff */
[-C--:B------:R-:W-:Y:S01]  /*aa20*/  FMUL.FTZ R42, R25, R32.reuse ;  /* 0x00000020192a7220 */ /* 0x080fe20000410000 */
[----:B------:R-:W-:Y:S02]  /*aa30*/  HADD2.F32 R15, -RZ, R24.H0_H0 ;  /* 0x20000018ff0f7230 */ /* 0x000fe40000004100 */
[C---:B------:R-:W-:Y:S01]  /*aa40*/  FMUL.FTZ R44, R12.reuse, R33 ;  /* 0x000000210c2c7220 */ /* 0x040fe20000410000 */
[----:B------:R-:W-:Y:S01]  /*aa50*/  FMUL.FTZ R46, R12, R13 ;  /* 0x0000000d0c2e7220 */ /* 0x000fe20000410000 */
[C---:B------:R-:W-:Y:S01]  /*aa60*/  FFMA.FTZ R12, R10.reuse, R32, -R41 ;  /* 0x000000200a0c7223 */ /* 0x040fe20000010829 */
[----:B------:R-:W-:Y:S01]  /*aa70*/  FFMA.FTZ R10, R10, R39, R42 ;  /* 0x000000270a0a7223 */ /* 0x000fe2000001002a */
[----:B------:R-:W-:Y:S01]  /*aa80*/  F2FP.F16.E4M3.UNPACK_B R42, R43 ;  /* 0x0000002bff2a723e */ /* 0x000fe200020006ff */
[C---:B------:R-:W-:Y:S01]  /*aa90*/  FFMA.FTZ R13, R15.reuse, R13, -R44 ;  /* 0x0000000d0f0d7223 */ /* 0x040fe2000001082c */
[----:B------:R-:W-:Y:S01]  /*aaa0*/  F2FP.F16.E4M3.UNPACK_B R32, R37 ;  /* 0x00000025ff20723e */ /* 0x000fe200020006ff */
[----:B------:R-:W-:Y:S01]  /*aab0*/  FFMA.FTZ R15, R15, R33, R46 ;  /* 0x000000210f0f7223 */ /* 0x000fe2000001002e */
[----:B------:R-:W-:Y:S01]  /*aac0*/  HADD2.F32 R41, -RZ, R40.H1_H1 ;  /* 0x30000028ff297230 */ /* 0x000fe20000004100 */
[----:B------:R-:W-:Y:S01]  /*aad0*/  F2FP.F16.E4M3.UNPACK_B R30, R7 ;  /* 0x00000007ff1e723e */ /* 0x000fe200020006ff */
[----:B------:R-:W-:Y:S01]  /*aae0*/  HADD2.F32 R26, -RZ, R26.H1_H1 ;  /* 0x3000001aff1a7230 */ /* 0x000fe20000004100 */
[----:B------:R-:W-:Y:S01]  /*aaf0*/  F2FP.F16.E4M3.UNPACK_B R37, R37.H1 ;  /* 0x00000025ff25723e */ /* 0x000fe200030006ff */
[----:B------:R-:W-:Y:S01]  /*ab00*/  HADD2.F32 R33, -RZ, R28.H1_H1 ;  /* 0x3000001cff217230 */ /* 0x000fe20000004100 */
[----:B------:R-:W-:Y:S01]  /*ab10*/  F2FP.F16.E4M3.UNPACK_B R35, R7.H1 ;  /* 0x00000007ff23723e */ /* 0x000fe200030006ff */
[----:B------:R-:W-:-:S02]  /*ab20*/  HADD2.F32 R28, -RZ, R24.H1_H1 ;  /* 0x30000018ff1c7230 */ /* 0x000fc40000004100 */
[C---:B------:R-:W-:Y:S01]  /*ab30*/  FMUL.FTZ R45, R26.reuse, R41 ;  /* 0x000000291a2d7220 */ /* 0x040fe20000410000 */
[----:B------:R-:W-:Y:S02]  /*ab40*/  HADD2.F32 R40, -RZ, R42.H0_H0 ;  /* 0x2000002aff287230 */ /* 0x000fe40000004100 */
[----:B------:R-:W-:Y:S01]  /*ab50*/  FMUL.FTZ R26, R26, R33 ;  /* 0x000000211a1a7220 */ /* 0x000fe20000410000 */
[----:B------:R-:W-:Y:S01]  /*ab60*/  HADD2.F32 R24, -RZ, R31.H0_H0 ;  /* 0x2000001fff187230 */ /* 0x000fe20000004100 */
[-C--:B------:R-:W-:Y:S01]  /*ab70*/  F2FP.F16.E4M3.UNPACK_B R29, R4.reuse.H1 ;  /* 0x00000004ff1d723e */ /* 0x080fe200030006ff */
[----:B------:R-:W-:Y:S01]  /*ab80*/  HADD2.F32 R39, -RZ, R32.H0_H0 ;  /* 0x20000020ff277230 */ /* 0x000fe20000004100 */
[----:B------:R-:W-:Y:S01]  /*ab90*/  F2FP.F16.E4M3.UNPACK_B R11, R4 ;  /* 0x00000004ff0b723e */ /* 0x000fe200020006ff */
[----:B------:R-:W-:Y:S02]  /*aba0*/  HADD2.F32 R25, -RZ, R30.H0_H0 ;  /* 0x2000001eff197230 */ /* 0x000fe40000004100 */
[----:B------:R-:W-:Y:S01]  /*abb0*/  FMUL.FTZ R44, R24, R40 ;  /* 0x00000028182c7220 */ /* 0x000fe20000410000 */
[----:B------:R-:W-:-:S02]  /*abc0*/  HADD2.F32 R42, -RZ, R42.H1_H1 ;  /* 0x3000002aff2a7230 */ /* 0x000fc40000004100 */
[----:B------:R-:W-:Y:S01]  /*abd0*/  FMUL.FTZ R47, R24, R39 ;  /* 0x00000027182f7220 */ /* 0x000fe20000410000 */
[C---:B------:R-:W-:Y:S01]  /*abe0*/  FFMA.FTZ R24, R28.reuse, R33, -R45 ;  /* 0x000000211c187223 */ /* 0x040fe2000001082d */
[----:B------:R-:W-:Y:S01]  /*abf0*/  FFMA.FTZ R28, R28, R41, R26 ;  /* 0x000000291c1c7223 */ /* 0x000fe2000001001a */
[----:B------:R-:W-:Y:S01]  /*ac00*/  F2FP.F16.E4M3.UNPACK_B R41, R43.H1 ;  /* 0x0000002bff29723e */ /* 0x000fe200030006ff */
[C---:B------:R-:W-:Y:S01]  /*ac10*/  FFMA.FTZ R26, R25.reuse, R39, -R44 ;  /* 0x00000027191a7223 */ /* 0x040fe2000001082c */
[----:B------:R-:W-:Y:S02]  /*ac20*/  HADD2.F32 R39, -RZ, R32.H1_H1 ;  /* 0x30000020ff277230 */ /* 0x000fe40000004100 */
[----:B------:R-:W-:Y:S01]  /*ac30*/  FFMA.FTZ R25, R25, R40, R47 ;  /* 0x0000002819197223 */ /* 0x000fe2000001002f */
[----:B------:R-:W-:Y:S01]  /*ac40*/  HADD2.F32 R32, -RZ, R38.H0_H0 ;  /* 0x20000026ff207230 */ /* 0x000fe20000004100 */
[-C--:B------:R-:W-:Y:S01]  /*ac50*/  F2FP.F16.E4M3.UNPACK_B R4, R6.reuse ;  /* 0x00000006ff04723e */ /* 0x080fe200020006ff */
[----:B------:R-:W-:Y:S01]  /*ac60*/  HADD2.F32 R43, -RZ, R41.H0_H0 ;  /* 0x20000029ff2b7230 */ /* 0x000fe20000004100 */
[----:B------:R-:W-:Y:S01]  /*ac70*/  F2FP.F16.E4M3.UNPACK_B R7, R6.H1 ;  /* 0x00000006ff07723e */ /* 0x000fe200030006ff */
[----:B------:R-:W-:Y:S01]  /*ac80*/  HADD2.F32 R40, -RZ, R37.H0_H0 ;  /* 0x20000025ff287230 */ /* 0x000fe20000004100 */
[----:B------:R-:W-:Y:S01]  /*ac90*/  F2FP.F16.E4M3.UNPACK_B R6, R14 ;  /* 0x0000000eff06723e */ /* 0x000fe200020006ff */
[----:B------:R-:W-:-:S02]  /*aca0*/  HADD2.F32 R31, -RZ, R31.H1_H1 ;  /* 0x3000001fff1f7230 */ /* 0x000fc40000004100 */
[C---:B------:R-:W-:Y:S01]  /*acb0*/  FMUL.FTZ R44, R32.reuse, R43 ;  /* 0x0000002b202c7220 */ /* 0x040fe20000410000 */
[----:B------:R-:W-:Y:S02]  /*acc0*/  HADD2.F32 R33, -RZ, R35.H0_H0 ;  /* 0x20000023ff217230 */ /* 0x000fe40000004100 */
[----:B------:R-:W-:Y:S01]  /*acd0*/  FMUL.FTZ R46, R32, R40 ;  /* 0x00000028202e7220 */ /* 0x000fe20000410000 */
[----:B------:R-:W-:Y:S02]  /*ace0*/  HADD2.F32 R30, -RZ, R30.H1_H1 ;  /* 0x3000001eff1e7230 */ /* 0x000fe40000004100 */
[C---:B------:R-:W-:Y:S01]  /*acf0*/  FMUL.FTZ R45, R31.reuse, R42 ;  /* 0x0000002a1f2d7220 */ /* 0x040fe20000410000 */
[----:B------:R-:W-:Y:S01]  /*ad00*/  FMUL.FTZ R47, R31, R39 ;  /* 0x000000271f2f7220 */ /* 0x000fe20000410000 */
[C---:B------:R-:W-:Y:S01]  /*ad10*/  FFMA.FTZ R32, R33.reuse, R40, -R44 ;  /* 0x0000002821207223 */ /* 0x040fe2000001082c */
[----:B------:R-:W-:Y:S01]  /*ad20*/  FFMA.FTZ R33, R33, R43, R46 ;  /* 0x0000002b21217223 */ /* 0x000fe2000001002e */
[----:B------:R-:W-:Y:S01]  /*ad30*/  F2FP.F16.E4M3.UNPACK_B R43, R21.H1 ;  /* 0x00000015ff2b723e */ /* 0x000fe200030006ff */
[C---:B------:R-:W-:Y:S01]  /*ad40*/  FFMA.FTZ R31, R30.reuse, R39, -R45 ;  /* 0x000000271e1f7223 */ /* 0x040fe2000001082d */
[----:B------:R-:W-:Y:S01]  /*ad50*/  F2FP.F16.E4M3.UNPACK_B R40, R20.H1 ;  /* 0x00000014ff28723e */ /* 0x000fe200030006ff */
[----:B------:R-:W-:Y:S01]  /*ad60*/  FFMA.FTZ R30, R30, R42, R47 ;  /* 0x0000002a1e1e7223 */ /* 0x000fe2000001002f */
[----:B------:R-:W-:Y:S01]  /*ad70*/  HADD2.F32 R42, -RZ, R37.H1_H1 ;  /* 0x30000025ff2a7230 */ /* 0x000fe20000004100 */
[----:B------:R-:W-:Y:S01]  /*ad80*/  F2FP.F16.E4M3.UNPACK_B R14, R14.H1 ;  /* 0x0000000eff0e723e */ /* 0x000fe200030006ff */
[----:B------:R-:W-:Y:S01]  /*ad90*/  HADD2.F32 R46, -RZ, R41.H1_H1 ;  /* 0x30000029ff2e7230 */ /* 0x000fe20000004100 */
[----:B------:R-:W-:Y:S01]  /*ada0*/  F2FP.SATFINITE.E4M3.F32.PACK_AB_MERGE_C R13, R24, R13, RZ ;  /* 0x0000000d180d723e */ /* 0x000fe200048070ff */
[----:B------:R-:W-:Y:S01]  /*adb0*/  HADD2.F32 R39, -RZ, R38.H1_H1 ;  /* 0x30000026ff277230 */ /* 0x000fe20000004100 */
[----:B------:R-:W-:Y:S01]  /*adc0*/  F2FP.SATFINITE.E4M3.F32.PACK_AB_MERGE_C R15, R28, R15, RZ ;  /* 0x0000000f1c0f723e */ /* 0x000fe200048070ff */
[----:B------:R-:W-:Y:S01]  /*add0*/  HADD2.F32 R44, -RZ, R43.H0_H0 ;  /* 0x2000002bff2c7230 */ /* 0x000fe20000004100 */
[----:B------:R-:W-:Y:S01]  /*ade0*/  F2FP.SATFINITE.E4M3.F32.PACK_AB_MERGE_C R5, R12, R5, R13 ;  /* 0x000000050c05723e */ /* 0x000fe2000480700d */
[----:B------:R-:W-:-:S02]  /*adf0*/  HADD2.F32 R38, -RZ, R34.H0_H0 ;  /* 0x20000022ff267230 */ /* 0x000fc40000004100 */
[C---:B------:R-:W-:Y:S01]  /*ae00*/  FMUL.FTZ R50, R39.reuse, R46 ;  /* 0x0000002e27327220 */ /* 0x040fe20000410000 */
[----:B------:R-:W-:Y:S02]  /*ae10*/  HADD2.F32 R41, -RZ, R40.H0_H0 ;  /* 0x20000028ff297230 */ /* 0x000fe40000004100 */
[----:B------:R-:W-:Y:S01]  /*ae20*/  FMUL.FTZ R45, R39, R42 ;  /* 0x0000002a272d7220 */ /* 0x000fe20000410000 */
[----:B------:R-:W-:Y:S02]  /*ae30*/  HADD2.F32 R37, -RZ, R35.H1_H1 ;  /* 0x30000023ff257230 */ /* 0x000fe40000004100 */
[C---:B------:R-:W-:Y:S01]  /*ae40*/  FMUL.FTZ R48, R38.reuse, R44 ;  /* 0x0000002c26307220 */ /* 0x040fe20000410000 */
[----:B------:R-:W-:Y:S02]  /*ae50*/  HADD2.F32 R35, -RZ, R29.H0_H0 ;  /* 0x2000001dff237230 */ /* 0x000fe40000004100 */
[----:B------:R-:W-:Y:S01]  /*ae60*/  FMUL.FTZ R39, R38, R41 ;  /* 0x0000002926277220 */ /* 0x000fe20000410000 */
[----:B------:R-:W-:-:S02]  /*ae70*/  HADD2.F32 R43, -RZ, R43.H1_H1 ;  /* 0x3000002bff2b7230 */ /* 0x000fc40000004100 */
[----:B------:R-:W-:Y:S01]  /*ae80*/  FFMA.FTZ R47, R37, R42, -R50 ;  /* 0x0000002a252f7223 */ /* 0x000fe20000010832 */
[----:B------:R-:W-:Y:S02]  /*ae90*/  HADD2.F32 R34, -RZ, R34.H1_H1 ;  /* 0x30000022ff227230 */ /* 0x000fe40000004100 */
[C---:B------:R-:W-:Y:S01]  /*aea0*/  FFMA.FTZ R48, R35.reuse, R41, -R48 ;  /* 0x0000002923307223 */ /* 0x040fe20000010830 */
[----:B------:R-:W-:Y:S02]  /*aeb0*/  HADD2.F32 R40, -RZ, R40.H1_H1 ;  /* 0x30000028ff287230 */ /* 0x000fe40000004100 */
[----:B------:R-:W-:Y:S01]  /*aec0*/  FFMA.FTZ R44, R35, R44, R39 ;  /* 0x0000002c232c7223 */ /* 0x000fe20000010027 */
[----:B------:R-:W-:Y:S01]  /*aed0*/  FFMA.FTZ R52, R37, R46, R45 ;  /* 0x0000002e25347223 */ /* 0x000fe2000001002d */
[----:B------:R-:W-:Y:S01]  /*aee0*/  F2FP.F16.E4M3.UNPACK_B R35, R20 ;  /* 0x00000014ff23723e */ /* 0x000fe200020006ff */
[----:B------:R-:W-:Y:S01]  /*aef0*/  HADD2.F32 R29, -RZ, R29.H1_H1 ;  /* 0x3000001dff1d7230 */ /* 0x000fe20000004100 */
[----:B------:R-:W-:Y:S01]  /*af00*/  F2FP.F16.E4M3.UNPACK_B R37, R21 ;  /* 0x00000015ff25723e */ /* 0x000fe200020006ff */
[C---:B------:R-:W-:Y:S01]  /*af10*/  FMUL.FTZ R20, R34.reuse, R43 ;  /* 0x0000002b22147220 */ /* 0x040fe20000410000 */
[----:B------:R-:W-:Y:S01]  /*af20*/  FMUL.FTZ R34, R34, R40 ;  /* 0x0000002822227220 */ /* 0x000fe20000410000 */
[----:B------:R-:W-:Y:S01]  /*af30*/  HADD2.F32 R21, -RZ, R27.H0_H0 ;  /* 0x2000001bff157230 */ /* 0x000fe20000004100 */
[----:B------:R-:W-:Y:S01]  /*af40*/  F2FP.SATFINITE.E4M3.F32.PACK_AB_MERGE_C R9, R10, R9, R15 ;  /* 0x000000090a09723e */ /* 0x000fe2000480700f */
[----:B------:R-:W-:-:S02]  /*af50*/  HADD2.F32 R38, -RZ, R37.H0_H0 ;  /* 0x20000025ff267230 */ /* 0x000fc40000004100 */
[C---:B------:R-:W-:Y:S01]  /*af60*/  FFMA.FTZ R41, R29.reuse, R40, -R20 ;  /* 0x000000281d297223 */ /* 0x040fe20000010814 */
[----:B------:R-:W-:Y:S01]  /*af70*/  FFMA.FTZ R43, R29, R43, R34 ;  /* 0x0000002b1d2b7223 */ /* 0x000fe20000010022 */
[----:B------:R-:W-:Y:S02]  /*af80*/  HADD2.F32 R29, -RZ, R35.H0_H0 ;  /* 0x20000023ff1d7230 */ /* 0x000fe40000004100 */
        /* <DEDUP_REMOVED lines=8> */
[----:B------:R-:W-:Y:S02]  /*b010*/  HADD2.F32 R11, -RZ, R11.H1_H1 ;  /* 0x3000000bff0b7230 */ /* 0x000fe40000004100 */
[C---:B------:R-:W-:Y:S01]  /*b020*/  FMUL.FTZ R42, R27.reuse, R40 ;  /* 0x000000281b2a7220 */ /* 0x040fe20000410000 */
[----:B------:R-:W-:Y:S01]  /*b030*/  F2FP.F16.E4M3.UNPACK_B R29, R8.H1 ;  /* 0x00000008ff1d723e */ /* 0x000fe200030006ff */
[-C--:B------:R-:W-:Y:S01]  /*b040*/  FMUL.FTZ R27, R27, R34.reuse ;  /* 0x000000221b1b7220 */ /* 0x080fe20000410000 */
[----:B------:R-:W-:Y:S01]  /*b050*/  F2FP.F16.E4M3.UNPACK_B R21, R3.H1 ;  /* 0x00000003ff15723e */ /* 0x000fe200030006ff */
[----:B------:R-:W-:Y:S01]  /*b060*/  FFMA.FTZ R42, R11, R34, -R42 ;  /* 0x000000220b2a7223 */ /* 0x000fe2000001082a */
[----:B------:R-:W-:-:S02]  /*b070*/  HADD2.F32 R20, -RZ, R14.H0_H0 ;  /* 0x2000000eff147230 */ /* 0x000fc40000004100 */
[----:B------:R-:W-:Y:S01]  /*b080*/  FFMA.FTZ R35, R11, R40, R27 ;  /* 0x000000280b237223 */ /* 0x000fe2000001001b */
[----:B------:R-:W-:Y:S01]  /*b090*/  HADD2.F32 R34, -RZ, R29.H0_H0 ;  /* 0x2000001dff227230 */ /* 0x000fe20000004100 */
[----:B------:R-:W-:Y:S01]  /*b0a0*/  F2FP.F16.E4M3.UNPACK_B R3, R3 ;  /* 0x00000003ff03723e */ /* 0x000fe200020006ff */
[--C-:B------:R-:W-:Y:S02]  /*b0b0*/  HADD2.F32 R27, -RZ, R21.reuse.H0_H0 ;  /* 0x20000015ff1b7230 */ /* 0x100fe40000004100 */
[----:B------:R-:W-:Y:S02]  /*b0c0*/  HADD2.F32 R21, -RZ, R21.H1_H1 ;  /* 0x30000015ff157230 */ /* 0x000fe40000004100 */
[C---:B------:R-:W-:Y:S01]  /*b0d0*/  FMUL.FTZ R40, R20.reuse, R34 ;  /* 0x0000002214287220 */ /* 0x040fe20000410000 */
[----:B------:R-:W-:Y:S02]  /*b0e0*/  HADD2.F32 R29, -RZ, R29.H1_H1 ;  /* 0x3000001dff1d7230 */ /* 0x000fe40000004100 */
[----:B------:R-:W-:Y:S01]  /*b0f0*/  FMUL.FTZ R20, R20, R27 ;  /* 0x0000001b14147220 */ /* 0x000fe20000410000 */
[----:B------:R-:W-:-:S02]  /*b100*/  HADD2.F32 R14, -RZ, R14.H1_H1 ;  /* 0x3000000eff0e7230 */ /* 0x000fc40000004100 */
[--C-:B------:R-:W-:Y:S02]  /*b110*/  HADD2.F32 R11, -RZ, R7.reuse.H0_H0 ;  /* 0x20000007ff0b7230 */ /* 0x100fe40000004100 */
[----:B------:R-:W-:Y:S02]  /*b120*/  HADD2.F32 R7, -RZ, R7.H1_H1 ;  /* 0x30000007ff077230 */ /* 0x000fe40000004100 */
[C---:B------:R-:W-:Y:S01]  /*b130*/  FMUL.FTZ R46, R14.reuse, R29 ;  /* 0x0000001d0e2e7220 */ /* 0x040fe20000410000 */
[-C--:B------:R-:W-:Y:S01]  /*b140*/  FMUL.FTZ R50, R14, R21.reuse ;  /* 0x000000150e327220 */ /* 0x080fe20000410000 */
[----:B------:R-:W-:Y:S01]  /*b150*/  F2FP.F16.E4M3.UNPACK_B R14, R8 ;  /* 0x00000008ff0e723e */ /* 0x000fe200020006ff */
[----:B------:R-:W-:Y:S01]  /*b160*/  FFMA.FTZ R37, R11, R34, R20 ;  /* 0x000000220b257223 */ /* 0x000fe20000010014 */
[C---:B------:R-:W-:Y:S01]  /*b170*/  FFMA.FTZ R45, R7.reuse, R21, -R46 ;  /* 0x00000015072d7223 */ /* 0x040fe2000001082e */
[----:B------:R-:W-:Y:S01]  /*b180*/  FFMA.FTZ R50, R7, R29, R50 ;  /* 0x0000001d07327223 */ /* 0x000fe20000010032 */
[----:B------:R-:W-:Y:S01]  /*b190*/  FFMA.FTZ R40, R11, R27, -R40 ;  /* 0x0000001b0b287223 */ /* 0x000fe20000010828 */
[----:B------:R-:W-:-:S02]  /*b1a0*/  HADD2.F32 R20, -RZ, R14.H0_H0 ;  /* 0x2000000eff147230 */ /* 0x000fc40000004100 */
[----:B------:R-:W-:Y:S01]  /*b1b0*/  HADD2.F32 R7, -RZ, R6.H0_H0 ;  /* 0x20000006ff077230 */ /* 0x000fe20000004100 */
[----:B------:R-:W-:Y:S01]  /*b1c0*/  F2FP.SATFINITE.E4M3.F32.PACK_AB_MERGE_C R37, R50, R37, RZ ;  /* 0x000000253225723e */ /* 0x000fe200048070ff */
[--C-:B------:R-:W-:Y:S01]  /*b1d0*/  HADD2.F32 R8, -RZ, R3.reuse.H0_H0 ;  /* 0x20000003ff087230 */ /* 0x100fe20000004100 */
[----:B------:R-:W-:Y:S01]  /*b1e0*/  F2FP.SATFINITE.E4M3.F32.PACK_AB_MERGE_C R40, R45, R40, RZ ;  /* 0x000000282d28723e */ /* 0x000fe200048070ff */
[----:B------:R-:W-:Y:S02]  /*b1f0*/  HADD2.F32 R11, -RZ, R3.H1_H1 ;  /* 0x30000003ff0b7230 */ /* 0x000fe40000004100 */
[----:B------:R-:W-:Y:S02]  /*b200*/  HADD2.F32 R21, -RZ, R14.H1_H1 ;  /* 0x3000000eff157230 */ /* 0x000fe40000004100 */
[C---:B------:R-:W-:Y:S01]  /*b210*/  FMUL.FTZ R14, R7.reuse, R20 ;  /* 0x00000014070e7220 */ /* 0x040fe20000410000 */
[----:B------:R-:W-:Y:S02]  /*b220*/  HADD2.F32 R6, -RZ, R6.H1_H1 ;  /* 0x30000006ff067230 */ /* 0x000fe40000004100 */
[----:B------:R-:W-:Y:S01]  /*b230*/  FMUL.FTZ R7, R7, R8 ;  /* 0x0000000807077220 */ /* 0x000fe20000410000 */
[----:B------:R-:W-:-:S02]  /*b240*/  HADD2.F32 R3, -RZ, R4.H0_H0 ;  /* 0x20000004ff037230 */ /* 0x000fc40000004100 */
[----:B------:R-:W-:Y:S02]  /*b250*/  HADD2.F32 R4, -RZ, R4.H1_H1 ;  /* 0x30000004ff047230 */ /* 0x000fe40000004100 */
[C---:B------:R-:W-:Y:S01]  /*b260*/  FMUL.FTZ R27, R6.reuse, R21 ;  /* 0x00000015061b7220 */ /* 0x040fe20000410000 */
        /* <DEDUP_REMOVED lines=12> */
[----:B------:R-:W-:-:S02]  /*b330*/  F2FP.SATFINITE.E4M3.F32.PACK_AB_MERGE_C R11, R30, R25, R11 ;  /* 0x000000191e0b723e */ /* 0x000fc4000480700b */
[----:B------:R-:W-:Y:S01]  /*b340*/  F2FP.SATFINITE.E4M3.F32.PACK_AB_MERGE_C R8, R35, R38, R8 ;  /* 0x000000262308723e */ /* 0x000fe20004807008 */
[----:B------:R4:W-:Y:S01]  /*b350*/  STS.128 [R49+0xf000], R4 ;  /* 0x00f0000431007388 */ /* 0x0009e20000000c00 */
[----:B------:R-:W-:-:S05]  /*b360*/  F2FP.SATFINITE.E4M3.F32.PACK_AB_MERGE_C R10, R34, R3, R37 ;  /* 0x00000003220a723e */ /* 0x000fca0004807025 */
[----:B------:R4:W-:Y:S02]  /*b370*/  STS.128 [R0+0xf000], R8 ;  /* 0x00f0000800007388 */ /* 0x0009e40000000c00 */
.L_x_436:
[----:B------:R-:W-:Y:S05]  /*b380*/  BSYNC B0 ;  /* 0x0000000000007941 */ /* 0x000fea0003800000 */
.L_x_429:
[----:B------:R-:W-:Y:S01]  /*b390*/  @!PT LDS RZ, [RZ] ;  /* 0x00000000fffff984 */ /* 0x000fe20000000800 */
[----:B------:R-:W-:Y:S01]  /*b3a0*/  @!PT LDS RZ, [RZ] ;  /* 0x00000000fffff984 */ /* 0x000fe20000000800 */
[----:B------:R-:W-:Y:S01]  /*b3b0*/  @!PT LDS RZ, [RZ] ;  /* 0x00000000fffff984 */ /* 0x000fe20000000800 */
[----:B------:R-:W-:Y:S01]  /*b3c0*/  @!PT LDS RZ, [RZ] ;  /* 0x00000000fffff984 */ /* 0x000fe20000000800 */
[----:B------:R1:W-:Y:S06]  /*b3d0*/  MEMBAR.ALL.CTA ;  /* 0x0000000000007992 */ /* 0x0003ec0000008000 */
[----:B-1----:R-:W1:Y:S01]  /*b3e0*/  FENCE.VIEW.ASYNC.S ;  /* 0x00000000000073c6 */ /* 0x002e620000000000 */
[----:B------:R-:W-:Y:S05]  /*b3f0*/  WARPSYNC.ALL ;  /* 0x0000000000007948 */ /* 0x000fea0003800000 */
[----:B-1----:R-:W-:Y:S06]  /*b400*/  BAR.SYNC.DEFER_BLOCKING 0xd, 0x180 ;  /* 0x0346000000007b1d */ /* 0x002fec0000010000 */
.L_x_426:
[----:B---34-:R-:W-:-:S04]  /*b410*/  MOV R0, UR36 ;  /* 0x0000002400007c02 */ /* 0x018fc80008000f00 */
[----:B------:R-:W-:-:S13]  /*b420*/  ISETP.NE.AND P0, PT, R0, 0x3, PT ;  /* 0x000000030000780c */ /* 0x000fda0003f05270 */
[----:B------:R-:W-:Y:S05]  /*b430*/  @!P0 BRA `(.L_x_448) ;  /* 0x0000000000048947 */ /* 0x000fea0003800000 */
[----:B------:R-:W-:Y:S01]  /*b440*/  BPT.TRAP 0x1 ;  /* 0x000000040000795c */ /* 0x000fe20000300000 */
.L_x_448:
[----:B------:R-:W3:Y:S04]  /*b450*/  LDL R0, [R1] ;  /* 0x0000000001007983 */ /* 0x000ee80000100800 */
[----:B01----:R-:W4:Y:S01]  /*b460*/  LDL R3, [R1+0x8] ;  /* 0x0000080001037983 */ /* 0x003f220000100800 */
[----:B---3--:R-:W-:Y:S01]  /*b470*/  IMAD R0, R0, 0x8, R18 ;  /* 0x0000000800007824 */ /* 0x008fe200078e0212 */
[----:B----45:R-:W-:-:S04]  /*b480*/  SHF.L.U32 R5, R3, 0x1f, RZ ;  /* 0x0000001f03057819 */ /* 0x030fc800000006ff */
[----:B------:R0:W1:Y:S01]  /*b490*/  SYNCS.PHASECHK.TRANS64.TRYWAIT P1, [R0+URZ+0x19c30], R5 ;  /* 0x019c3005000075a7 */ /* 0x000062000802017f */
[----:B------:R-:W-:Y:S05]  /*b4a0*/  @!P0 BRA `(.L_x_449) ;  /* 0x0000000000048947 */ /* 0x000fea0003800000 */
[----:B------:R-:W-:Y:S01]  /*b4b0*/  BPT.TRAP 0x1 ;  /* 0x000000040000795c */ /* 0x000fe20000300000 */
.L_x_449:
[----:B------:R-:W-:Y:S01]  /*b4c0*/  VIADD R3, R18, 0x13800 ;  /* 0x0001380012037836 */ /* 0x000fe20000000000 */
[----:B--2---:R-:W-:Y:S01]  /*b4d0*/  LOP3.LUT R14, R36, 0x10000, RZ, 0xfc, !PT ;  /* 0x00010000240e7812 */ /* 0x004fe200078efcff */
[----:B------:R-:W-:-:S03]  /*b4e0*/  IMAD.MOV.U32 R15, RZ, RZ, -0x3ffffff0 ;  /* 0xc0000010ff0f7424 */ /* 0x000fc600078e00ff */
[----:B------:R-:W-:-:S04]  /*b4f0*/  SHF.R.U32.HI R3, RZ, 0x4, R3 ;  /* 0x00000004ff037819 */ /* 0x000fc80000011603 */
[----:B------:R-:W-:-:S04]  /*b500*/  LOP3.LUT R3, R3, 0x3fff, RZ, 0xc0, !PT ;  /* 0x00003fff03037812 */ /* 0x000fc800078ec0ff */
[----:B------:R-:W-:Y:S01]  /*b510*/  LOP3.LUT R13, R3, 0x10000, RZ, 0xfc, !PT ;  /* 0x00010000030d7812 */ /* 0x000fe200078efcff */
[----:B-1----:R-:W-:Y:S06]  /*b520*/  @P1 BRA `(.L_x_450) ;  /* 0x0000000000081947 */ /* 0x002fec0003800000 */
[----:B------:R-:W1:Y:S02]  /*b530*/  SYNCS.PHASECHK.TRANS64.TRYWAIT P1, [R0+URZ+0x19c30], R5 ;  /* 0x019c3005000075a7 */ /* 0x000e64000802017f */
[----:B-1----:R-:W-:Y:S05]  /*b540*/  @!P1 BRA `(.L_x_451) ;  /* 0x000000f000589947 */ /* 0x002fea0003800000 */
.L_x_450:
[----:B------:R-:W2:Y:S01]  /*b550*/  LDL R3, [R1] ;  /* 0x0000000001037983 */ /* 0x000ea20000100800 */
[----:B01----:R-:W-:Y:S01]  /*b560*/  IMAD.MOV.U32 R5, RZ, RZ, -0x3ffffff0 ;  /* 0xc0000010ff057424 */ /* 0x003fe200078e00ff */
[----:B------:R-:W-:Y:S05]  /*b570*/  WARPSYNC.ALL ;  /* 0x0000000000007948 */ /* 0x000fea0003800000 */
[C---:B------:R-:W-:Y:S01]  /*b580*/  R2UR UR4, R14.reuse ;  /* 0x000000000e0472ca */ /* 0x040fe200000e0000 */
[----:B------:R-:W-:Y:S01]  /*b590*/  WARPGROUP.ARRIVE ;  /* 0x00000000000079c5 */ /* 0x000fe20000000000 */
[----:B------:R-:W-:Y:S01]  /*b5a0*/  R2UR UR5, R15 ;  /* 0x000000000f0572ca */ /* 0x000fe200000e0000 */
[C---:B------:R-:W-:Y:S01]  /*b5b0*/  VIADD R152, R14.reuse, 0x180 ;  /* 0x000001800e987836 */ /* 0x040fe20000000000 */
[----:B------:R-:W-:Y:S01]  /*b5c0*/  R2UR UR7, R5 ;  /* 0x00000000050772ca */ /* 0x000fe200000e0000 */
[----:B------:R-:W-:Y:S01]  /*b5d0*/  IMAD.MOV.U32 R7, RZ, RZ, -0x3ffffff0 ;  /* 0xc0000010ff077424 */ /* 0x000fe200078e00ff */
[----:B------:R-:W-:Y:S01]  /*b5e0*/  MOV R153, 0xc0000010 ;  /* 0xc000001000997802 */ /* 0x000fe20000000f00 */
[----:B------:R-:W-:-:S02]  /*b5f0*/  VIADD R20, R14, 0x300 ;  /* 0x000003000e147836 */ /* 0x000fc40000000000 */
[----:B------:R-:W-:Y:S02]  /*b600*/  IMAD.MOV.U32 R21, RZ, RZ, -0x3ffffff0 ;  /* 0xc0000010ff157424 */ /* 0x000fe400078e00ff */
[----:B------:R-:W-:Y:S02]  /*b610*/  IMAD.MOV.U32 R5, RZ, RZ, -0x3ffffff0 ;  /* 0xc0000010ff057424 */ /* 0x000fe400078e00ff */
[----:B------:R-:W-:Y:S02]  /*b620*/  IMAD.MOV.U32 R135, RZ, RZ, RZ ;  /* 0x000000ffff877224 */ /* 0x000fe400078e00ff */
[----:B--2---:R-:W-:-:S04]  /*b630*/  IMAD R4, R3, 0x300, R13 ;  /* 0x0000030003047824 */ /* 0x004fc800078e020d */
[C---:B------:R-:W-:Y:S01]  /*b640*/  VIADD R6, R4.reuse, 0x100 ;  /* 0x0000010004067836 */ /* 0x040fe20000000000 */
[C---:B------:R-:W-:Y:S01]  /*b650*/  R2UR UR6, R4.reuse ;  /* 0x00000000040672ca */ /* 0x040fe200000e0000 */
[----:B------:R-:W-:-:S12]  /*b660*/  VIADD R4, R4, 0x200 ;  /* 0x0000020004047836 */ /* 0x000fd80000000000 */
[----:B------:R-:W-:Y:S01]  /*b670*/  QGMMA.64x128x32.F32.E4M3.E4M3 R24, gdesc[UR4], RZ, !UPT, gsb0 ;  /* 0x01e00000041879f3 */ /* 0x000fe2000c0008ff */
[----:B------:R-:W-:Y:S02]  /*b680*/  R2UR UR4, R152 ;  /* 0x00000000980472ca */ /* 0x000fe400000e0000 */
[----:B------:R-:W-:Y:S02]  /*b690*/  R2UR UR5, R153 ;  /* 0x00000000990572ca */ /* 0x000fe400000e0000 */
[----:B------:R-:W-:Y:S02]  /*b6a0*/  R2UR UR6, R6 ;  /* 0x00000000060672ca */ /* 0x000fe400000e0000 */
[----:B------:R-:W-:Y:S01]  /*b6b0*/  R2UR UR7, R7 ;  /* 0x00000000070772ca */ /* 0x000fe200000e0000 */
[----:B------:R-:W-:Y:S02]  /*b6c0*/  WARPGROUP.DEPBAR.LE gsb0, 0x0 ;  /* 0x00008000000079c5 */ /* 0x000fe40000010000 */
[----:B------:R-:W-:-:S10]  /*b6d0*/  WARPGROUP.ARRIVE ;  /* 0x00000000000079c5 */ /* 0x000fd40000000000 */
[----:B------:R-:W-:Y:S01]  /*b6e0*/  QGMMA.64x128x32.F32.E4M3.E4M3 R24, gdesc[UR4], R24, gsb0 ;  /* 0x01e00000041879f3 */ /* 0x000fe20008000818 */
[----:B------:R-:W-:Y:S02]  /*b6f0*/  R2UR UR4, R20 ;  /* 0x00000000140472ca */ /* 0x000fe400000e0000 */
[----:B------:R-:W-:Y:S02]  /*b700*/  R2UR UR5, R21 ;  /* 0x00000000150572ca */ /* 0x000fe400000e0000 */
[----:B------:R-:W-:Y:S02]  /*b710*/  R2UR UR6, R4 ;  /* 0x00000000040672ca */ /* 0x000fe400000e0000 */
[----:B------:R-:W-:Y:S01]  /*b720*/  R2UR UR7, R5 ;  /* 0x00000000050772ca */ /* 0x000fe200000e0000 */
[----:B------:R-:W-:Y:S02]  /*b730*/  WARPGROUP.DEPBAR.LE gsb0, 0x0 ;  /* 0x00008000000079c5 */ /* 0x000fe40000010000 */
[----:B------:R-:W-:-:S10]  /*b740*/  WARPGROUP.ARRIVE ;  /* 0x00000000000079c5 */ /* 0x000fd40000000000 */
[----:B------:R-:W-:Y:S03]  /*b750*/  QGMMA.64x128x32.F32.E4M3.E4M3 R24, gdesc[UR4], R24, gsb0 ;  /* 0x01e00000041879f3 */ /* 0x000fe60008000818 */
[----:B------:R-:W-:Y:S02]  /*b760*/  WARPGROUP.DEPBAR.LE gsb0, 0x0 ;  /* 0x00008000000079c5 */ /* 0x000fe40000010000 */
[----:B------:R-:W-:Y:S05]  /*b770*/  @!P0 BRA `(.L_x_452) ;  /* 0x0000000000048947 */ /* 0x000fea0003800000 */
[----:B------:R-:W-:Y:S01]  /*b780*/  BPT.TRAP 0x1 ;  /* 0x000000040000795c */ /* 0x000fe20000300000 */
.L_x_452:
[----:B------:R-:W2:Y:S01]  /*b790*/  LDL R90, [R1+0x68] ;  /* 0x00006800015a7983 */ /* 0x000ea20000100800 */
[C---:B------:R-:W-:Y:S01]  /*b7a0*/  FMUL.FTZ R3, R2.reuse, R24 ;  /* 0x0000001802037220 */ /* 0x040fe20000410000 */
[C---:B------:R-:W-:Y:S01]  /*b7b0*/  FMUL.FTZ R4, R2.reuse, R25 ;  /* 0x0000001902047220 */ /* 0x040fe20000410000 */
[C---:B------:R-:W-:Y:S01]  /*b7c0*/  FMUL.FTZ R7, R2.reuse, R28 ;  /* 0x0000001c02077220 */ /* 0x040fe20000410000 */
        /* <DEDUP_REMOVED lines=18> */
[C---:B------:R-:W-:Y:S01]  /*b8f0*/  FMUL.FTZ R10, R2.reuse, R31 ;  /* 0x0000001f020a7220 */ /* 0x040fe20000410000 */
[----:B------:R-:W3:Y:S01]  /*b900*/  MUFU.TANH R7, R7 ;  /* 0x0000000700077308 */ /* 0x000ee20000002400 */
[C---:B------:R-:W-:Y:S01]  /*b910*/  FMUL.FTZ R33, R2.reuse, R43 ;  /* 0x0000002b02217220 */ /* 0x040fe20000410000 */
[C---:B------:R-:W-:Y:S01]  /*b920*/  FMUL.FTZ R43, R2.reuse, R53 ;  /* 0x00000035022b7220 */ /* 0x040fe20000410000 */
[C---:B------:R-:W-:Y:S01]  /*b930*/  FMUL.FTZ R53, R2.reuse, R63 ;  /* 0x0000003f02357220 */ /* 0x040fe20000410000 */
[C---:B------:R-:W-:Y:S01]  /*b940*/  FMUL.FTZ R63, R2.reuse, R73 ;  /* 0x00000049023f7220 */ /* 0x040fe20000410000 */
[C---:B------:R-:W-:Y:S01]  /*b950*/  FMUL.FTZ R24, R2.reuse, R34 ;  /* 0x0000002202187220 */ /* 0x040fe20000410000 */
[C---:B------:R-:W-:Y:S01]  /*b960*/  FMUL.FTZ R31, R2.reuse, R41 ;  /* 0x00000029021f7220 */ /* 0x040fe20000410000 */
[C---:B------:R-:W-:Y:S01]  /*b970*/  FMUL.FTZ R25, R2.reuse, R35 ;  /* 0x0000002302197220 */ /* 0x040fe20000410000 */
[----:B------:R-:W4:Y:S01]  /*b980*/  MUFU.TANH R8, R8 ;  /* 0x0000000800087308 */ /* 0x000f220000002400 */
[C---:B------:R-:W-:Y:S01]  /*b990*/  FMUL.FTZ R35, R2.reuse, R45 ;  /* 0x0000002d02237220 */ /* 0x040fe20000410000 */
[C---:B------:R-:W-:Y:S01]  /*b9a0*/  FMUL.FTZ R34, R2.reuse, R44 ;  /* 0x0000002c02227220 */ /* 0x040fe20000410000 */
[C---:B------:R-:W-:Y:S01]  /*b9b0*/  FMUL.FTZ R45, R2.reuse, R55 ;  /* 0x00000037022d7220 */ /* 0x040fe20000410000 */
[C---:B------:R-:W-:Y:S01]  /*b9c0*/  FMUL.FTZ R55, R2.reuse, R65 ;  /* 0x0000004102377220 */ /* 0x040fe20000410000 */
[C---:B------:R-:W-:Y:S01]  /*b9d0*/  FMUL.FTZ R65, R2.reuse, R75 ;  /* 0x0000004b02417220 */ /* 0x040fe20000410000 */
[C---:B------:R-:W-:Y:S01]  /*b9e0*/  FMUL.FTZ R28, R2.reuse, R38 ;  /* 0x00000026021c7220 */ /* 0x040fe20000410000 */
[C---:B------:R-:W-:Y:S01]  /*b9f0*/  FMUL.FTZ R37, R2.reuse, R47 ;  /* 0x0000002f02257220 */ /* 0x040fe20000410000 */
[----:B------:R-:W5:Y:S01]  /*ba00*/  MUFU.TANH R11, R11 ;  /* 0x0000000b000b7308 */ /* 0x000f620000002400 */
        /* <DEDUP_REMOVED lines=13> */
[----:B------:R-:W-:Y:S01]  /*bae0*/  ULDC UR4, c[0x0][0x988] ;  /* 0x0002620000047ab9 */ /* 0x000fe20000000800 */
[----:B------:R-:W-:Y:S01]  /*baf0*/  P2R R89, PR, RZ, 0x1 ;  /* 0x00000001ff597803 */ /* 0x000fe20000000000 */
[----:B------:R-:W5:Y:S01]  /*bb00*/  MUFU.TANH R12, R12 ;  /* 0x0000000c000c7308 */ /* 0x000f620000002400 */
[C---:B------:R-:W-:Y:S01]  /*bb10*/  FMUL.FTZ R83, R2.reuse, R83 ;  /* 0x0000005302537220 */ /* 0x040fe20000410000 */
[----:B------:R-:W-:Y:S01]  /*bb20*/  FMUL.FTZ R87, R2, R87 ;  /* 0x0000005702577220 */ /* 0x000fe20000410000 */
[----:B------:R-:W-:-:S05]  /*bb30*/  ULDC UR38, c[0x0][0x988] ;  /* 0x0002620000267ab9 */ /* 0x000fca0000000800 */
[----:B------:R-:W5:Y:S08]  /*bb40*/  MUFU.TANH R6, R6 ;  /* 0x0000000600067308 */ /* 0x000f700000002400 */
[----:B------:R-:W5:Y:S08]  /*bb50*/  MUFU.TANH R26, R26 ;  /* 0x0000001a001a7308 */ /* 0x000f700000002400 */
[----:B------:R-:W5:Y:S08]  /*bb60*/  MUFU.TANH R9, R9 ;  /* 0x0000000900097308 */ /* 0x000f700000002400 */
[----:B------:R-:W5:Y:S08]  /*bb70*/  MUFU.TANH R27, R27 ;  /* 0x0000001b001b7308 */ /* 0x000f700000002400 */
[----:B------:R-:W5:Y:S08]  /*bb80*/  MUFU.TANH R10, R10 ;  /* 0x0000000a000a7308 */ /* 0x000f700000002400 */
[----:B------:R-:W-:Y:S08]  /*bb90*/  MUFU.TANH R30, R30 ;  /* 0x0000001e001e7308 */ /* 0x000ff00000002400 */
[----:B------:R-:W5:Y:S08]  /*bba0*/  MUFU.TANH R24, R24 ;  /* 0x0000001800187308 */ /* 0x000f700000002400 */
[----:B------:R-:W5:Y:S01]  /*bbb0*/  MUFU.TANH R31, R31 ;  /* 0x0000001f001f7308 */ /* 0x000f620000002400 */
[C---:B------:R-:W-:Y:S01]  /*bbc0*/  FMUL.FTZ R69, R2.reuse, R81 ;  /* 0x0000005102457220 */ /* 0x040fe20000410000 */
[C---:B------:R-:W-:Y:S01]  /*bbd0*/  FMUL.FTZ R46, R2.reuse, R56 ;  /* 0x00000038022e7220 */ /* 0x040fe20000410000 */
[C---:B------:R-:W-:Y:S01]  /*bbe0*/  FMUL.FTZ R48, R2.reuse, R58 ;  /* 0x0000003a02307220 */ /* 0x040fe20000410000 */
[C---:B------:R-:W-:Y:S01]  /*bbf0*/  FMUL.FTZ R58, R2.reuse, R68 ;  /* 0x00000044023a7220 */ /* 0x040fe20000410000 */
[C---:B------:R-:W-:Y:S01]  /*bc00*/  FMUL.FTZ R68, R2.reuse, R80 ;  /* 0x0000005002447220 */ /* 0x040fe20000410000 */
[C---:B------:R-:W-:Y:S01]  /*bc10*/  FMUL.FTZ R51, R2.reuse, R61 ;  /* 0x0000003d02337220 */ /* 0x040fe20000410000 */
[----:B------:R-:W5:Y:S01]  /*bc20*/  LDL R80, [R1+0x20] ;  /* 0x0000200001507983 */ /* 0x000f620000100800 */
[----:B------:R-:W5:Y:S01]  /*bc30*/  MUFU.TANH R25, R25 ;  /* 0x0000001900197308 */ /* 0x000f620000002400 */
[C---:B------:R-:W-:Y:S01]  /*bc40*/  FMUL.FTZ R54, R2.reuse, R64 ;  /* 0x0000004002367220 */ /* 0x040fe20000410000 */
[C---:B------:R-:W-:Y:S01]  /*bc50*/  FMUL.FTZ R56, R2.reuse, R66 ;  /* 0x0000004202387220 */ /* 0x040fe20000410000 */
[C---:B------:R-:W-:Y:S01]  /*bc60*/  FMUL.FTZ R66, R2.reuse, R76 ;  /* 0x0000004c02427220 */ /* 0x040fe20000410000 */
[C---:B------:R-:W-:Y:S01]  /*bc70*/  FMUL.FTZ R61, R2.reuse, R71 ;  /* 0x00000047023d7220 */ /* 0x040fe20000410000 */
[----:B------:R-:W-:-:S03]  /*bc80*/  FMUL.FTZ R64, R2, R74 ;  /* 0x0000004a02407220 */ /* 0x000fc60000410000 */
[----:B------:R-:W5:Y:S08]  /*bc90*/  MUFU.TANH R34, R34 ;  /* 0x0000002200227308 */ /* 0x000f700000002400 */
        /* <DEDUP_REMOVED lines=19> */
[----:B------:R-:W5:Y:S01]  /*bdd0*/  MUFU.TANH R54, R54 ;  /* 0x0000003600367308 */ /* 0x000f620000002400 */
[----:B--2---:R-:W-:-:S07]  /*bde0*/  IADD3 R70, R90, R88, RZ ;  /* 0x000000585a467210 */ /* 0x004fce0007ffe0ff */
[----:B------:R-:W2:Y:S01]  /*bdf0*/  MUFU.TANH R48, R48 ;  /* 0x0000003000307308 */ /* 0x000ea20000002400 */
[----:B------:R-:W-:-:S05]  /*be00*/  IMAD R70, R155, -0x80, R70 ;  /* 0xffffff809b467824 */ /* 0x000fca00078e0246 */
[C---:B------:R-:W-:Y:S02]  /*be10*/  ISETP.GT.AND P2, PT, R70.reuse, RZ, PT ;  /* 0x000000ff4600720c */ /* 0x040fe40003f44270 */
[----:B------:R-:W2:Y:S01]  /*be20*/  MUFU.TANH R55, R55 ;  /* 0x0000003700377308 */ /* 0x000ea20000002400 */
[C---:B------:R-:W-:Y:S02]  /*be30*/  ISETP.GT.AND P1, PT, R70.reuse, 0x1, PT ;  /* 0x000000014600780c */ /* 0x040fe40003f24270 */
[----:B------:R-:W-:Y:S02]  /*be40*/  ISETP.GT.AND P6, PT, R70, 0x8, PT ;  /* 0x000000084600780c */ /* 0x000fe40003fc4270 */
[----:B0-----:R-:W-:Y:S02]  /*be50*/  FSEL R3, R3, -INF , P2 ;  /* 0xff80000003037808 */ /* 0x001fe40001000000 */
[----:B-1----:R-:W-:Y:S01]  /*be60*/  FSEL R4, R4, -INF , P1 ;  /* 0xff80000004047808 */ /* 0x002fe20000800000 */
[----:B------:R-:W0:Y:S01]  /*be70*/  MUFU.TANH R49, R49 ;  /* 0x0000003100317308 */ /* 0x000e220000002400 */
[----:B------:R-:W-:-:S02]  /*be80*/  ISETP.GT.AND P5, PT, R70, 0x9, PT ;  /* 0x000000094600780c */ /* 0x000fc40003fa4270 */
[----:B---3--:R-:W-:Y:S02]  /*be90*/  FSEL R7, R7, -INF , P6 ;  /* 0xff80000007077808 */ /* 0x008fe40003000000 */
[----:B------:R-:W-:Y:S02]  /*bea0*/  FMNMX.FTZ R72, R3, R4, !PT ;  /* 0x0000000403487209 */ /* 0x000fe40007810000 */
[----:B------:R-:W-:Y:S01]  /*beb0*/  ISETP.GT.AND P4, PT, R70, 0x10, PT ;  /* 0x000000104600780c */ /* 0x000fe20003f84270 */
[----:B------:R-:W1:Y:S01]  /*bec0*/  MUFU.TANH R58, R58 ;  /* 0x0000003a003a7308 */ /* 0x000e620000002400 */
[----:B----4-:R-:W-:Y:S02]  /*bed0*/  FSEL R73, R8, -INF , P5 ;  /* 0xff80000008497808 */ /* 0x010fe40002800000 */
[----:B------:R-:W-:Y:S02]  /*bee0*/  FMNMX.FTZ R72, R7, R72, !PT ;  /* 0x0000004807487209 */ /* 0x000fe40007810000 */
[----:B------:R-:W-:-:S02]  /*bef0*/  ISETP.GT.AND P3, PT, R70, 0x11, PT ;  /* 0x000000114600780c */ /* 0x000fc40003f64270 */
[----:B-----5:R-:W-:Y:S01]  /*bf00*/  FSEL R11, R11, -INF , P4 ;  /* 0xff8000000b0b7808 */ /* 0x020fe20002000000 */
[----:B------:R-:W3:Y:S01]  /*bf10*/  MUFU.TANH R52, R52 ;  /* 0x0000003400347308 */ /* 0x000ee20000002400 */
[----:B------:R-:W-:Y:S02]  /*bf20*/  FMNMX.FTZ R72, R73, R72, !PT ;  /* 0x0000004849487209 */ /* 0x000fe40007810000 */
[----:B------:R-:W-:Y:S02]  /*bf30*/  FSEL R5, R5, -INF , P2 ;  /* 0xff80000005057808 */ /* 0x000fe40001000000 */
[----:B------:R-:W-:Y:S02]  /*bf40*/  ISETP.GT.AND P2, PT, R70, 0x18, PT ;  /* 0x000000184600780c */ /* 0x000fe40003f44270 */
[----:B------:R-:W-:Y:S01]  /*bf50*/  FSEL R75, R12, -INF , P3 ;  /* 0xff8000000c4b7808 */ /* 0x000fe20001800000 */
[----:B------:R-:W4:Y:S01]  /*bf60*/  MUFU.TANH R59, R59 ;  /* 0x0000003b003b7308 */ /* 0x000f220000002400 */
[----:B------:R-:W-:-:S02]  /*bf70*/  FMNMX.FTZ R72, R11, R72, !PT ;  /* 0x000000480b487209 */ /* 0x000fc40007810000 */
[----:B------:R-:W-:Y:S02]  /*bf80*/  FSEL R6, R6, -INF , P1 ;  /* 0xff80000006067808 */ /* 0x000fe40000800000 */
[----:B------:R-:W-:Y:S02]  /*bf90*/  ISETP.GT.AND P1, PT, R70, 0x19, PT ;  /* 0x000000194600780c */ /* 0x000fe40003f24270 */
[----:B------:R-:W-:Y:S01]  /*bfa0*/  FSEL R77, R26, -INF , P2 ;  /* 0xff8000001a4d7808 */ /* 0x000fe20001000000 */
[----:B------:R-:W5:Y:S01]  /*bfb0*/  MUFU.TANH R53, R53 ;  /* 0x0000003500357308 */ /* 0x000f620000002400 */
[----:B------:R-:W-:Y:S02]  /*bfc0*/  FMNMX.FTZ R72, R75, R72, !PT ;  /* 0x000000484b487209 */ /* 0x000fe40007810000 */
[----:B------:R-:W-:Y:S02]  /*bfd0*/  FSEL R9, R9, -INF , P6 ;  /* 0xff80000009097808 */ /* 0x000fe40003000000 */
[----:B------:R-:W-:-:S02]  /*bfe0*/  ISETP.GT.AND P6, PT, R70, 0x20, PT ;  /* 0x000000204600780c */ /* 0x000fc40003fc4270 */
[----:B------:R-:W-:Y:S01]  /*bff0*/  FSEL R81, R27, -INF , P1 ;  /* 0xff8000001b517808 */ /* 0x000fe20000800000 */
[----:B------:R-:W5:Y:S01]  /*c000*/  MUFU.TANH R62, R62 ;  /* 0x0000003e003e7308 */ /* 0x000f620000002400 */
[----:B------:R-:W-:Y:S02]  /*c010*/  FMNMX.FTZ R72, R77, R72, !PT ;  /* 0x000000484d487209 */ /* 0x000fe40007810000 */
[----:B------:R-:W-:Y:S02]  /*c020*/  FSEL R27, R10, -INF , P5 ;  /* 0xff8000000a1b7808 */ /* 0x000fe40002800000 */
[----:B------:R-:W-:Y:S02]  /*c030*/  ISETP.GT.AND P5, PT, R70, 0x21, PT ;  /* 0x000000214600780c */ /* 0x000fe40003fa4270 */
[----:B------:R-:W-:Y:S01]  /*c040*/  FMNMX.FTZ R72, R81, R72, !PT ;  /* 0x0000004851487209 */ /* 0x000fe20007810000 */
[----:B------:R2:W-:Y:S01]  /*c050*/  MUFU.TANH R8, R85 ;  /* 0x0000005500087308 */ /* 0x0005e20000002400 */
[----:B------:R-:W-:-:S02]  /*c060*/  FSEL R91, R24, -INF , P4 ;  /* 0xff800000185b7808 */ /* 0x000fc40002000000 */
[----:B------:R-:W-:Y:S02]  /*c070*/  ISETP.GT.AND P4, PT, R70, 0x28, PT ;  /* 0x000000284600780c */ /* 0x000fe40003f84270 */
[----:B------:R-:W-:-:S03]  /*c080*/  FSEL R31, R31, -INF , P5 ;  /* 0xff8000001f1f7808 */ /* 0x000fc60002800000 */
[----:B------:R-:W5:Y:S01]  /*c090*/  MUFU.TANH R56, R56 ;  /* 0x0000003800387308 */ /* 0x000f620000002400 */
[----:B--2---:R-:W-:-:S04]  /*c0a0*/  FSEL R85, R30, -INF , P6 ;  /* 0xff8000001e557808 */ /* 0x004fc80003000000 */
[----:B------:R-:W-:Y:S02]  /*c0b0*/  FMNMX.FTZ R72, R85, R72, !PT ;  /* 0x0000004855487209 */ /* 0x000fe40007810000 */
[----:B------:R-:W-:Y:S01]  /*c0c0*/  FSEL R25, R25, -INF , P3 ;  /* 0xff80000019197808 */ /* 0x000fe20001800000 */
[----:B------:R-:W2:Y:S01]  /*c0d0*/  MUFU.TANH R63, R63 ;  /* 0x0000003f003f7308 */ /* 0x000ea20000002400 */
[----:B------:R-:W-:Y:S02]  /*c0e0*/  ISETP.GT.AND P3, PT, R70, 0x29, PT ;  /* 0x000000294600780c */ /* 0x000fe40003f64270 */
[----:B------:R-:W-:Y:S02]  /*c0f0*/  FSEL R93, R34, -INF , P4 ;  /* 0xff800000225d7808 */ /* 0x000fe40002000000 */
[----:B------:R-:W-:Y:S02]  /*c100*/  FMNMX.FTZ R72, R31, R72, !PT ;  /* 0x000000481f487209 */ /* 0x000fe40007810000 */
[----:B------:R-:W-:Y:S01]  /*c110*/  FSEL R95, R28, -INF , P2 ;  /* 0xff8000001c5f7808 */ /* 0x000fe20001000000 */
[----:B------:R-:W2:Y:S01]  /*c120*/  MUFU.TANH R57, R57 ;  /* 0x0000003900397308 */ /* 0x000ea20000002400 */
[----:B------:R-:W-:-:S02]  /*c130*/  ISETP.GT.AND P2, PT, R70, 0x30, PT ;  /* 0x000000304600780c */ /* 0x000fc40003f44270 */
[----:B------:R-:W-:Y:S02]  /*c140*/  FSEL R35, R35, -INF , P3 ;  /* 0xff80000023237808 */ /* 0x000fe40001800000 */
[----:B------:R-:W-:Y:S02]  /*c150*/  FMNMX.FTZ R72, R93, R72, !PT ;  /* 0x000000485d487209 */ /* 0x000fe40007810000 */
[----:B------:R-:W-:Y:S01]  /*c160*/  FSEL R29, R29, -INF , P1 ;  /* 0xff8000001d1d7808 */ /* 0x000fe20000800000 */
[----:B------:R-:W2:Y:S01]  /*c170*/  MUFU.TANH R66, R66 ;  /* 0x0000004200427308 */ /* 0x000ea20000002400 */
[----:B------:R-:W-:Y:S02]  /*c180*/  ISETP.GT.AND P1, PT, R70, 0x31, PT ;  /* 0x000000314600780c */ /* 0x000fe40003f24270 */
[----:B------:R-:W-:Y:S02]  /*c190*/  FSEL R97, R38, -INF , P2 ;  /* 0xff80000026617808 */ /* 0x000fe40001000000 */
[----:B------:R-:W-:-:S02]  /*c1a0*/  FMNMX.FTZ R72, R35, R72, !PT ;  /* 0x0000004823487209 */ /* 0x000fc40007810000 */
[----:B------:R-:W-:Y:S01]  /*c1b0*/  FSEL R99, R32, -INF , P6 ;  /* 0xff80000020637808 */ /* 0x000fe20003000000 */
[----:B------:R-:W2:Y:S01]  /*c1c0*/  MUFU.TANH R60, R60 ;  /* 0x0000003c003c7308 */ /* 0x000ea20000002400 */
[C---:B------:R-:W-:Y:S02]  /*c1d0*/  ISETP.GT.AND P6, PT, R70.reuse, 0x38, PT ;  /* 0x000000384600780c */ /* 0x040fe40003fc4270 */
        /* <DEDUP_REMOVED lines=14> */
[----:B------:R-:W-:Y:S02]  /*c2c0*/  ISETP.GT.AND P3, PT, R70, 0x41, PT ;  /* 0x000000414600780c */ /* 0x000fe40003f64270 */
[----:B------:R-:W-:Y:S02]  /*c2d0*/  FSEL R105, R46, -INF , P4 ;  /* 0xff8000002e697808 */ /* 0x000fe40002000000 */
[----:B------:R-:W-:Y:S02]  /*c2e0*/  FMNMX.FTZ R72, R43, R72, !PT ;  /* 0x000000482b487209 */ /* 0x000fe40007810000 */
[----:B------:R-:W-:Y:S01]  /*c2f0*/  FSEL R107, R40, -INF , P2 ;  /* 0xff800000286b7808 */ /* 0x000fe20001000000 */
[----:B------:R-:W-:Y:S01]  /*c300*/  FMUL.FTZ R71, R2, R84 ;  /* 0x0000005402477220 */ /* 0x000fe20000410000 */
[----:B------:R-:W-:Y:S01]  /*c310*/  ISETP.GT.AND P2, PT, R70, 0x48, PT ;  /* 0x000000484600780c */ /* 0x000fe20003f44270 */
[----:B------:R-:W2:Y:S01]  /*c320*/  MUFU.TANH R64, R64 ;  /* 0x0000004000407308 */ /* 0x000ea20000002400 */
[----:B------:R-:W-:-:S02]  /*c330*/  FSEL R47, R47, -INF , P3 ;  /* 0xff8000002f2f7808 */ /* 0x000fc40001800000 */
[----:B------:R-:W-:Y:S02]  /*c340*/  FMNMX.FTZ R72, R105, R72, !PT ;  /* 0x0000004869487209 */ /* 0x000fe40007810000 */
[----:B------:R-:W-:Y:S02]  /*c350*/  FSEL R41, R41, -INF , P1 ;  /* 0xff80000029297808 */ /* 0x000fe40000800000 */
[----:B------:R-:W-:Y:S01]  /*c360*/  ISETP.GT.AND P1, PT, R70, 0x49, PT ;  /* 0x000000494600780c */ /* 0x000fe20003f24270 */
[----:B------:R-:W-:Y:S01]  /*c370*/  MUFU.TANH R65, R65 ;  /* 0x0000004100417308 */ /* 0x000fe20000002400 */
[----:B------:R-:W-:Y:S02]  /*c380*/  FSEL R111, R50, -INF , P2 ;  /* 0xff800000326f7808 */ /* 0x000fe40001000000 */
[----:B------:R-:W-:Y:S02]  /*c390*/  FMNMX.FTZ R72, R47, R72, !PT ;  /* 0x000000482f487209 */ /* 0x000fe40007810000 */
[----:B------:R-:W-:-:S02]  /*c3a0*/  FSEL R109, R44, -INF , P6 ;  /* 0xff8000002c6d7808 */ /* 0x000fc40003000000 */
[C---:B------:R-:W-:Y:S02]  /*c3b0*/  ISETP.GT.AND P6, PT, R70.reuse, 0x50, PT ;  /* 0x000000504600780c */ /* 0x040fe40003fc4270 */
[----:B------:R-:W-:Y:S02]  /*c3c0*/  FSEL R51, R51, -INF , P1 ;  /* 0xff80000033337808 */ /* 0x000fe40000800000 */
[----:B------:R-:W-:Y:S02]  /*c3d0*/  FMNMX.FTZ R72, R111, R72, !PT ;  /* 0x000000486f487209 */ /* 0x000fe40007810000 */
[----:B------:R-:W-:Y:S02]  /*c3e0*/  FSEL R45, R45, -INF , P5 ;  /* 0xff8000002d2d7808 */ /* 0x000fe40002800000 */
[----:B------:R-:W-:Y:S02]  /*c3f0*/  ISETP.GT.AND P5, PT, R70, 0x51, PT ;  /* 0x000000514600780c */ /* 0x000fe40003fa4270 */
[----:B------:R-:W-:-:S02]  /*c400*/  FSEL R113, R54, -INF , P6 ;  /* 0xff80000036717808 */ /* 0x000fc40003000000 */
[----:B------:R-:W-:Y:S02]  /*c410*/  FMNMX.FTZ R72, R51, R72, !PT ;  /* 0x0000004833487209 */ /* 0x000fe40007810000 */
[----:B------:R-:W-:Y:S02]  /*c420*/  FSEL R115, R48, -INF , P4 ;  /* 0xff80000030737808 */ /* 0x000fe40002000000 */
[----:B------:R-:W-:Y:S02]  /*c430*/  ISETP.GT.AND P4, PT, R70, 0x58, PT ;  /* 0x000000584600780c */ /* 0x000fe40003f84270 */
[----:B------:R-:W-:Y:S02]  /*c440*/  FSEL R55, R55, -INF , P5 ;  /* 0xff80000037377808 */ /* 0x000fe40002800000 */
[----:B------:R-:W-:Y:S02]  /*c450*/  FMNMX.FTZ R72, R113, R72, !PT ;  /* 0x0000004871487209 */ /* 0x000fe40007810000 */
[----:B0-----:R-:W-:-:S02]  /*c460*/  FSEL R49, R49, -INF , P3 ;  /* 0xff80000031317808 */ /* 0x001fc40001800000 */
[----:B------:R-:W-:Y:S02]  /*c470*/  ISETP.GT.AND P3, PT, R70, 0x59, PT ;  /* 0x000000594600780c */ /* 0x000fe40003f64270 */
[----:B-1----:R-:W-:Y:S02]  /*c480*/  FSEL R119, R58, -INF , P4 ;  /* 0xff8000003a777808 */ /* 0x002fe40002000000 */
[----:B------:R-:W-:Y:S02]  /*c490*/  FMNMX.FTZ R72, R55, R72, !PT ;  /* 0x0000004837487209 */ /* 0x000fe40007810000 */
[----:B---3--:R-:W-:Y:S02]  /*c4a0*/  FSEL R117, R52, -INF , P2 ;  /* 0xff80000034757808 */ /* 0x008fe40001000000 */
[----:B------:R-:W-:Y:S02]  /*c4b0*/  ISETP.GT.AND P2, PT, R70, 0x60, PT ;  /* 0x000000604600780c */ /* 0x000fe40003f44270 */
[----:B----4-:R-:W-:-:S02]  /*c4c0*/  FSEL R59, R59, -INF , P3 ;  /* 0xff8000003b3b7808 */ /* 0x010fc40001800000 */
[----:B------:R-:W-:Y:S02]  /*c4d0*/  FMNMX.FTZ R72, R119, R72, !PT ;  /* 0x0000004877487209 */ /* 0x000fe40007810000 */
[----:B-----5:R-:W-:Y:S02]  /*c4e0*/  FSEL R53, R53, -INF , P1 ;  /* 0xff80000035357808 */ /* 0x020fe40000800000 */
[----:B------:R-:W-:Y:S02]  /*c4f0*/  ISETP.GT.AND P1, PT, R70, 0x61, PT ;  /* 0x000000614600780c */ /* 0x000fe40003f24270 */
[----:B------:R-:W-:Y:S02]  /*c500*/  FSEL R123, R62, -INF , P2 ;  /* 0xff8000003e7b7808 */ /* 0x000fe40001000000 */
[----:B------:R-:W-:Y:S01]  /*c510*/  FMNMX.FTZ R72, R59, R72, !PT ;  /* 0x000000483b487209 */ /* 0x000fe20007810000 */
[----:B------:R-:W0:Y:S01]  /*c520*/  MUFU.TANH R69, R69 ;  /* 0x0000004500457308 */ /* 0x000e220000002400 */
[----:B------:R-:W-:-:S02]  /*c530*/  FSEL R121, R56, -INF , P6 ;  /* 0xff80000038797808 */ /* 0x000fc40003000000 */
[C---:B------:R-:W-:Y:S02]  /*c540*/  ISETP.GT.AND P6, PT, R70.reuse, 0x68, PT ;  /* 0x000000684600780c */ /* 0x040fe40003fc4270 */
[----:B--2---:R-:W-:Y:S02]  /*c550*/  FSEL R63, R63, -INF , P1 ;  /* 0xff8000003f3f7808 */ /* 0x004fe40000800000 */
[----:B------:R-:W-:Y:S01]  /*c560*/  FMNMX.FTZ R72, R123, R72, !PT ;  /* 0x000000487b487209 */ /* 0x000fe20007810000 */
[----:B------:R-:W1:Y:S01]  /*c570*/  MUFU.TANH R71, R71 ;  /* 0x0000004700477308 */ /* 0x000e620000002400 */
        /* <DEDUP_REMOVED lines=8> */
[----:B------:R-:W-:-:S02]  /*c600*/  FMNMX.FTZ R12, R5, R6, !PT ;  /* 0x00000006050c7209 */ /* 0x000fc40007810000 */
[----:B------:R-:W-:Y:S02]  /*c610*/  FSEL R61, R61, -INF , P3 ;  /* 0xff8000003d3d7808 */ /* 0x000fe40001800000 */
[----:B------:R-:W-:Y:S02]  /*c620*/  ISETP.GT.AND P3, PT, R70, 0x71, PT ;  /* 0x000000714600780c */ /* 0x000fe40003f64270 */
[----:B------:R-:W-:Y:S02]  /*c630*/  FSEL R131, R68, -INF , P4 ;  /* 0xff80000044837808 */ /* 0x000fe40002000000 */
[----:B------:R-:W-:Y:S02]  /*c640*/  FMNMX.FTZ R72, R67, R72, !PT ;  /* 0x0000004843487209 */ /* 0x000fe40007810000 */
[----:B------:R-:W-:Y:S02]  /*c650*/  FMNMX.FTZ R12, R9, R12, !PT ;  /* 0x0000000c090c7209 */ /* 0x000fe40007810000 */
[----:B------:R-:W-:-:S02]  /*c660*/  FSEL R129, R64, -INF , P2 ;  /* 0xff80000040817808 */ /* 0x000fc40001000000 */
[C---:B------:R-:W-:Y:S02]  /*c670*/  ISETP.GT.AND P2, PT, R70.reuse, 0x78, PT ;  /* 0x000000784600780c */ /* 0x040fe40003f44270 */
[----:B0-----:R-:W-:Y:S02]  /*c680*/  FSEL R69, R69, -INF , P3 ;  /* 0xff80000045457808 */ /* 0x001fe40001800000 */
[----:B------:R-:W-:Y:S02]  /*c690*/  FMNMX.FTZ R72, R131, R72, !PT ;  /* 0x0000004883487209 */ /* 0x000fe40007810000 */
[----:B------:R-:W-:Y:S02]  /*c6a0*/  FMNMX.FTZ R12, R27, R12, !PT ;  /* 0x0000000c1b0c7209 */ /* 0x000fe40007810000 */
[----:B------:R-:W-:Y:S02]  /*c6b0*/  FSEL R65, R65, -INF , P1 ;  /* 0xff80000041417808 */ /* 0x000fe40000800000 */
[----:B------:R-:W-:-:S02]  /*c6c0*/  ISETP.GT.AND P1, PT, R70, 0x79, PT ;  /* 0x000000794600780c */ /* 0x000fc40003f24270 */
[----:B-1----:R-:W-:Y:S02]  /*c6d0*/  FSEL R71, R71, -INF , P2 ;  /* 0xff80000047477808 */ /* 0x002fe40001000000 */
[----:B------:R-:W-:Y:S02]  /*c6e0*/  FMNMX.FTZ R72, R69, R72, !PT ;  /* 0x0000004845487209 */ /* 0x000fe40007810000 */
[----:B------:R-:W-:Y:S02]  /*c6f0*/  FMNMX.FTZ R12, R91, R12, !PT ;  /* 0x0000000c5b0c7209 */ /* 0x000fe40007810000 */
[----:B------:R-:W-:Y:S02]  /*c700*/  FSEL R133, R8, -INF , P1 ;  /* 0xff80000008857808 */ /* 0x000fe40000800000 */
[----:B------:R-:W-:Y:S02]  /*c710*/  FMNMX.FTZ R72, R71, R72, !PT ;  /* 0x0000004847487209 */ /* 0x000fe40007810000 */
[----:B------:R-:W-:-:S02]  /*c720*/  FMNMX.FTZ R24, R25, R12, !PT ;  /* 0x0000000c19187209 */ /* 0x000fc40007810000 */
[----:B------:R-:W-:Y:S02]  /*c730*/  FMNMX.FTZ R72, R133, R72, !PT ;  /* 0x0000004885487209 */ /* 0x000fe40007810000 */
[----:B------:R-:W-:-:S03]  /*c740*/  FMNMX.FTZ R24, R95, R24, !PT ;  /* 0x000000185f187209 */ /* 0x000fc60007810000 */
[----:B------:R-:W0:Y:S01]  /*c750*/  SHFL.BFLY PT, R137, R72, 0x2, 0x1f ;  /* 0x0c401f0048897f89 */ /* 0x000e2200000e0000 */
[----:B------:R-:W-:-:S04]  /*c760*/  FMNMX.FTZ R26, R29, R24, !PT ;  /* 0x000000181d1a7209 */ /* 0x000fc80007810000 */
[----:B------:R-:W-:-:S04]  /*c770*/  FMNMX.FTZ R26, R99, R26, !PT ;  /* 0x0000001a631a7209 */ /* 0x000fc80007810000 */
[----:B------:R-:W-:-:S04]  /*c780*/  FMNMX.FTZ R26, R33, R26, !PT ;  /* 0x0000001a211a7209 */ /* 0x000fc80007810000 */
[----:B------:R-:W-:-:S04]  /*c790*/  FMNMX.FTZ R26, R103, R26, !PT ;  /* 0x0000001a671a7209 */ /* 0x000fc80007810000 */
[----:B------:R-:W-:-:S04]  /*c7a0*/  FMNMX.FTZ R28, R37, R26, !PT ;  /* 0x0000001a251c7209 */ /* 0x000fc80007810000 */
[----:B------:R-:W-:Y:S02]  /*c7b0*/  FMNMX.FTZ R28, R107, R28, !PT ;  /* 0x0000001c6b1c7209 */ /* 0x000fe40007810000 */
[----:B0-----:R-:W-:Y:S02]  /*c7c0*/  FMNMX.FTZ R137, R72, R137, !PT ;  /* 0x0000008948897209 */ /* 0x001fe40007810000 */
[----:B------:R-:W-:-:S03]  /*c7d0*/  FMNMX.FTZ R28, R41, R28, !PT ;  /* 0x0000001c291c7209 */ /* 0x000fc60007810000 */
[----:B------:R-:W0:Y:S01]  /*c7e0*/  SHFL.BFLY PT, R38, R137, 0x1, 0x1f ;  /* 0x0c201f0089267f89 */ /* 0x000e2200000e0000 */
[----:B------:R-:W-:-:S04]  /*c7f0*/  FMNMX.FTZ R28, R109, R28, !PT ;  /* 0x0000001c6d1c7209 */ /* 0x000fc80007810000 */
[----:B------:R-:W-:-:S04]  /*c800*/  FMNMX.FTZ R28, R45, R28, !PT ;  /* 0x0000001c2d1c7209 */ /* 0x000fc80007810000 */
[----:B------:R-:W-:-:S04]  /*c810*/  FMNMX.FTZ R28, R115, R28, !PT ;  /* 0x0000001c731c7209 */ /* 0x000fc80007810000 */
[----:B------:R-:W-:-:S04]  /*c820*/  FMNMX.FTZ R28, R49, R28, !PT ;  /* 0x0000001c311c7209 */ /* 0x000fc80007810000 */
[----:B------:R-:W-:Y:S01]  /*c830*/  FMNMX.FTZ R28, R117, R28, !PT ;  /* 0x0000001c751c7209 */ /* 0x000fe20007810000 */
[----:B------:R-:W-:-:S03]  /*c840*/  FMUL.FTZ R32, R2, R78 ;  /* 0x0000004e02207220 */ /* 0x000fc60000410000 */
[----:B------:R-:W-:Y:S01]  /*c850*/  FMNMX.FTZ R34, R53, R28, !PT ;  /* 0x0000001c35227209 */ /* 0x000fe20007810000 */
[----:B------:R-:W-:Y:S02]  /*c860*/  IMAD.U32 R42, RZ, RZ, UR4 ;  /* 0x00000004ff2a7e24 */ /* 0x000fe4000f8e00ff */
[C---:B------:R-:W-:Y:S01]  /*c870*/  FMUL.FTZ R40, R2.reuse, R79 ;  /* 0x0000004f02287220 */ /* 0x040fe20000410000 */
[----:B0-----:R-:W-:Y:S02]  /*c880*/  FMNMX.FTZ R38, R137, R38, !PT ;  /* 0x0000002689267209 */ /* 0x001fe40007810000 */
[----:B------:R-:W-:Y:S01]  /*c890*/  FMNMX.FTZ R34, R121, R34, !PT ;  /* 0x0000002279227209 */ /* 0x000fe20007810000 */
[----:B------:R-:W-:Y:S01]  /*c8a0*/  MUFU.TANH R32, R32 ;  /* 0x0000002000207308 */ /* 0x000fe20000002400 */
[----:B------:R-:W-:Y:S01]  /*c8b0*/  FMUL.FTZ R36, R2, R82 ;  /* 0x0000005202247220 */ /* 0x000fe20000410000 */
[----:B------:R-:W-:-:S01]  /*c8c0*/  FFMA.FTZ R8, R38, R42, -8 ;  /* 0xc100000026087423 */ /* 0x000fc2000001002a */
[----:B------:R-:W-:-:S02]  /*c8d0*/  FMNMX.FTZ R34, R57, R34, !PT ;  /* 0x0000002239227209 */ /* 0x000fc40007810000 */
[----:B------:R-:W-:Y:S02]  /*c8e0*/  FSETP.NEU.FTZ.AND P0, PT, R38, -INF , PT ;  /* 0xff8000002600780b */ /* 0x000fe40003f1d000 */
[----:B------:R-:W-:Y:S01]  /*c8f0*/  FMNMX.FTZ R34, R125, R34, !PT ;  /* 0x000000227d227209 */ /* 0x000fe20007810000 */
[----:B------:R-:W0:Y:S01]  /*c900*/  MUFU.TANH R40, R40 ;  /* 0x0000002800287308 */ /* 0x000e220000002400 */
[----:B------:R-:W-:Y:S01]  /*c910*/  FSEL R8, R8, RZ, P0 ;  /* 0x000000ff08087208 */ /* 0x000fe20000000000 */
[----:B------:R-:W-:Y:S01]  /*c920*/  FMUL.FTZ R44, R2, R86 ;  /* 0x00000056022c7220 */ /* 0x000fe20000410000 */
[----:B------:R-:W-:-:S05]  /*c930*/  FMNMX.FTZ R46, R61, R34, !PT ;  /* 0x000000223d2e7209 */ /* 0x000fca0007810000 */
[----:B------:R-:W1:Y:S01]  /*c940*/  MUFU.TANH R36, R36 ;  /* 0x0000002400247308 */ /* 0x000e620000002400 */
[----:B------:R-:W-:-:S01]  /*c950*/  FFMA.FTZ R77, R77, R42, -R8 ;  /* 0x0000002a4d4d7223 */ /* 0x000fc20000010808 */
[----:B------:R-:W-:-:S06]  /*c960*/  FMNMX.FTZ R46, R129, R46, !PT ;  /* 0x0000002e812e7209 */ /* 0x000fcc0007810000 */
[----:B------:R-:W2:Y:S01]  /*c970*/  MUFU.TANH R83, R83 ;  /* 0x0000005300537308 */ /* 0x000ea20000002400 */
[----:B------:R-:W-:Y:S01]  /*c980*/  FMNMX.FTZ R46, R65, R46, !PT ;  /* 0x0000002e412e7209 */ /* 0x000fe20007810000 */
[----:B------:R-:W-:Y:S01]  /*c990*/  FFMA.FTZ R79, R43, R42, -R8 ;  /* 0x0000002a2b4f7223 */ /* 0x000fe20000010808 */
[----:B0-----:R-:W-:-:S05]  /*c9a0*/  FSEL R43, R40, -INF , P5 ;  /* 0xff800000282b7808 */ /* 0x001fca0002800000 */
[----:B------:R-:W-:Y:S01]  /*c9b0*/  MUFU.TANH R44, R44 ;  /* 0x0000002c002c7308 */ /* 0x000fe20000002400 */
[----:B------:R-:W-:-:S07]  /*c9c0*/  FFMA.FTZ R10, R73, R42, -R8 ;  /* 0x0000002a490a7223 */ /* 0x000fce0000010808 */
[----:B------:R0:W-:Y:S01]  /*c9d0*/  MUFU.EX2 R24, R77 ;  /* 0x0000004d00187308 */ /* 0x0001e20000000800 */
[----:B------:R-:W-:-:S01]  /*c9e0*/  FFMA.FTZ R73, R81, R42, -R8 ;  /* 0x0000002a51497223 */ /* 0x000fc20000010808 */
[----:B0-----:R-:W-:-:S06]  /*c9f0*/  FSEL R77, R32, -INF , P6 ;  /* 0xff800000204d7808 */ /* 0x001fcc0003000000 */
[----:B------:R-:W0:Y:S01]  /*ca00*/  MUFU.TANH R87, R87 ;  /* 0x0000005700577308 */ /* 0x000e220000002400 */
[----:B------:R-:W-:Y:S02]  /*ca10*/  FMNMX.FTZ R46, R77, R46, !PT ;  /* 0x0000002e4d2e7209 */ /* 0x000fe40007810000 */
[----:B-1----:R-:W-:Y:S02]  /*ca20*/  FSEL R81, R36, -INF , P4 ;  /* 0xff80000024517808 */ /* 0x002fe40002000000 */
[----:B------:R-:W-:Y:S01]  /*ca30*/  FMNMX.FTZ R46, R43, R46, !PT ;  /* 0x0000002e2b2e7209 */ /* 0x000fe20007810000 */
[----:B------:R-:W-:Y:S01]  /*ca40*/  FFMA.FTZ R85, R85, R42, -R8 ;  /* 0x0000002a55557223 */ /* 0x000fe20000010808 */
[----:B--2---:R-:W-:Y:S02]  /*ca50*/  FSEL R83, R83, -INF , P3 ;  /* 0xff80000053537808 */ /* 0x004fe40001800000 */
[----:B------:R-:W-:Y:S01]  /*ca60*/  FMNMX.FTZ R46, R81, R46, !PT ;  /* 0x0000002e512e7209 */ /* 0x000fe20007810000 */
[----:B------:R1:W-:Y:S03]  /*ca70*/  MUFU.EX2 R26, R85 ;  /* 0x00000055001a7308 */ /* 0x0003e60000000800 */
[----:B------:R-:W-:-:S02]  /*ca80*/  FMNMX.FTZ R46, R83, R46, !PT ;  /* 0x0000002e532e7209 */ /* 0x000fc40007810000 */
[----:B0-----:R-:W-:Y:S02]  /*ca90*/  FSEL R87, R87, -INF , P1 ;  /* 0xff80000057577808 */ /* 0x001fe40000800000 */
[----:B-1----:R-:W-:-:S04]  /*caa0*/  FSEL R85, R44, -INF , P2 ;  /* 0xff8000002c557808 */ /* 0x002fc80001000000 */
[----:B------:R-:W-:-:S04]  /*cab0*/  FMNMX.FTZ R46, R85, R46, !PT ;  /* 0x0000002e552e7209 */ /* 0x000fc80007810000 */
[----:B------:R-:W-:Y:S01]  /*cac0*/  FMNMX.FTZ R46, R87, R46, !PT ;  /* 0x0000002e572e7209 */ /* 0x000fe20007810000 */
[----:B------:R-:W-:-:S04]  /*cad0*/  FFMA.FTZ R30, R93, R42, -R8 ;  /* 0x0000002a5d1e7223 */ /* 0x000fc80000010808 */
[----:B------:R-:W0:Y:S02]  /*cae0*/  SHFL.BFLY PT, R93, R46, 0x2, 0x1f ;  /* 0x0c401f002e5d7f89 */ /* 0x000e2400000e0000 */
[----:B0-----:R-:W-:-:S05]  /*caf0*/  FMNMX.FTZ R93, R46, R93, !PT ;  /* 0x0000005d2e5d7209 */ /* 0x001fca0007810000 */
[----:B------:R-:W0:Y:S01]  /*cb00*/  SHFL.BFLY PT, R54, R93, 0x1, 0x1f ;  /* 0x0c201f005d367f89 */ /* 0x000e2200000e0000 */
[----:B------:R-:W-:-:S01]  /*cb10*/  FFMA.FTZ R75, R75, R42, -R8 ;  /* 0x0000002a4b4b7223 */ /* 0x000fc20000010808 */
[-CC-:B------:R-:W-:Y:S01]  /*cb20*/  FFMA.FTZ R3, R3, R42.reuse, -R8.reuse ;  /* 0x0000002a03037223 */ /* 0x180fe20000010808 */
[----:B------:R-:W-:-:S02]  /*cb30*/  FFMA.FTZ R4, R4, R42, -R8 ;  /* 0x0000002a04047223 */ /* 0x000fc40000010808 */
[----:B------:R1:W-:Y:S01]  /*cb40*/  MUFU.EX2 R12, R75 ;  /* 0x0000004b000c7308 */ /* 0x0003e20000000800 */
[----:B------:R-:W-:-:S01]  /*cb50*/  FFMA.FTZ R7, R7, R42, -R8 ;  /* 0x0000002a07077223 */ /* 0x000fc20000010808 */
[----:B0-----:R-:W-:-:S04]  /*cb60*/  FMNMX.FTZ R54, R93, R54, !PT ;  /* 0x000000365d367209 */ /* 0x001fc80007810000 */
[C---:B------:R-:W-:Y:S01]  /*cb70*/  FSETP.NEU.FTZ.AND P1, PT, R54.reuse, -INF , PT ;  /* 0xff8000003600780b */ /* 0x040fe20003f3d000 */
[----:B------:R-:W-:-:S05]  /*cb80*/  FFMA.FTZ R62, R54, R42, -8 ;  /* 0xc1000000363e7423 */ /* 0x000fca000001002a */
[----:B------:R-:W-:Y:S01]  /*cb90*/  FSEL R62, R62, RZ, P1 ;  /* 0x000000ff3e3e7208 */ /* 0x000fe20000800000 */
[----:B-1----:R-:W-:-:S01]  /*cba0*/  FFMA.FTZ R75, R35, R42, -R8 ;  /* 0x0000002a234b7223 */ /* 0x002fc20000010808 */
[----:B------:R-:W-:-:S03]  /*cbb0*/  FFMA.FTZ R35, R39, R42, -R8 ;  /* 0x0000002a27237223 */ /* 0x000fc60000010808 */
[-CC-:B------:R-:W-:Y:S01]  /*cbc0*/  FFMA.FTZ R5, R5, R42.reuse, -R62.reuse ;  /* 0x0000002a05057223 */ /* 0x180fe2000001083e */
[----:B------:R-:W-:-:S01]  /*cbd0*/  FFMA.FTZ R6, R6, R42, -R62 ;  /* 0x0000002a06067223 */ /* 0x000fc2000001083e */
[-C--:B------:R-:W-:Y:S01]  /*cbe0*/  FFMA.FTZ R39, R47, R42.reuse, -R8 ;  /* 0x0000002a2f277223 */ /* 0x080fe20000010808 */
[----:B------:R-:W-:-:S01]  /*cbf0*/  FFMA.FTZ R64, R9, R42, -R62 ;  /* 0x0000002a09407223 */ /* 0x000fc2000001083e */
[----:B------:R-:W-:Y:S01]  /*cc00*/  MUFU.EX2 R3, R3 ;  /* 0x0000000300037308 */ /* 0x000fe20000000800 */
[----:B------:R-:W-:-:S01]  /*cc10*/  FFMA.FTZ R47, R55, R42, -R8 ;  /* 0x0000002a372f7223 */ /* 0x000fc20000010808 */
[-CC-:B------:R-:W-:Y:S01]  /*cc20*/  FFMA.FTZ R55, R63, R42.reuse, -R8.reuse ;  /* 0x0000002a3f377223 */ /* 0x180fe20000010808 */
[----:B------:R-:W-:Y:S01]  /*cc30*/  ISETP.NE.AND P0, PT, R89, RZ, PT ;  /* 0x000000ff5900720c */ /* 0x000fe20003f05270 */
[-CC-:B------:R-:W-:Y:S01]  /*cc40*/  FFMA.FTZ R63, R69, R42.reuse, -R8.reuse ;  /* 0x0000002a453f7223 */ /* 0x180fe20000010808 */
[----:B------:R-:W-:-:S03]  /*cc50*/  FFMA.FTZ R89, R51, R42, -R8 ;  /* 0x0000002a33597223 */ /* 0x000fc60000010808 */
[----:B------:R-:W0:Y:S01]  /*cc60*/  MUFU.EX2 R4, R4 ;  /* 0x0000000400047308 */ /* 0x000e220000000800 */
[----:B------:R-:W-:-:S01]  /*cc70*/  FFMA.FTZ R69, R27, R42, -R62 ;  /* 0x0000002a1b457223 */ /* 0x000fc2000001083e */
[-CC-:B------:R-:W-:Y:S01]  /*cc80*/  FFMA.FTZ R51, R59, R42.reuse, -R8.reuse ;  /* 0x0000002a3b337223 */ /* 0x180fe20000010808 */
[----:B------:R-:W-:-:S05]  /*cc90*/  FFMA.FTZ R59, R67, R42, -R8 ;  /* 0x0000002a433b7223 */ /* 0x000fca0000010808 */
[----:B------:R-:W-:Y:S01]  /*cca0*/  MUFU.EX2 R5, R5 ;  /* 0x0000000500057308 */ /* 0x000fe20000000800 */
[----:B------:R-:W-:-:S01]  /*ccb0*/  FFMA.FTZ R11, R11, R42, -R8 ;  /* 0x0000002a0b0b7223 */ /* 0x000fc20000010808 */
[-CC-:B------:R-:W-:Y:S01]  /*ccc0*/  FFMA.FTZ R31, R31, R42.reuse, -R8.reuse ;  /* 0x0000002a1f1f7223 */ /* 0x180fe20000010808 */
[----:B------:R-:W-:-:S05]  /*ccd0*/  FFMA.FTZ R97, R97, R42, -R8 ;  /* 0x0000002a61617223 */ /* 0x000fca0000010808 */
[----:B------:R-:W1:Y:S01]  /*cce0*/  MUFU.EX2 R6, R6 ;  /* 0x0000000600067308 */ /* 0x000e620000000800 */
[----:B------:R-:W-:-:S01]  /*ccf0*/  FFMA.FTZ R101, R101, R42, -R8 ;  /* 0x0000002a65657223 */ /* 0x000fc20000010808 */
[-CC-:B------:R-:W-:Y:S01]  /*cd00*/  FFMA.FTZ R32, R105, R42.reuse, -R8.reuse ;  /* 0x0000002a69207223 */ /* 0x180fe20000010808 */
[----:B------:R-:W-:-:S01]  /*cd10*/  FFMA.FTZ R40, R111, R42, -R8 ;  /* 0x0000002a6f287223 */ /* 0x000fc20000010808 */
[-CC-:B------:R-:W-:Y:S01]  /*cd20*/  FFMA.FTZ R36, R113, R42.reuse, -R8.reuse ;  /* 0x0000002a71247223 */ /* 0x180fe20000010808 */
[----:B------:R-:W-:-:S01]  /*cd30*/  FFMA.FTZ R44, R119, R42, -R8 ;  /* 0x0000002a772c7223 */ /* 0x000fc20000010808 */
[-CC-:B------:R-:W-:Y:S02]  /*cd40*/  FFMA.FTZ R46, R123, R42.reuse, -R8.reuse ;  /* 0x0000002a7b2e7223 */ /* 0x180fe40000010808 */
[----:B------:R-:W2:Y:S01]  /*cd50*/  MUFU.EX2 R7, R7 ;  /* 0x0000000700077308 */ /* 0x000ea20000000800 */
[----:B------:R-:W-:-:S01]  /*cd60*/  FFMA.FTZ R48, R127, R42, -R8 ;  /* 0x0000002a7f307223 */ /* 0x000fc20000010808 */
[-CC-:B------:R-:W-:Y:S01]  /*cd70*/  FFMA.FTZ R50, R131, R42.reuse, -R8.reuse ;  /* 0x0000002a83327223 */ /* 0x180fe20000010808 */
[----:B------:R-:W-:-:S01]  /*cd80*/  FFMA.FTZ R52, R71, R42, -R8 ;  /* 0x0000002a47347223 */ /* 0x000fc20000010808 */
[-C--:B------:R-:W-:Y:S01]  /*cd90*/  FFMA.FTZ R67, R133, R42.reuse, -R8 ;  /* 0x0000002a85437223 */ /* 0x080fe20000010808 */
[----:B------:R-:W-:-:S03]  /*cda0*/  FFMA.FTZ R8, R91, R42, -R62 ;  /* 0x0000002a5b087223 */ /* 0x000fc6000001083e */
[----:B------:R-:W3:Y:S01]  /*cdb0*/  MUFU.EX2 R64, R64 ;  /* 0x0000004000407308 */ /* 0x000ee20000000800 */
[----:B------:R-:W-:-:S07]  /*cdc0*/  FFMA.FTZ R9, R25, R42, -R62 ;  /* 0x0000002a19097223 */ /* 0x000fce000001083e */
[----:B------:R-:W4:Y:S01]  /*cdd0*/  MUFU.EX2 R10, R10 ;  /* 0x0000000a000a7308 */ /* 0x000f220000000800 */
[----:B------:R-:W-:-:S07]  /*cde0*/  FFMA.FTZ R66, R95, R42, -R62 ;  /* 0x0000002a5f427223 */ /* 0x000fce000001083e */
[----:B------:R-:W5:Y:S01]  /*cdf0*/  MUFU.EX2 R69, R69 ;  /* 0x0000004500457308 */ /* 0x000f620000000800 */
[----:B------:R-:W-:-:S01]  /*ce00*/  FFMA.FTZ R58, R41, R42, -R62 ;  /* 0x0000002a293a7223 */ /* 0x000fc2000001083e */
[----:B0-----:R-:W-:-:S06]  /*ce10*/  FADD.FTZ R74, R3, R4 ;  /* 0x00000004034a7221 */ /* 0x001fcc0000010000 */
[----:B------:R-:W0:Y:S01]  /*ce20*/  MUFU.EX2 R11, R11 ;  /* 0x0000000b000b7308 */ /* 0x000e220000000800 */
[----:B-1----:R-:W-:-:S01]  /*ce30*/  FADD.FTZ R41, R5, R6 ;  /* 0x0000000605297221 */ /* 0x002fc20000010000 */
[----:B------:R-:W-:-:S06]  /*ce40*/  FFMA.FTZ R71, R29, R42, -R62 ;  /* 0x0000002a1d477223 */ /* 0x000fcc000001083e */
[----:B------:R-:W1:Y:S01]  /*ce50*/  MUFU.EX2 R8, R8 ;  /* 0x0000000800087308 */ /* 0x000e620000000800 */
[----:B------:R-:W-:-:S01]  /*ce60*/  FFMA.FTZ R60, R49, R42, -R62 ;  /* 0x0000002a313c7223 */ /* 0x000fc2000001083e */
[----:B--2---:R-:W-:Y:S01]  /*ce70*/  FADD.FTZ R49, R7, R74 ;  /* 0x0000004a07317221 */ /* 0x004fe20000010000 */
[----:B---3--:R-:W-:-:S05]  /*ce80*/  FADD.FTZ R74, R64, R41 ;  /* 0x00000029404a7221 */ /* 0x008fca0000010000 */
[----:B------:R-:W2:Y:S01]  /*ce90*/  MUFU.EX2 R9, R9 ;  /* 0x0000000900097308 */ /* 0x000ea20000000800 */
[----:B------:R-:W-:-:S01]  /*cea0*/  FFMA.FTZ R25, R99, R42, -R62 ;  /* 0x0000002a63197223 */ /* 0x000fc2000001083e */
[----:B----4-:R-:W-:Y:S01]  /*ceb0*/  FADD.FTZ R76, R10, R49 ;  /* 0x000000310a4c7221 */ /* 0x010fe20000010000 */
[----:B-----5:R-:W-:-:S05]  /*cec0*/  FADD.FTZ R49, R69, R74 ;  /* 0x0000004a45317221 */ /* 0x020fca0000010000 */
[----:B------:R-:W3:Y:S01]  /*ced0*/  MUFU.EX2 R66, R66 ;  /* 0x0000004200427308 */ /* 0x000ee20000000800 */
[----:B------:R-:W-:-:S01]  /*cee0*/  FFMA.FTZ R56, R33, R42, -R62 ;  /* 0x0000002a21387223 */ /* 0x000fc2000001083e */
[----:B------:R-:W-:Y:S01]  /*cef0*/  FFMA.FTZ R72, R53, R42, -R62 ;  /* 0x0000002a35487223 */ /* 0x000fe2000001083e */
[----:B0-----:R-:W-:-:S05]  /*cf00*/  FADD.FTZ R53, R11, R76 ;  /* 0x0000004c0b357221 */ /* 0x001fca0000010000 */
[----:B------:R-:W0:Y:S01]  /*cf10*/  MUFU.EX2 R73, R73 ;  /* 0x0000004900497308 */ /* 0x000e220000000800 */
[----:B-1----:R-:W-:-:S01]  /*cf20*/  FADD.FTZ R74, R8, R49 ;  /* 0x00000031084a7221 */ /* 0x002fc20000010000 */
[----:B------:R-:W-:-:S06]  /*cf30*/  FFMA.FTZ R33, R103, R42, -R62 ;  /* 0x0000002a67217223 */ /* 0x000fcc000001083e */
[----:B------:R-:W1:Y:S01]  /*cf40*/  MUFU.EX2 R71, R71 ;  /* 0x0000004700477308 */ /* 0x000e620000000800 */
[----:B------:R-:W-:-:S01]  /*cf50*/  FADD.FTZ R53, R12, R53 ;  /* 0x000000350c357221 */ /* 0x000fc20000010000 */
[----:B------:R-:W-:Y:S02]  /*cf60*/  VIADD R41, R0, 0x19c40 ;  /* 0x00019c4000297836 */ /* 0x000fe40000000000 */
[----:B--2---:R-:W-:-:S04]  /*cf70*/  FADD.FTZ R91, R9, R74 ;  /* 0x0000004a095b7221 */ /* 0x004fc80000010000 */
[----:B------:R-:W-:Y:S01]  /*cf80*/  MUFU.EX2 R25, R25 ;  /* 0x0000001900197308 */ /* 0x000fe20000000800 */
[----:B------:R-:W-:-:S01]  /*cf90*/  FFMA.FTZ R68, R37, R42, -R62 ;  /* 0x0000002a25447223 */ /* 0x000fc2000001083e */
[----:B------:R-:W-:-:S06]  /*cfa0*/  FADD.FTZ R76, R24, R53 ;  /* 0x00000035184c7221 */ /* 0x000fcc0000010000 */
[----:B------:R-:W2:Y:S01]  /*cfb0*/  MUFU.EX2 R31, R31 ;  /* 0x0000001f001f7308 */ /* 0x000ea20000000800 */
[----:B---3--:R-:W-:-:S01]  /*cfc0*/  FADD.FTZ R78, R66, R91 ;  /* 0x0000005b424e7221 */ /* 0x008fc20000010000 */
[----:B------:R-:W-:-:S06]  /*cfd0*/  FFMA.FTZ R27, R107, R42, -R62 ;  /* 0x0000002a6b1b7223 */ /* 0x000fcc000001083e */
[----:B------:R-:W3:Y:S01]  /*cfe0*/  MUFU.EX2 R56, R56 ;  /* 0x0000003800387308 */ /* 0x000ee20000000800 */
[----:B------:R-:W-:Y:S01]  /*cff0*/  PRMT R41, R80, 0x654, R41 ;  /* 0x0000065450297816 */ /* 0x000fe20000000029 */
[----:B------:R-:W-:Y:S01]  /*d000*/  FFMA.FTZ R57, R57, R42, -R62 ;  /* 0x0000002a39397223 */ /* 0x000fe2000001083e */
[----:B0-----:R-:W-:-:S05]  /*d010*/  FADD.FTZ R53, R73, R76 ;  /* 0x0000004c49357221 */ /* 0x001fca0000010000 */
[----:B------:R-:W0:Y:S01]  /*d020*/  MUFU.EX2 R30, R30 ;  /* 0x0000001e001e7308 */ /* 0x000e220000000800 */
[----:B-1----:R-:W-:-:S01]  /*d030*/  FADD.FTZ R78, R71, R78 ;  /* 0x0000004e474e7221 */ /* 0x002fc20000010000 */
[----:B------:R1:W-:Y:S06]  /*d040*/  SYNCS.ARRIVE.TRANS64.RED.A1T0 RZ, [R41+URZ], RZ ;  /* 0x000000ff29ff79a7 */ /* 0x0003ec000810043f */
[----:B------:R-:W4:Y:S01]  /*d050*/  MUFU.EX2 R33, R33 ;  /* 0x0000002100217308 */ /* 0x000f220000000800 */
[----:B------:R-:W-:-:S07]  /*d060*/  FADD.FTZ R76, R26, R53 ;  /* 0x000000351a4c7221 */ /* 0x000fce0000010000 */
[----:B------:R-:W5:Y:S01]  /*d070*/  MUFU.EX2 R75, R75 ;  /* 0x0000004b004b7308 */ /* 0x000f620000000800 */
[----:B------:R-:W-:-:S07]  /*d080*/  FFMA.FTZ R37, R109, R42, -R62 ;  /* 0x0000002a6d257223 */ /* 0x000fce000001083e */
[----:B------:R-:W5:Y:S01]  /*d090*/  MUFU.EX2 R68, R68 ;  /* 0x0000004400447308 */ /* 0x000f620000000800 */
[----:B------:R-:W-:-:S01]  /*d0a0*/  FFMA.FTZ R74, R61, R42, -R62 ;  /* 0x0000002a3d4a7223 */ /* 0x000fc2000001083e */
[----:B--2---:R-:W-:-:S06]  /*d0b0*/  FADD.FTZ R61, R31, R76 ;  /* 0x0000004c1f3d7221 */ /* 0x004fcc0000010000 */
[----:B------:R-:W2:Y:S01]  /*d0c0*/  MUFU.EX2 R28, R97 ;  /* 0x00000061001c7308 */ /* 0x000ea20000000800 */
[----:B------:R-:W-:-:S07]  /*d0d0*/  FFMA.FTZ R70, R45, R42, -R62 ;  /* 0x0000002a2d467223 */ /* 0x000fce000001083e */
[----:B------:R-:W2:Y:S08]  /*d0e0*/  MUFU.EX2 R27, R27 ;  /* 0x0000001b001b7308 */ /* 0x000eb00000000800 */
[----:B-1----:R1:W-:Y:S01]  /*d0f0*/  MUFU.EX2 R41, R57 ;  /* 0x0000003900297308 */ /* 0x0023e20000000800 */
[----:B------:R-:W-:-:S01]  /*d100*/  FFMA.FTZ R53, R43, R42, -R62 ;  /* 0x0000002a2b357223 */ /* 0x000fc2000001083e */
[----:B-1----:R-:W-:-:S06]  /*d110*/  FADD.FTZ R57, R25, R78 ;  /* 0x0000004e19397221 */ /* 0x002fcc0000010000 */
[----:B------:R-:W1:Y:S01]  /*d120*/  MUFU.EX2 R35, R35 ;  /* 0x0000002300237308 */ /* 0x000e620000000800 */
[----:B---3--:R-:W-:-:S01]  /*d130*/  FADD.FTZ R76, R56, R57 ;  /* 0x00000039384c7221 */ /* 0x008fc20000010000 */
[----:B0-----:R-:W-:-:S06]  /*d140*/  FADD.FTZ R78, R30, R61 ;  /* 0x0000003d1e4e7221 */ /* 0x001fcc0000010000 */
[----:B------:R-:W0:Y:S01]  /*d150*/  MUFU.EX2 R58, R58 ;  /* 0x0000003a003a7308 */ /* 0x000e220000000800 */
[----:B----4-:R-:W-:-:S01]  /*d160*/  FADD.FTZ R43, R33, R76 ;  /* 0x0000004c212b7221 */ /* 0x010fc20000010000 */
[----:B------:R-:W-:Y:S01]  /*d170*/  FFMA.FTZ R29, R115, R42, -R62 ;  /* 0x0000002a731d7223 */ /* 0x000fe2000001083e */
[----:B-----5:R-:W-:-:S05]  /*d180*/  FADD.FTZ R57, R75, R78 ;  /* 0x0000004e4b397221 */ /* 0x020fca0000010000 */
[----:B------:R-:W3:Y:S01]  /*d190*/  MUFU.EX2 R34, R101 ;  /* 0x0000006500227308 */ /* 0x000ee20000000800 */
[----:B------:R-:W-:-:S07]  /*d1a0*/  FADD.FTZ R76, R68, R43 ;  /* 0x0000002b444c7221 */ /* 0x000fce0000010000 */
[----:B------:R-:W4:Y:S01]  /*d1b0*/  MUFU.EX2 R37, R37 ;  /* 0x0000002500257308 */ /* 0x000f220000000800 */
[----:B--2---:R-:W-:-:S07]  /*d1c0*/  FADD.FTZ R78, R28, R57 ;  /* 0x000000391c4e7221 */ /* 0x004fce0000010000 */
[----:B------:R-:W2:Y:S01]  /*d1d0*/  MUFU.EX2 R79, R79 ;  /* 0x0000004f004f7308 */ /* 0x000ea20000000800 */
[----:B------:R-:W-:-:S01]  /*d1e0*/  FADD.FTZ R57, R27, R76 ;  /* 0x0000004c1b397221 */ /* 0x000fc20000010000 */
[----:B------:R-:W-:-:S06]  /*d1f0*/  FFMA.FTZ R45, R117, R42, -R62 ;  /* 0x0000002a752d7223 */ /* 0x000fcc000001083e */
[----:B------:R-:W5:Y:S01]  /*d200*/  MUFU.EX2 R70, R70 ;  /* 0x0000004600467308 */ /* 0x000f620000000800 */
[----:B------:R-:W-:Y:S01]  /*d210*/  F2FP.SATFINITE.E4M3.F32.PACK_AB_MERGE_C R148, R10, R7, RZ ;  /* 0x000000070a94723e */ /* 0x000fe200048070ff */
[----:B-1----:R-:W-:Y:S01]  /*d220*/  FADD.FTZ R7, R35, R78 ;  /* 0x0000004e23077221 */ /* 0x002fe20000010000 */
[----:B------:R-:W-:-:S05]  /*d230*/  F2FP.SATFINITE.E4M3.F32.PACK_AB_MERGE_C R150, R73, R24, RZ ;  /* 0x000000184996723e */ /* 0x000fca00048070ff */
[----:B------:R-:W1:Y:S01]  /*d240*/  MUFU.EX2 R32, R32 ;  /* 0x0000002000207308 */ /* 0x000e620000000800 */
[----:B0-----:R-:W-:-:S07]  /*d250*/  FADD.FTZ R24, R58, R57 ;  /* 0x000000393a187221 */ /* 0x001fce0000010000 */
[----:B------:R-:W0:Y:S01]  /*d260*/  MUFU.EX2 R29, R29 ;  /* 0x0000001d001d7308 */ /* 0x000e220000000800 */
[----:B---3--:R-:W-:-:S01]  /*d270*/  FADD.FTZ R76, R34, R7 ;  /* 0x00000007224c7221 */ /* 0x008fc20000010000 */
[----:B----4-:R-:W-:-:S06]  /*d280*/  FADD.FTZ R7, R37, R24 ;  /* 0x0000001825077221 */ /* 0x010fcc0000010000 */
[----:B------:R-:W3:Y:S01]  /*d290*/  MUFU.EX2 R39, R39 ;  /* 0x0000002700277308 */ /* 0x000ee20000000800 */
[----:B--2---:R-:W-:-:S07]  /*d2a0*/  F2FP.SATFINITE.E4M3.F32.PACK_AB_MERGE_C R138, R79, R34, RZ ;  /* 0x000000224f8a723e */ /* 0x004fce00048070ff */
[----:B------:R-:W2:Y:S01]  /*d2b0*/  MUFU.EX2 R60, R60 ;  /* 0x0000003c003c7308 */ /* 0x000ea20000000800 */
[----:B------:R-:W-:-:S01]  /*d2c0*/  FFMA.FTZ R121, R121, R42, -R62 ;  /* 0x0000002a79797223 */ /* 0x000fc2000001083e */
[----:B------:R-:W-:-:S06]  /*d2d0*/  FADD.FTZ R79, R79, R76 ;  /* 0x0000004c4f4f7221 */ /* 0x000fcc0000010000 */
[----:B------:R-:W4:Y:S01]  /*d2e0*/  MUFU.EX2 R40, R40 ;  /* 0x0000002800287308 */ /* 0x000f220000000800 */
[----:B-----5:R-:W-:-:S07]  /*d2f0*/  FADD.FTZ R24, R70, R7 ;  /* 0x0000000746187221 */ /* 0x020fce0000010000 */
[----:B------:R-:W5:Y:S01]  /*d300*/  MUFU.EX2 R45, R45 ;  /* 0x0000002d002d7308 */ /* 0x000f620000000800 */
[----:B------:R-:W-:Y:S01]  /*d310*/  F2FP.SATFINITE.E4M3.F32.PACK_AB_MERGE_C R136, R75, R30, RZ ;  /* 0x0000001e4b88723e */ /* 0x000fe200048070ff */
[----:B-1----:R-:W-:-:S06]  /*d320*/  FADD.FTZ R30, R32, R79 ;  /* 0x0000004f201e7221 */ /* 0x002fcc0000010000 */
[----:B------:R-:W1:Y:S01]  /*d330*/  MUFU.EX2 R89, R89 ;  /* 0x0000005900597308 */ /* 0x000e620000000800 */
[----:B0-----:R-:W-:-:S01]  /*d340*/  FADD.FTZ R57, R29, R24 ;  /* 0x000000181d397221 */ /* 0x001fc20000010000 */
[----:B------:R-:W-:-:S06]  /*d350*/  FFMA.FTZ R49, R125, R42, -R62 ;  /* 0x0000002a7d317223 */ /* 0x000fcc000001083e */
[----:B------:R-:W0:Y:S01]  /*d360*/  MUFU.EX2 R72, R72 ;  /* 0x0000004800487308 */ /* 0x000e220000000800 */
[----:B------:R-:W-:Y:S01]  /*d370*/  F2FP.SATFINITE.E4M3.F32.PACK_AB_MERGE_C R137, R68, R33, RZ ;  /* 0x000000214489723e */ /* 0x000fe200048070ff */
[----:B---3--:R-:W-:-:S06]  /*d380*/  FADD.FTZ R33, R39, R30 ;  /* 0x0000001e27217221 */ /* 0x008fcc0000010000 */
[----:B------:R-:W3:Y:S01]  /*d390*/  MUFU.EX2 R36, R36 ;  /* 0x0000002400247308 */ /* 0x000ee20000000800 */
[----:B--2---:R-:W-:-:S07]  /*d3a0*/  FADD.FTZ R30, R60, R57 ;  /* 0x000000393c1e7221 */ /* 0x004fce0000010000 */
[----:B------:R-:W2:Y:S01]  /*d3b0*/  MUFU.EX2 R0, R121 ;  /* 0x0000007900007308 */ /* 0x000ea20000000800 */
[----:B----4-:R-:W-:-:S01]  /*d3c0*/  FADD.FTZ R34, R40, R33 ;  /* 0x0000002128227221 */ /* 0x010fc20000010000 */
[----:B------:R-:W-:-:S06]  /*d3d0*/  F2FP.SATFINITE.E4M3.F32.PACK_AB_MERGE_C R148, R4, R3, R148 ;  /* 0x000000030494723e */ /* 0x000fcc0004807094 */
[----:B------:R-:W4:Y:S01]  /*d3e0*/  MUFU.EX2 R47, R47 ;  /* 0x0000002f002f7308 */ /* 0x000f220000000800 */
[----:B-----5:R-:W-:-:S01]  /*d3f0*/  FADD.FTZ R3, R45, R30 ;  /* 0x0000001e2d037221 */ /* 0x020fc20000010000 */
[----:B-1----:R-:W-:Y:S01]  /*d400*/  F2FP.SATFINITE.E4M3.F32.PACK_AB_MERGE_C R140, R89, R40, RZ ;  /* 0x00000028598c723e */ /* 0x002fe200048070ff */
[----:B------:R-:W-:-:S05]  /*d410*/  FFMA.FTZ R129, R129, R42, -R62 ;  /* 0x0000002a81817223 */ /* 0x000fca000001083e */
[----:B------:R-:W1:Y:S01]  /*d420*/  MUFU.EX2 R44, R44 ;  /* 0x0000002c002c7308 */ /* 0x000e620000000800 */
[----:B------:R-:W-:-:S01]  /*d430*/  FADD.FTZ R89, R89, R34 ;  /* 0x0000002259597221 */ /* 0x000fc20000010000 */
[----:B0-----:R-:W-:-:S06]  /*d440*/  FADD.FTZ R3, R72, R3 ;  /* 0x0000000348037221 */ /* 0x001fcc0000010000 */
[----:B------:R-:W0:Y:S01]  /*d450*/  MUFU.EX2 R49, R49 ;  /* 0x0000003100317308 */ /* 0x000e220000000800 */
[----:B------:R-:W-:-:S01]  /*d460*/  FFMA.FTZ R65, R65, R42, -R62 ;  /* 0x0000002a41417223 */ /* 0x000fc2000001083e */
[----:B---3--:R-:W-:-:S06]  /*d470*/  FADD.FTZ R4, R36, R89 ;  /* 0x0000005924047221 */ /* 0x008fcc0000010000 */
[----:B------:R-:W3:Y:S01]  /*d480*/  MUFU.EX2 R51, R51 ;  /* 0x0000003300337308 */ /* 0x000ee20000000800 */
[----:B------:R-:W-:Y:S01]  /*d490*/  F2FP.SATFINITE.E4M3.F32.PACK_AB_MERGE_C R150, R12, R11, R150 ;  /* 0x0000000b0c96723e */ /* 0x000fe20004807096 */
[----:B--2---:R-:W-:-:S06]  /*d4a0*/  FADD.FTZ R12, R0, R3 ;  /* 0x00000003000c7221 */ /* 0x004fcc0000010000 */
[----:B------:R-:W2:Y:S01]  /*d4b0*/  MUFU.EX2 R74, R74 ;  /* 0x0000004a004a7308 */ /* 0x000ea20000000800 */
[----:B------:R-:W-:-:S01]  /*d4c0*/  FFMA.FTZ R77, R77, R42, -R62 ;  /* 0x0000002a4d4d7223 */ /* 0x000fc2000001083e */
[----:B----4-:R-:W-:-:S06]  /*d4d0*/  FADD.FTZ R3, R47, R4 ;  /* 0x000000042f037221 */ /* 0x010fcc0000010000 */
[----:B------:R-:W-:Y:S01]  /*d4e0*/  MUFU.EX2 R48, R48 ;  /* 0x0000003000307308 */ /* 0x000fe20000000800 */
[----:B------:R-:W-:-:S07]  /*d4f0*/  FADD.FTZ R12, R41, R12 ;  /* 0x0000000c290c7221 */ /* 0x000fce0000010000 */
[----:B------:R-:W4:Y:S08]  /*d500*/  MUFU.EX2 R59, R59 ;  /* 0x0000003b003b7308 */ /* 0x000f300000000800 */
[----:B------:R-:W5:Y:S01]  /*d510*/  MUFU.EX2 R46, R46 ;  /* 0x0000002e002e7308 */ /* 0x000f620000000800 */
[----:B------:R-:W-:-:S07]  /*d520*/  F2FP.SATFINITE.E4M3.F32.PACK_AB_MERGE_C R136, R31, R26, R136 ;  /* 0x0000001a1f88723e */ /* 0x000fce0004807088 */
[----:B------:R-:W5:Y:S01]  /*d530*/  MUFU.EX2 R43, R129 ;  /* 0x00000081002b7308 */ /* 0x000f620000000800 */
[----:B-1----:R-:W-:-:S07]  /*d540*/  FADD.FTZ R26, R44, R3 ;  /* 0x000000032c1a7221 */ /* 0x002fce0000010000 */
[----:B------:R-:W1:Y:S01]  /*d550*/  MUFU.EX2 R55, R55 ;  /* 0x0000003700377308 */ /* 0x000e620000000800 */
[----:B0-----:R-:W-:-:S01]  /*d560*/  FADD.FTZ R3, R49, R12 ;  /* 0x0000000c31037221 */ /* 0x001fc20000010000 */
[----:B------:R-:W-:-:S06]  /*d570*/  FFMA.FTZ R81, R81, R42, -R62 ;  /* 0x0000002a51517223 */ /* 0x000fcc000001083e */
[----:B------:R-:W0:Y:S01]  /*d580*/  MUFU.EX2 R10, R65 ;  /* 0x00000041000a7308 */ /* 0x000e220000000800 */
[C---:B---3--:R-:W-:Y:S01]  /*d590*/  F2FP.SATFINITE.E4M3.F32.PACK_AB_MERGE_C R142, R51.reuse, R44, RZ ;  /* 0x0000002c338e723e */ /* 0x048fe200048070ff */
[----:B------:R-:W-:Y:S01]  /*d5a0*/  FADD.FTZ R51, R51, R26 ;  /* 0x0000001a33337221 */ /* 0x000fe20000010000 */
[----:B--2---:R-:W-:-:S05]  /*d5b0*/  F2FP.SATFINITE.E4M3.F32.PACK_AB_MERGE_C R49, R74, R49, RZ ;  /* 0x000000314a31723e */ /* 0x004fca00048070ff */
[----:B------:R-:W2:Y:S01]  /*d5c0*/  MUFU.EX2 R7, R77 ;  /* 0x0000004d00077308 */ /* 0x000ea20000000800 */
[----:B------:R-:W-:-:S01]  /*d5d0*/  FADD.FTZ R74, R74, R3 ;  /* 0x000000034a4a7221 */ /* 0x000fc20000010000 */
[----:B----4-:R-:W-:Y:S01]  /*d5e0*/  F2FP.SATFINITE.E4M3.F32.PACK_AB_MERGE_C R144, R59, R48, RZ ;  /* 0x000000303b90723e */ /* 0x010fe200048070ff */
[----:B------:R-:W-:-:S05]  /*d5f0*/  FFMA.FTZ R83, R83, R42, -R62 ;  /* 0x0000002a53537223 */ /* 0x000fca000001083e */
[----:B------:R-:W3:Y:S01]  /*d600*/  MUFU.EX2 R24, R53 ;  /* 0x0000003500187308 */ /* 0x000ee20000000800 */
[----:B------:R-:W-:Y:S01]  /*d610*/  F2FP.SATFINITE.E4M3.F32.PACK_AB_MERGE_C R149, R69, R64, RZ ;  /* 0x000000404595723e */ /* 0x000fe200048070ff */
[----:B-----5:R-:W-:Y:S01]  /*d620*/  FADD.FTZ R12, R46, R51 ;  /* 0x000000332e0c7221 */ /* 0x020fe20000010000 */
[----:B------:R-:W-:-:S01]  /*d630*/  FFMA.FTZ R85, R85, R42, -R62 ;  /* 0x0000002a55557223 */ /* 0x000fc2000001083e */
[----:B------:R-:W-:-:S04]  /*d640*/  FADD.FTZ R3, R43, R74 ;  /* 0x0000004a2b037221 */ /* 0x000fc80000010000 */
[----:B------:R-:W-:Y:S01]  /*d650*/  MUFU.EX2 R52, R52 ;  /* 0x0000003400347308 */ /* 0x000fe20000000800 */
[----:B------:R-:W-:-:S01]  /*d660*/  FFMA.FTZ R62, R87, R42, -R62 ;  /* 0x0000002a573e7223 */ /* 0x000fc2000001083e */
[----:B-1----:R-:W-:-:S06]  /*d670*/  F2FP.SATFINITE.E4M3.F32.PACK_AB_MERGE_C R144, R55, R46, R144 ;  /* 0x0000002e3790723e */ /* 0x002fcc0004807090 */
[----:B------:R-:W1:Y:S01]  /*d680*/  MUFU.EX2 R67, R67 ;  /* 0x0000004300437308 */ /* 0x000e620000000800 */
[----:B------:R-:W-:-:S01]  /*d690*/  FADD.FTZ R55, R55, R12 ;  /* 0x0000000c37377221 */ /* 0x000fc20000010000 */
[----:B------:R-:W-:-:S06]  /*d6a0*/  F2FP.SATFINITE.E4M3.F32.PACK_AB_MERGE_C R149, R6, R5, R149 ;  /* 0x000000050695723e */ /* 0x000fcc0004807095 */
[----:B------:R-:W4:Y:S01]  /*d6b0*/  MUFU.EX2 R50, R50 ;  /* 0x0000003200327308 */ /* 0x000f220000000800 */
[----:B0-----:R-:W-:-:S07]  /*d6c0*/  FADD.FTZ R6, R10, R3 ;  /* 0x000000030a067221 */ /* 0x001fce0000010000 */
[----:B------:R-:W0:Y:S01]  /*d6d0*/  MUFU.EX2 R81, R81 ;  /* 0x0000005100517308 */ /* 0x000e220000000800 */
[----:B------:R-:W-:-:S07]  /*d6e0*/  FADD.FTZ R48, R48, R55 ;  /* 0x0000003730307221 */ /* 0x000fce0000010000 */
[----:B------:R-:W5:Y:S01]  /*d6f0*/  MUFU.EX2 R63, R63 ;  /* 0x0000003f003f7308 */ /* 0x000f620000000800 */
[----:B--2---:R-:W-:-:S07]  /*d700*/  FADD.FTZ R3, R7, R6 ;  /* 0x0000000607037221 */ /* 0x004fce0000010000 */
[----:B------:R-:W2:Y:S01]  /*d710*/  MUFU.EX2 R4, R83 ;  /* 0x0000005300047308 */ /* 0x000ea20000000800 */
[----:B------:R-:W-:-:S01]  /*d720*/  FADD.FTZ R59, R59, R48 ;  /* 0x000000303b3b7221 */ /* 0x000fc20000010000 */
[C---:B---3--:R-:W-:Y:S01]  /*d730*/  F2FP.SATFINITE.E4M3.F32.PACK_AB_MERGE_C R7, R24.reuse, R7, RZ ;  /* 0x000000071807723e */ /* 0x048fe200048070ff */
[----:B------:R-:W-:-:S05]  /*d740*/  FADD.FTZ R24, R24, R3 ;  /* 0x0000000318187221 */ /* 0x000fca0000010000 */
[----:B------:R-:W3:Y:S01]  /*d750*/  MUFU.EX2 R85, R85 ;  /* 0x0000005500557308 */ /* 0x000ee20000000800 */
[----:B------:R-:W-:-:S07]  /*d760*/  ISETP.GE.AND P1, PT, R88, 0x81, PT ;  /* 0x000000815800780c */ /* 0x000fce0003f26270 */
[----:B------:R-:W3:Y:S01]  /*d770*/  MUFU.EX2 R62, R62 ;  /* 0x0000003e003e7308 */ /* 0x000ee20000000800 */
[----:B-1----:R-:W-:Y:S01]  /*d780*/  F2FP.SATFINITE.E4M3.F32.PACK_AB_MERGE_C R5, R67, R52, RZ ;  /* 0x000000344305723e */ /* 0x002fe200048070ff */
[----:B----4-:R-:W-:Y:S01]  /*d790*/  FADD.FTZ R6, R50, R59 ;  /* 0x0000003b32067221 */ /* 0x010fe20000010000 */
[----:B0-----:R-:W-:-:S02]  /*d7a0*/  FADD.FTZ R3, R81, R24 ;  /* 0x0000001851037221 */ /* 0x001fc40000010000 */
[C---:B-----5:R-:W-:Y:S01]  /*d7b0*/  F2FP.SATFINITE.E4M3.F32.PACK_AB_MERGE_C R146, R63.reuse, R50, R5 ;  /* 0x000000323f92723e */ /* 0x060fe20004807005 */
[----:B------:R-:W-:-:S01]  /*d7c0*/  FADD.FTZ R63, R63, R6 ;  /* 0x000000063f3f7221 */ /* 0x000fc20000010000 */
[----:B--2---:R-:W-:Y:S01]  /*d7d0*/  FADD.FTZ R6, R4, R3 ;  /* 0x0000000304067221 */ /* 0x004fe20000010000 */
[----:B------:R-:W-:Y:S01]  /*d7e0*/  F2FP.SATFINITE.E4M3.F32.PACK_AB_MERGE_C R143, R41, R0, R49 ;  /* 0x00000000298f723e */ /* 0x000fe20004807031 */
[----:B------:R-:W-:Y:S01]  /*d7f0*/  BSSY B0, `(.L_x_453) ;  /* 0x00002b3000007945 */ /* 0x000fe20003800000 */
[----:B------:R-:W-:Y:S01]  /*d800*/  F2FP.SATFINITE.E4M3.F32.PACK_AB_MERGE_C R151, R71, R66, RZ ;  /* 0x000000424797723e */ /* 0x000fe200048070ff */
[----:B------:R-:W-:Y:S01]  /*d810*/  FADD.FTZ R0, R52, R63 ;  /* 0x0000003f34007221 */ /* 0x000fe20000010000 */
[----:B------:R-:W-:Y:S01]  /*d820*/  F2FP.SATFINITE.E4M3.F32.PACK_AB_MERGE_C R37, R70, R37, RZ ;  /* 0x000000254625723e */ /* 0x000fe200048070ff */
[----:B---3--:R-:W-:Y:S01]  /*d830*/  FADD.FTZ R3, R85, R6 ;  /* 0x0000000655037221 */ /* 0x008fe20000010000 */
[----:B------:R-:W-:-:S02]  /*d840*/  F2FP.SATFINITE.E4M3.F32.PACK_AB_MERGE_C R141, R72, R45, RZ ;  /* 0x0000002d488d723e */ /* 0x000fc400048070ff */
[----:B------:R-:W-:Y:S01]  /*d850*/  F2FP.SATFINITE.E4M3.F32.PACK_AB_MERGE_C R5, R62, R85, RZ ;  /* 0x000000553e05723e */ /* 0x000fe200048070ff */
[----:B------:R-:W-:-:S01]  /*d860*/  FADD.FTZ R0, R67, R0 ;  /* 0x0000000043007221 */ /* 0x000fc20000010000 */
[----:B------:R-:W-:Y:S01]  /*d870*/  F2FP.SATFINITE.E4M3.F32.PACK_AB_MERGE_C R138, R35, R28, R138 ;  /* 0x0000001c238a723e */ /* 0x000fe2000480708a */
[----:B------:R-:W-:-:S01]  /*d880*/  FADD.FTZ R3, R62, R3 ;  /* 0x000000033e037221 */ /* 0x000fc20000010000 */
[----:B------:R-:W-:Y:S01]  /*d890*/  F2FP.SATFINITE.E4M3.F32.PACK_AB_MERGE_C R140, R39, R32, R140 ;  /* 0x00000020278c723e */ /* 0x000fe2000480708c */
[--C-:B------:R-:W-:Y:S01]  /*d8a0*/  IMAD.MOV.U32 R134, RZ, RZ, R135.reuse ;  /* 0x000000ffff867224 */ /* 0x100fe200078e0087 */
[----:B------:R-:W-:Y:S01]  /*d8b0*/  F2FP.SATFINITE.E4M3.F32.PACK_AB_MERGE_C R142, R47, R36, R142 ;  /* 0x000000242f8e723e */ /* 0x000fe2000480708e */
[----:B------:R-:W-:Y:S01]  /*d8c0*/  IMAD.MOV.U32 R133, RZ, RZ, R135 ;  /* 0x000000ffff857224 */ /* 0x000fe200078e0087 */
        /* <DEDUP_REMOVED lines=11> */
[--C-:B------:R-:W-:Y:S01]  /*d980*/  IMAD.MOV.U32 R126, RZ, RZ, R135.reuse ;  /* 0x000000ffff7e7224 */ /* 0x100fe200078e0087 */
[-C--:B------:R-:W-:Y:S01]  /*d990*/  MOV R130, R135.reuse ;  /* 0x0000008700827202 */ /* 0x080fe20000000f00 */
        /* <DEDUP_REMOVED lines=11> */
[----:B------:R-:W-:Y:S01]  /*da50*/  MOV R88, R135 ;  /* 0x0000008700587202 */ /* 0x000fe20000000f00 */
[----:B------:R-:W-:-:S02]  /*da60*/  IMAD.MOV.U32 R118, RZ, RZ, R135 ;  /* 0x000000ffff767224 */ /* 0x000fc400078e0087 */
[--C-:B------:R-:W-:Y:S02]  /*da70*/  IMAD.MOV.U32 R117, RZ, RZ, R135.reuse ;  /* 0x000000ffff757224 */ /* 0x100fe400078e0087 */
[--C-:B------:R-:W-:Y:S02]  /*da80*/  IMAD.MOV.U32 R115, RZ, RZ, R135.reuse ;  /* 0x000000ffff737224 */ /* 0x100fe400078e0087 */
[--C-:B------:R-:W-:Y:S02]  /*da90*/  IMAD.MOV.U32 R114, RZ, RZ, R135.reuse ;  /* 0x000000ffff727224 */ /* 0x100fe400078e0087 */
[--C-:B------:R-:W-:Y:S02]  /*daa0*/  IMAD.MOV.U32 R113, RZ, RZ, R135.reuse ;  /* 0x000000ffff717224 */ /* 0x100fe400078e0087 */
[--C-:B------:R-:W-:Y:S02]  /*dab0*/  IMAD.MOV.U32 R112, RZ, RZ, R135.reuse ;  /* 0x000000ffff707224 */ /* 0x100fe400078e0087 */
        /* <DEDUP_REMOVED lines=19> */
[----:B------:R-:W-:Y:S01]  /*dbf0*/  IMAD.MOV.U32 R89, RZ, RZ, R135 ;  /* 0x000000ffff597224 */ /* 0x000fe200078e0087 */
[----:B------:R-:W-:Y:S06]  /*dc00*/  @!P1 BRA `(.L_x_454) ;  /* 0x0000002400c49947 */ /* 0x000fec0003800000 */
[----:B------:R-:W2:Y:S01]  /*dc10*/  LDL.LU R80, [R1] ;  /* 0x0000000001507983 */ /* 0x000ea20000300800 */
[----:B------:R-:W-:Y:S02]  /*dc20*/  VIADD R8, R155, 0xfffffffe ;  /* 0xfffffffe9b087836 */ /* 0x000fe40000000000 */
[----:B------:R-:W-:Y:S01]  /*dc30*/  IMAD.MOV.U32 R9, RZ, RZ, R54 ;  /* 0x000000ffff097224 */ /* 0x000fe200078e0036 */
[----:B------:R0:W5:Y:S01]  /*dc40*/  LDL.LU R5, [R1+0x8] ;  /* 0x0000080001057983 */ /* 0x0001620000300800 */
[----:B------:R-:W-:Y:S01]  /*dc50*/  IMAD.MOV.U32 R10, RZ, RZ, R38 ;  /* 0x000000ffff0a7224 */ /* 0x000fe200078e0026 */
        /* <DEDUP_REMOVED lines=23> */
[----:B------:R-:W-:Y:S01]  /*ddd0*/  CS2R R88, SRZ ;  /* 0x0000000000587805 */ /* 0x000fe2000001ff00 */
[----:B0-2---:R-:W-:-:S07]  /*dde0*/  IMAD.MOV.U32 R4, RZ, RZ, R80 ;  /* 0x000000ffff047224 */ /* 0x005fce00078e0050 */
.L_x_467:
[----:B-----5:R-:W-:-:S04]  /*ddf0*/  ISETP.NE.AND P1, PT, R4, 0x1, PT ;  /* 0x000000010400780c */ /* 0x020fc80003f25270 */
[----:B------:R-:W-:-:S04]  /*de00*/  SEL R6, RZ, 0x1, P1 ;  /* 0x00000001ff067807 */ /* 0x000fc80000800000 */
[----:B-----5:R-:W-:-:S05]  /*de10*/  LOP3.LUT R11, R5, R6, RZ, 0x3c, !PT ;  /* 0x00000006050b7212 */ /* 0x020fca00078e3cff */
[----:B------:R0:W-:Y:S01]  /*de20*/  STL [R1+0x8], R11 ;  /* 0x0000080b01007387 */ /* 0x0001e20000100800 */
[----:B------:R-:W-:Y:S05]  /*de30*/  @!P0 BRA `(.L_x_455) ;  /* 0x0000000000048947 */ /* 0x000fea0003800000 */
[----:B------:R-:W-:Y:S01]  /*de40*/  BPT.TRAP 0x1 ;  /* 0x000000040000795c */ /* 0x000fe20000300000 */
.L_x_455:
[----:B------:R-:W-:-:S05]  /*de50*/  VIADD R6, R4, 0x1 ;  /* 0x0000000104067836 */ /* 0x000fca0000000000 */
[----:B------:R-:W-:-:S04]  /*de60*/  ISETP.NE.AND P1, PT, R6, 0x2, PT ;  /* 0x000000020600780c */ /* 0x000fc80003f25270 */
[----:B------:R-:W-:Y:S02]  /*de70*/  SEL R7, R6, RZ, P1 ;  /* 0x000000ff06077207 */ /* 0x000fe40000800000 */
[----:B------:R-:W-:-:S03]  /*de80*/  SHF.L.U32 R6, R11, 0x1f, RZ ;  /* 0x0000001f0b067819 */ /* 0x000fc600000006ff */
[----:B------:R1:W-:Y:S01]  /*de90*/  STL [R1], R7 ;  /* 0x0000000701007387 */ /* 0x0003e20000100800 */
[----:B0-----:R-:W-:-:S04]  /*dea0*/  IMAD R11, R7, 0x8, R18 ;  /* 0x00000008070b7824 */ /* 0x001fc800078e0212 */
[----:B------:R1:W0:Y:S01]  /*deb0*/  SYNCS.PHASECHK.TRANS64.TRYWAIT P1, [R11+URZ+0x19c30], R6 ;  /* 0x019c30060b0075a7 */ /* 0x000222000802017f */
[----:B------:R-:W-:Y:S05]  /*dec0*/  @!P0 BRA `(.L_x_456) ;  /* 0x0000000000048947 */ /* 0x000fea0003800000 */
[----:B------:R-:W-:Y:S01]  /*ded0*/  BPT.TRAP 0x1 ;  /* 0x000000040000795c */ /* 0x000fe20000300000 */
.L_x_456:
[----:B------:R-:W-:Y:S01]  /*dee0*/  BSSY B1, `(.L_x_457) ;  /* 0x0000006000017945 */ /* 0x000fe20003800000 */
[----:B------:R-:W-:Y:S01]  /*def0*/  IMAD R24, R7, 0x300, R13 ;  /* 0x0000030007187824 */ /* 0x000fe200078e020d */
[----:B------:R-:W-:Y:S02]  /*df00*/  MOV R25, 0xc0000010 ;  /* 0xc000001000197802 */ /* 0x000fe40000000f00 */
[----:B0-----:R-:W-:Y:S05]  /*df10*/  @P1 BRA `(.L_x_458) ;  /* 0x0000000000081947 */ /* 0x001fea0003800000 */
[----:B------:R-:W0:Y:S02]  /*df20*/  SYNCS.PHASECHK.TRANS64.TRYWAIT P1, [R11+URZ+0x19c30], R6 ;  /* 0x019c30060b0075a7 */ /* 0x000e24000802017f */
[----:B0-----:R-:W-:Y:S05]  /*df30*/  @!P1 BRA `(.L_x_459) ;  /* 0x000000c400f09947 */ /* 0x001fea0003800000 */
.L_x_458:
[----:B------:R-:W-:Y:S05]  /*df40*/  BSYNC B1 ;  /* 0x0000000000017941 */ /* 0x000fea0003800000 */
.L_x_457:
[C---:B------:R-:W-:Y:S01]  /*df50*/  R2UR UR6, R24.reuse ;  /* 0x00000000180672ca */ /* 0x040fe200000e0000 */
[C---:B01----:R-:W-:Y:S01]  /*df60*/  VIADD R6, R24.reuse, 0x100 ;  /* 0x0000010018067836 */ /* 0x043fe20000000000 */
[----:B------:R-:W-:Y:S01]  /*df70*/  R2UR UR7, R25 ;  /* 0x00000000190772ca */ /* 0x000fe200000e0000 */
[----:B------:R-:W-:Y:S01]  /*df80*/  VIADD R24, R24, 0x200 ;  /* 0x0000020018187836 */ /* 0x000fe20000000000 */
[----:B------:R-:W-:Y:S01]  /*df90*/  R2UR UR4, R14 ;  /* 0x000000000e0472ca */ /* 0x000fe200000e0000 */
[----:B------:R-:W-:Y:S01]  /*dfa0*/  IMAD.MOV.U32 R25, RZ, RZ, -0x3ffffff0 ;  /* 0xc0000010ff197424 */ /* 0x000fe200078e00ff */
[----:B------:R-:W-:Y:S01]  /*dfb0*/  R2UR UR5, R15 ;  /* 0x000000000f0572ca */ /* 0x000fe200000e0000 */
[----:B------:R-:W-:Y:S01]  /*dfc0*/  IMAD.MOV.U32 R7, RZ, RZ, -0x3ffffff0 ;  /* 0xc0000010ff077424 */ /* 0x000fe200078e00ff */
[----:B------:R-:W-:Y:S02]  /*dfd0*/  R2UR UR14, R24 ;  /* 0x00000000180e72ca */ /* 0x000fe400000e0000 */
[----:B------:R-:W-:-:S02]  /*dfe0*/  R2UR UR15, R25 ;  /* 0x00000000190f72ca */ /* 0x000fc400000e0000 */
[----:B------:R-:W-:Y:S01]  /*dff0*/  WARPGROUP.ARRIVE ;  /* 0x00000000000079c5 */ /* 0x000fe20000000000 */
[----:B------:R-:W-:Y:S02]  /*e000*/  R2UR UR10, R6 ;  /* 0x00000000060a72ca */ /* 0x000fe400000e0000 */
[----:B------:R-:W-:Y:S02]  /*e010*/  R2UR UR11, R7 ;  /* 0x00000000070b72ca */ /* 0x000fe400000e0000 */
[----:B------:R-:W-:Y:S02]  /*e020*/  R2UR UR8, R152 ;  /* 0x00000000980872ca */ /* 0x000fe400000e0000 */
[----:B------:R-:W-:Y:S01]  /*e030*/  QGMMA.64x128x32.F32.E4M3.E4M3 R24, gdesc[UR4], RZ, !UPT, gsb0 ;  /* 0x01e00000041879f3 */ /* 0x000fe2000c0008ff */
[----:B------:R-:W-:Y:S02]  /*e040*/  R2UR UR9, R153 ;  /* 0x00000000990972ca */ /* 0x000fe400000e0000 */
[----:B------:R-:W-:-:S02]  /*e050*/  R2UR UR12, R20 ;  /* 0x00000000140c72ca */ /* 0x000fc400000e0000 */
[----:B------:R-:W-:Y:S01]  /*e060*/  R2UR UR13, R21 ;  /* 0x00000000150d72ca */ /* 0x000fe200000e0000 */
[----:B------:R-:W-:Y:S02]  /*e070*/  WARPGROUP.DEPBAR.LE gsb0, 0x0 ;  /* 0x00008000000079c5 */ /* 0x000fe40000010000 */
[----:B------:R-:W-:-:S06]  /*e080*/  WARPGROUP.ARRIVE ;  /* 0x00000000000079c5 */ /* 0x000fcc0000000000 */
[----:B------:R-:W-:Y:S03]  /*e090*/  QGMMA.64x128x32.F32.E4M3.E4M3 R24, gdesc[UR8], R24, gsb0 ;  /* 0x01e00000081879f3 */ /* 0x000fe60008000818 */
[----:B------:R-:W-:Y:S02]  /*e0a0*/  WARPGROUP.DEPBAR.LE gsb0, 0x0 ;  /* 0x00008000000079c5 */ /* 0x000fe40000010000 */
[----:B------:R-:W-:-:S07]  /*e0b0*/  WARPGROUP.ARRIVE ;  /* 0x00000000000079c5 */ /* 0x000fce0000000000 */
[----:B------:R-:W-:Y:S03]  /*e0c0*/  QGMMA.64x128x32.F32.E4M3.E4M3 R24, gdesc[UR12], R24, gsb0 ;  /* 0x01e000000c1879f3 */ /* 0x000fe60008000818 */
[----:B------:R-:W-:Y:S02]  /*e0d0*/  WARPGROUP.DEPBAR.LE gsb0, 0x0 ;  /* 0x00008000000079c5 */ /* 0x000fe40000010000 */
[----:B------:R-:W-:Y:S05]  /*e0e0*/  @!P0 BRA `(.L_x_460) ;  /* 0x0000000000048947 */ /* 0x000fea0003800000 */
[----:B------:R-:W-:Y:S01]  /*e0f0*/  BPT.TRAP 0x1 ;  /* 0x000000040000795c */ /* 0x000fe20000300000 */
.L_x_460:
[----:B------:R-:W-:Y:S01]  /*e100*/  SHF.L.U32 R5, R5, 0x1f, RZ ;  /* 0x0000001f05057819 */ /* 0x000fe200000006ff */
[----:B------:R-:W-:-:S04]  /*e110*/  IMAD R12, R4, 0x8, R18 ;  /* 0x00000008040c7824 */ /* 0x000fc800078e0212 */
[----:B------:R0:W1:Y:S01]  /*e120*/  SYNCS.PHASECHK.TRANS64.TRYWAIT P1, [R12+URZ+0x19c50], R5 ;  /* 0x019c50050c0075a7 */ /* 0x000062000802017f */
[----:B------:R-:W-:Y:S05]  /*e130*/  @!P0 BRA `(.L_x_461) ;  /* 0x0000000000048947 */ /* 0x000fea0003800000 */
[----:B------:R-:W-:Y:S01]  /*e140*/  BPT.TRAP 0x1 ;  /* 0x000000040000795c */ /* 0x000fe20000300000 */
.L_x_461:
[----:B------:R-:W-:Y:S04]  /*e150*/  BSSY B1, `(.L_x_462) ;  /* 0x0000004000017945 */ /* 0x000fe80003800000 */
[----:B-1----:R-:W-:Y:S05]  /*e160*/  @P1 BRA `(.L_x_463) ;  /* 0x0000000000081947 */ /* 0x002fea0003800000 */
[----:B------:R-:W1:Y:S02]  /*e170*/  SYNCS.PHASECHK.TRANS64.TRYWAIT P1, [R12+URZ+0x19c50], R5 ;  /* 0x019c50050c0075a7 */ /* 0x000e64000802017f */
[----:B-1----:R-:W-:Y:S05]  /*e180*/  @!P1 BRA `(.L_x_464) ;  /* 0x000000c400709947 */ /* 0x002fea0003800000 */
.L_x_463:
[----:B------:R-:W-:Y:S05]  /*e190*/  BSYNC B1 ;  /* 0x0000000000017941 */ /* 0x000fea0003800000 */
.L_x_462:
[----:B01----:R-:W-:Y:S01]  /*e1a0*/  VIADD R5, R18, 0x3000 ;  /* 0x0000300012057836 */ /* 0x003fe20000000000 */
[----:B------:R-:W-:Y:S01]  /*e1b0*/  WARPGROUP.ARRIVE ;  /* 0x00000000000079c5 */ /* 0x000fe20000000000 */
[----:B------:R-:W-:-:S03]  /*e1c0*/  IMAD.MOV.U32 R7, RZ, RZ, 0x40000040 ;  /* 0x40000040ff077424 */ /* 0x000fc600078e00ff */
[----:B------:R-:W-:-:S04]  /*e1d0*/  SHF.R.U32.HI R5, RZ, 0x4, R5 ;  /* 0x00000004ff057819 */ /* 0x000fc80000011605 */
[----:B------:R-:W-:-:S04]  /*e1e0*/  LOP3.LUT R5, R5, 0x3fff, RZ, 0xc0, !PT ;  /* 0x00003fff05057812 */ /* 0x000fc800078ec0ff */
[----:B------:R-:W-:-:S05]  /*e1f0*/  LOP3.LUT R5, R5, 0x10000, RZ, 0xfc, !PT ;  /* 0x0001000005057812 */ /* 0x000fca00078efcff */
[----:B------:R-:W-:Y:S01]  /*e200*/  IMAD R4, R4, 0x300, R5 ;  /* 0x0000030004047824 */ /* 0x000fe200078e0205 */
[----:B------:R-:W-:-:S03]  /*e210*/  MOV R5, 0x40000040 ;  /* 0x4000004000057802 */ /* 0x000fc60000000f00 */
[C---:B------:R-:W-:Y:S01]  /*e220*/  VIADD R6, R4.reuse, 0x2 ;  /* 0x0000000204067836 */ /* 0x040fe20000000000 */
[----:B------:R-:W-:Y:S02]  /*e230*/  R2UR UR6, R4 ;  /* 0x00000000040672ca */ /* 0x000fe400000e0000 */
[----:B------:R-:W-:Y:S01]  /*e240*/  R2UR UR7, R5 ;  /* 0x00000000050772ca */ /* 0x000fe200000e0000 */
[----:B------:R-:W-:-:S12]  /*e250*/  IMAD.MOV.U32 R5, RZ, RZ, 0x40000040 ;  /* 0x40000040ff057424 */ /* 0x000fd800078e00ff */
[----:B------:R-:W-:Y:S01]  /*e260*/  QGMMA.64x96x32.F32.E4M3.E4M3 R88, R148, gdesc[UR4], R88, gsb0 ;  /* 0x0160000494587df3 */ /* 0x000fe20008000858 */
[----:B------:R-:W-:Y:S01]  /*e270*/  R2UR UR6, R6 ;  /* 0x00000000060672ca */ /* 0x000fe200000e0000 */
[C---:B------:R-:W-:Y:S01]  /*e280*/  VIADD R6, R4.reuse, 0x4 ;  /* 0x0000000404067836 */ /* 0x040fe20000000000 */
[----:B------:R-:W-:Y:S01]  /*e290*/  R2UR UR7, R7 ;  /* 0x00000000070772ca */ /* 0x000fe200000e0000 */
[----:B------:R-:W-:Y:S02]  /*e2a0*/  IMAD.MOV.U32 R7, RZ, RZ, 0x40000040 ;  /* 0x40000040ff077424 */ /* 0x000fe400078e00ff */
[----:B------:R-:W-:Y:S01]  /*e2b0*/  VIADD R4, R4, 0x6 ;  /* 0x0000000604047836 */ /* 0x000fe20000000000 */
[----:B------:R-:W-:Y:S02]  /*e2c0*/  WARPGROUP.DEPBAR.LE gsb0, 0x0 ;  /* 0x00008000000079c5 */ /* 0x000fe40000010000 */
[----:B------:R-:W-:-:S07]  /*e2d0*/  WARPGROUP.ARRIVE ;  /* 0x00000000000079c5 */ /* 0x000fce0000000000 */
[----:B------:R-:W-:Y:S01]  /*e2e0*/  QGMMA.64x96x32.F32.E4M3.E4M3 R88, R136, gdesc[UR4], R88, gsb0 ;  /* 0x0160000488587df3 */ /* 0x000fe20008000858 */
[----:B------:R-:W-:Y:S02]  /*e2f0*/  R2UR UR6, R6 ;  /* 0x00000000060672ca */ /* 0x000fe400000e0000 */
[----:B------:R-:W-:Y:S01]  /*e300*/  R2UR UR7, R7 ;  /* 0x00000000070772ca */ /* 0x000fe200000e0000 */
[----:B------:R-:W-:Y:S02]  /*e310*/  WARPGROUP.DEPBAR.LE gsb0, 0x0 ;  /* 0x00008000000079c5 */ /* 0x000fe40000010000 */
[----:B------:R-:W-:-:S10]  /*e320*/  WARPGROUP.ARRIVE ;  /* 0x00000000000079c5 */ /* 0x000fd40000000000 */
[----:B------:R-:W-:Y:S01]  /*e330*/  QGMMA.64x96x32.F32.E4M3.E4M3 R88, R140, gdesc[UR4], R88, gsb0 ;  /* 0x016000048c587df3 */ /* 0x000fe20008000858 */
[----:B------:R-:W-:Y:S02]  /*e340*/  R2UR UR6, R4 ;  /* 0x00000000040672ca */ /* 0x000fe400000e0000 */
[----:B------:R-:W-:Y:S01]  /*e350*/  R2UR UR7, R5 ;  /* 0x00000000050772ca */ /* 0x000fe200000e0000 */
[----:B------:R-:W-:Y:S02]  /*e360*/  WARPGROUP.DEPBAR.LE gsb0, 0x0 ;  /* 0x00008000000079c5 */ /* 0x000fe40000010000 */
[----:B------:R-:W-:-:S10]  /*e370*/  WARPGROUP.ARRIVE ;  /* 0x00000000000079c5 */ /* 0x000fd40000000000 */
[----:B------:R-:W-:Y:S03]  /*e380*/  QGMMA.64x96x32.F32.E4M3.E4M3 R88, R144, gdesc[UR4], R88, gsb0 ;  /* 0x0160000490587df3 */ /* 0x000fe60008000858 */
[----:B------:R-:W-:Y:S02]  /*e390*/  WARPGROUP.DEPBAR.LE gsb0, 0x0 ;  /* 0x00008000000079c5 */ /* 0x000fe40000010000 */
[----:B------:R-:W-:Y:S05]  /*e3a0*/  @!P0 BRA `(.L_x_465) ;  /* 0x0000000000048947 */ /* 0x000fea0003800000 */
[----:B------:R-:W-:Y:S01]  /*e3b0*/  BPT.TRAP 0x1 ;  /* 0x000000040000795c */ /* 0x000fe20000300000 */
.L_x_465:
        /* <DEDUP_REMOVED lines=23> */
[----:B------:R-:W3:Y:S01]  /*e530*/  MUFU.TANH R24, R24 ;  /* 0x0000001800187308 */ /* 0x000ee20000002400 */
[----:B0-----:R-:W-:Y:S01]  /*e540*/  FMNMX.FTZ R52, R4, R10, !PT ;  /* 0x0000000a04347209 */ /* 0x001fe20007810000 */
[C---:B------:R-:W-:Y:S01]  /*e550*/  FMUL.FTZ R31, R2.reuse, R35 ;  /* 0x00000023021f7220 */ /* 0x040fe20000410000 */
[C---:B------:R-:W-:Y:S01]  /*e560*/  FMUL.FTZ R35, R2.reuse, R41 ;  /* 0x0000002902237220 */ /* 0x040fe20000410000 */
[C---:B------:R-:W-:Y:S01]  /*e570*/  FMUL.FTZ R57, R2.reuse, R57 ;  /* 0x0000003902397220 */ /* 0x040fe20000410000 */
[C---:B------:R-:W-:Y:S01]  /*e580*/  FMUL.FTZ R41, R2.reuse, R49 ;  /* 0x0000003102297220 */ /* 0x040fe20000410000 */
[----:B------:R-:W-:Y:S01]  /*e590*/  IADD3 R49, R11, 0x19c40, RZ ;  /* 0x00019c400b317810 */ /* 0x000fe20007ffe0ff */
        /* <DEDUP_REMOVED lines=8> */
[----:B------:R-:W-:Y:S01]  /*e620*/  FMUL.FTZ R72, R2, R72 ;  /* 0x0000004802487220 */ /* 0x000fe20000410000 */
[----:B------:R-:W1:Y:S01]  /*e630*/  MUFU.TANH R28, R28 ;  /* 0x0000001c001c7308 */ /* 0x000e620000002400 */
[----:B---3--:R-:W-:Y:S01]  /*e640*/  FMNMX.FTZ R53, R24, R53, !PT ;  /* 0x0000003518357209 */ /* 0x008fe20007810000 */
[C---:B------:R-:W-:Y:S01]  /*e650*/  FMUL.FTZ R73, R2.reuse, R73 ;  /* 0x0000004902497220 */ /* 0x040fe20000410000 */
[C---:B------:R-:W-:Y:S01]  /*e660*/  FMUL.FTZ R76, R2.reuse, R76 ;  /* 0x0000004c024c7220 */ /* 0x040fe20000410000 */
[C---:B------:R-:W-:Y:S01]  /*e670*/  FMUL.FTZ R77, R2.reuse, R77 ;  /* 0x0000004d024d7220 */ /* 0x040fe20000410000 */
[C---:B------:R-:W-:Y:S01]  /*e680*/  FMUL.FTZ R80, R2.reuse, R80 ;  /* 0x0000005002507220 */ /* 0x040fe20000410000 */
[C---:B------:R-:W-:Y:S01]  /*e690*/  FMUL.FTZ R81, R2.reuse, R81 ;  /* 0x0000005102517220 */ /* 0x040fe20000410000 */
[C---:B------:R-:W-:Y:S01]  /*e6a0*/  FMUL.FTZ R84, R2.reuse, R84 ;  /* 0x0000005402547220 */ /* 0x040fe20000410000 */
[----:B------:R-:W3:Y:S01]  /*e6b0*/  MUFU.TANH R29, R29 ;  /* 0x0000001d001d7308 */ /* 0x000ee20000002400 */
        /* <DEDUP_REMOVED lines=27> */
[----:B------:R-:W-:-:S04]  /*e870*/  FMUL.FTZ R83, R2, R83 ;  /* 0x0000005302537220 */ /* 0x000fc80000410000 */
[----:B------:R-:W5:Y:S08]  /*e880*/  MUFU.TANH R35, R35 ;  /* 0x0000002300237308 */ /* 0x000f700000002400 */
[----:B------:R3:W-:Y:S08]  /*e890*/  MUFU.TANH R11, R57 ;  /* 0x00000039000b7308 */ /* 0x0007f00000002400 */
[----:B------:R-:W5:Y:S01]  /*e8a0*/  MUFU.TANH R36, R36 ;  /* 0x0000002400247308 */ /* 0x000f620000002400 */
[----:B---3--:R-:W-:-:S04]  /*e8b0*/  FMNMX.FTZ R57, R29, R56, !PT ;  /* 0x000000381d397209 */ /* 0x008fc80007810000 */
[----:B0-----:R-:W-:-:S03]  /*e8c0*/  FMNMX.FTZ R57, R32, R57, !PT ;  /* 0x0000003920397209 */ /* 0x001fc60007810000 */
[----:B------:R-:W0:Y:S08]  /*e8d0*/  MUFU.TANH R37, R37 ;  /* 0x0000002500257308 */ /* 0x000e300000002400 */
[----:B------:R-:W3:Y:S08]  /*e8e0*/  MUFU.TANH R40, R40 ;  /* 0x0000002800287308 */ /* 0x000ef00000002400 */
[----:B------:R-:W3:Y:S08]  /*e8f0*/  MUFU.TANH R41, R41 ;  /* 0x0000002900297308 */ /* 0x000ef00000002400 */
[----:B------:R-:W-:Y:S08]  /*e900*/  MUFU.TANH R52, R61 ;  /* 0x0000003d00347308 */ /* 0x000ff00000002400 */
[----:B------:R-:W3:Y:S08]  /*e910*/  MUFU.TANH R44, R44 ;  /* 0x0000002c002c7308 */ /* 0x000ef00000002400 */
[----:B------:R-:W3:Y:S08]  /*e920*/  MUFU.TANH R45, R45 ;  /* 0x0000002d002d7308 */ /* 0x000ef00000002400 */
[----:B------:R-:W-:Y:S08]  /*e930*/  MUFU.TANH R53, R64 ;  /* 0x0000004000357308 */ /* 0x000ff00000002400 */
[----:B------:R-:W3:Y:S08]  /*e940*/  MUFU.TANH R48, R48 ;  /* 0x0000003000307308 */ /* 0x000ef00000002400 */
[----:B------:R-:W-:Y:S08]  /*e950*/  MUFU.TANH R56, R65 ;  /* 0x0000004100387308 */ /* 0x000ff00000002400 */
        /* <DEDUP_REMOVED lines=15> */
[----:B------:R-:W-:Y:S01]  /*ea50*/  MUFU.TANH R62, R62 ;  /* 0x0000003e003e7308 */ /* 0x000fe20000002400 */
[----:B--2---:R-:W-:-:S07]  /*ea60*/  PRMT R49, R136, 0x654, R49 ;  /* 0x0000065488317816 */ /* 0x004fce0000000031 */
[----:B------:R-:W-:Y:S01]  /*ea70*/  MUFU.TANH R63, R63 ;  /* 0x0000003f003f7308 */ /* 0x000fe20000002400 */
[----:B------:R2:W-:Y:S07]  /*ea80*/  SYNCS.ARRIVE.TRANS64.RED.A1T0 RZ, [R49+URZ], RZ ;  /* 0x000000ff31ff79a7 */ /* 0x0005ee000810043f */
[----:B------:R-:W-:Y:S08]  /*ea90*/  MUFU.TANH R66, R66 ;  /* 0x0000004200427308 */ /* 0x000ff00000002400 */
[----:B--2---:R1:W2:Y:S08]  /*eaa0*/  MUFU.TANH R49, R60 ;  /* 0x0000003c00317308 */ /* 0x0042b00000002400 */
[----:B------:R-:W-:Y:S01]  /*eab0*/  MUFU.TANH R67, R67 ;  /* 0x0000004300437308 */ /* 0x000fe20000002400 */
[----:B-1----:R-:W-:-:S04]  /*eac0*/  FMNMX.FTZ R60, R33, R57, !PT ;  /* 0x00000039213c7209 */ /* 0x002fc80007810000 */
[----:B----4-:R-:W-:-:S03]  /*ead0*/  FMNMX.FTZ R60, R34, R60, !PT ;  /* 0x0000003c223c7209 */ /* 0x010fc60007810000 */
[----:B------:R1:W4:Y:S01]  /*eae0*/  MUFU.TANH R57, R68 ;  /* 0x0000004400397308 */ /* 0x0003220000002400 */
[----:B-----5:R-:W-:-:S04]  /*eaf0*/  FMNMX.FTZ R61, R35, R60, !PT ;  /* 0x0000003c233d7209 */ /* 0x020fc80007810000 */
[----:B------:R-:W-:-:S03]  /*eb00*/  FMNMX.FTZ R61, R36, R61, !PT ;  /* 0x0000003d243d7209 */ /* 0x000fc60007810000 */
[----:B------:R5:W4:Y:S01]  /*eb10*/  MUFU.TANH R60, R69 ;  /* 0x00000045003c7308 */ /* 0x000b220000002400 */
[----:B0-----:R-:W-:-:S04]  /*eb20*/  FMNMX.FTZ R64, R37, R61, !PT ;  /* 0x0000003d25407209 */ /* 0x001fc80007810000 */
[----:B---3--:R-:W-:-:S03]  /*eb30*/  FMNMX.FTZ R64, R40, R64, !PT ;  /* 0x0000004028407209 */ /* 0x008fc60007810000 */
[----:B------:R0:W3:Y:S01]  /*eb40*/  MUFU.TANH R61, R72 ;  /* 0x00000048003d7308 */ /* 0x0000e20000002400 */
[----:B------:R-:W-:-:S04]  /*eb50*/  FMNMX.FTZ R65, R41, R64, !PT ;  /* 0x0000004029417209 */ /* 0x000fc80007810000 */
[----:B------:R-:W-:-:S03]  /*eb60*/  FMNMX.FTZ R65, R44, R65, !PT ;  /* 0x000000412c417209 */ /* 0x000fc60007810000 */
[----:B------:R4:W3:Y:S01]  /*eb70*/  MUFU.TANH R64, R73 ;  /* 0x0000004900407308 */ /* 0x0008e20000002400 */
[----:B-1----:R-:W-:-:S04]  /*eb80*/  FMNMX.FTZ R68, R45, R65, !PT ;  /* 0x000000412d447209 */ /* 0x002fc80007810000 */
[----:B------:R-:W-:-:S03]  /*eb90*/  FMNMX.FTZ R68, R48, R68, !PT ;  /* 0x0000004430447209 */ /* 0x000fc60007810000 */
[----:B------:R1:W3:Y:S01]  /*eba0*/  MUFU.TANH R65, R76 ;  /* 0x0000004c00417308 */ /* 0x0002e20000002400 */
[----:B-----5:R-:W-:-:S04]  /*ebb0*/  FMNMX.FTZ R69, R11, R68, !PT ;  /* 0x000000440b457209 */ /* 0x020fc80007810000 */
[----:B--2---:R-:W-:-:S03]  /*ebc0*/  FMNMX.FTZ R69, R49, R69, !PT ;  /* 0x0000004531457209 */ /* 0x004fc60007810000 */
[----:B------:R2:W5:Y:S01]  /*ebd0*/  MUFU.TANH R68, R77 ;  /* 0x0000004d00447308 */ /* 0x0005620000002400 */
[----:B0-----:R-:W-:-:S04]  /*ebe0*/  FMNMX.FTZ R72, R52, R69, !PT ;  /* 0x0000004534487209 */ /* 0x001fc80007810000 */
[----:B------:R-:W-:-:S03]  /*ebf0*/  FMNMX.FTZ R72, R53, R72, !PT ;  /* 0x0000004835487209 */ /* 0x000fc60007810000 */
[----:B------:R-:W0:Y:S01]  /*ec00*/  MUFU.TANH R69, R80 ;  /* 0x0000005000457308 */ /* 0x000e220000002400 */
[----:B----4-:R-:W-:-:S04]  /*ec10*/  FMNMX.FTZ R73, R56, R72, !PT ;  /* 0x0000004838497209 */ /* 0x010fc80007810000 */
[----:B------:R-:W-:-:S03]  /*ec20*/  FMNMX.FTZ R73, R57, R73, !PT ;  /* 0x0000004939497209 */ /* 0x000fc60007810000 */
[----:B------:R4:W0:Y:S01]  /*ec30*/  MUFU.TANH R72, R81 ;  /* 0x0000005100487308 */ /* 0x0008220000002400 */
[----:B-1----:R-:W-:-:S04]  /*ec40*/  FMNMX.FTZ R76, R60, R73, !PT ;  /* 0x000000493c4c7209 */ /* 0x002fc80007810000 */
[----:B---3--:R-:W-:-:S03]  /*ec50*/  FMNMX.FTZ R76, R61, R76, !PT ;  /* 0x0000004c3d4c7209 */ /* 0x008fc60007810000 */
[----:B------:R1:W3:Y:S01]  /*ec60*/  MUFU.TANH R73, R84 ;  /* 0x0000005400497308 */ /* 0x0002e20000002400 */
[----:B--2---:R-:W-:Y:S01]  /*ec70*/  FMNMX.FTZ R77, R64, R76, !PT ;  /* 0x0000004c404d7209 */ /* 0x004fe20007810000 */
[----:B----4-:R-:W-:-:S03]  /*ec80*/  FMUL.FTZ R81, R2, R54 ;  /* 0x0000003602517220 */ /* 0x010fc60000410000 */
[----:B------:R-:W-:-:S03]  /*ec90*/  FMNMX.FTZ R77, R65, R77, !PT ;  /* 0x0000004d414d7209 */ /* 0x000fc60007810000 */
[----:B------:R2:W4:Y:S01]  /*eca0*/  MUFU.TANH R76, R85 ;  /* 0x00000055004c7308 */ /* 0x0005220000002400 */
[----:B-----5:R-:W-:Y:S01]  /*ecb0*/  FMNMX.FTZ R80, R68, R77, !PT ;  /* 0x0000004d44507209 */ /* 0x020fe20007810000 */
[----:B-1----:R-:W-:-:S03]  /*ecc0*/  FMUL.FTZ R84, R2, R86 ;  /* 0x0000005602547220 */ /* 0x002fc60000410000 */
[----:B0-----:R-:W-:-:S03]  /*ecd0*/  FMNMX.FTZ R80, R69, R80, !PT ;  /* 0x0000005045507209 */ /* 0x001fc60007810000 */
[----:B------:R3:W0:Y:S01]  /*ece0*/  MUFU.TANH R77, R38 ;  /* 0x00000026004d7308 */ /* 0x0006220000002400 */
[----:B------:R-:W-:Y:S01]  /*ecf0*/  FMNMX.FTZ R80, R72, R80, !PT ;  /* 0x0000005048507209 */ /* 0x000fe20007810000 */
[----:B--2---:R-:W-:-:S06]  /*ed00*/  FMUL.FTZ R85, R2, R87 ;  /* 0x0000005702557220 */ /* 0x004fcc0000410000 */
[----:B------:R-:W-:Y:S01]  /*ed10*/  MUFU.TANH R81, R81 ;  /* 0x0000005100517308 */ /* 0x000fe20000002400 */
[----:B---3--:R-:W-:Y:S01]  /*ed20*/  FMNMX.FTZ R38, R73, R80, !PT ;  /* 0x0000005049267209 */ /* 0x008fe20007810000 */
[----:B------:R-:W-:-:S03]  /*ed30*/  FMUL.FTZ R80, R2, R42 ;  /* 0x0000002a02507220 */ /* 0x000fc60000410000 */
[----:B----4-:R-:W-:-:S03]  /*ed40*/  FMNMX.FTZ R38, R76, R38, !PT ;  /* 0x000000264c267209 */ /* 0x010fc60007810000 */
[----:B------:R-:W1:Y:S02]  /*ed50*/  MUFU.TANH R80, R80 ;  /* 0x0000005000507308 */ /* 0x000e640000002400 */
[----:B------:R-:W2:Y:S06]  /*ed60*/  SHFL.BFLY PT, R42, R38, 0x2, 0x1f ;  /* 0x0c401f00262a7f89 */ /* 0x000eac00000e0000 */
[----:B------:R-:W3:Y:S08]  /*ed70*/  MUFU.TANH R70, R70 ;  /* 0x0000004600467308 */ /* 0x000ef00000002400 */
[----:B------:R-:W4:Y:S08]  /*ed80*/  MUFU.TANH R71, R71 ;  /* 0x0000004700477308 */ /* 0x000f300000002400 */
[----:B------:R-:W5:Y:S01]  /*ed90*/  MUFU.TANH R74, R74 ;  /* 0x0000004a004a7308 */ /* 0x000f620000002400 */
[----:B--2---:R-:W-:-:S05]  /*eda0*/  FMNMX.FTZ R38, R38, R42, !PT ;  /* 0x0000002a26267209 */ /* 0x004fca0007810000 */
[----:B------:R-:W2:Y:S02]  /*edb0*/  SHFL.BFLY PT, R42, R38, 0x1, 0x1f ;  /* 0x0c201f00262a7f89 */ /* 0x000ea400000e0000 */
[----:B------:R-:W5:Y:S08]  /*edc0*/  MUFU.TANH R75, R75 ;  /* 0x0000004b004b7308 */ /* 0x000f700000002400 */
[----:B------:R-:W5:Y:S08]  /*edd0*/  MUFU.TANH R78, R78 ;  /* 0x0000004e004e7308 */ /* 0x000f700000002400 */
[----:B------:R-:W5:Y:S01]  /*ede0*/  MUFU.TANH R79, R79 ;  /* 0x0000004f004f7308 */ /* 0x000f620000002400 */
[----:B--2---:R-:W-:-:S07]  /*edf0*/  FMNMX.FTZ R38, R38, R42, !PT ;  /* 0x0000002a26267209 */ /* 0x004fce0007810000 */
[----:B------:R-:W2:Y:S01]  /*ee00*/  MUFU.TANH R82, R82 ;  /* 0x0000005200527308 */ /* 0x000ea20000002400 */
[----:B------:R-:W-:Y:S01]  /*ee10*/  FMNMX.FTZ R42, R6, R9, !PT ;  /* 0x00000009062a7209 */ /* 0x000fe20007810000 */
[----:B------:R-:W-:-:S03]  /*ee20*/  FADD.FTZ R10, -R38, R10 ;  /* 0x0000000a260a7221 */ /* 0x000fc60000010100 */
[----:B------:R-:W-:-:S03]  /*ee30*/  FMNMX.FTZ R42, R7, R42, !PT ;  /* 0x0000002a072a7209 */ /* 0x000fc60007810000 */
[----:B------:R-:W2:Y:S01]  /*ee40*/  MUFU.TANH R83, R83 ;  /* 0x0000005300537308 */ /* 0x000ea20000002400 */
[----:B------:R-:W-:-:S04]  /*ee50*/  FMNMX.FTZ R42, R26, R42, !PT ;  /* 0x0000002a1a2a7209 */ /* 0x000fc80007810000 */
[----:B------:R-:W-:-:S03]  /*ee60*/  FMNMX.FTZ R42, R27, R42, !PT ;  /* 0x0000002a1b2a7209 */ /* 0x000fc60007810000 */
[----:B------:R-:W2:Y:S01]  /*ee70*/  MUFU.TANH R84, R84 ;  /* 0x0000005400547308 */ /* 0x000ea20000002400 */
[----:B------:R-:W-:-:S04]  /*ee80*/  FMNMX.FTZ R42, R30, R42, !PT ;  /* 0x0000002a1e2a7209 */ /* 0x000fc80007810000 */
[----:B------:R-:W-:-:S03]  /*ee90*/  FMNMX.FTZ R42, R31, R42, !PT ;  /* 0x0000002a1f2a7209 */ /* 0x000fc60007810000 */
[----:B------:R-:W2:Y:S01]  /*eea0*/  MUFU.TANH R85, R85 ;  /* 0x0000005500557308 */ /* 0x000ea20000002400 */
[----:B0-----:R-:W-:-:S04]  /*eeb0*/  FMNMX.FTZ R42, R77, R42, !PT ;  /* 0x0000002a4d2a7209 */ /* 0x001fc80007810000 */
[----:B------:R-:W-:-:S04]  /*eec0*/  FMNMX.FTZ R42, R39, R42, !PT ;  /* 0x0000002a272a7209 */ /* 0x000fc80007810000 */
[----:B-1----:R-:W-:-:S04]  /*eed0*/  FMNMX.FTZ R42, R80, R42, !PT ;  /* 0x0000002a502a7209 */ /* 0x002fc80007810000 */
[----:B------:R-:W-:-:S04]  /*eee0*/  FMNMX.FTZ R42, R43, R42, !PT ;  /* 0x0000002a2b2a7209 */ /* 0x000fc80007810000 */
        /* <DEDUP_REMOVED lines=12> */
[----:B---3--:R-:W-:-:S04]  /*efb0*/  FMNMX.FTZ R42, R70, R42, !PT ;  /* 0x0000002a462a7209 */ /* 0x008fc80007810000 */
[----:B----4-:R-:W-:-:S04]  /*efc0*/  FMNMX.FTZ R42, R71, R42, !PT ;  /* 0x0000002a472a7209 */ /* 0x010fc80007810000 */
[----:B-----5:R-:W-:-:S04]  /*efd0*/  FMNMX.FTZ R42, R74, R42, !PT ;  /* 0x0000002a4a2a7209 */ /* 0x020fc80007810000 */
[----:B------:R-:W-:-:S04]  /*efe0*/  FMNMX.FTZ R42, R75, R42, !PT ;  /* 0x0000002a4b2a7209 */ /* 0x000fc80007810000 */
[----:B------:R-:W-:-:S04]  /*eff0*/  FMNMX.FTZ R42, R78, R42, !PT ;  /* 0x0000002a4e2a7209 */ /* 0x000fc80007810000 */
[----:B------:R-:W-:-:S04]  /*f000*/  FMNMX.FTZ R42, R79, R42, !PT ;  /* 0x0000002a4f2a7209 */ /* 0x000fc80007810000 */
[----:B--2---:R-:W-:-:S04]  /*f010*/  FMNMX.FTZ R42, R82, R42, !PT ;  /* 0x0000002a522a7209 */ /* 0x004fc80007810000 */
[----:B------:R-:W-:-:S04]  /*f020*/  FMNMX.FTZ R42, R83, R42, !PT ;  /* 0x0000002a532a7209 */ /* 0x000fc80007810000 */
[----:B------:R-:W-:-:S04]  /*f030*/  FMNMX.FTZ R42, R84, R42, !PT ;  /* 0x0000002a542a7209 */ /* 0x000fc80007810000 */
[----:B------:R-:W-:-:S05]  /*f040*/  FMNMX.FTZ R42, R85, R42, !PT ;  /* 0x0000002a552a7209 */ /* 0x000fca0007810000 */
[----:B------:R-:W0:Y:S02]  /*f050*/  SHFL.BFLY PT, R54, R42, 0x2, 0x1f ;  /* 0x0c401f002a367f89 */ /* 0x000e2400000e0000 */
[----:B0-----:R-:W-:-:S05]  /*f060*/  FMNMX.FTZ R54, R42, R54, !PT ;  /* 0x000000362a367209 */ /* 0x001fca0007810000 */
[----:B------:R-:W0:Y:S02]  /*f070*/  SHFL.BFLY PT, R42, R54, 0x1, 0x1f ;  /* 0x0c201f00362a7f89 */ /* 0x000e2400000e0000 */
[----:B0-----:R-:W-:Y:S01]  /*f080*/  FMNMX.FTZ R54, R54, R42, !PT ;  /* 0x0000002a36367209 */ /* 0x001fe20007810000 */
[----:B------:R-:W-:-:S04]  /*f090*/  IMAD.U32 R42, RZ, RZ, UR38 ;  /* 0x00000026ff2a7e24 */ /* 0x000fc8000f8e00ff */
[----:B------:R-:W-:Y:S01]  /*f0a0*/  FADD.FTZ R86, -R54, R9 ;  /* 0x0000000936567221 */ /* 0x000fe20000010100 */
[----:B------:R-:W-:-:S01]  /*f0b0*/  FFMA.FTZ R9, R38, R42, -8 ;  /* 0xc100000026097423 */ /* 0x000fc2000001002a */
[-C--:B------:R-:W-:Y:S01]  /*f0c0*/  FFMA.FTZ R87, R54, R42.reuse, -8 ;  /* 0xc100000036577423 */ /* 0x080fe2000001002a */
[-C--:B------:R-:W-:Y:S01]  /*f0d0*/  FMUL.FTZ R10, R10, R42.reuse ;  /* 0x0000002a0a0a7220 */ /* 0x080fe20000410000 */
[-C--:B------:R-:W-:Y:S01]  /*f0e0*/  FMUL.FTZ R86, R86, R42.reuse ;  /* 0x0000002a56567220 */ /* 0x080fe20000410000 */
[----:B------:R-:W-:-:S01]  /*f0f0*/  FFMA.FTZ R4, R4, R42, -R9 ;  /* 0x0000002a04047223 */ /* 0x000fc20000010809 */
[-C--:B------:R-:W-:Y:S01]  /*f100*/  FFMA.FTZ R6, R6, R42.reuse, -R87 ;  /* 0x0000002a06067223 */ /* 0x080fe20000010857 */
[----:B------:R-:W-:-:S01]  /*f110*/  FFMA.FTZ R5, R5, R42, -R9 ;  /* 0x0000002a05057223 */ /* 0x000fc20000010809 */
[-C--:B------:R-:W-:Y:S01]  /*f120*/  FFMA.FTZ R7, R7, R42.reuse, -R87 ;  /* 0x0000002a07077223 */ /* 0x080fe20000010857 */
[----:B------:R-:W-:Y:S01]  /*f130*/  MUFU.EX2 R10, R10 ;  /* 0x0000000a000a7308 */ /* 0x000fe20000000800 */
[----:B------:R-:W-:-:S01]  /*f140*/  FFMA.FTZ R24, R24, R42, -R9 ;  /* 0x0000002a18187223 */ /* 0x000fc20000010809 */
[-C--:B------:R-:W-:Y:S01]  /*f150*/  FFMA.FTZ R26, R26, R42.reuse, -R87 ;  /* 0x0000002a1a1a7223 */ /* 0x080fe20000010857 */
[----:B------:R-:W-:-:S01]  /*f160*/  FFMA.FTZ R25, R25, R42, -R9 ;  /* 0x0000002a19197223 */ /* 0x000fc20000010809 */
[-C--:B------:R-:W-:Y:S01]  /*f170*/  FFMA.FTZ R27, R27, R42.reuse, -R87 ;  /* 0x0000002a1b1b7223 */ /* 0x080fe20000010857 */
[----:B------:R-:W-:-:S01]  /*f180*/  FFMA.FTZ R28, R28, R42, -R9 ;  /* 0x0000002a1c1c7223 */ /* 0x000fc20000010809 */
[-C--:B------:R-:W-:Y:S01]  /*f190*/  FFMA.FTZ R30, R30, R42.reuse, -R87 ;  /* 0x0000002a1e1e7223 */ /* 0x080fe20000010857 */
[----:B------:R-:W-:-:S01]  /*f1a0*/  FFMA.FTZ R29, R29, R42, -R9 ;  /* 0x0000002a1d1d7223 */ /* 0x000fc20000010809 */
        /* <DEDUP_REMOVED lines=8> */
[----:B------:R-:W0:Y:S01]  /*f230*/  MUFU.EX2 R4, R4 ;  /* 0x0000000400047308 */ /* 0x000e220000000800 */
[----:B------:R-:W-:-:S01]  /*f240*/  FFMA.FTZ R35, R35, R42, -R9 ;  /* 0x0000002a23237223 */ /* 0x000fc20000010809 */
[-C--:B------:R-:W-:Y:S01]  /*f250*/  FFMA.FTZ R43, R43, R42.reuse, -R87 ;  /* 0x0000002a2b2b7223 */ /* 0x080fe20000010857 */
[----:B------:R-:W-:-:S01]  /*f260*/  FFMA.FTZ R36, R36, R42, -R9 ;  /* 0x0000002a24247223 */ /* 0x000fc20000010809 */
[-C--:B------:R-:W-:Y:S01]  /*f270*/  FFMA.FTZ R46, R46, R42.reuse, -R87 ;  /* 0x0000002a2e2e7223 */ /* 0x080fe20000010857 */
[----:B------:R-:W-:-:S01]  /*f280*/  FFMA.FTZ R37, R37, R42, -R9 ;  /* 0x0000002a25257223 */ /* 0x000fc20000010809 */
[-C--:B------:R-:W-:Y:S01]  /*f290*/  FFMA.FTZ R47, R47, R42.reuse, -R87 ;  /* 0x0000002a2f2f7223 */ /* 0x080fe20000010857 */
[----:B------:R-:W-:-:S01]  /*f2a0*/  FFMA.FTZ R40, R40, R42, -R9 ;  /* 0x0000002a28287223 */ /* 0x000fc20000010809 */
[----:B------:R-:W1:Y:S01]  /*f2b0*/  MUFU.EX2 R6, R6 ;  /* 0x0000000600067308 */ /* 0x000e620000000800 */
[----:B------:R-:W-:-:S01]  /*f2c0*/  FFMA.FTZ R50, R50, R42, -R87 ;  /* 0x0000002a32327223 */ /* 0x000fc20000010857 */
[-C--:B------:R-:W-:Y:S01]  /*f2d0*/  FFMA.FTZ R41, R41, R42.reuse, -R9 ;  /* 0x0000002a29297223 */ /* 0x080fe20000010809 */
[----:B------:R-:W-:-:S01]  /*f2e0*/  FFMA.FTZ R51, R51, R42, -R87 ;  /* 0x0000002a33337223 */ /* 0x000fc20000010857 */
[-C--:B------:R-:W-:Y:S01]  /*f2f0*/  FFMA.FTZ R44, R44, R42.reuse, -R9 ;  /* 0x0000002a2c2c7223 */ /* 0x080fe20000010809 */
[----:B------:R-:W-:-:S01]  /*f300*/  FFMA.FTZ R81, R81, R42, -R87 ;  /* 0x0000002a51517223 */ /* 0x000fc20000010857 */
[-C--:B------:R-:W-:Y:S01]  /*f310*/  FFMA.FTZ R45, R45, R42.reuse, -R9 ;  /* 0x0000002a2d2d7223 */ /* 0x080fe20000010809 */
[----:B------:R-:W-:-:S01]  /*f320*/  FFMA.FTZ R55, R55, R42, -R87 ;  /* 0x0000002a37377223 */ /* 0x000fc20000010857 */
[----:B------:R-:W2:Y:S01]  /*f330*/  MUFU.EX2 R5, R5 ;  /* 0x0000000500057308 */ /* 0x000ea20000000800 */
[----:B0-----:R-:W-:-:S01]  /*f340*/  FFMA.FTZ R0, R10, R0, R4 ;  /* 0x000000000a007223 */ /* 0x001fc20000010004 */
[-C--:B------:R-:W-:Y:S01]  /*f350*/  FFMA.FTZ R48, R48, R42.reuse, -R9 ;  /* 0x0000002a30307223 */ /* 0x080fe20000010809 */
[----:B------:R-:W-:-:S01]  /*f360*/  FFMA.FTZ R58, R58, R42, -R87 ;  /* 0x0000002a3a3a7223 */ /* 0x000fc20000010857 */
[-C--:B------:R-:W-:Y:S01]  /*f370*/  FFMA.FTZ R11, R11, R42.reuse, -R9 ;  /* 0x0000002a0b0b7223 */ /* 0x080fe20000010809 */
[----:B------:R-:W-:-:S01]  /*f380*/  FFMA.FTZ R59, R59, R42, -R87 ;  /* 0x0000002a3b3b7223 */ /* 0x000fc20000010857 */
[-C--:B------:R-:W-:Y:S01]  /*f390*/  FFMA.FTZ R49, R49, R42.reuse, -R9 ;  /* 0x0000002a31317223 */ /* 0x080fe20000010809 */
[----:B------:R-:W-:-:S01]  /*f3a0*/  FFMA.FTZ R62, R62, R42, -R87 ;  /* 0x0000002a3e3e7223 */ /* 0x000fc20000010857 */
[----:B------:R-:W0:Y:S01]  /*f3b0*/  MUFU.EX2 R7, R7 ;  /* 0x0000000700077308 */ /* 0x000e220000000800 */
[----:B-1----:R-:W-:-:S01]  /*f3c0*/  FFMA.FTZ R3, R86, R3, R6 ;  /* 0x0000000356037223 */ /* 0x002fc20000010006 */
[-C--:B------:R-:W-:Y:S01]  /*f3d0*/  FFMA.FTZ R52, R52, R42.reuse, -R9 ;  /* 0x0000002a34347223 */ /* 0x080fe20000010809 */
[----:B------:R-:W-:-:S01]  /*f3e0*/  FFMA.FTZ R63, R63, R42, -R87 ;  /* 0x0000002a3f3f7223 */ /* 0x000fc20000010857 */
[-C--:B------:R-:W-:Y:S01]  /*f3f0*/  FFMA.FTZ R53, R53, R42.reuse, -R9 ;  /* 0x0000002a35357223 */ /* 0x080fe20000010809 */
[----:B------:R-:W-:-:S01]  /*f400*/  FFMA.FTZ R66, R66, R42, -R87 ;  /* 0x0000002a42427223 */ /* 0x000fc20000010857 */
[-C--:B------:R-:W-:Y:S01]  /*f410*/  FFMA.FTZ R56, R56, R42.reuse, -R9 ;  /* 0x0000002a38387223 */ /* 0x080fe20000010809 */
[----:B------:R-:W-:-:S01]  /*f420*/  FFMA.FTZ R67, R67, R42, -R87 ;  /* 0x0000002a43437223 */ /* 0x000fc20000010857 */
[----:B------:R-:W1:Y:S01]  /*f430*/  MUFU.EX2 R24, R24 ;  /* 0x0000001800187308 */ /* 0x000e620000000800 */
[----:B--2---:R-:W-:-:S01]  /*f440*/  FADD.FTZ R0, R5, R0 ;  /* 0x0000000005007221 */ /* 0x004fc20000010000 */
[-C--:B------:R-:W-:Y:S01]  /*f450*/  FFMA.FTZ R57, R57, R42.reuse, -R9 ;  /* 0x0000002a39397223 */ /* 0x080fe20000010809 */
[----:B------:R-:W-:-:S01]  /*f460*/  FFMA.FTZ R70, R70, R42, -R87 ;  /* 0x0000002a46467223 */ /* 0x000fc20000010857 */
[-C--:B------:R-:W-:Y:S01]  /*f470*/  FFMA.FTZ R60, R60, R42.reuse, -R9 ;  /* 0x0000002a3c3c7223 */ /* 0x080fe20000010809 */
[----:B------:R-:W-:-:S01]  /*f480*/  FFMA.FTZ R71, R71, R42, -R87 ;  /* 0x0000002a47477223 */ /* 0x000fc20000010857 */
[-C--:B------:R-:W-:Y:S01]  /*f490*/  FFMA.FTZ R61, R61, R42.reuse, -R9 ;  /* 0x0000002a3d3d7223 */ /* 0x080fe20000010809 */
[----:B------:R-:W-:-:S01]  /*f4a0*/  FFMA.FTZ R74, R74, R42, -R87 ;  /* 0x0000002a4a4a7223 */ /* 0x000fc20000010857 */
[----:B------:R-:W2:Y:S01]  /*f4b0*/  MUFU.EX2 R26, R26 ;  /* 0x0000001a001a7308 */ /* 0x000ea20000000800 */
[----:B0-----:R-:W-:-:S01]  /*f4c0*/  FADD.FTZ R3, R7, R3 ;  /* 0x0000000307037221 */ /* 0x001fc20000010000 */
[-C--:B------:R-:W-:Y:S01]  /*f4d0*/  FFMA.FTZ R64, R64, R42.reuse, -R9 ;  /* 0x0000002a40407223 */ /* 0x080fe20000010809 */
[----:B------:R-:W-:-:S01]  /*f4e0*/  FFMA.FTZ R75, R75, R42, -R87 ;  /* 0x0000002a4b4b7223 */ /* 0x000fc20000010857 */
[-C--:B------:R-:W-:Y:S01]  /*f4f0*/  FFMA.FTZ R65, R65, R42.reuse, -R9 ;  /* 0x0000002a41417223 */ /* 0x080fe20000010809 */
[----:B------:R-:W-:-:S01]  /*f500*/  FFMA.FTZ R78, R78, R42, -R87 ;  /* 0x0000002a4e4e7223 */ /* 0x000fc20000010857 */
[-C--:B------:R-:W-:Y:S01]  /*f510*/  FFMA.FTZ R68, R68, R42.reuse, -R9 ;  /* 0x0000002a44447223 */ /* 0x080fe20000010809 */
[----:B------:R-:W-:-:S01]  /*f520*/  FFMA.FTZ R79, R79, R42, -R87 ;  /* 0x0000002a4f4f7223 */ /* 0x000fc20000010857 */
[----:B------:R-:W0:Y:S01]  /*f530*/  MUFU.EX2 R25, R25 ;  /* 0x0000001900197308 */ /* 0x000e220000000800 */
[----:B-1----:R-:W-:-:S01]  /*f540*/  FADD.FTZ R0, R24, R0 ;  /* 0x0000000018007221 */ /* 0x002fc20000010000 */
        /* <DEDUP_REMOVED lines=9> */
[----:B------:R-:W-:-:S05]  /*f5e0*/  FFMA.FTZ R85, R85, R42, -R87 ;  /* 0x0000002a55557223 */ /* 0x000fca0000010857 */
[----:B------:R-:W2:Y:S01]  /*f5f0*/  MUFU.EX2 R28, R28 ;  /* 0x0000001c001c7308 */ /* 0x000ea20000000800 */
[----:B0-----:R-:W-:-:S07]  /*f600*/  FADD.FTZ R0, R25, R0 ;  /* 0x0000000019007221 */ /* 0x001fce0000010000 */
[----:B------:R-:W0:Y:S01]  /*f610*/  MUFU.EX2 R30, R30 ;  /* 0x0000001e001e7308 */ /* 0x000e220000000800 */
[----:B-1----:R-:W-:-:S07]  /*f620*/  FADD.FTZ R3, R27, R3 ;  /* 0x000000031b037221 */ /* 0x002fce0000010000 */
[----:B------:R-:W1:Y:S01]  /*f630*/  MUFU.EX2 R29, R29 ;  /* 0x0000001d001d7308 */ /* 0x000e620000000800 */
[----:B--2---:R-:W-:-:S07]  /*f640*/  FADD.FTZ R0, R28, R0 ;  /* 0x000000001c007221 */ /* 0x004fce0000010000 */
        /* <DEDUP_REMOVED lines=105> */
[----:B-1----:R-:W-:-:S01]  /*fce0*/  FADD.FTZ R3, R84, R3 ;  /* 0x0000000354037221 */ /* 0x002fc20000010000 */
[----:B--2---:R-:W-:-:S03]  /*fcf0*/  FADD.FTZ R0, R9, R0 ;  /* 0x0000000009007221 */ /* 0x004fc60000010000 */
[----:B0-----:R-:W-:Y:S01]  /*fd00*/  FADD.FTZ R3, R85, R3 ;  /* 0x0000000355037221 */ /* 0x001fe20000010000 */
[----:B------:R-:W-:Y:S06]  /*fd10*/  @!P0 BRA `(.L_x_466) ;  /* 0x0000000000048947 */ /* 0x000fec0003800000 */
[----:B------:R-:W-:Y:S01]  /*fd20*/  BPT.TRAP 0x1 ;  /* 0x000000040000795c */ /* 0x000fe20000300000 */
.L_x_466:
[----:B------:R-:W-:Y:S01]  /*fd30*/  F2FP.SATFINITE.E4M3.F32.PACK_AB_MERGE_C R24, R25, R24, RZ ;  /* 0x000000181918723e */ /* 0x000fe200048070ff */
[----:B------:R-:W-:Y:S01]  /*fd40*/  VIADD R12, R12, 0x19c60 ;  /* 0x00019c600c0c7836 */ /* 0x000fe20000000000 */
[----:B------:R-:W-:Y:S01]  /*fd50*/  ISETP.GT.AND P1, PT, R8, RZ, PT ;  /* 0x000000ff0800720c */ /* 0x000fe20003f24270 */
[----:B------:R-:W-:Y:S01]  /*fd60*/  FMUL.FTZ R88, R88, R10 ;  /* 0x0000000a58587220 */ /* 0x000fe20000410000 */
[----:B------:R-:W-:Y:S01]  /*fd70*/  F2FP.SATFINITE.E4M3.F32.PACK_AB_MERGE_C R24, R5, R4, R24 ;  /* 0x000000040518723e */ /* 0x000fe20004807018 */
[----:B------:R-:W-:Y:S01]  /*fd80*/  FMUL.FTZ R89, R89, R10 ;  /* 0x0000000a59597220 */ /* 0x000fe20000410000 */
[----:B------:R0:W5:Y:S01]  /*fd90*/  LDL R5, [R1+0x8] ;  /* 0x0000080001057983 */ /* 0x0001620000100800 */
[----:B------:R-:W-:Y:S01]  /*fda0*/  F2FP.SATFINITE.E4M3.F32.PACK_AB_MERGE_C R32, R33, R32, RZ ;  /* 0x000000202120723e */ /* 0x000fe200048070ff */
[----:B------:R-:W-:Y:S01]  /*fdb0*/  FMUL.FTZ R92, R92, R10 ;  /* 0x0000000a5c5c7220 */ /* 0x000fe20000410000 */
[----:B------:R-:W-:Y:S01]  /*fdc0*/  F2FP.SATFINITE.E4M3.F32.PACK_AB_MERGE_C R39, R39, R77, RZ ;  /* 0x0000004d2727723e */ /* 0x000fe200048070ff */
[----:B------:R0:W5:Y:S01]  /*fdd0*/  LDL R4, [R1] ;  /* 0x0000000001047983 */ /* 0x0001620000100800 */
[----:B------:R-:W-:Y:S01]  /*fde0*/  F2FP.SATFINITE.E4M3.F32.PACK_AB_MERGE_C R36, R37, R36, RZ ;  /* 0x000000242524723e */ /* 0x000fe200048070ff */
[----:B------:R-:W-:Y:S01]  /*fdf0*/  FMUL.FTZ R93, R93, R10 ;  /* 0x0000000a5d5d7220 */ /* 0x000fe20000410000 */
[----:B------:R-:W-:Y:S01]  /*fe00*/  F2FP.SATFINITE.E4M3.F32.PACK_AB_MERGE_C R26, R27, R26, RZ ;  /* 0x0000001a1b1a723e */ /* 0x000fe200048070ff */
[-C--:B------:R-:W-:Y:S01]  /*fe10*/  FMUL.FTZ R96, R96, R10.reuse ;  /* 0x0000000a60607220 */ /* 0x080fe20000410000 */
[----:B------:R-:W-:Y:S01]  /*fe20*/  PRMT R12, R136, 0x654, R12 ;  /* 0x00000654880c7816 */ /* 0x000fe2000000000c */
[-C--:B------:R-:W-:Y:S01]  /*fe30*/  FMUL.FTZ R97, R97, R10.reuse ;  /* 0x0000000a61617220 */ /* 0x080fe20000410000 */
[----:B------:R-:W-:Y:S01]  /*fe40*/  F2FP.SATFINITE.E4M3.F32.PACK_AB_MERGE_C R9, R9, R73, RZ ;  /* 0x000000490909723e */ /* 0x000fe200048070ff */
[----:B------:R-:W-:Y:S01]  /*fe50*/  FMUL.FTZ R100, R100, R10 ;  /* 0x0000000a64647220 */ /* 0x000fe20000410000 */
[----:B------:R-:W-:Y:S01]  /*fe60*/  F2FP.SATFINITE.E4M3.F32.PACK_AB_MERGE_C R32, R29, R28, R32 ;  /* 0x0000001c1d20723e */ /* 0x000fe20004807020 */
[----:B------:R0:W-:Y:S01]  /*fe70*/  SYNCS.ARRIVE.TRANS64.RED.A1T0 RZ, [R12+URZ], RZ ;  /* 0x000000ff0cff79a7 */ /* 0x0001e2000810043f */
[----:B------:R-:W-:Y:S01]  /*fe80*/  F2FP.SATFINITE.E4M3.F32.PACK_AB_MERGE_C R39, R31, R30, R39 ;  /* 0x0000001e1f27723e */ /* 0x000fe20004807027 */
[----:B------:R-:W-:Y:S01]  /*fe90*/  FMUL.FTZ R101, R101, R10 ;  /* 0x0000000a65657220 */ /* 0x000fe20000410000 */
[----:B------:R-:W-:Y:S01]  /*fea0*/  F2FP.SATFINITE.E4M3.F32.PACK_AB_MERGE_C R36, R35, R34, R36 ;  /* 0x000000222324723e */ /* 0x000fe20004807024 */
[----:B------:R-:W-:Y:S01]  /*feb0*/  FMUL.FTZ R104, R104, R10 ;  /* 0x0000000a68687220 */ /* 0x000fe20000410000 */
[----:B------:R-:W-:Y:S01]  /*fec0*/  F2FP.SATFINITE.E4M3.F32.PACK_AB_MERGE_C R46, R47, R46, RZ ;  /* 0x0000002e2f2e723e */ /* 0x000fe200048070ff */
[----:B------:R-:W-:Y:S01]  /*fed0*/  FMUL.FTZ R105, R105, R10 ;  /* 0x0000000a69697220 */ /* 0x000fe20000410000 */
[----:B------:R-:W-:Y:S01]  /*fee0*/  F2FP.SATFINITE.E4M3.F32.PACK_AB_MERGE_C R44, R45, R44, RZ ;  /* 0x0000002c2d2c723e */ /* 0x000fe200048070ff */
[-C--:B------:R-:W-:Y:S01]  /*fef0*/  FMUL.FTZ R108, R108, R10.reuse ;  /* 0x0000000a6c6c7220 */ /* 0x080fe20000410000 */
[----:B------:R-:W-:Y:S01]  /*ff00*/  F2FP.SATFINITE.E4M3.F32.PACK_AB_MERGE_C R55, R55, R81, RZ ;  /* 0x000000513737723e */ /* 0x000fe200048070ff */
[-C--:B------:R-:W-:Y:S01]  /*ff10*/  FMUL.FTZ R109, R109, R10.reuse ;  /* 0x0000000a6d6d7220 */ /* 0x080fe20000410000 */
[----:B------:R-:W-:Y:S01]  /*ff20*/  F2FP.SATFINITE.E4M3.F32.PACK_AB_MERGE_C R49, R52, R49, RZ ;  /* 0x000000313431723e */ /* 0x000fe200048070ff */
[----:B------:R-:W-:Y:S01]  /*ff30*/  FMUL.FTZ R112, R112, R10 ;  /* 0x0000000a70707220 */ /* 0x000fe20000410000 */
        /* <DEDUP_REMOVED lines=12> */
[----:B------:R-:W-:Y:S01]  /*10000*/  F2FP.SATFINITE.E4M3.F32.PACK_AB_MERGE_C R26, R7, R6, R26 ;  /* 0x00000006071a723e */ /* 0x000fe2000480701a */
[-C--:B------:R-:W-:Y:S01]  /*10010*/  FMUL.FTZ R125, R125, R10.reuse ;  /* 0x0000000a7d7d7220 */ /* 0x080fe20000410000 */
[----:B------:R-:W-:Y:S01]  /*10020*/  F2FP.SATFINITE.E4M3.F32.PACK_AB_MERGE_C R146, R72, R69, R9 ;  /* 0x000000454892723e */ /* 0x000fe20004807009 */
[-C--:B------:R-:W-:Y:S01]  /*10030*/  FMUL.FTZ R128, R128, R10.reuse ;  /* 0x0000000a80807220 */ /* 0x080fe20000410000 */
[-C--:B------:R-:W-:Y:S01]  /*10040*/  FMUL.FTZ R129, R129, R10.reuse ;  /* 0x0000000a81817220 */ /* 0x080fe20000410000 */
[-C--:B------:R-:W-:Y:S01]  /*10050*/  FMUL.FTZ R132, R132, R10.reuse ;  /* 0x0000000a84847220 */ /* 0x080fe20000410000 */
[----:B------:R-:W-:Y:S01]  /*10060*/  FMUL.FTZ R133, R133, R10 ;  /* 0x0000000a85857220 */ /* 0x000fe20000410000 */
[----:B------:R-:W-:Y:S01]  /*10070*/  F2FP.SATFINITE.E4M3.F32.PACK_AB_MERGE_C R137, R43, R80, R46 ;  /* 0x000000502b89723e */ /* 0x000fe2000480702e */
        /* <DEDUP_REMOVED lines=8> */
[-C--:B------:R-:W-:Y:S01]  /*10100*/  FMUL.FTZ R98, R98, R86.reuse ;  /* 0x0000005662627220 */ /* 0x080fe20000410000 */
[----:B------:R-:W-:Y:S01]  /*10110*/  F2FP.SATFINITE.E4M3.F32.PACK_AB_MERGE_C R142, R56, R53, R57 ;  /* 0x00000035388e723e */ /* 0x000fe20004807039 */
[----:B------:R-:W-:Y:S01]  /*10120*/  FMUL.FTZ R99, R99, R86 ;  /* 0x0000005663637220 */ /* 0x000fe20000410000 */
[----:B------:R-:W-:Y:S01]  /*10130*/  F2FP.SATFINITE.E4M3.F32.PACK_AB_MERGE_C R143, R67, R66, R70 ;  /* 0x00000042438f723e */ /* 0x000fe20004807046 */
[-C--:B------:R-:W-:Y:S01]  /*10140*/  FMUL.FTZ R102, R102, R86.reuse ;  /* 0x0000005666667220 */ /* 0x080fe20000410000 */
[----:B------:R-:W-:Y:S01]  /*10150*/  F2FP.SATFINITE.E4M3.F32.PACK_AB_MERGE_C R144, R64, R61, R65 ;  /* 0x0000003d4090723e */ /* 0x000fe20004807041 */
[----:B------:R-:W-:Y:S01]  /*10160*/  FMUL.FTZ R103, R103, R86 ;  /* 0x0000005667677220 */ /* 0x000fe20000410000 */
[----:B------:R-:W-:Y:S01]  /*10170*/  F2FP.SATFINITE.E4M3.F32.PACK_AB_MERGE_C R145, R75, R74, R78 ;  /* 0x0000004a4b91723e */ /* 0x000fe2000480704e */
[----:B------:R-:W-:Y:S01]  /*10180*/  FMUL.FTZ R106, R106, R86 ;  /* 0x000000566a6a7220 */ /* 0x000fe20000410000 */
[----:B------:R-:W-:Y:S01]  /*10190*/  F2FP.SATFINITE.E4M3.F32.PACK_AB_MERGE_C R147, R83, R82, R84 ;  /* 0x000000525393723e */ /* 0x000fe20004807054 */
        /* <DEDUP_REMOVED lines=15> */
[----:B------:R-:W-:Y:S01]  /*10290*/  VIADD R8, R8, 0xffffffff ;  /* 0xffffffff08087836 */ /* 0x000fe20000000000 */
[----:B------:R-:W-:Y:S01]  /*102a0*/  MOV R149, R26 ;  /* 0x0000001a00957202 */ /* 0x000fe20000000f00 */
[----:B------:R-:W-:-:S02]  /*102b0*/  IMAD.MOV.U32 R9, RZ, RZ, R54 ;  /* 0x000000ffff097224 */ /* 0x000fc400078e0036 */
[----:B------:R-:W-:Y:S02]  /*102c0*/  IMAD.MOV.U32 R10, RZ, RZ, R38 ;  /* 0x000000ffff0a7224 */ /* 0x000fe400078e0026 */
[----:B------:R-:W-:Y:S02]  /*102d0*/  IMAD.MOV.U32 R148, RZ, RZ, R24 ;  /* 0x000000ffff947224 */ /* 0x000fe400078e0018 */
[----:B------:R-:W-:Y:S02]  /*102e0*/  IMAD.MOV.U32 R150, RZ, RZ, R32 ;  /* 0x000000ffff967224 */ /* 0x000fe400078e0020 */
[----:B------:R-:W-:Y:S02]  /*102f0*/  IMAD.MOV.U32 R151, RZ, RZ, R39 ;  /* 0x000000ffff977224 */ /* 0x000fe400078e0027 */
[----:B------:R-:W-:Y:S01]  /*10300*/  IMAD.MOV.U32 R136, RZ, RZ, R36 ;  /* 0x000000ffff887224 */ /* 0x000fe200078e0024 */
[----:B0-----:R-:W-:Y:S06]  /*10310*/  @P1 BRA `(.L_x_467) ;  /* 0xffffffd800b41947 */ /* 0x001fec000383ffff */
.L_x_454:
[----:B------:R-:W-:Y:S05]  /*10320*/  BSYNC B0 ;  /* 0x0000000000007941 */ /* 0x000fea0003800000 */
.L_x_453:
[----:B------:R-:W-:Y:S06]  /*10330*/  BAR.ARV 0x8, 0x200 ;  /* 0x0208000000007b1d */ /* 0x000fec0000002000 */
[----:B------:R-:W-:Y:S05]  /*10340*/  @!P0 BRA `(.L_x_468) ;  /* 0x0000000000048947 */ /* 0x000fea0003800000 */
[----:B------:R-:W-:Y:S01]  /*10350*/  BPT.TRAP 0x1 ;  /* 0x000000040000795c */ /* 0x000fe20000300000 */
.L_x_468:
[----:B------:R-:W2:Y:S04]  /*10360*/  LDL R2, [R1+0x8] ;  /* 0x0000080001027983 */ /* 0x000ea80000100800 */
[----:B-----5:R-:W3:Y:S01]  /*10370*/  LDL R4, [R1] ;  /* 0x0000000001047983 */ /* 0x020ee20000100800 */
[----:B--2---:R-:W-:Y:S01]  /*10380*/  SHF.L.U32 R5, R2, 0x1f, RZ ;  /* 0x0000001f02057819 */ /* 0x004fe200000006ff */
[----:B---3--:R-:W-:-:S04]  /*10390*/  IMAD R10, R4, 0x8, R18 ;  /* 0x00000008040a7824 */ /* 0x008fc800078e0212 */
[----:B------:R0:W1:Y:S01]  /*103a0*/  SYNCS.PHASECHK.TRANS64.TRYWAIT P1, [R10+URZ+0x19c50], R5 ;  /* 0x019c50050a0075a7 */ /* 0x000062000802017f */
[----:B------:R-:W-:Y:S05]  /*103b0*/  @!P0 BRA `(.L_x_469) ;  /* 0x0000000000048947 */ /* 0x000fea0003800000 */
[----:B------:R-:W-:Y:S01]  /*103c0*/  BPT.TRAP 0x1 ;  /* 0x000000040000795c */ /* 0x000fe20000300000 */
.L_x_469:
[----:B------:R-:W-:Y:S04]  /*103d0*/  BSSY B0, `(.L_x_470) ;  /* 0x0000004000007945 */ /* 0x000fe80003800000 */
[----:B-1----:R-:W-:Y:S05]  /*103e0*/  @P1 BRA `(.L_x_471) ;  /* 0x0000000000081947 */ /* 0x002fea0003800000 */
[----:B------:R-:W1:Y:S02]  /*103f0*/  SYNCS.PHASECHK.TRANS64.TRYWAIT P1, [R10+URZ+0x19c50], R5 ;  /* 0x019c50050a0075a7 */ /* 0x000e64000802017f */
[----:B-1----:R-:W-:Y:S05]  /*10400*/  @!P1 BRA `(.L_x_472) ;  /* 0x000000a000e49947 */ /* 0x002fea0003800000 */
.L_x_471:
[----:B------:R-:W-:Y:S05]  /*10410*/  BSYNC B0 ;  /* 0x0000000000007941 */ /* 0x000fea0003800000 */
.L_x_470:
[----:B------:R-:W2:Y:S04]  /*10420*/  LDL R37, [R1] ;  /* 0x0000000001257983 */ /* 0x000ea80000100800 */
[----:B------:R-:W3:Y:S04]  /*10430*/  LDL R2, [R1+0x44] ;  /* 0x0000440001027983 */ /* 0x000ee80000100800 */
[----:B------:R-:W4:Y:S01]  /*10440*/  LDL R12, [R1+0x28] ;  /* 0x00002800010c7983 */ /* 0x000f220000100800 */
[----:B------:R-:W-:Y:S01]  /*10450*/  VIADD R18, R18, 0x3000 ;  /* 0x0000300012127836 */ /* 0x000fe20000000000 */
[----:B------:R-:W-:-:S04]  /*10460*/  ULDC.64 UR4, c[0x0][0x9a0] ;  /* 0x0002680000047ab9 */ /* 0x000fc80000000a00 */
[----:B------:R-:W-:-:S04]  /*10470*/  SHF.R.U32.HI R18, RZ, 0x4, R18 ;  /* 0x00000004ff127819 */ /* 0x000fc80000011612 */
[----:B------:R-:W-:-:S04]  /*10480*/  LOP3.LUT R18, R18, 0x3fff, RZ, 0xc0, !PT ;  /* 0x00003fff12127812 */ /* 0x000fc800078ec0ff */
[----:B------:R-:W-:Y:S01]  /*10490*/  LOP3.LUT R18, R18, 0x10000, RZ, 0xfc, !PT ;  /* 0x0001000012127812 */ /* 0x000fe200078efcff */
[----:B01----:R-:W-:Y:S01]  /*104a0*/  IMAD.MOV.U32 R5, RZ, RZ, 0x40000040 ;  /* 0x40000040ff057424 */ /* 0x003fe200078e00ff */
[----:B------:R-:W-:-:S04]  /*104b0*/  ISETP.NE.U32.AND P1, PT, RZ, UR4, PT ;  /* 0x00000004ff007c0c */ /* 0x000fc8000bf25070 */
[----:B------:R-:W-:Y:S02]  /*104c0*/  ISETP.NE.AND.EX P1, PT, RZ, UR5, PT, P1 ;  /* 0x00000005ff007c0c */ /* 0x000fe4000bf25310 */
[----:B------:R-:W-:Y:S01]  /*104d0*/  R2UR UR7, R5 ;  /* 0x00000000050772ca */ /* 0x000fe200000e0000 */
[----:B------:R-:W-:-:S10]  /*104e0*/  WARPGROUP.ARRIVE ;  /* 0x00000000000079c5 */ /* 0x000fd40000000000 */
[----:B------:R-:W3:Y:S08]  /*104f0*/  @P1 LDC.64 R8, c[0x0][0x9c8] ;  /* 0x00027200ff081b82 */ /* 0x000ef00000000a00 */
[----:B------:R-:W0:Y:S01]  /*10500*/  @P1 LDC.64 R6, c[0x0][0x9d0] ;  /* 0x00027400ff061b82 */ /* 0x000e220000000a00 */
[----:B------:R-:W-:Y:S01]  /*10510*/  @P1 SHF.R.S32.HI R11, RZ, 0x1f, R154 ;  /* 0x0000001fff0b1819 */ /* 0x000fe2000001149a */
[----:B--2---:R-:W-:-:S05]  /*10520*/  IMAD R4, R37, 0x300, R18 ;  /* 0x0000030025047824 */ /* 0x004fca00078e0212 */
[----:B------:R-:W-:-:S13]  /*10530*/  R2UR UR6, R4 ;  /* 0x00000000040672ca */ /* 0x000fda00000e0000 */
[----:B------:R-:W-:Y:S01]  /*10540*/  QGMMA.64x96x32.F32.E4M3.E4M3 R88, R148, gdesc[UR4], R88, gsb0 ;  /* 0x0160000494587df3 */ /* 0x000fe20008000858 */
[----:B---3--:R-:W-:-:S04]  /*10550*/  @P1 IMAD R2, R2, R8, RZ ;  /* 0x0000000802021224 */ /* 0x008fc800078e02ff */
[C---:B----4-:R-:W-:Y:S02]  /*10560*/  @P1 IMAD R5, R12.reuse, R9, R2 ;  /* 0x000000090c051224 */ /* 0x050fe400078e0202 */
[----:B------:R-:W-:-:S04]  /*10570*/  @P1 IMAD.WIDE.U32 R8, R12, R8, RZ ;  /* 0x000000080c081225 */ /* 0x000fc800078e00ff */
[----:B0-----:R-:W-:Y:S01]  /*10580*/  @P1 IMAD R2, R11, R6, RZ ;  /* 0x000000060b021224 */ /* 0x001fe200078e02ff */
[----:B------:R-:W-:-:S03]  /*10590*/  @P1 IADD3 R9, R9, R5, RZ ;  /* 0x0000000509091210 */ /* 0x000fc60007ffe0ff */
[C---:B------:R-:W-:Y:S02]  /*105a0*/  @P1 IMAD R5, R154.reuse, R7, R2 ;  /* 0x000000079a051224 */ /* 0x040fe400078e0202 */
[----:B------:R-:W-:-:S04]  /*105b0*/  @P1 IMAD.WIDE.U32 R6, R154, R6, R8 ;  /* 0x000000069a061225 */ /* 0x000fc800078e0008 */
[----:B------:R-:W-:Y:S01]  /*105c0*/  @P1 IMAD.IADD R5, R7, 0x1, R5 ;  /* 0x0000000107051824 */ /* 0x000fe200078e0205 */
[----:B------:R-:W-:Y:S01]  /*105d0*/  @P1 LEA R8, P2, R6, UR4, 0x2 ;  /* 0x0000000406081c11 */ /* 0x000fe2000f8410ff */
[----:B------:R-:W-:-:S03]  /*105e0*/  IMAD.MOV.U32 R11, RZ, RZ, 0x3f800000 ;  /* 0x3f800000ff0b7424 */ /* 0x000fc600078e00ff */
[----:B------:R-:W-:-:S05]  /*105f0*/  @P1 LEA.HI.X R9, R6, UR5, R5, 0x2, P2 ;  /* 0x0000000506091c11 */ /* 0x000fca00090f1405 */
[----:B------:R0:W2:Y:S01]  /*10600*/  @P1 LDG.E R11, desc[UR42][R8.64] ;  /* 0x0000002a080b1981 */ /* 0x0000a2000c1e1900 */
[----:B------:R-:W-:Y:S02]  /*10610*/  VIADD R6, R4, 0x2 ;  /* 0x0000000204067836 */ /* 0x000fe40000000000 */
[----:B------:R-:W-:-:S03]  /*10620*/  IMAD.MOV.U32 R7, RZ, RZ, 0x40000040 ;  /* 0x40000040ff077424 */ /* 0x000fc600078e00ff */
[----:B------:R-:W-:Y:S02]  /*10630*/  R2UR UR6, R6 ;  /* 0x00000000060672ca */ /* 0x000fe400000e0000 */
[----:B------:R-:W-:Y:S01]  /*10640*/  R2UR UR7, R7 ;  /* 0x00000000070772ca */ /* 0x000fe200000e0000 */
[----:B------:R-:W-:Y:S02]  /*10650*/  WARPGROUP.DEPBAR.LE gsb0, 0x0 ;  /* 0x00008000000079c5 */ /* 0x000fe40000010000 */
[----:B------:R-:W-:-:S10]  /*10660*/  WARPGROUP.ARRIVE ;  /* 0x00000000000079c5 */ /* 0x000fd40000000000 */
[----:B------:R-:W-:Y:S01]  /*10670*/  QGMMA.64x96x32.F32.E4M3.E4M3 R88, R136, gdesc[UR4], R88, gsb0 ;  /* 0x0160000488587df3 */ /* 0x000fe20008000858 */
[----:B------:R-:W-:Y:S01]  /*10680*/  VIADD R6, R4, 0x4 ;  /* 0x0000000404067836 */ /* 0x000fe20000000000 */
[----:B------:R-:W-:-:S04]  /*10690*/  MOV R7, 0x40000040 ;  /* 0x4000004000077802 */ /* 0x000fc80000000f00 */
[----:B------:R-:W-:Y:S02]  /*106a0*/  R2UR UR6, R6 ;  /* 0x00000000060672ca */ /* 0x000fe400000e0000 */
[----:B------:R-:W-:Y:S01]  /*106b0*/  R2UR UR7, R7 ;  /* 0x00000000070772ca */ /* 0x000fe200000e0000 */
[----:B------:R-:W-:Y:S01]  /*106c0*/  VIADD R4, R4, 0x6 ;  /* 0x0000000604047836 */ /* 0x000fe20000000000 */
[----:B------:R-:W1:Y:S01]  /*106d0*/  SHFL.BFLY PT, R7, R0, 0x2, 0x1f ;  /* 0x0c401f0000077f89 */ /* 0x000e6200000e0000 */
[----:B------:R-:W-:-:S03]  /*106e0*/  IMAD.MOV.U32 R5, RZ, RZ, 0x40000040 ;  /* 0x40000040ff057424 */ /* 0x000fc600078e00ff */
[----:B------:R-:W3:Y:S01]  /*106f0*/  SHFL.BFLY PT, R6, R3, 0x2, 0x1f ;  /* 0x0c401f0003067f89 */ /* 0x000ee200000e0000 */
[----:B------:R-:W-:Y:S02]  /*10700*/  WARPGROUP.DEPBAR.LE gsb0, 0x0 ;  /* 0x00008000000079c5 */ /* 0x000fe40000010000 */
[----:B------:R-:W-:-:S06]  /*10710*/  WARPGROUP.ARRIVE ;  /* 0x00000000000079c5 */ /* 0x000fcc0000000000 */
[----:B------:R-:W-:Y:S01]  /*10720*/  QGMMA.64x96x32.F32.E4M3.E4M3 R88, R140, gdesc[UR4], R88, gsb0 ;  /* 0x016000048c587df3 */ /* 0x000fe20008000858 */
[----:B------:R-:W-:Y:S02]  /*10730*/  R2UR UR6, R4 ;  /* 0x00000000040672ca */ /* 0x000fe400000e0000 */
[----:B------:R-:W-:Y:S01]  /*10740*/  R2UR UR7, R5 ;  /* 0x00000000050772ca */ /* 0x000fe200000e0000 */
[----:B-1----:R-:W-:-:S01]  /*10750*/  FADD.FTZ R7, R7, R0 ;  /* 0x0000000007077221 */ /* 0x002fc20000010000 */
[----:B---3--:R-:W-:-:S04]  /*10760*/  FADD.FTZ R6, R6, R3 ;  /* 0x0000000306067221 */ /* 0x008fc80000010000 */
[----:B------:R-:W0:Y:S04]  /*10770*/  SHFL.BFLY PT, R2, R7, 0x1, 0x1f ;  /* 0x0c201f0007027f89 */ /* 0x000e2800000e0000 */
[----:B------:R-:W1:Y:S01]  /*10780*/  SHFL.BFLY PT, R5, R6, 0x1, 0x1f ;  /* 0x0c201f0006057f89 */ /* 0x000e6200000e0000 */
        /* <DEDUP_REMOVED lines=16> */
[----:B------:R-:W3:Y:S01]  /*10890*/  @P1 MUFU.RCP R8, R12 ;  /* 0x0000000c00081308 */ /* 0x000ee20000001000 */
[C---:B------:R-:W-:Y:S01]  /*108a0*/  @P2 FMUL.FTZ R3, R42.reuse, 0.69314718246459960938 ;  /* 0x3f3172182a032820 */ /* 0x040fe20000410000 */
[----:B------:R-:W-:Y:S01]  /*108b0*/  @P3 FMUL.FTZ R42, R42, 0.69314718246459960938 ;  /* 0x3f3172182a2a3820 */ /* 0x000fe20000410000 */
[----:B0-----:R-:W-:Y:S01]  /*108c0*/  @P2 FMUL.FTZ R6, R5, 0.69314718246459960938 ;  /* 0x3f31721805062820 */ /* 0x001fe20000410000 */
[----:B------:R-:W-:Y:S01]  /*108d0*/  IMAD.MOV.U32 R2, RZ, RZ, -0x800000 ;  /* 0xff800000ff027424 */ /* 0x000fe200078e00ff */
[----:B------:R-:W-:Y:S01]  /*108e0*/  MOV R0, 0xff800000 ;  /* 0xff80000000007802 */ /* 0x000fe20000000f00 */
[----:B-1----:R-:W-:Y:S01]  /*108f0*/  @P3 FMUL.FTZ R7, R7, 0.69314718246459960938 ;  /* 0x3f31721807073820 */ /* 0x002fe20000410000 */
[----:B------:R-:W-:-:S01]  /*10900*/  @P2 FFMA.FTZ R2, R3, R38, R6 ;  /* 0x0000002603022223 */ /* 0x000fc20000010006 */
[----:B--2---:R-:W-:-:S02]  /*10910*/  FMUL.FTZ R31, R4, R11 ;  /* 0x0000000b041f7220 */ /* 0x004fc40000410000 */
[----:B------:R-:W-:-:S01]  /*10920*/  @P3 FFMA.FTZ R0, R42, R54, R7 ;  /* 0x000000362a003223 */ /* 0x000fc20000010007 */
[----:B---3--:R-:W-:Y:S01]  /*10930*/  FMUL.FTZ R18, R8, R11 ;  /* 0x0000000b08127220 */ /* 0x008fe20000410000 */
[----:B------:R-:W-:Y:S02]  /*10940*/  WARPGROUP.DEPBAR.LE gsb0, 0x0 ;  /* 0x00008000000079c5 */ /* 0x000fe40000010000 */
[----:B------:R-:W-:Y:S05]  /*10950*/  @!P0 BRA `(.L_x_473) ;  /* 0x0000000000048947 */ /* 0x000fea0003800000 */
[----:B------:R-:W-:Y:S01]  /*10960*/  BPT.TRAP 0x1 ;  /* 0x000000040000795c */ /* 0x000fe20000300000 */
.L_x_473:
[----:B------:R-:W2:Y:S01]  /*10970*/  LDL.LU R4, [R1+0x20] ;  /* 0x0000200001047983 */ /* 0x000ea20000300800 */
[----:B------:R-:W-:Y:S02]  /*10980*/  VIADD R10, R10, 0x19c60 ;  /* 0x00019c600a0a7836 */ /* 0x000fe40000000000 */
[-C--:B------:R-:W-:Y:S01]  /*10990*/  FMUL.FTZ R3, R88, R31.reuse ;  /* 0x0000001f58037220 */ /* 0x080fe20000410000 */
[-C--:B------:R-:W-:Y:S01]  /*109a0*/  FMUL.FTZ R6, R89, R31.reuse ;  /* 0x0000001f59067220 */ /* 0x080fe20000410000 */
[----:B------:R-:W3:Y:S04]  /*109b0*/  LDL.LU R25, [R1+0x8] ;  /* 0x0000080001197983 */ /* 0x000ee80000300800 */
[----:B------:R-:W4:Y:S01]  /*109c0*/  LDL.LU R24, [R1+0x40] ;  /* 0x0000400001187983 */ /* 0x000f220000300800 */
        /* <DEDUP_REMOVED lines=43> */
[----:B------:R-:W-:Y:S01]  /*10c80*/  FMUL.FTZ R135, R135, R18 ;  /* 0x0000001287877220 */ /* 0x000fe20000410000 */
[----:B--2---:R-:W-:-:S04]  /*10c90*/  PRMT R4, R4, 0x654, R10 ;  /* 0x0000065404047816 */ /* 0x004fc8000000000a */
[----:B------:R0:W-:Y:S02]  /*10ca0*/  SYNCS.ARRIVE.TRANS64.RED.A1T0 RZ, [R4+URZ], RZ ;  /* 0x000000ff04ff79a7 */ /* 0x0001e4000810043f */
[----:B0-----:R-:W-:-:S05]  /*10cb0*/  VIADD R4, R37, 0x1 ;  /* 0x0000000125047836 */ /* 0x001fca0000000000 */
[----:B------:R-:W-:-:S04]  /*10cc0*/  ISETP.NE.AND P0, PT, R4, 0x2, PT ;  /* 0x000000020400780c */ /* 0x000fc80003f05270 */
[----:B------:R-:W-:Y:S02]  /*10cd0*/  SEL R5, RZ, 0x1, P0 ;  /* 0x00000001ff057807 */ /* 0x000fe40000000000 */
[----:B------:R-:W-:Y:S01]  /*10ce0*/  SEL R4, R4, RZ, P0 ;  /* 0x000000ff04047207 */ /* 0x000fe20000000000 */
[----:B----4-:R-:W-:Y:S01]  /*10cf0*/  VIADD R24, R24, 0x1 ;  /* 0x0000000118187836 */ /* 0x010fe20000000000 */
[----:B---3--:R-:W-:-:S03]  /*10d00*/  LOP3.LUT R25, R25, R5, RZ, 0x3c, !PT ;  /* 0x0000000519197212 */ /* 0x008fc600078e3cff */
[----:B------:R0:W-:Y:S04]  /*10d10*/  STL [R1], R4 ;  /* 0x0000000401007387 */ /* 0x0001e80000100800 */
[----:B------:R0:W-:Y:S04]  /*10d20*/  STL [R1+0x8], R25 ;  /* 0x0000081901007387 */ /* 0x0001e80000100800 */
[----:B------:R0:W-:Y:S01]  /*10d30*/  STL [R1+0x40], R24 ;  /* 0x0000401801007387 */ /* 0x0001e20000100800 */
[-C--:B------:R-:W-:Y:S01]  /*10d40*/  FMUL.FTZ R10, R105, R31.reuse ;  /* 0x0000001f690a7220 */ /* 0x080fe20000410000 */
[----:B------:R-:W-:Y:S01]  /*10d50*/  FMUL.FTZ R31, R133, R31 ;  /* 0x0000001f851f7220 */ /* 0x000fe20000410000 */
[----:B------:R-:W-:-:S07]  /*10d60*/  FMUL.FTZ R37, R134, R18 ;  /* 0x0000001286257220 */ /* 0x000fce0000410000 */
.L_x_419:
[----:B------:R-:W0:Y:S08]  /*10d70*/  S2UR UR4, SR_CgaCtaId ;  /* 0x00000000000479c3 */ /* 0x000e300000008800 */
[----:B------:R-:W-:Y:S01]  /*10d80*/  BAR.SYNC.DEFER_BLOCKING 0x5, 0x200 ;  /* 0x0148000000007b1d */ /* 0x000fe20000010000 */
[----:B------:R-:W-:-:S05]  /*10d90*/  MOV R18, 0x400 ;  /* 0x0000040000127802 */ /* 0x000fca0000000f00 */
[----:B------:R-:W-:Y:S01]  /*10da0*/  BSSY B0, `(.L_x_474) ;  /* 0x0000220000007945 */ /* 0x000fe20003800000 */
[----:B0-----:R-:W-:-:S05]  /*10db0*/  IMAD.U32 R4, RZ, RZ, UR4 ;  /* 0x00000004ff047e24 */ /* 0x001fca000f8e00ff */
[----:B------:R0:W-:Y:S01]  /*10dc0*/  STL [R1+0x20], R4 ;  /* 0x0000200401007387 */ /* 0x0001e20000100800 */
[----:B------:R-:W-:-:S05]  /*10dd0*/  LEA R18, R4, R18, 0x18 ;  /* 0x0000001204127211 */ /* 0x000fca00078ec0ff */
[----:B------:R0:W1:Y:S01]  /*10de0*/  LDS.128 R152, [R18+0x19cd0] ;  /* 0x019cd00012987984 */ /* 0x0000620000000c00 */
[----:B------:R-:W-:Y:S06]  /*10df0*/  BAR.ARV 0x4, 0x200 ;  /* 0x0108000000007b1d */ /* 0x000fec0000002000 */
[----:B------:R-:W-:Y:S05]  /*10e00*/  @P1 BRA `(.L_x_475) ;  /* 0x0000001400d01947 */ /* 0x000fea0003800000 */
[----:B------:R-:W2:Y:S01]  /*10e10*/  LDL R59, [R1+0x70] ;  /* 0x00007000013b7983 */ /* 0x000ea20000100800 */
[----:B------:R-:W-:Y:S01]  /*10e20*/  ULDC.64 UR4, c[0x4][0x38] ;  /* 0x01000e0000047ab9 */ /* 0x000fe20000000a00 */
[----:B-----5:R-:W0:Y:S01]  /*10e30*/  S2R R24, SR_TID.X ;  /* 0x0000000000187919 */ /* 0x020e220000002100 */
[----:B------:R-:W-:Y:S02]  /*10e40*/  F2FP.BF16.F32.PACK_AB R10, R29, R10 ;  /* 0x0000000a1d0a723e */ /* 0x000fe400000010ff */
[----:B------:R-:W3:Y:S01]  /*10e50*/  S2R R29, SR_SWINHI ;  /* 0x00000000001d7919 */ /* 0x000ee20000002f00 */
[----:B0-----:R-:W-:-:S05]  /*10e60*/  IMAD.SHL.U32 R4, R24, 0x4, RZ ;  /* 0x0000000418047824 */ /* 0x001fca00078e00ff */
[----:B------:R-:W-:-:S04]  /*10e70*/  LOP3.LUT R4, R4, 0xc, RZ, 0xc0, !PT ;  /* 0x0000000c04047812 */ /* 0x000fc800078ec0ff */
[----:B------:R-:W-:-:S04]  /*10e80*/  IADD3 R4, P0, R4, UR4, RZ ;  /* 0x0000000404047c10 */ /* 0x000fc8000ff1e0ff */
[----:B------:R-:W-:Y:S01]  /*10e90*/  IADD3.X R5, RZ, UR5, RZ, P0, !PT ;  /* 0x00000005ff057c10 */ /* 0x000fe200087fe4ff */
[----:B------:R-:W-:-:S05]  /*10ea0*/  ULDC.64 UR4, c[0x0][0xc00] ;  /* 0x0003000000047ab9 */ /* 0x000fca0000000a00 */
[----:B------:R0:W4:Y:S01]  /*10eb0*/  LDG.E.CONSTANT R5, desc[UR42][R4.64] ;  /* 0x0000002a04057981 */ /* 0x000122000c1e9900 */
[----:B------:R-:W-:Y:S02]  /*10ec0*/  F2FP.BF16.F32.PACK_AB R7, R34, R7 ;  /* 0x000000072207723e */ /* 0x000fe400000010ff */
[----:B------:R-:W-:Y:S02]  /*10ed0*/  F2FP.BF16.F32.PACK_AB R8, R33, R8 ;  /* 0x000000082108723e */ /* 0x000fe400000010ff */
[----:B------:R-:W-:Y:S02]  /*10ee0*/  F2FP.BF16.F32.PACK_AB R9, R36, R9 ;  /* 0x000000092409723e */ /* 0x000fe400000010ff */
[----:B0-----:R-:W-:Y:S02]  /*10ef0*/  LOP3.LUT P0, R4, R24, 0x3, RZ, 0xc0, !PT ;  /* 0x0000000318047812 */ /* 0x001fe4000780c0ff */
[----:B------:R-:W-:Y:S02]  /*10f00*/  MOV R24, R18 ;  /* 0x0000001200187202 */ /* 0x000fe40000000f00 */
[----:B---3--:R-:W-:-:S02]  /*10f10*/  MOV R25, R29 ;  /* 0x0000001d00197202 */ /* 0x008fc40000000f00 */
[----:B------:R-:W-:Y:S02]  /*10f20*/  ISETP.EQ.OR P0, PT, R4, 0x3, !P0 ;  /* 0x000000030400780c */ /* 0x000fe40004702670 */
[----:B------:R-:W-:Y:S02]  /*10f30*/  F2FP.BF16.F32.PACK_AB R3, R32, R3 ;  /* 0x000000032003723e */ /* 0x000fe400000010ff */
[----:B------:R-:W-:Y:S02]  /*10f40*/  F2FP.BF16.F32.PACK_AB R13, R28, R13 ;  /* 0x0000000d1c0d723e */ /* 0x000fe400000010ff */
[----:B------:R-:W-:Y:S02]  /*10f50*/  F2FP.BF16.F32.PACK_AB R15, R30, R15 ;  /* 0x0000000f1e0f723e */ /* 0x000fe400000010ff */
[----:B------:R-:W-:Y:S02]  /*10f60*/  F2FP.BF16.F32.PACK_AB R57, R57, R60 ;  /* 0x0000003c3939723e */ /* 0x000fe400000010ff */
[----:B------:R-:W-:-:S02]  /*10f70*/  F2FP.BF16.F32.PACK_AB R58, R55, R58 ;  /* 0x0000003a373a723e */ /* 0x000fc400000010ff */
[----:B------:R-:W-:Y:S02]  /*10f80*/  SEL R28, R7, R8, P0 ;  /* 0x00000008071c7207 */ /* 0x000fe40000000000 */
[----:B------:R-:W-:Y:S02]  /*10f90*/  SEL R30, R8, R7, P0 ;  /* 0x00000007081e7207 */ /* 0x000fe40000000000 */
[----:B------:R-:W-:Y:S02]  /*10fa0*/  SEL R32, R9, R10, P0 ;  /* 0x0000000a09207207 */ /* 0x000fe40000000000 */
[----:B------:R-:W-:Y:S02]  /*10fb0*/  SEL R34, R10, R9, P0 ;  /* 0x000000090a227207 */ /* 0x000fe40000000000 */
[----:B------:R-:W-:Y:S02]  /*10fc0*/  SEL R60, R57, R58, P0 ;  /* 0x0000003a393c7207 */ /* 0x000fe40000000000 */
[----:B------:R-:W-:-:S02]  /*10fd0*/  SEL R58, R58, R57, P0 ;  /* 0x000000393a3a7207 */ /* 0x000fc40000000000 */
[----:B------:R-:W-:Y:S02]  /*10fe0*/  F2FP.BF16.F32.PACK_AB R6, R35, R6 ;  /* 0x000000062306723e */ /* 0x000fe400000010ff */
[----:B------:R-:W-:Y:S02]  /*10ff0*/  F2FP.BF16.F32.PACK_AB R11, R26, R11 ;  /* 0x0000000b1a0b723e */ /* 0x000fe400000010ff */
[----:B------:R-:W-:Y:S02]  /*11000*/  F2FP.BF16.F32.PACK_AB R14, R27, R14 ;  /* 0x0000000e1b0e723e */ /* 0x000fe400000010ff */
[----:B------:R-:W-:Y:S01]  /*11010*/  F2FP.BF16.F32.PACK_AB R45, R45, R48 ;  /* 0x000000302d2d723e */ /* 0x000fe200000010ff */
[----:B--2---:R-:W-:Y:S02]  /*11020*/  IMAD.WIDE R8, R59, 0x2, R24 ;  /* 0x000000023b087825 */ /* 0x004fe400078e0218 */
[----:B------:R-:W2:Y:S04]  /*11030*/  LDL.LU R59, [R1+0x38] ;  /* 0x00003800013b7983 */ /* 0x000ea80000300800 */
[----:B------:R-:W3:Y:S01]  /*11040*/  LDL.LU R57, [R1+0x3c] ;  /* 0x00003c0001397983 */ /* 0x000ee20000300800 */
[----:B------:R-:W-:-:S02]  /*11050*/  SEL R4, R3, R6, P0 ;  /* 0x0000000603047207 */ /* 0x000fc40000000000 */
[----:B------:R-:W-:Y:S01]  /*11060*/  SEL R26, R6, R3, P0 ;  /* 0x00000003061a7207 */ /* 0x000fe20000000000 */
[----:B------:R-:W3:Y:S01]  /*11070*/  LDL R55, [R1+0x6c] ;  /* 0x00006c0001377983 */ /* 0x000ee20000100800 */
[C---:B------:R-:W-:Y:S02]  /*11080*/  LOP3.LUT R3, R8.reuse, 0x180, RZ, 0xc0, !PT ;  /* 0x0000018008037812 */ /* 0x040fe400078ec0ff */
[----:B------:R-:W-:Y:S02]  /*11090*/  IADD3 R10, P5, R8, 0x20, RZ ;  /* 0x00000020080a7810 */ /* 0x000fe40007fbe0ff */
[----:B------:R-:W-:Y:S02]  /*110a0*/  SHF.R.U64 R3, R3, 0x3, RZ ;  /* 0x0000000303037819 */ /* 0x000fe400000012ff */
[----:B------:R-:W-:Y:S02]  /*110b0*/  F2FP.BF16.F32.PACK_AB R41, R41, R44 ;  /* 0x0000002c2929723e */ /* 0x000fe400000010ff */
[----:B------:R-:W-:-:S02]  /*110c0*/  LOP3.LUT R6, R10, 0x180, RZ, 0xc0, !PT ;  /* 0x000001800a067812 */ /* 0x000fc400078ec0ff */
[----:B------:R-:W-:Y:S02]  /*110d0*/  SEL R44, R13, R14, P0 ;  /* 0x0000000e0d2c7207 */ /* 0x000fe40000000000 */
[----:B------:R-:W-:Y:S02]  /*110e0*/  SEL R48, R14, R13, P0 ;  /* 0x0000000d0e307207 */ /* 0x000fe40000000000 */
[C---:B------:R-:W-:Y:S02]  /*110f0*/  IADD3 R14, P4, R8.reuse, 0x3000, RZ ;  /* 0x00003000080e7810 */ /* 0x040fe40007f9e0ff */
[C---:B------:R-:W-:Y:S02]  /*11100*/  IADD3 R27, P3, R8.reuse, 0x3020, RZ ;  /* 0x00003020081b7810 */ /* 0x040fe40007f7e0ff */
[C---:B------:R-:W-:Y:S02]  /*11110*/  IADD3 R29, P2, R8.reuse, 0x6000, RZ ;  /* 0x00006000081d7810 */ /* 0x040fe40007f5e0ff */
[----:B------:R-:W-:-:S02]  /*11120*/  IADD3 R72, P1, R8, 0x6020, RZ ;  /* 0x0000602008487810 */ /* 0x000fc40007f3e0ff */
[----:B------:R-:W-:Y:S02]  /*11130*/  F2FP.BF16.F32.PACK_AB R12, R21, R12 ;  /* 0x0000000c150c723e */ /* 0x000fe400000010ff */
[----:B------:R-:W-:Y:S02]  /*11140*/  LOP3.LUT R8, R3, R8, RZ, 0x3c, !PT ;  /* 0x0000000803087212 */ /* 0x000fe400078e3cff */
[----:B------:R-:W-:Y:S02]  /*11150*/  SHF.R.U64 R3, R6, 0x3, RZ ;  /* 0x0000000306037819 */ /* 0x000fe400000012ff */
[----:B------:R-:W-:Y:S02]  /*11160*/  F2FP.BF16.F32.PACK_AB R37, R37, R40 ;  /* 0x000000282525723e */ /* 0x000fe400000010ff */
[----:B------:R-:W-:Y:S02]  /*11170*/  SEL R36, R11, R12, P0 ;  /* 0x0000000c0b247207 */ /* 0x000fe40000000000 */
[----:B------:R-:W-:-:S02]  /*11180*/  SEL R40, R12, R11, P0 ;  /* 0x0000000b0c287207 */ /* 0x000fc40000000000 */
[----:B------:R-:W-:Y:S02]  /*11190*/  LOP3.LUT R12, R3, R10, RZ, 0x3c, !PT ;  /* 0x0000000a030c7212 */ /* 0x000fe400078e3cff */
[----:B------:R-:W-:Y:S02]  /*111a0*/  LOP3.LUT R3, R14, 0x180, RZ, 0xc0, !PT ;  /* 0x000001800e037812 */ /* 0x000fe400078ec0ff */
[----:B------:R-:W-:Y:S02]  /*111b0*/  LOP3.LUT R6, R27, 0x180, RZ, 0xc0, !PT ;  /* 0x000001801b067812 */ /* 0x000fe400078ec0ff */
[----:B------:R-:W-:Y:S02]  /*111c0*/  F2FP.BF16.F32.PACK_AB R20, R31, R20 ;  /* 0x000000141f14723e */ /* 0x000fe400000010ff */
[----:B------:R-:W-:Y:S02]  /*111d0*/  SHF.R.U64 R3, R3, 0x3, RZ ;  /* 0x0000000303037819 */ /* 0x000fe400000012ff */
[----:B------:R-:W-:-:S02]  /*111e0*/  F2FP.BF16.F32.PACK_AB R53, R53, R56 ;  /* 0x000000383535723e */ /* 0x000fc400000010ff */
[----:B------:R-:W-:Y:S02]  /*111f0*/  F2FP.BF16.F32.PACK_AB R54, R51, R54 ;  /* 0x000000363336723e */ /* 0x000fe400000010ff */
[----:B------:R-:W-:Y:S02]  /*11200*/  SHF.R.U64 R6, R6, 0x3, RZ ;  /* 0x0000000306067819 */ /* 0x000fe400000012ff */
[----:B------:R-:W-:Y:S02]  /*11210*/  F2FP.BF16.F32.PACK_AB R49, R49, R52 ;  /* 0x000000343131723e */ /* 0x000fe400000010ff */
[----:B------:R-:W-:Y:S01]  /*11220*/  F2FP.BF16.F32.PACK_AB R50, R47, R50 ;  /* 0x000000322f32723e */ /* 0x000fe200000010ff */
[----:B------:R-:W-:Y:S01]  /*11230*/  IMAD.X R11, RZ, RZ, R9, P3 ;  /* 0x000000ffff0b7224 */ /* 0x000fe200018e0609 */
[----:B------:R-:W-:Y:S02]  /*11240*/  F2FP.BF16.F32.PACK_AB R46, R43, R46 ;  /* 0x0000002e2b2e723e */ /* 0x000fe400000010ff */
[----:B------:R-:W-:-:S02]  /*11250*/  SEL R52, R15, R20, P0 ;  /* 0x000000140f347207 */ /* 0x000fc40000000000 */
[----:B------:R-:W-:Y:S01]  /*11260*/  SEL R56, R20, R15, P0 ;  /* 0x0000000f14387207 */ /* 0x000fe20000000000 */
[--C-:B------:R-:W-:Y:S01]  /*11270*/  IMAD.X R15, RZ, RZ, R9.reuse, P4 ;  /* 0x000000ffff0f7224 */ /* 0x100fe200020e0609 */
[----:B------:R-:W-:Y:S01]  /*11280*/  LOP3.LUT R14, R3, R14, RZ, 0x3c, !PT ;  /* 0x0000000e030e7212 */ /* 0x000fe200078e3cff */
[----:B------:R-:W-:Y:S01]  /*11290*/  IMAD.X R13, RZ, RZ, R9, P5 ;  /* 0x000000ffff0d7224 */ /* 0x000fe200028e0609 */
[----:B----4-:R-:W-:Y:S02]  /*112a0*/  LOP3.LUT R3, R5, 0x2, RZ, 0x3c, !PT ;  /* 0x0000000205037812 */ /* 0x010fe400078e3cff */
[----:B------:R-:W-:Y:S02]  /*112b0*/  SEL R62, R53, R54, P0 ;  /* 0x00000036353e7207 */ /* 0x000fe40000000000 */
[----:B------:R-:W-:Y:S02]  /*112c0*/  LOP3.LUT R10, R6, R27, RZ, 0x3c, !PT ;  /* 0x0000001b060a7212 */ /* 0x000fe400078e3cff */
[----:B------:R-:W-:-:S02]  /*112d0*/  SEL R54, R54, R53, P0 ;  /* 0x0000003536367207 */ /* 0x000fc40000000000 */
[----:B------:R-:W-:Y:S01]  /*112e0*/  SEL R64, R49, R50, P0 ;  /* 0x0000003231407207 */ /* 0x000fe20000000000 */
[--C-:B------:R-:W-:Y:S01]  /*112f0*/  IMAD.X R7, RZ, RZ, R9.reuse, P2 ;  /* 0x000000ffff077224 */ /* 0x100fe200010e0609 */
[----:B------:R-:W-:Y:S01]  /*11300*/  F2FP.BF16.F32.PACK_AB R42, R39, R42 ;  /* 0x0000002a272a723e */ /* 0x000fe200000010ff */
[----:B------:R-:W-:Y:S01]  /*11310*/  IMAD.X R21, RZ, RZ, R9, P1 ;  /* 0x000000ffff157224 */ /* 0x000fe200008e0609 */
[----:B------:R-:W-:Y:S02]  /*11320*/  SEL R50, R50, R49, P0 ;  /* 0x0000003132327207 */ /* 0x000fe40000000000 */
[----:B------:R-:W-:Y:S02]  /*11330*/  SEL R66, R45, R46, P0 ;  /* 0x0000002e2d427207 */ /* 0x000fe40000000000 */
[----:B------:R-:W-:Y:S02]  /*11340*/  F2FP.BF16.F32.PACK_AB R38, R135, R38 ;  /* 0x000000268726723e */ /* 0x000fe400000010ff */
[----:B------:R-:W-:-:S02]  /*11350*/  LOP3.LUT R20, R29, 0x180, RZ, 0xc0, !PT ;  /* 0x000001801d147812 */ /* 0x000fc400078ec0ff */
[----:B------:R-:W-:Y:S02]  /*11360*/  LOP3.LUT R31, R72, 0x180, RZ, 0xc0, !PT ;  /* 0x00000180481f7812 */ /* 0x000fe400078ec0ff */
[----:B------:R-:W-:Y:S01]  /*11370*/  MOV R51, R8 ;  /* 0x0000000800337202 */ /* 0x000fe20000000f00 */
[----:B------:R-:W-:Y:S01]  /*11380*/  SHFL.IDX PT, R28, R28, R5, 0x1c1f ;  /* 0x001c1f051c1c7589 */ /* 0x000fe200000e0000 */
[----:B------:R-:W-:Y:S02]  /*11390*/  SEL R46, R46, R45, P0 ;  /* 0x0000002d2e2e7207 */ /* 0x000fe40000000000 */
[----:B------:R-:W-:Y:S01]  /*113a0*/  MOV R47, R14 ;  /* 0x0000000e002f7202 */ /* 0x000fe20000000f00 */
[----:B------:R-:W-:Y:S01]  /*113b0*/  SHFL.IDX PT, R8, R4, R5, 0x1c1f ;  /* 0x001c1f0504087589 */ /* 0x000fe200000e0000 */
[----:B------:R-:W-:Y:S02]  /*113c0*/  MOV R45, R10 ;  /* 0x0000000a002d7202 */ /* 0x000fe40000000f00 */
[----:B------:R-:W-:Y:S01]  /*113d0*/  MOV R49, R12 ;  /* 0x0000000c00317202 */ /* 0x000fe20000000f00 */
[----:B------:R-:W0:Y:S01]  /*113e0*/  SHFL.IDX PT, R9, R26, R3, 0x1c1f ;  /* 0x001c1f031a097589 */ /* 0x000e2200000e0000 */
[----:B------:R-:W-:-:S03]  /*113f0*/  SEL R68, R41, R42, P0 ;  /* 0x0000002a29447207 */ /* 0x000fc60000000000 */
[----:B------:R-:W4:Y:S01]  /*11400*/  SHFL.IDX PT, R11, R30, R3, 0x1c1f ;  /* 0x001c1f031e0b7589 */ /* 0x000f2200000e0000 */
[----:B------:R-:W-:-:S03]  /*11410*/  SEL R42, R42, R41, P0 ;  /* 0x000000292a2a7207 */ /* 0x000fc60000000000 */
[----:B------:R-:W-:Y:S01]  /*11420*/  SHFL.IDX PT, R60, R60, R5, 0x1c1f ;  /* 0x001c1f053c3c7589 */ /* 0x000fe200000e0000 */
[----:B------:R-:W-:-:S03]  /*11430*/  SEL R70, R37, R38, P0 ;  /* 0x0000002625467207 */ /* 0x000fc60000000000 */
[----:B------:R-:W1:Y:S01]  /*11440*/  SHFL.IDX PT, R15, R58, R3, 0x1c1f ;  /* 0x001c1f033a0f7589 */ /* 0x000e6200000e0000 */
[----:B------:R-:W-:Y:S02]  /*11450*/  SHF.R.U64 R20, R20, 0x3, RZ ;  /* 0x0000000314147819 */ /* 0x000fe400000012ff */
[----:B------:R-:W-:Y:S01]  /*11460*/  SHF.R.U64 R31, R31, 0x3, RZ ;  /* 0x000000031f1f7819 */ /* 0x000fe200000012ff */
[----:B------:R-:W-:Y:S01]  /*11470*/  SHFL.IDX PT, R32, R32, R5, 0x1c1f ;  /* 0x001c1f0520207589 */ /* 0x000fe200000e0000 */
[----:B------:R-:W-:-:S03]  /*11480*/  SEL R38, R38, R37, P0 ;  /* 0x0000002526267207 */ /* 0x000fc60000000000 */
[----:B------:R-:W1:Y:S04]  /*11490*/  SHFL.IDX PT, R13, R34, R3, 0x1c1f ;  /* 0x001c1f03220d7589 */ /* 0x000e6800000e0000 */
[----:B------:R-:W-:Y:S04]  /*114a0*/  SHFL.IDX PT, R62, R62, R5, 0x1c1f ;  /* 0x001c1f053e3e7589 */ /* 0x000fe800000e0000 */
[----:B------:R-:W1:Y:S04]  /*114b0*/  SHFL.IDX PT, R33, R54, R3, 0x1c1f ;  /* 0x001c1f0336217589 */ /* 0x000e6800000e0000 */
[----:B------:R-:W-:Y:S04]  /*114c0*/  SHFL.IDX PT, R64, R64, R5, 0x1c1f ;  /* 0x001c1f0540407589 */ /* 0x000fe800000e0000 */
[----:B------:R-:W1:Y:S01]  /*114d0*/  SHFL.IDX PT, R35, R50, R3, 0x1c1f ;  /* 0x001c1f0332237589 */ /* 0x000e6200000e0000 */
[----:B------:R-:W-:-:S02]  /*114e0*/  LOP3.LUT R6, R20, R29, RZ, 0x3c, !PT ;  /* 0x0000001d14067212 */ /* 0x000fc400078e3cff */
[----:B------:R-:W-:Y:S01]  /*114f0*/  LOP3.LUT R20, R31, R72, RZ, 0x3c, !PT ;  /* 0x000000481f147212 */ /* 0x000fe200078e3cff */
[----:B------:R-:W-:Y:S04]  /*11500*/  SHFL.IDX PT, R36, R36, R5, 0x1c1f ;  /* 0x001c1f0524247589 */ /* 0x000fe800000e0000 */
[----:B------:R-:W-:Y:S04]  /*11510*/  SHFL.IDX PT, R66, R66, R5, 0x1c1f ;  /* 0x001c1f0542427589 */ /* 0x000fe800000e0000 */
[----:B------:R-:W1:Y:S04]  /*11520*/  SHFL.IDX PT, R27, R40, R3, 0x1c1f ;  /* 0x001c1f03281b7589 */ /* 0x000e6800000e0000 */
[----:B------:R-:W1:Y:S04]  /*11530*/  SHFL.IDX PT, R37, R46, R3, 0x1c1f ;  /* 0x001c1f032e257589 */ /* 0x000e6800000e0000 */
[----:B------:R-:W-:Y:S04]  /*11540*/  SHFL.IDX PT, R44, R44, R5, 0x1c1f ;  /* 0x001c1f052c2c7589 */ /* 0x000fe800000e0000 */
[----:B------:R-:W-:Y:S04]  /*11550*/  SHFL.IDX PT, R68, R68, R5, 0x1c1f ;  /* 0x001c1f0544447589 */ /* 0x000fe800000e0000 */
[----:B------:R-:W1:Y:S04]  /*11560*/  SHFL.IDX PT, R29, R48, R3, 0x1c1f ;  /* 0x001c1f03301d7589 */ /* 0x000e6800000e0000 */
[----:B------:R-:W1:Y:S04]  /*11570*/  SHFL.IDX PT, R39, R42, R3, 0x1c1f ;  /* 0x001c1f032a277589 */ /* 0x000e6800000e0000 */
[----:B------:R-:W-:Y:S04]  /*11580*/  SHFL.IDX PT, R52, R52, R5, 0x1c1f ;  /* 0x001c1f0534347589 */ /* 0x000fe800000e0000 */
[----:B------:R-:W-:Y:S04]  /*11590*/  SHFL.IDX PT, R70, R70, R5, 0x1c1f ;  /* 0x001c1f0546467589 */ /* 0x000fe800000e0000 */
[----:B------:R-:W1:Y:S04]  /*115a0*/  SHFL.IDX PT, R31, R56, R3, 0x1c1f ;  /* 0x001c1f03381f7589 */ /* 0x000e6800000e0000 */
[----:B------:R1:W1:Y:S01]  /*115b0*/  SHFL.IDX PT, R41, R38, R3, 0x1c1f ;  /* 0x001c1f0326297589 */ /* 0x00026200000e0000 */
[----:B------:R-:W-:-:S02]  /*115c0*/  MOV R43, R6 ;  /* 0x00000006002b7202 */ /* 0x000fc40000000f00 */
[----:B0-----:R-:W-:Y:S01]  /*115d0*/  SEL R4, R8, R9, P0 ;  /* 0x0000000908047207 */ /* 0x001fe20000000000 */
[----:B------:R-:W3:Y:S01]  /*115e0*/  LDL R53, [R1+0x48] ;  /* 0x0000480001357983 */ /* 0x000ee20000100800 */
[----:B------:R-:W-:Y:S02]  /*115f0*/  SEL R6, R9, R8, P0 ;  /* 0x0000000809067207 */ /* 0x000fe40000000000 */
[----:B----4-:R-:W-:Y:S02]  /*11600*/  SEL R8, R28, R11, P0 ;  /* 0x0000000b1c087207 */ /* 0x010fe40000000000 */
[----:B------:R-:W-:Y:S01]  /*11610*/  SEL R10, R11, R28, P0 ;  /* 0x0000001c0b0a7207 */ /* 0x000fe20000000000 */
[----:B-1----:R-:W0:Y:S01]  /*11620*/  LDC R3, c[0x0][0xbe8] ;  /* 0x0002fa00ff037b82 */ /* 0x002e220000000800 */
[----:B------:R-:W-:Y:S02]  /*11630*/  SEL R5, R60, R15, P0 ;  /* 0x0000000f3c057207 */ /* 0x000fe40000000000 */
[----:B------:R-:W-:-:S05]  /*11640*/  SEL R7, R15, R60, P0 ;  /* 0x0000003c0f077207 */ /* 0x000fca0000000000 */
[----:B------:R-:W-:Y:S01]  /*11650*/  BAR.SYNC.DEFER_BLOCKING 0x1, 0x180 ;  /* 0x0046000000007b1d */ /* 0x000fe20000010000 */
[----:B------:R-:W-:Y:S02]  /*11660*/  SEL R12, R32, R13, P0 ;  /* 0x0000000d200c7207 */ /* 0x000fe40000000000 */
[----:B------:R-:W-:Y:S02]  /*11670*/  SEL R14, R13, R32, P0 ;  /* 0x000000200d0e7207 */ /* 0x000fe40000000000 */
[----:B------:R-:W-:Y:S02]  /*11680*/  SEL R9, R62, R33, P0 ;  /* 0x000000213e097207 */ /* 0x000fe40000000000 */
[----:B------:R-:W-:Y:S02]  /*11690*/  SEL R11, R33, R62, P0 ;  /* 0x0000003e210b7207 */ /* 0x000fe40000000000 */
[----:B------:R-:W-:Y:S02]  /*116a0*/  SEL R13, R64, R35, P0 ;  /* 0x00000023400d7207 */ /* 0x000fe40000000000 */
[----:B------:R-:W-:-:S02]  /*116b0*/  SEL R15, R35, R64, P0 ;  /* 0x00000040230f7207 */ /* 0x000fc40000000000 */
[----:B------:R-:W-:Y:S02]  /*116c0*/  ISETP.NE.U32.AND P2, PT, RZ, UR4, PT ;  /* 0x00000004ff007c0c */ /* 0x000fe4000bf45070 */
[----:B------:R-:W-:Y:S02]  /*116d0*/  MOV R21, R20 ;  /* 0x0000001400157202 */ /* 0x000fe40000000f00 */
[----:B------:R-:W-:Y:S01]  /*116e0*/  ISETP.NE.AND.EX P2, PT, RZ, UR5, PT, P2 ;  /* 0x00000005ff007c0c */ /* 0x000fe2000bf45320 */
[----:B------:R1:W-:Y:S04]  /*116f0*/  STSM.16.M88.4 [R51], R4 ;  /* 0x0000000433007844 */ /* 0x0003e80000000200 */
[----:B------:R4:W-:Y:S04]  /*11700*/  STSM.16.M88.4 [R49], R8 ;  /* 0x0000000831007844 */ /* 0x0009e80000000200 */
[----:B------:R0:W-:Y:S01]  /*11710*/  STSM.16.M88.4 [R47], R12 ;  /* 0x0000000c2f007844 */ /* 0x0001e20000000200 */
[----:B-1----:R-:W-:-:S02]  /*11720*/  SEL R4, R36, R27, P0 ;  /* 0x0000001b24047207 */ /* 0x002fc40000000000 */
[----:B------:R-:W-:Y:S02]  /*11730*/  SEL R6, R27, R36, P0 ;  /* 0x000000241b067207 */ /* 0x000fe40000000000 */
[----:B------:R-:W-:Y:S02]  /*11740*/  SEL R5, R66, R37, P0 ;  /* 0x0000002542057207 */ /* 0x000fe40000000000 */
[----:B------:R-:W-:Y:S02]  /*11750*/  SEL R7, R37, R66, P0 ;  /* 0x0000004225077207 */ /* 0x000fe40000000000 */
[----:B----4-:R-:W-:Y:S02]  /*11760*/  SEL R8, R44, R29, P0 ;  /* 0x0000001d2c087207 */ /* 0x010fe40000000000 */
[----:B------:R-:W-:Y:S02]  /*11770*/  SEL R10, R29, R44, P0 ;  /* 0x0000002c1d0a7207 */ /* 0x000fe40000000000 */
[----:B------:R-:W-:-:S02]  /*11780*/  SEL R9, R68, R39, P0 ;  /* 0x0000002744097207 */ /* 0x000fc40000000000 */
[----:B------:R-:W-:Y:S02]  /*11790*/  SEL R11, R39, R68, P0 ;  /* 0x00000044270b7207 */ /* 0x000fe40000000000 */
[----:B0-----:R-:W-:Y:S02]  /*117a0*/  SEL R12, R52, R31, P0 ;  /* 0x0000001f340c7207 */ /* 0x001fe40000000000 */
[----:B------:R-:W-:Y:S02]  /*117b0*/  SEL R14, R31, R52, P0 ;  /* 0x000000341f0e7207 */ /* 0x000fe40000000000 */
[----:B------:R-:W-:Y:S02]  /*117c0*/  SEL R13, R70, R41, P0 ;  /* 0x00000029460d7207 */ /* 0x000fe40000000000 */
[----:B------:R-:W-:Y:S01]  /*117d0*/  SEL R15, R41, R70, P0 ;  /* 0x00000046290f7207 */ /* 0x000fe20000000000 */
[----:B------:R0:W-:Y:S04]  /*117e0*/  STSM.16.M88.4 [R45], R4 ;  /* 0x000000042d007844 */ /* 0x0001e80000000200 */
[----:B------:R-:W-:Y:S04]  /*117f0*/  STSM.16.M88.4 [R43], R8 ;  /* 0x000000082b007844 */ /* 0x000fe80000000200 */
[----:B------:R1:W-:Y:S01]  /*11800*/  STSM.16.M88.4 [R21], R12 ;  /* 0x0000000c15007844 */ /* 0x0003e20000000200 */
[----:B------:R-:W-:Y:S01]  /*11810*/  MOV R20, RZ ;  /* 0x000000ff00147202 */ /* 0x000fe20000000f00 */
[----:B------:R-:W-:Y:S01]  /*11820*/  BAR.SYNC.DEFER_BLOCKING 0x1, 0x180 ;  /* 0x0046000000007b1d */ /* 0x000fe20000010000 */
[----:B--2---:R-:W-:-:S04]  /*11830*/  IADD3 R26, P1, R59, UR4, RZ ;  /* 0x000000043b1a7c10 */ /* 0x004fc8000ff3e0ff */
[----:B---3--:R-:W-:Y:S01]  /*11840*/  IADD3.X R27, R57, UR5, RZ, P1, !PT ;  /* 0x00000005391b7c10 */ /* 0x008fe20008ffe4ff */
[----:B------:R-:W-:Y:S02]  /*11850*/  ULDC.64 UR4, c[0x0][0xc08] ;  /* 0x0003020000047ab9 */ /* 0x000fe40000000a00 */
[----:B------:R-:W-:Y:S02]  /*11860*/  ISETP.NE.U32.AND P0, PT, RZ, UR4, PT ;  /* 0x00000004ff007c0c */ /* 0x000fe4000bf05070 */
[----:B------:R2:W5:Y:S02]  /*11870*/  @P2 LDG.E R20, desc[UR42][R26.64] ;  /* 0x0000002a1a142981 */ /* 0x000564000c1e1900 */
[----:B------:R-:W-:-:S13]  /*11880*/  ISETP.NE.AND.EX P0, PT, RZ, UR5, PT, P0 ;  /* 0x00000005ff007c0c */ /* 0x000fda000bf05300 */
[----:B0-----:R-:W-:Y:S01]  /*11890*/  @P0 IADD3 R4, P3, R59, UR4, RZ ;  /* 0x000000043b040c10 */ /* 0x001fe2000ff7e0ff */
[----:B------:R-:W-:Y:S02]  /*118a0*/  ULDC UR4, c[0x0][0xa88] ;  /* 0x0002a20000047ab9 */ /* 0x000fe40000000800 */
[----:B------:R-:W-:Y:S01]  /*118b0*/  IMAD.U32 R38, RZ, RZ, UR4 ;  /* 0x00000004ff267e24 */ /* 0x000fe2000f8e00ff */
[----:B------:R-:W-:-:S05]  /*118c0*/  @P0 IADD3.X R5, R57, UR5, RZ, P3, !PT ;  /* 0x0000000539050c10 */ /* 0x000fca0009ffe4ff */
[----:B------:R2:W5:Y:S01]  /*118d0*/  @P0 LDG.E R38, desc[UR42][R4.64] ;  /* 0x0000002a04260981 */ /* 0x000562000c1e1900 */
[----:B------:R-:W-:-:S13]  /*118e0*/  ISETP.NE.AND P1, PT, R3, 0x1, PT ;  /* 0x000000010300780c */ /* 0x000fda0003f25270 */
[----:B------:R-:W0:Y:S08]  /*118f0*/  @P1 LDC R6, c[0x0][0xbec] ;  /* 0x0002fb00ff061b82 */ /* 0x000e300000000800 */
[----:B------:R-:W3:Y:S01]  /*11900*/  @P1 LDC R29, c[0x0][0xbf0] ;  /* 0x0002fc00ff1d1b82 */ /* 0x000ee20000000800 */
[----:B-1----:R-:W-:Y:S01]  /*11910*/  IMAD R13, R53, 0xc0, R55 ;  /* 0x000000c0350d7824 */ /* 0x002fe200078e0237 */
[----:B0-23--:R-:W-:Y:S06]  /*11920*/  @P0 BRA `(.L_x_476) ;  /* 0x0000000000100947 */ /* 0x00dfec0003800000 */
[----:B------:R-:W-:Y:S05]  /*11930*/  @!P2 BRA `(.L_x_476) ;  /* 0x00000000000ca947 */ /* 0x000fea0003800000 */
[----:B------:R-:W2:Y:S04]  /*11940*/  LDG.E R5, desc[UR42][R26.64] ;  /* 0x0000002a1a057981 */ /* 0x000ea8000c1e1900 */
[----:B-----5:R-:W2:Y:S02]  /*11950*/  LDG.E R38, desc[UR42][R26.64+0x4] ;  /* 0x0000042a1a267981 */ /* 0x020ea4000c1e1900 */
[----:B--2---:R-:W-:-:S07]  /*11960*/  IMAD.IADD R38, R38, 0x1, -R5 ;  /* 0x0000000126267824 */ /* 0x004fce00078e0a05 */
.L_x_476:
[----:B------:R-:W2:Y:S01]  /*11970*/  LDL.LU R5, [R1+0x28] ;  /* 0x0000280001057983 */ /* 0x000ea20000300800 */
[----:B------:R-:W-:Y:S01]  /*11980*/  ULDC.64 UR4, c[0x0][0xb90] ;  /* 0x0002e40000047ab9 */ /* 0x000fe20000000a00 */
[----:B------:R-:W0:Y:S01]  /*11990*/  S2R R4, SR_TID.X ;  /* 0x0000000000047919 */ /* 0x000e220000002100 */
[----:B------:R-:W1:Y:S01]  /*119a0*/  S2R R14, SR_TID.X ;  /* 0x00000000000e7919 */ /* 0x000e620000002100 */
[----:B-----5:R-:W-:Y:S01]  /*119b0*/  SHF.R.S32.HI R21, RZ, 0x1f, R20 ;  /* 0x0000001fff157819 */ /* 0x020fe20000011414 */
[----:B------:R-:W-:Y:S01]  /*119c0*/  IMAD.MOV.U32 R7, RZ, RZ, R13 ;  /* 0x000000ffff077224 */ /* 0x000fe200078e000d */
[----:B------:R-:W3:Y:S01]  /*119d0*/  @P1 LDC R45, c[0x0][0xbec] ;  /* 0x0002fb00ff2d1b82 */ /* 0x000ee20000000800 */
[----:B------:R-:W4:Y:S04]  /*119e0*/  LDL.LU R10, [R1+0x44] ;  /* 0x00004400010a7983 */ /* 0x000f280000300800 */
[----:B------:R-:W3:Y:S04]  /*119f0*/  LDL.LU R44, [R1+0x34] ;  /* 0x00003400012c7983 */ /* 0x000ee80000300800 */
[----:B------:R-:W4:Y:S04]  /*11a00*/  LDL R49, [R1+0x30] ;  /* 0x0000300001317983 */ /* 0x000f280000100800 */
[----:B------:R-:W4:Y:S01]  /*11a10*/  LDL R15, [R1+0x64] ;  /* 0x00006400010f7983 */ /* 0x000f220000100800 */
[----:B------:R-:W-:-:S03]  /*11a20*/  IMAD R38, R38, R3, RZ ;  /* 0x0000000326267224 */ /* 0x000fc600078e02ff */
[----:B------:R0:W5:Y:S02]  /*11a30*/  LDL R48, [R1+0x78] ;  /* 0x0000780001307983 */ /* 0x0001640000100800 */
[----:B0-----:R-:W-:-:S05]  /*11a40*/  VIADD R47, R4, 0xffffff80 ;  /* 0xffffff80042f7836 */ /* 0x001fca0000000000 */
[----:B------:R-:W-:Y:S01]  /*11a50*/  SHF.R.S32.HI R50, RZ, 0x1f, R47 ;  /* 0x0000001fff327819 */ /* 0x000fe2000001142f */
[----:B------:R-:W-:-:S03]  /*11a60*/  @P1 IMAD.HI.U32 R4, R13, R6, RZ ;  /* 0x000000060d041227 */ /* 0x000fc600078e00ff */
[----:B------:R-:W-:Y:S02]  /*11a70*/  LEA.HI R50, R50, R47, RZ, 0x2 ;  /* 0x0000002f32327211 */ /* 0x000fe400078f10ff */
[----:B------:R-:W-:Y:S02]  /*11a80*/  @P1 SHF.R.U32.HI R7, RZ, R29, R4 ;  /* 0x0000001dff071219 */ /* 0x000fe40000011604 */
[----:B------:R-:W-:-:S03]  /*11a90*/  SHF.R.S32.HI R50, RZ, 0x2, R50 ;  /* 0x00000002ff327819 */ /* 0x000fc60000011432 */
[----:B------:R-:W-:Y:S02]  /*11aa0*/  IMAD.MOV R6, RZ, RZ, -R7 ;  /* 0x000000ffff067224 */ /* 0x000fe400078e0a07 */
[----:B-1----:R-:W-:-:S05]  /*11ab0*/  VIADD R30, R14, 0xffffff80 ;  /* 0xffffff800e1e7836 */ /* 0x002fca0000000000 */
[----:B------:R-:W-:-:S04]  /*11ac0*/  SHF.R.S32.HI R14, RZ, 0x1f, R30 ;  /* 0x0000001fff0e7819 */ /* 0x000fc8000001141e */
[----:B------:R-:W-:-:S04]  /*11ad0*/  LEA.HI R14, R14, R30, RZ, 0x7 ;  /* 0x0000001e0e0e7211 */ /* 0x000fc800078f38ff */
[----:B------:R-:W-:-:S05]  /*11ae0*/  LOP3.LUT R14, R14, 0xffffff80, RZ, 0xc0, !PT ;  /* 0xffffff800e0e7812 */ /* 0x000fca00078ec0ff */
[----:B------:R-:W-:Y:S01]  /*11af0*/  IMAD.IADD R14, R30, 0x1, -R14 ;  /* 0x000000011e0e7824 */ /* 0x000fe200078e0a0e */
[----:B------:R-:W-:-:S04]  /*11b00*/  SHF.R.S32.HI R46, RZ, 0x1f, R47 ;  /* 0x0000001fff2e7819 */ /* 0x000fc8000001142f */
[----:B------:R-:W-:-:S04]  /*11b10*/  LEA.HI R46, R46, R47, RZ, 0x2 ;  /* 0x0000002f2e2e7211 */ /* 0x000fc800078f10ff */
[----:B------:R-:W-:-:S05]  /*11b20*/  LOP3.LUT R46, R46, 0xfffffffc, RZ, 0xc0, !PT ;  /* 0xfffffffc2e2e7812 */ /* 0x000fca00078ec0ff */
[----:B------:R-:W-:Y:S02]  /*11b30*/  IMAD.IADD R46, R47, 0x1, -R46 ;  /* 0x000000012f2e7824 */ /* 0x000fe400078e0a2e */
[----:B------:R0:W5:Y:S01]  /*11b40*/  LDL R47, [R1+0x4c] ;  /* 0x00004c00012f7983 */ /* 0x0001620000100800 */
[----:B--2---:R-:W-:Y:S01]  /*11b50*/  IMAD.MOV.U32 R8, RZ, RZ, R5 ;  /* 0x000000ffff087224 */ /* 0x004fe200078e0005 */
[----:B---3--:R-:W-:-:S05]  /*11b60*/  SHF.R.S32.HI R39, RZ, 0x1f, R44 ;  /* 0x0000001fff277819 */ /* 0x008fca000001142c */
[----:B------:R-:W-:Y:S01]  /*11b70*/  IMAD R5, R39, UR4, RZ ;  /* 0x0000000427057c24 */ /* 0x000fe2000f8e02ff */
[----:B----4-:R-:W-:-:S03]  /*11b80*/  LEA R9, R50, R49, 0x5 ;  /* 0x0000003132097211 */ /* 0x010fc600078e28ff */
[C---:B------:R-:W-:Y:S02]  /*11b90*/  IMAD R11, R44.reuse, UR5, R5 ;  /* 0x000000052c0b7c24 */ /* 0x040fe4000f8e0205 */
[----:B------:R-:W-:Y:S01]  /*11ba0*/  IMAD.WIDE.U32 R4, R44, UR4, R20 ;  /* 0x000000042c047c25 */ /* 0x000fe2000f8e0014 */
[----:B------:R-:W-:Y:S01]  /*11bb0*/  SEL R37, R10, RZ, !P2 ;  /* 0x000000ff0a257207 */ /* 0x000fe20005000000 */
[----:B------:R-:W-:Y:S01]  /*11bc0*/  ULDC.64 UR4, c[0x0][0xb98] ;  /* 0x0002e60000047ab9 */ /* 0x000fe20000000a00 */
[----:B------:R-:W-:Y:S01]  /*11bd0*/  SEL R36, R8, RZ, !P2 ;  /* 0x000000ff08247207 */ /* 0x000fe20005000000 */
[----:B------:R-:W-:Y:S02]  /*11be0*/  IMAD.IADD R5, R5, 0x1, R11 ;  /* 0x0000000105057824 */ /* 0x000fe400078e020b */
[----:B------:R-:W-:-:S04]  /*11bf0*/  IMAD.WIDE R24, R9, 0x2, R24 ;  /* 0x0000000209187825 */ /* 0x000fc800078e0218 */
[----:B------:R-:W-:Y:S02]  /*11c00*/  IMAD R9, R3, R6, R13 ;  /* 0x0000000603097224 */ /* 0x000fe400078e020d */
[----:B------:R-:W-:Y:S02]  /*11c10*/  IMAD R11, R37, UR4, RZ ;  /* 0x00000004250b7c24 */ /* 0x000fe4000f8e02ff */
[----:B------:R-:W-:Y:S01]  /*11c20*/  IMAD.WIDE.U32 R4, R36, UR4, R4 ;  /* 0x0000000424047c25 */ /* 0x000fe2000f8e0004 */
[----:B------:R-:W-:-:S03]  /*11c30*/  SHF.R.S32.HI R6, RZ, 0x1f, R9 ;  /* 0x0000001fff067819 */ /* 0x000fc60000011409 */
[----:B------:R-:W-:Y:S01]  /*11c40*/  IMAD R10, R36, UR5, R11 ;  /* 0x00000005240a7c24 */ /* 0x000fe2000f8e020b */
[----:B------:R-:W-:Y:S01]  /*11c50*/  SHF.R.S32.HI R11, RZ, 0x1f, R7 ;  /* 0x0000001fff0b7819 */ /* 0x000fe20000011407 */
[----:B------:R-:W-:Y:S01]  /*11c60*/  ULDC.64 UR4, c[0x0][0xb88] ;  /* 0x0002e20000047ab9 */ /* 0x000fe20000000a00 */
[----:B------:R-:W-:Y:S02]  /*11c70*/  IADD3 R4, P0, R7, R4, RZ ;  /* 0x0000000407047210 */ /* 0x000fe40007f1e0ff */
[----:B------:R-:W-:Y:S01]  /*11c80*/  IADD3 R13, P2, R24, 0x1800, RZ ;  /* 0x00001800180d7810 */ /* 0x000fe20007f5e0ff */
[----:B------:R-:W-:Y:S01]  /*11c90*/  IMAD R6, R6, UR4, RZ ;  /* 0x0000000406067c24 */ /* 0x000fe2000f8e02ff */
[----:B------:R-:W-:Y:S02]  /*11ca0*/  IADD3.X R5, R11, R5, R10, P0, !PT ;  /* 0x000000050b057210 */ /* 0x000fe400007fe40a */
[----:B------:R-:W-:Y:S01]  /*11cb0*/  LOP3.LUT R8, R13, 0x180, RZ, 0xc0, !PT ;  /* 0x000001800d087812 */ /* 0x000fe200078ec0ff */
[----:B------:R-:W-:-:S02]  /*11cc0*/  IMAD R7, R9, UR5, R6 ;  /* 0x0000000509077c24 */ /* 0x000fc4000f8e0206 */
[----:B------:R-:W-:Y:S01]  /*11cd0*/  IMAD.WIDE.U32 R4, R9, UR4, R4 ;  /* 0x0000000409047c25 */ /* 0x000fe2000f8e0004 */
[----:B------:R-:W-:Y:S01]  /*11ce0*/  SHF.R.U64 R8, R8, 0x3, RZ ;  /* 0x0000000308087819 */ /* 0x000fe200000012ff */
[----:B------:R-:W-:Y:S02]  /*11cf0*/  ULDC.64 UR4, c[0x0][0xb50] ;  /* 0x0002d40000047ab9 */ /* 0x000fe40000000a00 */
[----:B------:R-:W-:Y:S01]  /*11d00*/  IMAD.IADD R5, R5, 0x1, R7 ;  /* 0x0000000105057824 */ /* 0x000fe200078e0207 */
[----:B------:R-:W-:Y:S02]  /*11d10*/  LEA R6, P0, R4, UR4, 0x2 ;  /* 0x0000000404067c11 */ /* 0x000fe4000f8010ff */
[----:B------:R-:W-:Y:S02]  /*11d20*/  LOP3.LUT R8, R8, R13, RZ, 0x3c, !PT ;  /* 0x0000000d08087212 */ /* 0x000fe400078e3cff */
[----:B------:R-:W-:Y:S02]  /*11d30*/  IADD3 R13, P6, R24, 0x3000, RZ ;  /* 0x00003000180d7810 */ /* 0x000fe40007fde0ff */
[----:B------:R-:W-:Y:S01]  /*11d40*/  LEA.HI.X R4, R4, UR5, R5, 0x2, P0 ;  /* 0x0000000504047c11 */ /* 0x000fe200080f1405 */
[----:B------:R-:W-:Y:S01]  /*11d50*/  SHFL.IDX PT, R40, R6, RZ, 0x1c1f ;  /* 0x001c1fff06287589 */ /* 0x000fe200000e0000 */
[----:B------:R-:W-:Y:S01]  /*11d60*/  LOP3.LUT R12, R13, 0x180, RZ, 0xc0, !PT ;  /* 0x000001800d0c7812 */ /* 0x000fe200078ec0ff */
[----:B------:R-:W-:Y:S01]  /*11d70*/  IMAD.X R9, RZ, RZ, R25, P2 ;  /* 0x000000ffff097224 */ /* 0x000fe200010e0619 */
[----:B------:R-:W-:Y:S01]  /*11d80*/  ULDC.64 UR4, c[0x0][0xaa0] ;  /* 0x0002a80000047ab9 */ /* 0x000fe20000000a00 */
[----:B------:R-:W1:Y:S01]  /*11d90*/  SHFL.IDX PT, R41, R4, RZ, 0x1c1f ;  /* 0x001c1fff04297589 */ /* 0x000e6200000e0000 */
[----:B------:R-:W-:-:S02]  /*11da0*/  SHF.R.U64 R12, R12, 0x3, RZ ;  /* 0x000000030c0c7819 */ /* 0x000fc400000012ff */
[----:B------:R-:W-:Y:S02]  /*11db0*/  LOP3.LUT P0, RZ, R14, 0x3, RZ, 0xc0, !PT ;  /* 0x000000030eff7812 */ /* 0x000fe4000780c0ff */
[----:B------:R-:W-:Y:S01]  /*11dc0*/  LOP3.LUT R12, R12, R13, RZ, 0x3c, !PT ;  /* 0x0000000d0c0c7212 */ /* 0x000fe200078e3cff */
[----:B------:R-:W-:Y:S01]  /*11dd0*/  IMAD R13, R53, 0xc0, R15 ;  /* 0x000000c0350d7824 */ /* 0x000fe200078e020f */
[----:B------:R-:W-:Y:S04]  /*11de0*/  SHFL.IDX PT, R42, R6, 0x1, 0x1c1f ;  /* 0x003c1f00062a7f89 */ /* 0x000fe800000e0000 */
[----:B------:R-:W2:Y:S01]  /*11df0*/  SHFL.IDX PT, R43, R4, 0x1, 0x1c1f ;  /* 0x003c1f00042b7f89 */ /* 0x000ea200000e0000 */
[C---:B------:R-:W-:Y:S02]  /*11e00*/  ISETP.GE.OR P2, PT, R13.reuse, R38, P0 ;  /* 0x000000260d00720c */ /* 0x040fe40000746670 */
[----:B------:R-:W-:Y:S01]  /*11e10*/  IADD3 R5, R13, 0x8, RZ ;  /* 0x000000080d057810 */ /* 0x000fe20007ffe0ff */
[----:B------:R-:W-:-:S03]  /*11e20*/  IMAD R21, R21, UR4, RZ ;  /* 0x0000000415157c24 */ /* 0x000fc6000f8e02ff */
[----:B------:R-:W-:-:S07]  /*11e30*/  ISETP.GE.OR P0, PT, R5, R38, P0 ;  /* 0x000000260500720c */ /* 0x000fce0000706670 */
[----:B-1----:R1:W-:Y:S02]  /*11e40*/  @!P2 ST.E desc[UR42][R40.64], R2 ;  /* 0x000000022800a985 */ /* 0x0023e4000c10192a */
[C---:B-1----:R-:W-:Y:S02]  /*11e50*/  IMAD R41, R20.reuse, UR5, R21 ;  /* 0x0000000514297c24 */ /* 0x042fe4000f8e0215 */
[----:B------:R-:W-:Y:S01]  /*11e60*/  IMAD.WIDE.U32 R20, R20, UR4, RZ ;  /* 0x0000000414147c25 */ /* 0x000fe2000f8e00ff */
[----:B------:R-:W-:-:S03]  /*11e70*/  ULDC.64 UR4, c[0x0][0xae8] ;  /* 0x0002ba0000047ab9 */ /* 0x000fc60000000a00 */
[----:B------:R-:W-:Y:S02]  /*11e80*/  IMAD.IADD R21, R21, 0x1, R41 ;  /* 0x0000000115157824 */ /* 0x000fe400078e0229 */
[----:B------:R-:W-:Y:S01]  /*11e90*/  IMAD R39, R39, UR4, RZ ;  /* 0x0000000427277c24 */ /* 0x000fe2000f8e02ff */
[----:B--2---:R1:W-:Y:S01]  /*11ea0*/  @!P0 ST.E desc[UR42][R42.64], R0 ;  /* 0x000000002a008985 */ /* 0x0043e2000c10192a */
[----:B------:R-:W-:-:S04]  /*11eb0*/  IMAD.WIDE.U32 R20, R44, UR4, R20 ;  /* 0x000000042c147c25 */ /* 0x000fc8000f8e0014 */
[----:B------:R-:W-:Y:S01]  /*11ec0*/  IMAD R39, R44, UR5, R39 ;  /* 0x000000052c277c24 */ /* 0x000fe2000f8e0227 */
[C---:B------:R-:W-:Y:S01]  /*11ed0*/  IADD3 R27, P5, R24.reuse, 0x4800, RZ ;  /* 0x00004800181b7810 */ /* 0x040fe20007fbe0ff */
[----:B------:R0:W5:Y:S01]  /*11ee0*/  LDL R44, [R1+0x50] ;  /* 0x00005000012c7983 */ /* 0x0001620000100800 */
[----:B------:R-:W-:Y:S01]  /*11ef0*/  IADD3 R29, P4, R24, 0x6000, RZ ;  /* 0x00006000181d7810 */ /* 0x000fe20007f9e0ff */
[----:B-1----:R-:W-:Y:S01]  /*11f00*/  IMAD R0, R46, 0x60, R50 ;  /* 0x000000602e007824 */ /* 0x002fe200078e0232 */
[----:B------:R-:W1:Y:S01]  /*11f10*/  @P1 LDC R43, c[0x0][0xbf0] ;  /* 0x0002fc00ff2b1b82 */ /* 0x000e620000000800 */
[----:B------:R0:W5:Y:S01]  /*11f20*/  LDL R46, [R1+0x74] ;  /* 0x00007400012e7983 */ /* 0x0001620000100800 */
[----:B------:R-:W-:Y:S01]  /*11f30*/  IADD3 R7, P3, R24, 0x7800, RZ ;  /* 0x0000780018077810 */ /* 0x000fe20007f7e0ff */
[----:B------:R-:W-:Y:S01]  /*11f40*/  IMAD R40, R53, 0xc0, R0 ;  /* 0x000000c035287824 */ /* 0x000fe200078e0200 */
[----:B------:R-:W-:Y:S01]  /*11f50*/  LOP3.LUT R26, R27, 0x180, RZ, 0xc0, !PT ;  /* 0x000001801b1a7812 */ /* 0x000fe200078ec0ff */
[----:B------:R-:W-:-:S02]  /*11f60*/  ULDC.64 UR4, c[0x0][0xaf0] ;  /* 0x0002bc0000047ab9 */ /* 0x000fc40000000a00 */
[----:B------:R-:W-:Y:S01]  /*11f70*/  @P1 IMAD.HI.U32 R0, R40, R45, RZ ;  /* 0x0000002d28001227 */ /* 0x000fe200078e00ff */
[----:B------:R-:W-:Y:S02]  /*11f80*/  LOP3.LUT R28, R29, 0x180, RZ, 0xc0, !PT ;  /* 0x000001801d1c7812 */ /* 0x000fe400078ec0ff */
[----:B------:R-:W-:Y:S01]  /*11f90*/  LOP3.LUT R11, R24, 0x180, RZ, 0xc0, !PT ;  /* 0x00000180180b7812 */ /* 0x000fe200078ec0ff */
[----:B------:R-:W-:Y:S01]  /*11fa0*/  IMAD.IADD R21, R21, 0x1, R39 ;  /* 0x0000000115157824 */ /* 0x000fe200078e0227 */
[----:B------:R-:W-:Y:S01]  /*11fb0*/  LOP3.LUT R6, R7, 0x180, RZ, 0xc0, !PT ;  /* 0x0000018007067812 */ /* 0x000fe200078ec0ff */
[----:B------:R-:W-:Y:S01]  /*11fc0*/  IMAD.MOV.U32 R39, RZ, RZ, R40 ;  /* 0x000000ffff277224 */ /* 0x000fe200078e0028 */
[----:B------:R-:W-:Y:S01]  /*11fd0*/  SHF.R.U64 R26, R26, 0x3, RZ ;  /* 0x000000031a1a7819 */ /* 0x000fe200000012ff */
[----:B------:R-:W-:Y:S01]  /*11fe0*/  IMAD R37, R37, UR4, RZ ;  /* 0x0000000425257c24 */ /* 0x000fe2000f8e02ff */
[----:B------:R-:W-:Y:S02]  /*11ff0*/  SHF.R.U64 R28, R28, 0x3, RZ ;  /* 0x000000031c1c7819 */ /* 0x000fe400000012ff */
[----:B------:R-:W-:-:S02]  /*12000*/  SHF.R.U64 R11, R11, 0x3, RZ ;  /* 0x000000030b0b7819 */ /* 0x000fc400000012ff */
[----:B------:R-:W-:Y:S02]  /*12010*/  SHF.R.U64 R6, R6, 0x3, RZ ;  /* 0x0000000306067819 */ /* 0x000fe400000012ff */
[----:B-1----:R-:W-:Y:S01]  /*12020*/  @P1 SHF.R.U32.HI R39, RZ, R43, R0 ;  /* 0x0000002bff271219 */ /* 0x002fe20000011600 */
[----:B------:R-:W-:Y:S01]  /*12030*/  IMAD R41, R36, UR5, R37 ;  /* 0x0000000524297c24 */ /* 0x000fe2000f8e0225 */
[----:B------:R-:W-:Y:S01]  /*12040*/  LOP3.LUT R26, R26, R27, RZ, 0x3c, !PT ;  /* 0x0000001b1a1a7212 */ /* 0x000fe200078e3cff */
[----:B------:R-:W-:Y:S01]  /*12050*/  IMAD.WIDE.U32 R36, R36, UR4, R20 ;  /* 0x0000000424247c25 */ /* 0x000fe2000f8e0014 */
[--C-:B------:R-:W-:Y:S01]  /*12060*/  SHF.R.S32.HI R0, RZ, 0x1f, R39.reuse ;  /* 0x0000001fff007819 */ /* 0x100fe20000011427 */
[----:B------:R-:W-:Y:S01]  /*12070*/  ULDC.64 UR4, c[0x0][0xae0] ;  /* 0x0002b80000047ab9 */ /* 0x000fe20000000a00 */
[----:B------:R-:W-:Y:S01]  /*12080*/  LOP3.LUT R28, R28, R29, RZ, 0x3c, !PT ;  /* 0x0000001d1c1c7212 */ /* 0x000fe200078e3cff */
[----:B------:R-:W-:Y:S01]  /*12090*/  IMAD.MOV R2, RZ, RZ, -R39 ;  /* 0x000000ffff027224 */ /* 0x000fe200078e0a27 */
[----:B------:R-:W-:Y:S01]  /*120a0*/  LOP3.LUT R4, R11, R24, RZ, 0x3c, !PT ;  /* 0x000000180b047212 */ /* 0x000fe200078e3cff */
[--C-:B------:R-:W-:Y:S01]  /*120b0*/  IMAD.X R13, RZ, RZ, R25.reuse, P6 ;  /* 0x000000ffff0d7224 */ /* 0x100fe200030e0619 */
[----:B------:R-:W-:Y:S01]  /*120c0*/  MOV R5, R25 ;  /* 0x0000001900057202 */ /* 0x000fe20000000f00 */
[--C-:B------:R-:W-:Y:S01]  /*120d0*/  IMAD.X R27, RZ, RZ, R25.reuse, P5 ;  /* 0x000000ffff1b7224 */ /* 0x100fe200028e0619 */
[----:B------:R-:W-:Y:S01]  /*120e0*/  LOP3.LUT R32, R6, R7, RZ, 0x3c, !PT ;  /* 0x0000000706207212 */ /* 0x000fe200078e3cff */
[----:B------:R-:W-:-:S02]  /*120f0*/  IMAD.X R29, RZ, RZ, R25, P4 ;  /* 0x000000ffff1d7224 */ /* 0x000fc400020e0619 */
[----:B------:R-:W-:Y:S01]  /*12100*/  IMAD.X R33, RZ, RZ, R25, P3 ;  /* 0x000000ffff217224 */ /* 0x000fe200018e0619 */
[----:B------:R-:W-:Y:S01]  /*12110*/  IADD3 R37, R37, R41, RZ ;  /* 0x0000002925257210 */ /* 0x000fe20007ffe0ff */
[----:B------:R-:W-:Y:S01]  /*12120*/  IMAD R0, R0, UR4, RZ ;  /* 0x0000000400007c24 */ /* 0x000fe2000f8e02ff */
[----:B------:R-:W5:Y:S01]  /*12130*/  LD.E.128 R4, desc[UR42][R4.64] ;  /* 0x0000002a04047980 */ /* 0x000f62000c101d00 */
[----:B------:R-:W-:Y:S02]  /*12140*/  IMAD R21, R3, R2, R40 ;  /* 0x0000000203157224 */ /* 0x000fe400078e0228 */
[C---:B------:R-:W-:Y:S01]  /*12150*/  IMAD R41, R39.reuse, UR5, R0 ;  /* 0x0000000527297c24 */ /* 0x040fe2000f8e0200 */
[----:B------:R-:W5:Y:S01]  /*12160*/  LD.E.128 R8, desc[UR42][R8.64] ;  /* 0x0000002a08087980 */ /* 0x000f62000c101d00 */
[----:B------:R-:W-:Y:S01]  /*12170*/  IMAD.WIDE.U32 R2, R39, UR4, R36 ;  /* 0x0000000427027c25 */ /* 0x000fe2000f8e0024 */
[----:B------:R-:W-:Y:S01]  /*12180*/  SHF.R.S32.HI R0, RZ, 0x1f, R21 ;  /* 0x0000001fff007819 */ /* 0x000fe20000011415 */
[----:B------:R-:W-:Y:S01]  /*12190*/  ULDC.64 UR4, c[0x0][0xad8] ;  /* 0x0002b60000047ab9 */ /* 0x000fe20000000a00 */
[----:B------:R-:W5:Y:S04]  /*121a0*/  LD.E.128 R12, desc[UR42][R12.64] ;  /* 0x0000002a0c0c7980 */ /* 0x000f68000c101d00 */
[----:B------:R-:W5:Y:S04]  /*121b0*/  LD.E.128 R24, desc[UR42][R26.64] ;  /* 0x0000002a1a187980 */ /* 0x000f68000c101d00 */
[----:B------:R-:W5:Y:S04]  /*121c0*/  LD.E.128 R28, desc[UR42][R28.64] ;  /* 0x0000002a1c1c7980 */ /* 0x000f68000c101d00 */
[----:B------:R-:W5:Y:S01]  /*121d0*/  LD.E.128 R32, desc[UR42][R32.64] ;  /* 0x0000002a20207980 */ /* 0x000f62000c101d00 */
[----:B------:R-:W-:Y:S01]  /*121e0*/  @!PT LDS RZ, [RZ] ;  /* 0x00000000fffff984 */ /* 0x000fe20000000800 */
[----:B------:R-:W-:Y:S01]  /*121f0*/  @!PT LDS RZ, [RZ] ;  /* 0x00000000fffff984 */ /* 0x000fe20000000800 */
[----:B------:R-:W-:Y:S01]  /*12200*/  @!PT LDS RZ, [RZ] ;  /* 0x00000000fffff984 */ /* 0x000fe20000000800 */
[----:B------:R-:W-:Y:S01]  /*12210*/  @!PT LDS RZ, [RZ] ;  /* 0x00000000fffff984 */ /* 0x000fe20000000800 */
[----:B------:R1:W-:Y:S06]  /*12220*/  MEMBAR.ALL.CTA ;  /* 0x0000000000007992 */ /* 0x0003ec0000008000 */
[----:B-1----:R-:W1:Y:S01]  /*12230*/  FENCE.VIEW.ASYNC.S ;  /* 0x00000000000073c6 */ /* 0x002e620000000000 */
[----:B------:R-:W-:-:S02]  /*12240*/  IMAD.IADD R3, R3, 0x1, R41 ;  /* 0x0000000103037824 */ /* 0x000fc400078e0229 */
[----:B------:R-:W-:Y:S02]  /*12250*/  IMAD R0, R0, UR4, RZ ;  /* 0x0000000400007c24 */ /* 0x000fe4000f8e02ff */
[----:B------:R-:W-:Y:S02]  /*12260*/  IMAD R43, R53, 0xc0, R50 ;  /* 0x000000c0352b7824 */ /* 0x000fe400078e0232 */
[C---:B------:R-:W-:Y:S02]  /*12270*/  IMAD R37, R21.reuse, UR5, R0 ;  /* 0x0000000515257c24 */ /* 0x040fe4000f8e0200 */
[----:B------:R-:W-:Y:S01]  /*12280*/  IMAD.WIDE.U32 R2, R21, UR4, R2 ;  /* 0x0000000415027c25 */ /* 0x000fe2000f8e0002 */
[----:B------:R-:W-:Y:S01]  /*12290*/  ISETP.GE.AND P0, PT, R43, R38, PT ;  /* 0x000000262b00720c */ /* 0x000fe20003f06270 */
[----:B------:R-:W-:Y:S02]  /*122a0*/  ULDC.64 UR4, c[0x0][0xa80] ;  /* 0x0002a00000047ab9 */ /* 0x000fe40000000a00 */
[----:B------:R-:W-:Y:S01]  /*122b0*/  IMAD.IADD R3, R3, 0x1, R37 ;  /* 0x0000000103037824 */ /* 0x000fe200078e0225 */
[----:B------:R-:W-:Y:S01]  /*122c0*/  LEA R39, P1, R2, UR4, 0x1 ;  /* 0x0000000402277c11 */ /* 0x000fe2000f8208ff */
[----:B------:R-:W-:-:S03]  /*122d0*/  VIADD R0, R18, 0x19c20 ;  /* 0x00019c2012007836 */ /* 0x000fc60000000000 */
[----:B------:R-:W-:Y:S02]  /*122e0*/  LEA.HI.X R42, R2, UR5, R3, 0x1, P1 ;  /* 0x00000005022a7c11 */ /* 0x000fe400088f0c03 */
[----:B------:R-:W-:Y:S01]  /*122f0*/  PRMT R0, RZ, 0x654, R0 ;  /* 0x00000654ff007816 */ /* 0x000fe20000000000 */
[----:B-1----:R0:W1:Y:S01]  /*12300*/  SHFL.IDX PT, R20, R39, RZ, 0x1c1f ;  /* 0x001c1fff27147589 */ /* 0x00206200000e0000 */
[----:B------:R-:W-:Y:S02]  /*12310*/  BSSY B1, `(.L_x_477) ;  /* 0x0000010000017945 */ /* 0x000fe40003800000 */
[----:B------:R0:W-:Y:S01]  /*12320*/  SYNCS.ARRIVE.TRANS64.RED.A1T0 RZ, [R0+URZ], RZ ;  /* 0x000000ff00ff79a7 */ /* 0x0001e2000810043f */
[----:B------:R0:W2:Y:S01]  /*12330*/  SHFL.IDX PT, R21, R42, RZ, 0x1c1f ;  /* 0x001c1fff2a157589 */ /* 0x0000a200000e0000 */
[----:B------:R-:W-:Y:S05]  /*12340*/  @P0 BRA `(.L_x_478) ;  /* 0x0000000000300947 */ /* 0x000fea0003800000 */
[----:B------:R-:W-:Y:S02]  /*12350*/  ULDC UR4, c[0x0][0xac8] ;  /* 0x0002b20000047ab9 */ /* 0x000fe40000000800 */
[----:B-----5:R-:W-:Y:S02]  /*12360*/  ISETP.GE.AND P1, PT, R47, UR4, PT ;  /* 0x000000042f007c0c */ /* 0x020fe4000bf26270 */
[----:B------:R-:W-:Y:S02]  /*12370*/  ISETP.GE.AND P2, PT, R44, UR4, PT ;  /* 0x000000042c007c0c */ /* 0x000fe4000bf46270 */
[----:B------:R-:W-:-:S09]  /*12380*/  ISETP.GE.AND P0, PT, R49, UR4, PT ;  /* 0x0000000431007c0c */ /* 0x000fd2000bf06270 */
[-C--:B-1----:R-:W-:Y:S02]  /*12390*/  @!P1 LEA R36, P3, R47, R20.reuse, 0x1 ;  /* 0x000000142f249211 */ /* 0x082fe400078608ff */
[C---:B------:R-:W-:Y:S02]  /*123a0*/  @!P2 LEA R40, P4, R44.reuse, R20, 0x1 ;  /* 0x000000142c28a211 */ /* 0x040fe400078808ff */
[----:B--2---:R-:W-:Y:S01]  /*123b0*/  @!P0 IMAD.WIDE R2, R49, 0x2, R20 ;  /* 0x0000000231028825 */ /* 0x004fe200078e0214 */
[-C--:B------:R-:W-:Y:S02]  /*123c0*/  @!P1 LEA.HI.X R37, R47, R21.reuse, R48, 0x1, P3 ;  /* 0x000000152f259211 */ /* 0x080fe400018f0c30 */
[----:B------:R-:W-:Y:S02]  /*123d0*/  @!P2 LEA.HI.X R41, R44, R21, R46, 0x1, P4 ;  /* 0x000000152c29a211 */ /* 0x000fe400020f0c2e */
[----:B------:R3:W-:Y:S04]  /*123e0*/  @!P0 ST.E.128 desc[UR42][R2.64], R4 ;  /* 0x0000000402008985 */ /* 0x0007e8000c101d2a */
[----:B------:R3:W-:Y:S04]  /*123f0*/  @!P1 ST.E.128 desc[UR42][R36.64], R12 ;  /* 0x0000000c24009985 */ /* 0x0007e8000c101d2a */
[----:B------:R3:W-:Y:S02]  /*12400*/  @!P2 ST.E.128 desc[UR42][R40.64], R28 ;  /* 0x0000001c2800a985 */ /* 0x0007e4000c101d2a */
.L_x_478:
[----:B------:R-:W-:Y:S05]  /*12410*/  BSYNC B1 ;  /* 0x0000000000017941 */ /* 0x000fea0003800000 */
.L_x_477:
[----:B---3--:R-:W-:Y:S01]  /*12420*/  VIADD R3, R43, 0x60 ;  /* 0x000000602b037836 */ /* 0x008fe20000000000 */
[----:B-----5:R3:W4:Y:S04]  /*12430*/  SHFL.IDX PT, R5, R42, 0x1, 0x1c1f ;  /* 0x003c1f002a057f89 */ /* 0x02072800000e0000 */
[----:B------:R-:W-:Y:S01]  /*12440*/  ISETP.GE.AND P0, PT, R3, R38, PT ;  /* 0x000000260300720c */ /* 0x000fe20003f06270 */
[----:B------:R3:W0:-:S12]  /*12450*/  SHFL.IDX PT, R4, R39, 0x1, 0x1c1f ;  /* 0x003c1f0027047f89 */ /* 0x00061800000e0000 */
[----:B---3--:R-:W-:Y:S05]  /*12460*/  @P0 BRA `(.L_x_479) ;  /* 0x0000000800cc0947 */ /* 0x008fea0003800000 */
[----:B------:R-:W-:Y:S02]  /*12470*/  ULDC UR4, c[0x0][0xac8] ;  /* 0x0002b20000047ab9 */ /* 0x000fe40000000800 */
[----:B------:R-:W-:Y:S02]  /*12480*/  ISETP.GE.AND P2, PT, R47, UR4, PT ;  /* 0x000000042f007c0c */ /* 0x000fe4000bf46270 */
[----:B------:R-:W-:-:S11]  /*12490*/  ISETP.GE.AND P1, PT, R49, UR4, PT ;  /* 0x0000000431007c0c */ /* 0x000fd6000bf26270 */
[----:B0-----:R-:W-:Y:S02]  /*124a0*/  @!P2 LEA R6, P0, R47, R4, 0x1 ;  /* 0x000000042f06a211 */ /* 0x001fe400078008ff */
[----:B----4-:R-:W-:Y:S02]  /*124b0*/  @!P1 IMAD.WIDE R2, R49, 0x2, R4 ;  /* 0x0000000231029825 */ /* 0x010fe400078e0204 */
[----:B------:R-:W-:Y:S02]  /*124c0*/  @!P2 LEA.HI.X R7, R47, R5, R48, 0x1, P0 ;  /* 0x000000052f07a211 */ /* 0x000fe400000f0c30 */
[----:B------:R-:W-:Y:S01]  /*124d0*/  ISETP.GE.AND P0, PT, R44, UR4, PT ;  /* 0x000000042c007c0c */ /* 0x000fe2000bf06270 */
[----:B------:R0:W-:Y:S04]  /*124e0*/  @!P1 ST.E.128 desc[UR42][R2.64], R8 ;  /* 0x0000000802009985 */ /* 0x0001e8000c101d2a */
[----:B------:R0:W-:Y:S08]  /*124f0*/  @!P2 ST.E.128 desc[UR42][R6.64], R24 ;  /* 0x000000180600a985 */ /* 0x0001f0000c101d2a */
[----:B------:R-:W-:Y:S05]  /*12500*/  @P0 BRA `(.L_x_479) ;  /* 0x0000000800a40947 */ /* 0x000fea0003800000 */
[----:B0-----:R-:W-:-:S04]  /*12510*/  LEA R2, P0, R44, R4, 0x1 ;  /* 0x000000042c027211 */ /* 0x001fc800078008ff */
[----:B------:R-:W-:-:S05]  /*12520*/  LEA.HI.X R3, R44, R5, R46, 0x1, P0 ;  /* 0x000000052c037211 */ /* 0x000fca00000f0c2e */
[----:B------:R0:W-:Y:S01]  /*12530*/  ST.E.128 desc[UR42][R2.64], R32 ;  /* 0x0000002002007985 */ /* 0x0001e2000c101d2a */
[----:B------:R-:W-:Y:S05]  /*12540*/  BRA `(.L_x_479) ;  /* 0x0000000800947947 */ /* 0x000fea0003800000 */
.L_x_475:
[----:B0-----:R-:W2:Y:S01]  /*12550*/  LDL.LU R4, [R1+0x38] ;  /* 0x0000380001047983 */ /* 0x001ea20000300800 */
[----:B------:R-:W-:Y:S01]  /*12560*/  ULDC.64 UR4, c[0x0][0xc00] ;  /* 0x0003000000047ab9 */ /* 0x000fe20000000a00 */
[----:B------:R-:W-:Y:S01]  /*12570*/  IMAD.MOV.U32 R6, RZ, RZ, RZ ;  /* 0x000000ffff067224 */ /* 0x000fe200078e00ff */
[----:B------:R-:W0:Y:S01]  /*12580*/  LDC R25, c[0x0][0xbe8] ;  /* 0x0002fa00ff197b82 */ /* 0x000e220000000800 */
[----:B------:R-:W3:Y:S01]  /*12590*/  LDL.LU R0, [R1+0x3c] ;  /* 0x00003c0001007983 */ /* 0x000ee20000300800 */
[----:B------:R-:W-:-:S04]  /*125a0*/  ISETP.NE.U32.AND P0, PT, RZ, UR4, PT ;  /* 0x00000004ff007c0c */ /* 0x000fc8000bf05070 */
[----:B------:R-:W-:Y:S02]  /*125b0*/  ISETP.NE.AND.EX P0, PT, RZ, UR5, PT, P0 ;  /* 0x00000005ff007c0c */ /* 0x000fe4000bf05300 */
[----:B--2---:R-:W-:-:S04]  /*125c0*/  IADD3 R2, P1, R4, UR4, RZ ;  /* 0x0000000404027c10 */ /* 0x004fc8000ff3e0ff */
[----:B---3--:R-:W-:Y:S01]  /*125d0*/  IADD3.X R3, R0, UR5, RZ, P1, !PT ;  /* 0x0000000500037c10 */ /* 0x008fe20008ffe4ff */
[----:B------:R-:W-:Y:S02]  /*125e0*/  ULDC.64 UR4, c[0x0][0xc08] ;  /* 0x0003020000047ab9 */ /* 0x000fe40000000a00 */
[----:B------:R-:W-:-:S04]  /*125f0*/  ISETP.NE.U32.AND P1, PT, RZ, UR4, PT ;  /* 0x00000004ff007c0c */ /* 0x000fc8000bf25070 */
[----:B------:R2:W5:Y:S01]  /*12600*/  @P0 LDG.E R6, desc[UR42][R2.64] ;  /* 0x0000002a02060981 */ /* 0x000562000c1e1900 */
[----:B------:R-:W-:Y:S01]  /*12610*/  ISETP.NE.AND.EX P1, PT, RZ, UR5, PT, P1 ;  /* 0x00000005ff007c0c */ /* 0x000fe2000bf25310 */
[----:B------:R-:W3:-:S12]  /*12620*/  S2R R7, SR_TID.X ;  /* 0x0000000000077919 */ /* 0x000ed80000002100 */
[----:B------:R-:W-:Y:S01]  /*12630*/  @P1 IADD3 R4, P2, R4, UR4, RZ ;  /* 0x0000000404041c10 */ /* 0x000fe2000ff5e0ff */
[----:B------:R-:W-:-:S03]  /*12640*/  ULDC UR4, c[0x0][0xa88] ;  /* 0x0002a20000047ab9 */ /* 0x000fc60000000800 */
[----:B------:R-:W-:Y:S02]  /*12650*/  @P1 IADD3.X R5, R0, UR5, RZ, P2, !PT ;  /* 0x0000000500051c10 */ /* 0x000fe400097fe4ff */
[----:B------:R-:W-:-:S06]  /*12660*/  MOV R0, UR4 ;  /* 0x0000000400007c02 */ /* 0x000fcc0008000f00 */
[----:B------:R2:W5:Y:S01]  /*12670*/  @P1 LDG.E R0, desc[UR42][R4.64] ;  /* 0x0000002a04001981 */ /* 0x000562000c1e1900 */
[----:B0-----:R-:W-:Y:S01]  /*12680*/  ISETP.NE.AND P2, PT, R25, 0x1, PT ;  /* 0x000000011900780c */ /* 0x001fe20003f45270 */
[----:B---3--:R-:W-:-:S12]  /*12690*/  VIADD R30, R7, 0xffffff80 ;  /* 0xffffff80071e7836 */ /* 0x008fd80000000000 */
[----:B------:R-:W0:Y:S01]  /*126a0*/  @P2 LDC R27, c[0x0][0xbec] ;  /* 0x0002fb00ff1b2b82 */ /* 0x000e220000000800 */
[----:B------:R-:W-:Y:S01]  /*126b0*/  ISETP.GE.AND P3, PT, R30, 0xc0, PT ;  /* 0x000000c01e00780c */ /* 0x000fe20003f66270 */
[----:B--2---:R-:W-:-:S12]  /*126c0*/  @P1 BRA `(.L_x_480) ;  /* 0x0000000000101947 */ /* 0x004fd80003800000 */
[----:B------:R-:W-:Y:S05]  /*126d0*/  @!P0 BRA `(.L_x_480) ;  /* 0x00000000000c8947 */ /* 0x000fea0003800000 */
[----:B------:R-:W2:Y:S04]  /*126e0*/  LDG.E R5, desc[UR42][R2.64] ;  /* 0x0000002a02057981 */ /* 0x000ea8000c1e1900 */
[----:B-----5:R-:W2:Y:S02]  /*126f0*/  LDG.E R0, desc[UR42][R2.64+0x4] ;  /* 0x0000042a02007981 */ /* 0x020ea4000c1e1900 */
[----:B--2---:R-:W-:-:S07]  /*12700*/  IMAD.IADD R0, R0, 0x1, -R5 ;  /* 0x0000000100007824 */ /* 0x004fce00078e0a05 */
.L_x_480:
[----:B------:R-:W2:Y:S04]  /*12710*/  LDL.LU R3, [R1+0x28] ;  /* 0x0000280001037983 */ /* 0x000ea80000300800 */
[----:B------:R-:W3:Y:S04]  /*12720*/  LDL.LU R2, [R1+0x44] ;  /* 0x0000440001027983 */ /* 0x000ee80000300800 */
[----:B------:R-:W4:Y:S04]  /*12730*/  LDL R29, [R1+0x34] ;  /* 0x00003400011d7983 */ /* 0x000f280000100800 */
[----:B------:R0:W5:Y:S01]  /*12740*/  LDL R26, [R1+0x48] ;  /* 0x00004800011a7983 */ /* 0x0001620000100800 */
[----:B------:R-:W-:Y:S01]  /*12750*/  BSSY B1, `(.L_x_481) ;  /* 0x000002d000017945 */ /* 0x000fe20003800000 */
[----:B-----5:R-:W-:-:S02]  /*12760*/  SHF.R.S32.HI R11, RZ, 0x1f, R6 ;  /* 0x0000001fff0b7819 */ /* 0x020fc40000011406 */
[----:B--2---:R-:W-:Y:S02]  /*12770*/  SEL R13, R3, RZ, !P0 ;  /* 0x000000ff030d7207 */ /* 0x004fe40004000000 */
[----:B---3--:R-:W-:Y:S02]  /*12780*/  SEL R12, R2, RZ, !P0 ;  /* 0x000000ff020c7207 */ /* 0x008fe40004000000 */
[----:B----4-:R-:W-:Y:S01]  /*12790*/  SHF.R.S32.HI R10, RZ, 0x1f, R29 ;  /* 0x0000001fff0a7819 */ /* 0x010fe2000001141d */
[----:B0-----:R-:W-:Y:S06]  /*127a0*/  @P3 BRA `(.L_x_482) ;  /* 0x00000000009c3947 */ /* 0x001fec0003800000 */
[----:B------:R-:W0:Y:S01]  /*127b0*/  LDC R9, c[0x0][0xbe8] ;  /* 0x0002fa00ff097b82 */ /* 0x000e220000000800 */
[----:B------:R-:W-:-:S04]  /*127c0*/  IMAD R2, R26, 0xc0, R7 ;  /* 0x000000c01a027824 */ /* 0x000fc800078e0207 */
[----:B------:R-:W-:Y:S02]  /*127d0*/  VIADD R8, R2, 0xffffff80 ;  /* 0xffffff8002087836 */ /* 0x000fe40000000000 */
[----:B0-----:R-:W-:-:S05]  /*127e0*/  IMAD R3, R0, R9, RZ ;  /* 0x0000000900037224 */ /* 0x001fca00078e02ff */
[----:B------:R-:W-:-:S13]  /*127f0*/  ISETP.GE.AND P0, PT, R8, R3, PT ;  /* 0x000000030800720c */ /* 0x000fda0003f06270 */
[----:B------:R-:W-:Y:S05]  /*12800*/  @P0 BRA `(.L_x_482) ;  /* 0x0000000000840947 */ /* 0x000fea0003800000 */
[----:B------:R-:W-:Y:S01]  /*12810*/  ISETP.NE.AND P0, PT, R9, 0x1, PT ;  /* 0x000000010900780c */ /* 0x000fe20003f05270 */
[----:B------:R-:W-:Y:S01]  /*12820*/  ULDC.64 UR4, c[0x0][0xb90] ;  /* 0x0002e40000047ab9 */ /* 0x000fe20000000a00 */
[----:B------:R-:W-:Y:S01]  /*12830*/  MOV R3, R11 ;  /* 0x0000000b00037202 */ /* 0x000fe20000000f00 */
[----:B------:R-:W-:Y:S02]  /*12840*/  IMAD R7, R10, UR4, RZ ;  /* 0x000000040a077c24 */ /* 0x000fe4000f8e02ff */
[----:B------:R-:W-:Y:S02]  /*12850*/  IMAD.MOV.U32 R2, RZ, RZ, R6 ;  /* 0x000000ffff027224 */ /* 0x000fe400078e0006 */
[----:B------:R-:W-:Y:S02]  /*12860*/  IMAD.MOV.U32 R5, RZ, RZ, R8 ;  /* 0x000000ffff057224 */ /* 0x000fe400078e0008 */
[----:B------:R-:W-:-:S04]  /*12870*/  IMAD.WIDE.U32 R2, R29, UR4, R2 ;  /* 0x000000041d027c25 */ /* 0x000fc8000f8e0002 */
[----:B------:R-:W0:Y:S01]  /*12880*/  @P0 LDC R15, c[0x0][0xbec] ;  /* 0x0002fb00ff0f0b82 */ /* 0x000e220000000800 */
[----:B------:R-:W-:Y:S01]  /*12890*/  IMAD R7, R29, UR5, R7 ;  /* 0x000000051d077c24 */ /* 0x000fe2000f8e0207 */
[----:B------:R-:W-:-:S03]  /*128a0*/  ULDC.64 UR4, c[0x0][0xb98] ;  /* 0x0002e60000047ab9 */ /* 0x000fc60000000a00 */
[----:B------:R-:W-:-:S03]  /*128b0*/  IMAD.IADD R3, R3, 0x1, R7 ;  /* 0x0000000103037824 */ /* 0x000fc600078e0207 */
[----:B------:R-:W2:Y:S01]  /*128c0*/  @P0 LDC R21, c[0x0][0xbf0] ;  /* 0x0002fc00ff150b82 */ /* 0x000ea20000000800 */
[----:B------:R-:W-:-:S04]  /*128d0*/  IMAD.WIDE.U32 R2, R13, UR4, R2 ;  /* 0x000000040d027c25 */ /* 0x000fc8000f8e0002 */
[----:B0-----:R-:W-:-:S05]  /*128e0*/  @P0 IMAD.HI.U32 R4, R8, R15, RZ ;  /* 0x0000000f08040227 */ /* 0x001fca00078e00ff */
[----:B--2---:R-:W-:Y:S01]  /*128f0*/  @P0 SHF.R.U32.HI R5, RZ, R21, R4 ;  /* 0x00000015ff050219 */ /* 0x004fe20000011604 */
[----:B------:R-:W-:-:S03]  /*12900*/  IMAD R4, R12, UR4, RZ ;  /* 0x000000040c047c24 */ /* 0x000fc6000f8e02ff */
[----:B------:R-:W-:Y:S01]  /*12910*/  IADD3 R2, P0, R5, R2, RZ ;  /* 0x0000000205027210 */ /* 0x000fe20007f1e0ff */
[----:B------:R-:W-:-:S04]  /*12920*/  IMAD.MOV R7, RZ, RZ, -R5 ;  /* 0x000000ffff077224 */ /* 0x000fc800078e0a05 */
[----:B------:R-:W-:Y:S01]  /*12930*/  IMAD R7, R9, R7, R8 ;  /* 0x0000000709077224 */ /* 0x000fe200078e0208 */
[----:B------:R-:W-:Y:S01]  /*12940*/  SHF.R.S32.HI R9, RZ, 0x1f, R5 ;  /* 0x0000001fff097819 */ /* 0x000fe20000011405 */
[----:B------:R-:W-:Y:S01]  /*12950*/  IMAD R8, R13, UR5, R4 ;  /* 0x000000050d087c24 */ /* 0x000fe2000f8e0204 */
[----:B------:R-:W-:Y:S02]  /*12960*/  ULDC.64 UR4, c[0x0][0xb88] ;  /* 0x0002e20000047ab9 */ /* 0x000fe40000000a00 */
[----:B------:R-:W-:Y:S02]  /*12970*/  SHF.R.S32.HI R4, RZ, 0x1f, R7 ;  /* 0x0000001fff047819 */ /* 0x000fe40000011407 */
[----:B------:R-:W-:-:S03]  /*12980*/  IADD3.X R3, R9, R3, R8, P0, !PT ;  /* 0x0000000309037210 */ /* 0x000fc600007fe408 */
[----:B------:R-:W-:Y:S02]  /*12990*/  IMAD R4, R4, UR4, RZ ;  /* 0x0000000404047c24 */ /* 0x000fe4000f8e02ff */
[----:B------:R-:W-:-:S04]  /*129a0*/  IMAD.WIDE.U32 R2, R7, UR4, R2 ;  /* 0x0000000407027c25 */ /* 0x000fc8000f8e0002 */
[----:B------:R-:W-:Y:S01]  /*129b0*/  IMAD R5, R7, UR5, R4 ;  /* 0x0000000507057c24 */ /* 0x000fe2000f8e0204 */
[----:B------:R-:W-:Y:S02]  /*129c0*/  ULDC.64 UR4, c[0x0][0xb50] ;  /* 0x0002d40000047ab9 */ /* 0x000fe40000000a00 */
[----:B------:R-:W-:Y:S01]  /*129d0*/  LEA R4, P0, R2, UR4, 0x2 ;  /* 0x0000000402047c11 */ /* 0x000fe2000f8010ff */
[----:B------:R-:W-:-:S05]  /*129e0*/  IMAD.IADD R3, R3, 0x1, R5 ;  /* 0x0000000103037824 */ /* 0x000fca00078e0205 */
[----:B------:R-:W-:Y:S01]  /*129f0*/  LEA.HI.X R5, R2, UR5, R3, 0x2, P0 ;  /* 0x0000000502057c11 */ /* 0x000fe200080f1403 */
[----:B------:R-:W-:-:S05]  /*12a00*/  IMAD.MOV.U32 R3, RZ, RZ, -0x800000 ;  /* 0xff800000ff037424 */ /* 0x000fca00078e00ff */
[----:B------:R0:W-:Y:S02]  /*12a10*/  STG.E desc[UR42][R4.64], R3 ;  /* 0x0000000304007986 */ /* 0x0001e4000c10192a */
.L_x_482:
[----:B------:R-:W-:Y:S05]  /*12a20*/  BSYNC B1 ;  /* 0x0000000000017941 */ /* 0x000fea0003800000 */
.L_x_481:
[----:B------:R2:W5:Y:S04]  /*12a30*/  LDL R14, [R1+0x50] ;  /* 0x00005000010e7983 */ /* 0x0005680000100800 */
[----:B------:R2:W5:Y:S04]  /*12a40*/  LDL R15, [R1+0x74] ;  /* 0x00007400010f7983 */ /* 0x0005680000100800 */
[----:B------:R2:W5:Y:S04]  /*12a50*/  LDL R20, [R1+0x4c] ;  /* 0x00004c0001147983 */ /* 0x0005680000100800 */
[----:B------:R2:W5:Y:S04]  /*12a60*/  LDL R21, [R1+0x78] ;  /* 0x0000780001157983 */ /* 0x0005680000100800 */
[----:B------:R2:W5:Y:S01]  /*12a70*/  LDL R24, [R1+0x30] ;  /* 0x0000300001187983 */ /* 0x0005620000100800 */
[--C-:B0-----:R-:W-:Y:S01]  /*12a80*/  SHF.R.S32.HI R4, RZ, 0x1f, R30.reuse ;  /* 0x0000001fff047819 */ /* 0x101fe2000001141e */
[----:B------:R-:W0:Y:S01]  /*12a90*/  @P2 LDC R9, c[0x0][0xbf0] ;  /* 0x0002fc00ff092b82 */ /* 0x000e220000000800 */
[----:B------:R-:W-:Y:S01]  /*12aa0*/  SHF.R.S32.HI R28, RZ, 0x1f, R30 ;  /* 0x0000001fff1c7819 */ /* 0x000fe2000001141e */
[----:B------:R-:W-:Y:S01]  /*12ab0*/  ULDC.64 UR4, c[0x0][0xaa0] ;  /* 0x0002a80000047ab9 */ /* 0x000fe20000000a00 */
[-C--:B------:R-:W-:Y:S01]  /*12ac0*/  LEA.HI R4, R4, R30.reuse, RZ, 0x2 ;  /* 0x0000001e04047211 */ /* 0x080fe200078f10ff */
[----:B------:R-:W-:Y:S01]  /*12ad0*/  IMAD R3, R11, UR4, RZ ;  /* 0x000000040b037c24 */ /* 0x000fe2000f8e02ff */
[----:B------:R-:W-:Y:S01]  /*12ae0*/  LEA.HI R28, R28, R30, RZ, 0x2 ;  /* 0x0000001e1c1c7211 */ /* 0x000fe200078f10ff */
[----:B------:R-:W-:Y:S01]  /*12af0*/  BSSY B1, `(.L_x_483) ;  /* 0x0000039000017945 */ /* 0x000fe20003800000 */
[----:B------:R-:W-:Y:S01]  /*12b00*/  LOP3.LUT R4, R4, 0xfffffffc, RZ, 0xc0, !PT ;  /* 0xfffffffc04047812 */ /* 0x000fe200078ec0ff */
[C---:B------:R-:W-:Y:S01]  /*12b10*/  IMAD R5, R6.reuse, UR5, R3 ;  /* 0x0000000506057c24 */ /* 0x040fe2000f8e0203 */
[----:B------:R-:W-:Y:S01]  /*12b20*/  SHF.R.S32.HI R28, RZ, 0x2, R28 ;  /* 0x00000002ff1c7819 */ /* 0x000fe2000001141c */
[----:B------:R-:W-:Y:S01]  /*12b30*/  IMAD.WIDE.U32 R2, R6, UR4, RZ ;  /* 0x0000000406027c25 */ /* 0x000fe2000f8e00ff */
[----:B------:R-:W-:-:S03]  /*12b40*/  ULDC.64 UR4, c[0x0][0xae8] ;  /* 0x0002ba0000047ab9 */ /* 0x000fc60000000a00 */
[----:B------:R-:W-:Y:S01]  /*12b50*/  IMAD.IADD R4, R30, 0x1, -R4 ;  /* 0x000000011e047824 */ /* 0x000fe200078e0a04 */
[----:B------:R-:W-:-:S03]  /*12b60*/  IADD3 R3, R3, R5, RZ ;  /* 0x0000000503037210 */ /* 0x000fc60007ffe0ff */
[----:B------:R-:W-:Y:S02]  /*12b70*/  IMAD R6, R4, 0x60, R28 ;  /* 0x0000006004067824 */ /* 0x000fe400078e021c */
[----:B------:R-:W-:Y:S02]  /*12b80*/  IMAD R4, R10, UR4, RZ ;  /* 0x000000040a047c24 */ /* 0x000fe4000f8e02ff */
[----:B------:R-:W-:Y:S02]  /*12b90*/  IMAD R8, R26, 0xc0, R6 ;  /* 0x000000c01a087824 */ /* 0x000fe400078e0206 */
[----:B------:R-:W-:Y:S02]  /*12ba0*/  IMAD R7, R29, UR5, R4 ;  /* 0x000000051d077c24 */ /* 0x000fe4000f8e0204 */
[----:B------:R-:W-:-:S04]  /*12bb0*/  @P2 IMAD.HI.U32 R4, R8, R27, RZ ;  /* 0x0000001b08042227 */ /* 0x000fc800078e00ff */
[----:B------:R-:W-:Y:S01]  /*12bc0*/  IMAD.WIDE.U32 R2, R29, UR4, R2 ;  /* 0x000000041d027c25 */ /* 0x000fe2000f8e0002 */
[----:B------:R-:W-:-:S03]  /*12bd0*/  ULDC.64 UR4, c[0x0][0xaf0] ;  /* 0x0002bc0000047ab9 */ /* 0x000fc60000000a00 */
[----:B------:R-:W-:Y:S01]  /*12be0*/  IMAD.MOV.U32 R5, RZ, RZ, R8 ;  /* 0x000000ffff057224 */ /* 0x000fe200078e0008 */
[----:B0-----:R-:W-:Y:S01]  /*12bf0*/  @P2 SHF.R.U32.HI R5, RZ, R9, R4 ;  /* 0x00000009ff052219 */ /* 0x001fe20000011604 */
[----:B------:R-:W-:Y:S02]  /*12c00*/  IMAD.IADD R3, R3, 0x1, R7 ;  /* 0x0000000103037824 */ /* 0x000fe400078e0207 */
[----:B------:R-:W-:Y:S01]  /*12c10*/  IMAD R6, R12, UR4, RZ ;  /* 0x000000040c067c24 */ /* 0x000fe2000f8e02ff */
[--C-:B------:R-:W-:Y:S01]  /*12c20*/  SHF.R.S32.HI R4, RZ, 0x1f, R5.reuse ;  /* 0x0000001fff047819 */ /* 0x100fe20000011405 */
[----:B------:R-:W-:Y:S02]  /*12c30*/  IMAD.MOV R7, RZ, RZ, -R5 ;  /* 0x000000ffff077224 */ /* 0x000fe400078e0a05 */
[C---:B------:R-:W-:Y:S02]  /*12c40*/  IMAD R9, R13.reuse, UR5, R6 ;  /* 0x000000050d097c24 */ /* 0x040fe4000f8e0206 */
[----:B------:R-:W-:Y:S01]  /*12c50*/  IMAD.WIDE.U32 R2, R13, UR4, R2 ;  /* 0x000000040d027c25 */ /* 0x000fe2000f8e0002 */
[----:B------:R-:W-:-:S03]  /*12c60*/  ULDC.64 UR4, c[0x0][0xae0] ;  /* 0x0002b80000047ab9 */ /* 0x000fc60000000a00 */
[----:B------:R-:W-:Y:S02]  /*12c70*/  IMAD R7, R25, R7, R8 ;  /* 0x0000000719077224 */ /* 0x000fe400078e0208 */
[----:B------:R-:W-:Y:S02]  /*12c80*/  IMAD R6, R4, UR4, RZ ;  /* 0x0000000404067c24 */ /* 0x000fe4000f8e02ff */
[----:B------:R-:W-:Y:S01]  /*12c90*/  IMAD.IADD R3, R3, 0x1, R9 ;  /* 0x0000000103037824 */ /* 0x000fe200078e0209 */
[----:B------:R-:W-:Y:S01]  /*12ca0*/  SHF.R.S32.HI R4, RZ, 0x1f, R7 ;  /* 0x0000001fff047819 */ /* 0x000fe20000011407 */
[C---:B------:R-:W-:Y:S02]  /*12cb0*/  IMAD R9, R5.reuse, UR5, R6 ;  /* 0x0000000505097c24 */ /* 0x040fe4000f8e0206 */
[----:B------:R-:W-:Y:S01]  /*12cc0*/  IMAD.WIDE.U32 R2, R5, UR4, R2 ;  /* 0x0000000405027c25 */ /* 0x000fe2000f8e0002 */
[----:B------:R-:W-:-:S03]  /*12cd0*/  ULDC.64 UR4, c[0x0][0xad8] ;  /* 0x0002b60000047ab9 */ /* 0x000fc60000000a00 */
[----:B------:R-:W-:Y:S02]  /*12ce0*/  IMAD R4, R4, UR4, RZ ;  /* 0x0000000404047c24 */ /* 0x000fe4000f8e02ff */
[----:B------:R-:W-:Y:S02]  /*12cf0*/  IMAD.IADD R3, R3, 0x1, R9 ;  /* 0x0000000103037824 */ /* 0x000fe400078e0209 */
[----:B------:R-:W-:Y:S02]  /*12d00*/  IMAD R25, R0, R25, RZ ;  /* 0x0000001900197224 */ /* 0x000fe400078e02ff */
[----:B------:R-:W-:Y:S02]  /*12d10*/  IMAD R0, R26, 0xc0, R28 ;  /* 0x000000c01a007824 */ /* 0x000fe400078e021c */
[C---:B------:R-:W-:Y:S02]  /*12d20*/  IMAD R5, R7.reuse, UR5, R4 ;  /* 0x0000000507057c24 */ /* 0x040fe4000f8e0204 */
[----:B------:R-:W-:Y:S01]  /*12d30*/  IMAD.WIDE.U32 R2, R7, UR4, R2 ;  /* 0x0000000407027c25 */ /* 0x000fe2000f8e0002 */
[----:B------:R-:W-:Y:S01]  /*12d40*/  ISETP.GE.AND P0, PT, R0, R25, PT ;  /* 0x000000190000720c */ /* 0x000fe20003f06270 */
[----:B------:R-:W-:-:S03]  /*12d50*/  ULDC.64 UR4, c[0x0][0xa80] ;  /* 0x0002a00000047ab9 */ /* 0x000fc60000000a00 */
[----:B------:R-:W-:Y:S02]  /*12d60*/  IADD3 R3, R3, R5, RZ ;  /* 0x0000000503037210 */ /* 0x000fe40007ffe0ff */
[----:B------:R-:W-:-:S04]  /*12d70*/  LEA R4, P1, R2, UR4, 0x1 ;  /* 0x0000000402047c11 */ /* 0x000fc8000f8208ff */
[----:B------:R-:W-:Y:S02]  /*12d80*/  LEA.HI.X R5, R2, UR5, R3, 0x1, P1 ;  /* 0x0000000502057c11 */ /* 0x000fe400088f0c03 */
[----:B------:R2:W0:Y:S04]  /*12d90*/  SHFL.IDX PT, R2, R4, RZ, 0x1c1f ;  /* 0x001c1fff04027589 */ /* 0x00042800000e0000 */
[----:B------:R2:W3:Y:S01]  /*12da0*/  SHFL.IDX PT, R3, R5, RZ, 0x1c1f ;  /* 0x001c1fff05037589 */ /* 0x0004e200000e0000 */
[----:B------:R-:W-:Y:S05]  /*12db0*/  @P0 BRA `(.L_x_484) ;  /* 0x0000000000300947 */ /* 0x000fea0003800000 */
[----:B------:R-:W-:Y:S02]  /*12dc0*/  ULDC UR4, c[0x0][0xac8] ;  /* 0x0002b20000047ab9 */ /* 0x000fe40000000800 */
[----:B-----5:R-:W-:Y:S02]  /*12dd0*/  ISETP.GE.AND P3, PT, R20, UR4, PT ;  /* 0x0000000414007c0c */ /* 0x020fe4000bf66270 */
[----:B------:R-:W-:Y:S02]  /*12de0*/  ISETP.GE.AND P4, PT, R14, UR4, PT ;  /* 0x000000040e007c0c */ /* 0x000fe4000bf86270 */
[----:B------:R-:W-:-:S09]  /*12df0*/  ISETP.GE.AND P2, PT, R24, UR4, PT ;  /* 0x0000000418007c0c */ /* 0x000fd2000bf46270 */
[-C--:B0-----:R-:W-:Y:S02]  /*12e00*/  @!P3 LEA R8, P0, R20, R2.reuse, 0x1 ;  /* 0x000000021408b211 */ /* 0x081fe400078008ff */
[----:B------:R-:W-:Y:S02]  /*12e10*/  @!P4 LEA R10, P1, R14, R2, 0x1 ;  /* 0x000000020e0ac211 */ /* 0x000fe400078208ff */
[----:B---3--:R-:W-:Y:S01]  /*12e20*/  @!P2 IMAD.WIDE R6, R24, 0x2, R2 ;  /* 0x000000021806a825 */ /* 0x008fe200078e0202 */
[-C--:B------:R-:W-:Y:S02]  /*12e30*/  @!P3 LEA.HI.X R9, R20, R3.reuse, R21, 0x1, P0 ;  /* 0x000000031409b211 */ /* 0x080fe400000f0c15 */
[----:B------:R-:W-:Y:S02]  /*12e40*/  @!P4 LEA.HI.X R11, R14, R3, R15, 0x1, P1 ;  /* 0x000000030e0bc211 */ /* 0x000fe400008f0c0f */
[----:B------:R4:W-:Y:S04]  /*12e50*/  @!P2 ST.E.128 desc[UR42][R6.64], RZ ;  /* 0x000000ff0600a985 */ /* 0x0009e8000c101d2a */
[----:B------:R4:W-:Y:S04]  /*12e60*/  @!P3 ST.E.128 desc[UR42][R8.64], RZ ;  /* 0x000000ff0800b985 */ /* 0x0009e8000c101d2a */
[----:B------:R4:W-:Y:S02]  /*12e70*/  @!P4 ST.E.128 desc[UR42][R10.64], RZ ;  /* 0x000000ff0a00c985 */ /* 0x0009e4000c101d2a */
.L_x_484:
[----:B------:R-:W-:Y:S05]  /*12e80*/  BSYNC B1 ;  /* 0x0000000000017941 */ /* 0x000fea0003800000 */
.L_x_483:
[----:B------:R-:W-:Y:S01]  /*12e90*/  VIADD R0, R0, 0x60 ;  /* 0x0000006000007836 */ /* 0x000fe20000000000 */
[----:B---3--:R3:W1:Y:S04]  /*12ea0*/  SHFL.IDX PT, R3, R5, 0x1, 0x1c1f ;  /* 0x003c1f0005037f89 */ /* 0x00866800000e0000 */
[----:B------:R-:W-:Y:S01]  /*12eb0*/  ISETP.GE.AND P0, PT, R0, R25, PT ;  /* 0x000000190000720c */ /* 0x000fe20003f06270 */
[----:B0-----:R3:W0:-:S12]  /*12ec0*/  SHFL.IDX PT, R2, R4, 0x1, 0x1c1f ;  /* 0x003c1f0004027f89 */ /* 0x00161800000e0000 */
[----:B---3--:R-:W-:Y:S05]  /*12ed0*/  @P0 BRA `(.L_x_479) ;  /* 0x0000000000300947 */ /* 0x008fea0003800000 */
[----:B------:R-:W-:Y:S02]  /*12ee0*/  ULDC UR4, c[0x0][0xac8] ;  /* 0x0002b20000047ab9 */ /* 0x000fe40000000800 */
[----:B-----5:R-:W-:Y:S02]  /*12ef0*/  ISETP.GE.AND P3, PT, R20, UR4, PT ;  /* 0x0000000414007c0c */ /* 0x020fe4000bf66270 */
[----:B------:R-:W-:Y:S02]  /*12f00*/  ISETP.GE.AND P4, PT, R14, UR4, PT ;  /* 0x000000040e007c0c */ /* 0x000fe4000bf86270 */
[----:B------:R-:W-:-:S09]  /*12f10*/  ISETP.GE.AND P2, PT, R24, UR4, PT ;  /* 0x0000000418007c0c */ /* 0x000fd2000bf46270 */
[-C--:B0---4-:R-:W-:Y:S02]  /*12f20*/  @!P3 LEA R6, P0, R20, R2.reuse, 0x1 ;  /* 0x000000021406b211 */ /* 0x091fe400078008ff */
[----:B------:R-:W-:Y:S02]  /*12f30*/  @!P4 LEA R8, P1, R14, R2, 0x1 ;  /* 0x000000020e08c211 */ /* 0x000fe400078208ff */
[----:B-12---:R-:W-:Y:S01]  /*12f40*/  @!P2 IMAD.WIDE R4, R24, 0x2, R2 ;  /* 0x000000021804a825 */ /* 0x006fe200078e0202 */
[-C--:B------:R-:W-:Y:S02]  /*12f50*/  @!P3 LEA.HI.X R7, R20, R3.reuse, R21, 0x1, P0 ;  /* 0x000000031407b211 */ /* 0x080fe400000f0c15 */
[----:B------:R-:W-:Y:S02]  /*12f60*/  @!P4 LEA.HI.X R9, R14, R3, R15, 0x1, P1 ;  /* 0x000000030e09c211 */ /* 0x000fe400008f0c0f */
[----:B------:R3:W-:Y:S04]  /*12f70*/  @!P2 ST.E.128 desc[UR42][R4.64], RZ ;  /* 0x000000ff0400a985 */ /* 0x0007e8000c101d2a */
[----:B------:R3:W-:Y:S04]  /*12f80*/  @!P3 ST.E.128 desc[UR42][R6.64], RZ ;  /* 0x000000ff0600b985 */ /* 0x0007e8000c101d2a */
[----:B------:R3:W-:Y:S02]  /*12f90*/  @!P4 ST.E.128 desc[UR42][R8.64], RZ ;  /* 0x000000ff0800c985 */ /* 0x0007e4000c101d2a */
.L_x_479:
[----:B------:R-:W-:Y:S05]  /*12fa0*/  BSYNC B0 ;  /* 0x0000000000007941 */ /* 0x000fea0003800000 */
.L_x_474:
[----:B------:R-:W-:Y:S02]  /*12fb0*/  ULDC UR4, c[0x0][0xc3c] ;  /* 0x00030f0000047ab9 */ /* 0x000fe40000000800 */
[----:B-1----:R-:W-:-:S13]  /*12fc0*/  ISETP.GE.AND P0, PT, R155, UR4, PT ;  /* 0x000000049b007c0c */ /* 0x002fda000bf06270 */
[----:B------:R-:W-:Y:S05]  /*12fd0*/  @!P0 BRA `(.L_x_485) ;  /* 0xfffffee0006c8947 */ /* 0x000fea000383ffff */
[----:B------:R-:W-:Y:S05]  /*12fe0*/  BRA `(.L_x_365) ;  /* 0x0000006c00747947 */ /* 0x000fea0003800000 */
.L_x_363:
[----:B------:R-:W-:-:S08]  /*12ff0*/  NOP ;  /* 0x0000000000007918 */ /* 0x000fd00000000000 */
[----:B------:R-:W0:-:S00]  /*13000*/  USETMAXREG.DEALLOC.CTAPOOL 0x20 ;  /* 0x00000020000079c8 */ /* 0x000e0000080e0500 */
[----:B0-----:R-:W2:Y:S01]  /*13010*/  LDL.LU R4, [R1+0x8] ;  /* 0x0000080001047983 */ /* 0x001ea20000300800 */
[----:B------:R-:W-:-:S06]  /*13020*/  LOP3.LUT R3, R0, 0x3, RZ, 0xc0, !PT ;  /* 0x0000000300037812 */ /* 0x000fcc00078ec0ff */
[----:B------:R-:W0:Y:S02]  /*13030*/  SHFL.IDX PT, R3, R3, RZ, 0x1f ;  /* 0x00001fff03037589 */ /* 0x000e2400000e0000 */
[----:B0-----:R-:W-:-:S13]  /*13040*/  ISETP.NE.AND P0, PT, R3, RZ, PT ;  /* 0x000000ff0300720c */ /* 0x001fda0003f05270 */
[----:B------:R-:W-:-:S04]  /*13050*/  @P0 MOV R3, 0x400 ;  /* 0x0000040000030802 */ /* 0x000fc80000000f00 */
[----:B------:R-:W-:Y:S01]  /*13060*/  @P0 LEA R2, R2, R3, 0x18 ;  /* 0x0000000302020211 */ /* 0x000fe200078ec0ff */
[----:B------:R-:W-:Y:S06]  /*13070*/  @P0 BAR.SYNC.DEFER_BLOCKING 0x5, 0x200 ;  /* 0x0148000000000b1d */ /* 0x000fec0000010000 */
[----:B------:R0:W1:Y:S02]  /*13080*/  @P0 LDS.128 R16, [R2+0x19cd0] ;  /* 0x019cd00002100984 */ /* 0x0000640000000c00 */
[----:B------:R-:W-:Y:S06]  /*13090*/  @P0 BAR.ARV 0x4, 0x200 ;  /* 0x0108000000000b1d */ /* 0x000fec0000002000 */
[----:B--2---:R-:W-:-:S04]  /*130a0*/  LOP3.LUT R4, R4, 0xffffffef, RZ, 0xc0, !PT ;  /* 0xffffffef04047812 */ /* 0x004fc800078ec0ff */
[----:B------:R-:W-:-:S05]  /*130b0*/  @P0 LOP3.LUT R4, R4, 0x10, RZ, 0xfc, !PT ;  /* 0x0000001004040812 */ /* 0x000fca00078efcff */
[----:B------:R0:W-:Y:S01]  /*130c0*/  STL [R1+0x8], R4 ;  /* 0x0000080401007387 */ /* 0x0001e20000100800 */
[----:B-1----:R-:W-:Y:S05]  /*130d0*/  @P0 BRA `(.L_x_486) ;  /* 0x0000000800040947 */ /* 0x002fea0003800000 */
[----:B0-----:R-:W0:Y:S01]  /*130e0*/  S2R R4, SR_TID.X ;  /* 0x0000000000047919 */ /* 0x001e220000002100 */
[----:B------:R-:W-:Y:S01]  /*130f0*/  ULDC UR4, c[0x0][0xc3c] ;  /* 0x00030f0000047ab9 */ /* 0x000fe20000000800 */
[----:B------:R-:W1:Y:S01]  /*13100*/  S2UR UR6, SR_CTAID.X ;  /* 0x00000000000679c3 */ /* 0x000e620000002500 */
[----:B------:R-:W-:Y:S01]  /*13110*/  ULDC UR5, c[0x0][0xc38] ;  /* 0x00030e0000057ab9 */ /* 0x000fe20000000800 */
        /* <DEDUP_REMOVED lines=9> */
[C---:B------:R-:W-:Y:S01]  /*131b0*/  ISETP.GE.U32.AND P2, PT, R5.reuse, 0x2, PT ;  /* 0x000000020500780c */ /* 0x040fe20003f46070 */
[----:B------:R-:W-:Y:S01]  /*131c0*/  IMAD.MOV.U32 R16, RZ, RZ, RZ ;  /* 0x000000ffff107224 */ /* 0x000fe200078e00ff */
[C---:B------:R-:W-:Y:S02]  /*131d0*/  ISETP.GE.U32.AND P3, PT, R5.reuse, 0x4, PT ;  /* 0x000000040500780c */ /* 0x040fe40003f66070 */
[C---:B------:R-:W-:Y:S02]  /*131e0*/  ISETP.GE.U32.AND P4, PT, R5.reuse, 0x8, PT ;  /* 0x000000080500780c */ /* 0x040fe40003f86070 */
[----:B------:R-:W-:Y:S01]  /*131f0*/  ISETP.GE.U32.AND P5, PT, R5, 0x10, PT ;  /* 0x000000100500780c */ /* 0x000fe20003fa6070 */
        /* <DEDUP_REMOVED lines=10> */
[----:B0-----:R-:W-:-:S04]  /*132a0*/  SEL R2, R2, RZ, P4 ;  /* 0x000000ff02027207 */ /* 0x001fc80002000000 */
[----:B------:R-:W-:-:S05]  /*132b0*/  IADD3 R2, R3, R2, RZ ;  /* 0x0000000203027210 */ /* 0x000fca0007ffe0ff */
[----:B------:R-:W0:Y:S02]  /*132c0*/  SHFL.UP PT, R7, R2, 0x10, RZ ;  /* 0x0600000002077989 */ /* 0x000e2400000e00ff */
[----:B0-----:R-:W-:-:S05]  /*132d0*/  SEL R7, R7, RZ, P5 ;  /* 0x000000ff07077207 */ /* 0x001fca0002800000 */
[----:B------:R-:W-:-:S05]  /*132e0*/  IMAD.IADD R7, R2, 0x1, R7 ;  /* 0x0000000102077824 */ /* 0x000fca00078e0207 */
[----:B------:R-:W0:Y:S02]  /*132f0*/  SHFL.IDX PT, R6, R7, 0x1f, 0x1f ;  /* 0x03e01f0007067f89 */ /* 0x000e2400000e0000 */
[----:B0-----:R-:W-:-:S04]  /*13300*/  IMAD R6, R6, UR5, RZ ;  /* 0x0000000506067c24 */ /* 0x001fc8000f8e02ff */
[----:B------:R-:W-:Y:S01]  /*13310*/  IMAD.MOV.U32 R3, RZ, RZ, R6 ;  /* 0x000000ffff037224 */ /* 0x000fe200078e0006 */
[----:B-1----:R-:W-:-:S13]  /*13320*/  ISETP.GT.AND P6, PT, R6, UR6, PT ;  /* 0x0000000606007c0c */ /* 0x002fda000bfc4270 */
[----:B------:R-:W-:Y:S05]  /*13330*/  @P6 BRA `(.L_x_487) ;  /* 0x00000000009c6947 */ /* 0x000fea0003800000 */
[----:B------:R-:W0:Y:S01]  /*13340*/  LDC R7, c[0x0][0xc3c] ;  /* 0x00030f00ff077b82 */ /* 0x000e220000000800 */
[----:B------:R-:W-:Y:S01]  /*13350*/  IMAD.MOV.U32 R6, RZ, RZ, R3 ;  /* 0x000000ffff067224 */ /* 0x000fe200078e0003 */
[----:B------:R-:W-:Y:S01]  /*13360*/  UMOV UR4, URZ ;  /* 0x0000003f00047c82 */ /* 0x000fe20008000000 */
[----:B------:R-:W-:Y:S01]  /*13370*/  ULDC UR7, c[0x0][0xc3c] ;  /* 0x00030f0000077ab9 */ /* 0x000fe20000000800 */
[----:B------:R-:W-:-:S05]  /*13380*/  ULDC UR5, c[0x0][0xc38] ;  /* 0x00030e0000057ab9 */ /* 0x000fca0000000800 */
.L_x_491:
[----:B------:R-:W-:Y:S01]  /*13390*/  UIADD3 UR4, UR4, 0x1f, URZ ;  /* 0x0000001f04047890 */ /* 0x000fe2000fffe03f */
[----:B------:R-:W-:-:S05]  /*133a0*/  IMAD.U32 R19, RZ, RZ, UR7 ;  /* 0x00000007ff137e24 */ /* 0x000fca000f8e00ff */
[----:B0-----:R-:W-:-:S13]  /*133b0*/  ISETP.LE.AND P6, PT, R7, UR4, PT ;  /* 0x0000000407007c0c */ /* 0x001fda000bfc3270 */
[----:B------:R-:W-:Y:S05]  /*133c0*/  @P6 BRA `(.L_x_488) ;  /* 0x0000000400246947 */ /* 0x000fea0003800000 */
[----:B------:R-:W-:Y:S01]  /*133d0*/  IADD3 R8, R5, UR4, RZ ;  /* 0x0000000405087c10 */ /* 0x000fe2000fffe0ff */
[----:B------:R-:W-:Y:S01]  /*133e0*/  BSSY B0, `(.L_x_489) ;  /* 0x0000007000007945 */ /* 0x000fe20003800000 */
[----:B------:R-:W-:Y:S02]  /*133f0*/  IMAD.MOV.U32 R4, RZ, RZ, RZ ;  /* 0x000000ffff047224 */ /* 0x000fe400078e00ff */
[----:B------:R-:W-:-:S13]  /*13400*/  ISETP.GE.OR P6, PT, R8, R7, !P0 ;  /* 0x000000070800720c */ /* 0x000fda00047c6670 */
[----:B------:R-:W-:Y:S05]  /*13410*/  @P6 BRA `(.L_x_490) ;  /* 0x00000000000c6947 */ /* 0x000fea0003800000 */
[----:B------:R-:W0:Y:S02]  /*13420*/  LDC.64 R2, c[0x0][0xc80] ;  /* 0x00032000ff027b82 */ /* 0x000e240000000a00 */
[----:B0-----:R-:W-:-:S05]  /*13430*/  IMAD.WIDE R2, R8, 0x4, R2 ;  /* 0x0000000408027825 */ /* 0x001fca00078e0202 */
[----:B------:R0:W5:Y:S02]  /*13440*/  LDG.E R4, desc[UR42][R2.64] ;  /* 0x0000002a02047981 */ /* 0x000164000c1e1900 */
.L_x_490:
[----:B------:R-:W-:Y:S05]  /*13450*/  BSYNC B0 ;  /* 0x0000000000007941 */ /* 0x000fea0003800000 */
.L_x_489:
        /* <DEDUP_REMOVED lines=15> */
[----:B------:R-:W0:Y:S02]  /*13550*/  SHFL.IDX PT, R3, R11, 0x1f, 0x1f ;  /* 0x03e01f000b037f89 */ /* 0x000e2400000e0000 */
[----:B0-----:R-:W-:-:S04]  /*13560*/  IMAD R3, R3, UR5, RZ ;  /* 0x0000000503037c24 */ /* 0x001fc8000f8e02ff */
[----:B------:R-:W-:-:S05]  /*13570*/  IMAD.IADD R6, R3, 0x1, R6 ;  /* 0x0000000103067824 */ /* 0x000fca00078e0206 */
[----:B------:R-:W-:-:S13]  /*13580*/  ISETP.GT.AND P6, PT, R6, UR6, PT ;  /* 0x0000000606007c0c */ /* 0x000fda000bfc4270 */
[----:B------:R-:W-:Y:S05]  /*13590*/  @!P6 BRA `(.L_x_491) ;  /* 0xfffffffc007ce947 */ /* 0x000fea000383ffff */
[----:B------:R-:W-:-:S07]  /*135a0*/  IMAD.MOV.U32 R7, RZ, RZ, R11 ;  /* 0x000000ffff077224 */ /* 0x000fce00078e000b */
.L_x_487:
[----:B------:R-:W-:-:S04]  /*135b0*/  IMAD.IADD R10, R6, 0x1, -R3 ;  /* 0x00000001060a7824 */ /* 0x000fc800078e0a03 */
[----:B------:R-:W-:-:S05]  /*135c0*/  IMAD R2, R7, UR5, R10 ;  /* 0x0000000507027c24 */ /* 0x000fca000f8e020a */
[----:B------:R-:W-:-:S13]  /*135d0*/  ISETP.GT.AND P0, PT, R2, UR6, PT ;  /* 0x0000000602007c0c */ /* 0x000fda000bf04270 */
[----:B------:R-:W-:-:S04]  /*135e0*/  VOTE.ANY R8, PT, !P0 ;  /* 0x0000000000087806 */ /* 0x000fc800040e0100 */
[----:B------:R-:W0:Y:S01]  /*135f0*/  POPC R19, R8 ;  /* 0x0000000800137309 */ /* 0x000e220000000000 */
[----:B------:R-:W-:Y:S01]  /*13600*/  ISETP.NE.AND P0, PT, R8, RZ, PT ;  /* 0x000000ff0800720c */ /* 0x000fe20003f05270 */
[----:B0-----:R-:W0:Y:S02]  /*13610*/  SHFL.IDX PT, R4, R4, R19, 0x1f ;  /* 0x00001f1304047589 */ /* 0x001e2400000e0000 */
[----:B0-----:R-:W-:-:S04]  /*13620*/  IABS R6, R4 ;  /* 0x0000000400067213 */ /* 0x001fc80000000000 */
[----:B------:R-:W0:Y:S08]  /*13630*/  I2F.RP R9, R6 ;  /* 0x0000000600097306 */ /* 0x000e300000209400 */
[----:B0-----:R-:W0:Y:S02]  /*13640*/  MUFU.RCP R9, R9 ;  /* 0x0000000900097308 */ /* 0x001e240000001000 */
[----:B0-----:R-:W-:-:S06]  /*13650*/  VIADD R2, R9, 0xffffffe ;  /* 0x0ffffffe09027836 */ /* 0x001fcc0000000000 */
[----:B------:R0:W1:Y:S01]  /*13660*/  F2I.FTZ.U32.TRUNC.NTZ R3, R2 ;  /* 0x0000000200037305 */ /* 0x000062000021f000 */
[----:B------:R-:W-:Y:S05]  /*13670*/  @!P0 BRA `(.L_x_492) ;  /* 0x0000000000088947 */ /* 0x000fea0003800000 */
[----:B------:R-:W-:-:S06]  /*13680*/  VIADD R16, R19, 0xffffffff ;  /* 0xffffffff13107836 */ /* 0x000fcc0000000000 */
[----:B------:R2:W3:Y:S02]  /*13690*/  SHFL.IDX PT, R16, R7, R16, 0x1f ;  /* 0x00001f1007107589 */ /* 0x0004e400000e0000 */
.L_x_492:
[----:B---3--:R-:W-:Y:S01]  /*136a0*/  IMAD R16, R16, UR5, R10 ;  /* 0x0000000510107c24 */ /* 0x008fe2000f8e020a */
[----:B0-----:R-:W-:Y:S01]  /*136b0*/  IABS R2, R4 ;  /* 0x0000000400027213 */ /* 0x001fe20000000000 */
[----:B------:R-:W-:Y:S01]  /*136c0*/  VIADD R19, R19, UR4 ;  /* 0x0000000413137c36 */ /* 0x000fe20008000000 */
[----:B-12---:R-:W-:Y:S02]  /*136d0*/  IADD3 R7, RZ, -R3, RZ ;  /* 0x80000003ff077210 */ /* 0x006fe40007ffe0ff */
[----:B------:R-:W-:Y:S01]  /*136e0*/  IADD3 R9, -R16, UR6, RZ ;  /* 0x0000000610097c10 */ /* 0x000fe2000fffe1ff */
[----:B------:R-:W-:Y:S02]  /*136f0*/  IMAD.MOV R10, RZ, RZ, -R2 ;  /* 0x000000ffff0a7224 */ /* 0x000fe400078e0a02 */
[----:B------:R-:W-:Y:S01]  /*13700*/  IMAD R7, R7, R6, RZ ;  /* 0x0000000607077224 */ /* 0x000fe200078e02ff */
[----:B------:R-:W-:Y:S01]  /*13710*/  IABS R8, R9 ;  /* 0x0000000900087213 */ /* 0x000fe20000000000 */
[----:B------:R-:W-:-:S04]  /*13720*/  IMAD.MOV.U32 R2, RZ, RZ, RZ ;  /* 0x000000ffff027224 */ /* 0x000fc800078e00ff */
[----:B------:R-:W-:-:S04]  /*13730*/  IMAD.HI.U32 R2, R3, R7, R2 ;  /* 0x0000000703027227 */ /* 0x000fc800078e0002 */
[----:B------:R-:W-:Y:S02]  /*13740*/  IMAD.MOV.U32 R3, RZ, RZ, R8 ;  /* 0x000000ffff037224 */ /* 0x000fe400078e0008 */
[----:B------:R-:W-:Y:S02]  /*13750*/  IMAD.MOV.U32 R7, RZ, RZ, R10 ;  /* 0x000000ffff077224 */ /* 0x000fe400078e000a */
[----:B------:R-:W-:-:S04]  /*13760*/  IMAD.HI.U32 R2, R2, R3, RZ ;  /* 0x0000000302027227 */ /* 0x000fc800078e00ff */
[----:B------:R-:W-:-:S05]  /*13770*/  IMAD R3, R2, R7, R3 ;  /* 0x0000000702037224 */ /* 0x000fca00078e0203 */
[----:B------:R-:W-:-:S13]  /*13780*/  ISETP.GT.U32.AND P1, PT, R6, R3, PT ;  /* 0x000000030600720c */ /* 0x000fda0003f24070 */
[----:B------:R-:W-:Y:S01]  /*13790*/  @!P1 IMAD.IADD R3, R3, 0x1, -R6 ;  /* 0x0000000103039824 */ /* 0x000fe200078e0a06 */
[----:B------:R-:W-:Y:S02]  /*137a0*/  @!P1 IADD3 R2, R2, 0x1, RZ ;  /* 0x0000000102029810 */ /* 0x000fe40007ffe0ff */
        /* <DEDUP_REMOVED lines=11> */
.L_x_488:
[----:B------:R-:W-:Y:S01]  /*13860*/  MOV R17, RZ ;  /* 0x000000ff00117202 */ /* 0x000fe20000000f00 */
[----:B------:R-:W-:Y:S02]  /*13870*/  IMAD.U32 R16, RZ, RZ, UR6 ;  /* 0x00000006ff107e24 */ /* 0x000fe4000f8e00ff */
[----:B------:R-:W-:-:S07]  /*13880*/  IMAD.MOV.U32 R18, RZ, RZ, RZ ;  /* 0x000000ffff127224 */ /* 0x000fce00078e00ff */
.L_x_493:
[----:B------:R-:W-:-:S13]  /*13890*/  ISETP.NE.AND P0, PT, R5, RZ, PT ;  /* 0x000000ff0500720c */ /* 0x000fda0003f05270 */
[----:B------:R-:W0:Y:S01]  /*138a0*/  @!P0 S2R R3, SR_CgaCtaId ;  /* 0x0000000000038919 */ /* 0x000e220000008800 */
[----:B------:R-:W-:-:S04]  /*138b0*/  @!P0 MOV R2, 0x400 ;  /* 0x0000040000028802 */ /* 0x000fc80000000f00 */
[----:B0-----:R-:W-:-:S05]  /*138c0*/  @!P0 LEA R2, R3, R2, 0x18 ;  /* 0x0000000203028211 */ /* 0x001fca00078ec0ff */
[----:B------:R1:W-:Y:S01]  /*138d0*/  @!P0 STS.128 [R2+0x19cd0], R16 ;  /* 0x019cd01002008388 */ /* 0x0003e20000000c00 */
[----:B------:R-:W-:Y:S06]  /*138e0*/  BAR.ARV 0x5, 0x200 ;  /* 0x0148000000007b1d */ /* 0x000fec0000002000 */
.L_x_486:
[----:B------:R2:W-:Y:S01]  /*138f0*/  STL [R1+0x44], RZ ;  /* 0x000044ff01007387 */ /* 0x0005e20000100800 */
[----:B------:R-:W-:Y:S01]  /*13900*/  ULDC UR4, c[0x0][0xc3c] ;  /* 0x00030f0000047ab9 */ /* 0x000fe20000000800 */
[----:B------:R-:W-:Y:S01]  /*13910*/  IMAD.MOV.U32 R25, RZ, RZ, 0x1 ;  /* 0x00000001ff197424 */ /* 0x000fe200078e00ff */
[----:B------:R-:W-:Y:S01]  /*13920*/  ISETP.GE.AND P0, PT, R19, UR4, PT ;  /* 0x0000000413007c0c */ /* 0x000fe2000bf06270 */
[----:B------:R-:W-:-:S12]  /*13930*/  IMAD.MOV.U32 R23, RZ, RZ, RZ ;  /* 0x000000ffff177224 */ /* 0x000fd800078e00ff */
[----:B--2---:R-:W-:Y:S05]  /*13940*/  @P0 BRA `(.L_x_494) ;  /* 0x0000006000200947 */ /* 0x004fea0003800000 */
[----:B------:R-:W2:Y:S01]  /*13950*/  S2R R14, SR_TID.X ;  /* 0x00000000000e7919 */ /* 0x000ea20000002100 */
[----:B------:R-:W3:Y:S01]  /*13960*/  S2UR UR4, SR_CgaCtaId ;  /* 0x00000000000479c3 */ /* 0x000ee20000008800 */
[----:B------:R-:W-:Y:S01]  /*13970*/  IMAD.SHL.U32 R0, R0, 0x800, RZ ;  /* 0x0000080000007824 */ /* 0x000fe200078e00ff */
[----:B------:R-:W-:Y:S01]  /*13980*/  MOV R22, 0x400 ;  /* 0x0000040000167802 */ /* 0x000fe20000000f00 */
[----:B------:R-:W-:Y:S01]  /*13990*/  BSSY B7, `(.L_x_494) ;  /* 0x0000603000077945 */ /* 0x000fe20003800000 */
[----:B------:R-:W-:Y:S01]  /*139a0*/  IMAD.MOV.U32 R27, RZ, RZ, 0x1 ;  /* 0x00000001ff1b7424 */ /* 0x000fe200078e00ff */
[----:B------:R-:W-:Y:S01]  /*139b0*/  MOV R25, 0x1 ;  /* 0x0000000100197802 */ /* 0x000fe20000000f00 */
[----:B------:R-:W-:Y:S01]  /*139c0*/  IMAD.MOV.U32 R24, RZ, RZ, RZ ;  /* 0x000000ffff187224 */ /* 0x000fe200078e00ff */
[----:B------:R-:W-:Y:S01]  /*139d0*/  ULDC.64 UR40, c[0x0][0x198] ;  /* 0x0000660000287ab9 */ /* 0x000fe20000000a00 */
[----:B------:R-:W-:Y:S01]  /*139e0*/  IMAD.MOV.U32 R23, RZ, RZ, RZ ;  /* 0x000000ffff177224 */ /* 0x000fe200078e00ff */
[----:B------:R-:W-:-:S02]  /*139f0*/  ULOP3.LUT UR39, UR37, 0x2, URZ, 0xfc, !UPT ;  /* 0x0000000225277892 */ /* 0x000fc4000f8efc3f */
[----:B------:R-:W-:Y:S01]  /*13a00*/  ULOP3.LUT UR36, UR37, 0x1, URZ, 0xfc, !UPT ;  /* 0x0000000125247892 */ /* 0x000fe2000f8efc3f */
[----:B------:R-:W-:Y:S01]  /*13a10*/  ULDC UR38, c[0x0][0xc] ;  /* 0x0000030000267ab9 */ /* 0x000fe20000000800 */
[C---:B--2---:R-:W-:Y:S01]  /*13a20*/  IMAD.SHL.U32 R3, R14.reuse, 0x20, RZ ;  /* 0x000000200e037824 */ /* 0x044fe200078e00ff */
[C---:B------:R-:W-:Y:S01]  /*13a30*/  LOP3.LUT R12, R14.reuse, 0x7f, RZ, 0xc0, !PT ;  /* 0x0000007f0e0c7812 */ /* 0x040fe200078ec0ff */
[C---:B------:R-:W-:Y:S01]  /*13a40*/  IMAD.SHL.U32 R13, R14.reuse, 0x4, RZ ;  /* 0x000000040e0d7824 */ /* 0x040fe200078e00ff */
[----:B01----:R-:W-:Y:S02]  /*13a50*/  SHF.L.U32 R2, R14, 0x4, RZ ;  /* 0x000000040e027819 */ /* 0x003fe400000006ff */
[----:B------:R-:W-:Y:S01]  /*13a60*/  SHF.R.U32.HI R5, RZ, 0x1, R14 ;  /* 0x00000001ff057819 */ /* 0x000fe2000001160e */
[----:B------:R-:W-:Y:S01]  /*13a70*/  IMAD.SHL.U32 R6, R12, 0x10, RZ ;  /* 0x000000100c067824 */ /* 0x000fe200078e00ff */
[C---:B------:R-:W-:Y:S02]  /*13a80*/  LOP3.LUT R4, R3.reuse, 0x80, RZ, 0xc0, !PT ;  /* 0x0000008003047812 */ /* 0x040fe400078ec0ff */
[----:B------:R-:W-:-:S02]  /*13a90*/  LOP3.LUT R3, R3, 0x360, RZ, 0xc0, !PT ;  /* 0x0000036003037812 */ /* 0x000fc400078ec0ff */
[----:B------:R-:W-:Y:S02]  /*13aa0*/  LOP3.LUT R9, R2, 0x60, RZ, 0xc0, !PT ;  /* 0x0000006002097812 */ /* 0x000fe400078ec0ff */
[----:B------:R-:W-:Y:S02]  /*13ab0*/  LOP3.LUT R7, R5, 0x20, RZ, 0xc0, !PT ;  /* 0x0000002005077812 */ /* 0x000fe400078ec0ff */
[----:B------:R-:W-:Y:S01]  /*13ac0*/  LOP3.LUT R4, R4, 0x10, R5, 0xf8, !PT ;  /* 0x0000001004047812 */ /* 0x000fe200078ef805 */
[C---:B------:R-:W-:Y:S01]  /*13ad0*/  IMAD.SHL.U32 R5, R14.reuse, 0x80, RZ ;  /* 0x000000800e057824 */ /* 0x040fe200078e00ff */
[--C-:B------:R-:W-:Y:S02]  /*13ae0*/  LOP3.LUT R3, R3, 0x400, R6.reuse, 0xf8, !PT ;  /* 0x0000040003037812 */ /* 0x100fe400078ef806 */
[----:B------:R-:W-:Y:S01]  /*13af0*/  LOP3.LUT R11, R9, 0x700, R6, 0xf8, !PT ;  /* 0x00000700090b7812 */ /* 0x000fe200078ef806 */
[----:B------:R-:W-:Y:S01]  /*13b00*/  IMAD.SHL.U32 R9, R14, 0x2, RZ ;  /* 0x000000020e097824 */ /* 0x000fe200078e00ff */
[----:B------:R-:W-:-:S02]  /*13b10*/  LOP3.LUT R6, R7, 0x10, R14, 0xf8, !PT ;  /* 0x0000001007067812 */ /* 0x000fc400078ef80e */
[----:B------:R-:W-:Y:S02]  /*13b20*/  LOP3.LUT R8, R2, 0x90, RZ, 0xc0, !PT ;  /* 0x0000009002087812 */ /* 0x000fe400078ec0ff */
[----:B------:R-:W-:Y:S02]  /*13b30*/  LOP3.LUT R7, R6, 0x380, R5, 0xf8, !PT ;  /* 0x0000038006077812 */ /* 0x000fe400078ef805 */
[----:B------:R-:W-:Y:S02]  /*13b40*/  LOP3.LUT R5, R5, 0x400, RZ, 0xc0, !PT ;  /* 0x0000040005057812 */ /* 0x000fe400078ec0ff */
[----:B------:R-:W-:Y:S02]  /*13b50*/  LOP3.LUT R4, R4, 0x10, R13, 0x78, !PT ;  /* 0x0000001004047812 */ /* 0x000fe400078e780d */
[----:B------:R-:W-:Y:S02]  /*13b60*/  LOP3.LUT R8, R8, 0x10, R9, 0x78, !PT ;  /* 0x0000001008087812 */ /* 0x000fe400078e7809 */
[----:B------:R-:W-:Y:S01]  /*13b70*/  LOP3.LUT R0, R5, 0x800, R0, 0xf8, !PT ;  /* 0x0000080005007812 */ /* 0x000fe200078ef800 */
[----:B---3--:R-:W-:Y:S01]  /*13b80*/  IMAD.U32 R5, RZ, RZ, UR4 ;  /* 0x00000004ff057e24 */ /* 0x008fe2000f8e00ff */
[----:B------:R-:W-:-:S02]  /*13b90*/  LOP3.LUT R7, R7, 0x70, R2, 0x78, !PT ;  /* 0x0000007007077812 */ /* 0x000fc400078e7802 */
[----:B------:R-:W-:Y:S02]  /*13ba0*/  LOP3.LUT R3, R3, R4, RZ, 0xfc, !PT ;  /* 0x0000000403037212 */ /* 0x000fe400078efcff */
[----:B------:R-:W-:Y:S02]  /*13bb0*/  LOP3.LUT R10, R11, R8, RZ, 0xfc, !PT ;  /* 0x000000080b0a7212 */ /* 0x000fe400078efcff */
[----:B------:R-:W-:Y:S01]  /*13bc0*/  LOP3.LUT R0, R0, R7, RZ, 0xfc, !PT ;  /* 0x0000000700007212 */ /* 0x000fe200078efcff */
[----:B------:R0:W-:Y:S01]  /*13bd0*/  STL [R1+0x1c], R3 ;  /* 0x00001c0301007387 */ /* 0x0001e20000100800 */
[----:B------:R-:W-:Y:S02]  /*13be0*/  LOP3.LUT P0, RZ, R14, 0x4, RZ, 0xc0, !PT ;  /* 0x000000040eff7812 */ /* 0x000fe4000780c0ff */
[----:B------:R-:W-:Y:S01]  /*13bf0*/  SHF.R.U32.HI R4, RZ, 0x1, R12 ;  /* 0x00000001ff047819 */ /* 0x000fe2000001160c */
[----:B------:R-:W-:Y:S01]  /*13c00*/  STL [R1+0x10], R10 ;  /* 0x0000100a01007387 */ /* 0x000fe20000100800 */
[----:B------:R-:W-:-:S02]  /*13c10*/  LEA R22, R5, R22, 0x18 ;  /* 0x0000001605167211 */ /* 0x000fc400078ec0ff */
[----:B------:R-:W-:Y:S01]  /*13c20*/  LOP3.LUT R2, R2, 0x10, RZ, 0xc0, !PT ;  /* 0x0000001002027812 */ /* 0x000fe200078ec0ff */
[----:B------:R1:W-:Y:S01]  /*13c30*/  STL [R1+0x14], R0 ;  /* 0x0000140001007387 */ /* 0x0003e20000100800 */
[----:B0-----:R-:W-:-:S03]  /*13c40*/  IMAD.MOV.U32 R3, RZ, RZ, 0x40 ;  /* 0x00000040ff037424 */ /* 0x001fc600078e00ff */
[----:B------:R-:W-:Y:S02]  /*13c50*/  STL [R1+0xc], R5 ;  /* 0x00000c0501007387 */ /* 0x000fe40000100800 */
[----:B------:R-:W-:Y:S02]  /*13c60*/  SEL R3, R3, 0xffffffc0, !P0 ;  /* 0xffffffc003037807 */ /* 0x000fe40004000000 */
[----:B-1----:R-:W-:-:S03]  /*13c70*/  SHF.L.U32 R0, R14, 0x6, RZ ;  /* 0x000000060e007819 */ /* 0x002fc600000006ff */
[----:B------:R0:W-:Y:S01]  /*13c80*/  STL [R1+0x18], R3 ;  /* 0x0000180301007387 */ /* 0x0001e20000100800 */
[----:B------:R-:W-:-:S03]  /*13c90*/  LOP3.LUT R0, R0, 0x40, RZ, 0xc0, !PT ;  /* 0x0000004000007812 */ /* 0x000fc600078ec0ff */
[----:B------:R1:W-:Y:S01]  /*13ca0*/  STL [R1+0x44], RZ ;  /* 0x000044ff01007387 */ /* 0x0003e20000100800 */
[----:B------:R-:W-:Y:S01]  /*13cb0*/  LOP3.LUT R0, R4, R0, RZ, 0xfc, !PT ;  /* 0x0000000004007212 */ /* 0x000fe200078efcff */
[----:B------:R-:W-:Y:S01]  /*13cc0*/  IMAD.IADD R0, R22, 0x1, R10 ;  /* 0x0000000116007824 */ /* 0x000fe200078e020a */
[----:B0-----:R-:W-:-:S04]  /*13cd0*/  LOP3.LUT R3, R2, 0x20, RZ, 0xfc, !PT ;  /* 0x0000002002037812 */ /* 0x001fc800078efcff */
[----:B------:R1:W-:Y:S01]  /*13ce0*/  STL [R1+0x24], R0 ;  /* 0x0000240001007387 */ /* 0x0003e20000100800 */
[----:B------:R-:W-:-:S07]  /*13cf0*/  LOP3.LUT R2, R2, 0x40, RZ, 0xfc, !PT ;  /* 0x0000004002027812 */ /* 0x000fce00078efcff */
.L_x_612:
[----:B01-3--:R-:W0:Y:S02]  /*13d00*/  LDC.64 R2, c[0x0][0xc88] ;  /* 0x00032200ff027b82 */ /* 0x00be240000000a00 */
[----:B0-----:R-:W-:-:S05]  /*13d10*/  IMAD.WIDE R2, R19, 0x4, R2 ;  /* 0x0000000413027825 */ /* 0x001fca00078e0202 */
[----:B------:R-:W1:Y:S01]  /*13d20*/  LDG.E R26, desc[UR42][R2.64] ;  /* 0x0000002a021a7981 */ /* 0x000e62000c1e1900 */
[----:B------:R-:W-:Y:S05]  /*13d30*/  YIELD ;  /* 0x0000000000007946 */ /* 0x000fea0003800000 */
[----:B------:R-:W-:Y:S01]  /*13d40*/  ULDC.64 UR4, c[0x0][0xa28] ;  /* 0x00028a0000047ab9 */ /* 0x000fe20000000a00 */
[----:B------:R-:W-:Y:S01]  /*13d50*/  IMAD.MOV.U32 R9, RZ, RZ, RZ ;  /* 0x000000ffff097224 */ /* 0x000fe200078e00ff */
[----:B------:R-:W-:Y:S01]  /*13d60*/  ISETP.NE.U32.AND P0, PT, RZ, UR4, PT ;  /* 0x00000004ff007c0c */ /* 0x000fe2000bf05070 */
[----:B------:R-:W-:Y:S01]  /*13d70*/  IMAD.MOV.U32 R6, RZ, RZ, RZ ;  /* 0x000000ffff067224 */ /* 0x000fe200078e00ff */
[----:B------:R-:W-:Y:S01]  /*13d80*/  ULDC.64 UR8, c[0x0][0xa18] ;  /* 0x0002860000087ab9 */ /* 0x000fe20000000a00 */
[----:B------:R-:W-:Y:S01]  /*13d90*/  ULDC.64 UR6, c[0x0][0xa10] ;  /* 0x0002840000067ab9 */ /* 0x000fe20000000a00 */
[----:B------:R-:W-:-:S02]  /*13da0*/  ISETP.NE.AND.EX P0, PT, RZ, UR5, PT, P0 ;  /* 0x00000005ff007c0c */ /* 0x000fc4000bf05300 */
[----:B-1----:R-:W-:-:S11]  /*13db0*/  SHF.R.S32.HI R0, RZ, 0x1f, R26 ;  /* 0x0000001fff007819 */ /* 0x002fd6000001141a */
[C---:B------:R-:W-:Y:S01]  /*13dc0*/  @P0 LEA R2, P1, R26.reuse, UR4, 0x2 ;  /* 0x000000041a020c11 */ /* 0x040fe2000f8210ff */
[C---:B------:R-:W-:Y:S01]  /*13dd0*/  IMAD.SHL.U32 R29, R26.reuse, 0x4, RZ ;  /* 0x000000041a1d7824 */ /* 0x040fe200078e00ff */
[C-C-:B------:R-:W-:Y:S01]  /*13de0*/  SHF.L.U64.HI R10, R26.reuse, 0x2, R0.reuse ;  /* 0x000000021a0a7819 */ /* 0x140fe20000010200 */
[----:B------:R0:W-:Y:S01]  /*13df0*/  STL [R1+0x38], R0 ;  /* 0x0000380001007387 */ /* 0x0001e20000100800 */
[----:B------:R-:W-:Y:S01]  /*13e00*/  @P0 LEA.HI.X R3, R26, UR5, R0, 0x2, P1 ;  /* 0x000000051a030c11 */ /* 0x000fe200088f1400 */
[----:B------:R-:W-:-:S04]  /*13e10*/  ULDC.64 UR4, c[0x0][0xa00] ;  /* 0x0002800000047ab9 */ /* 0x000fc80000000a00 */
[----:B------:R1:W2:Y:S01]  /*13e20*/  @P0 LDG.E R9, desc[UR42][R2.64] ;  /* 0x0000002a02090981 */ /* 0x0002a2000c1e1900 */
[----:B------:R-:W-:Y:S02]  /*13e30*/  ISETP.NE.U32.AND P0, PT, RZ, UR4, PT ;  /* 0x00000004ff007c0c */ /* 0x000fe4000bf05070 */
[----:B------:R-:W-:Y:S01]  /*13e40*/  ISETP.NE.U32.AND P2, PT, RZ, UR8, PT ;  /* 0x00000008ff007c0c */ /* 0x000fe2000bf45070 */
[----:B------:R-:W-:Y:S01]  /*13e50*/  STL [R1+0x4], R10 ;  /* 0x0000040a01007387 */ /* 0x000fe20000100800 */
[----:B------:R-:W-:Y:S01]  /*13e60*/  ISETP.NE.AND.EX P0, PT, RZ, UR5, PT, P0 ;  /* 0x00000005ff007c0c */ /* 0x000fe2000bf05300 */
[----:B0-----:R-:W-:Y:S01]  /*13e70*/  IMAD.MOV.U32 R0, RZ, RZ, RZ ;  /* 0x000000ffff007224 */ /* 0x001fe200078e00ff */
[----:B------:R-:W-:Y:S02]  /*13e80*/  ISETP.NE.AND.EX P2, PT, RZ, UR9, PT, P2 ;  /* 0x00000009ff007c0c */ /* 0x000fe4000bf45320 */
[----:B------:R-:W-:Y:S02]  /*13e90*/  ISETP.NE.U32.AND P1, PT, RZ, UR6, PT ;  /* 0x00000006ff007c0c */ /* 0x000fe4000bf25070 */
[----:B-1----:R-:W-:-:S02]  /*13ea0*/  IADD3 R2, P3, R29, UR4, RZ ;  /* 0x000000041d027c10 */ /* 0x002fc4000ff7e0ff */
[----:B------:R-:W-:Y:S02]  /*13eb0*/  ISETP.NE.AND.EX P1, PT, RZ, UR7, PT, P1 ;  /* 0x00000007ff007c0c */ /* 0x000fe4000bf25310 */
[----:B------:R-:W-:Y:S02]  /*13ec0*/  IADD3.X R3, R10, UR5, RZ, P3, !PT ;  /* 0x000000050a037c10 */ /* 0x000fe40009ffe4ff */
[----:B------:R-:W-:-:S03]  /*13ed0*/  IADD3 R4, P4, R29, UR6, RZ ;  /* 0x000000061d047c10 */ /* 0x000fc6000ff9e0ff */
[----:B------:R-:W3:Y:S01]  /*13ee0*/  @P0 LDG.E R6, desc[UR42][R2.64] ;  /* 0x0000002a02060981 */ /* 0x000ee2000c1e1900 */
[----:B------:R-:W-:Y:S01]  /*13ef0*/  ULDC UR4, c[0x0][0x288] ;  /* 0x0000a20000047ab9 */ /* 0x000fe20000000800 */
[----:B------:R-:W-:Y:S02]  /*13f00*/  IADD3.X R5, R10, UR7, RZ, P4, !PT ;  /* 0x000000070a057c10 */ /* 0x000fe4000a7fe4ff */
[----:B------:R-:W-:Y:S01]  /*13f10*/  MOV R8, UR4 ;  /* 0x0000000400087c02 */ /* 0x000fe20008000f00 */
[----:B------:R-:W-:Y:S02]  /*13f20*/  ULDC.64 UR4, c[0x0][0x418] ;  /* 0x0001060000047ab9 */ /* 0x000fe40000000a00 */
[----:B------:R-:W5:Y:S04]  /*13f30*/  @P1 LDG.E R0, desc[UR42][R4.64] ;  /* 0x0000002a04001981 */ /* 0x000f68000c1e1900 */
[----:B---3--:R0:W-:Y:S02]  /*13f40*/  STL [R1+0x28], R6 ;  /* 0x0000280601007387 */ /* 0x0081e40000100800 */
[----:B0-----:R-:W-:-:S04]  /*13f50*/  @P2 IADD3 R6, P3, R29, UR8, RZ ;  /* 0x000000081d062c10 */ /* 0x001fc8000ff7e0ff */
[----:B------:R-:W-:-:S05]  /*13f60*/  @P2 IADD3.X R7, R10, UR9, RZ, P3, !PT ;  /* 0x000000090a072c10 */ /* 0x000fca0009ffe4ff */
[----:B------:R0:W3:Y:S01]  /*13f70*/  @P2 LDG.E R8, desc[UR42][R6.64] ;  /* 0x0000002a06082981 */ /* 0x0000e2000c1e1900 */
[----:B------:R-:W-:-:S03]  /*13f80*/  UISETP.NE.U32.AND UP0, UPT, UR4, URZ, UPT ;  /* 0x0000003f0400728c */ /* 0x000fc6000bf05070 */
[----:B--2---:R1:W-:Y:S01]  /*13f90*/  STL [R1], R9 ;  /* 0x0000000901007387 */ /* 0x0043e20000100800 */
[----:B------:R-:W-:Y:S01]  /*13fa0*/  UISETP.NE.AND.EX UP0, UPT, UR5, URZ, UPT, UP0 ;  /* 0x0000003f0500728c */ /* 0x000fe2000bf05300 */
[----:B------:R-:W-:Y:S02]  /*13fb0*/  ULDC UR4, c[0x0][0x424] ;  /* 0x0001090000047ab9 */ /* 0x000fe40000000800 */
[----:B------:R-:W-:Y:S01]  /*13fc0*/  ULDC UR5, c[0x0][0x2f0] ;  /* 0x0000bc0000057ab9 */ /* 0x000fe20000000800 */
[----:B------:R-:W-:-:S04]  /*13fd0*/  USEL UR4, UR4, 0x1, UP0 ;  /* 0x0000000104047887 */ /* 0x000fc80008000000 */
[----:B------:R-:W-:-:S03]  /*13fe0*/  UIMAD UR4, UR4, UR5, URZ ;  /* 0x00000005040472a4 */ /* 0x000fc6000f8e023f */
[----:B------:R-:W-:Y:S02]  /*13ff0*/  ULDC UR5, c[0x0][0x348] ;  /* 0x0000d20000057ab9 */ /* 0x000fe40000000800 */
[----:B0-----:R-:W-:Y:S02]  /*14000*/  IMAD.U32 R6, RZ, RZ, UR5 ;  /* 0x00000005ff067e24 */ /* 0x001fe4000f8e00ff */
[----:B------:R-:W-:Y:S01]  /*14010*/  IMAD.U32 R7, RZ, RZ, UR4 ;  /* 0x00000004ff077e24 */ /* 0x000fe2000f8e00ff */
[----:B---3--:R1:W-:Y:S01]  /*14020*/  STL [R1+0x3c], R8 ;  /* 0x00003c0801007387 */ /* 0x0083e20000100800 */
[----:B------:R-:W-:Y:S05]  /*14030*/  @P2 BRA `(.L_x_495) ;  /* 0x0000000000142947 */ /* 0x000fea0003800000 */
[----:B------:R-:W-:Y:S05]  /*14040*/  @!P0 BRA `(.L_x_495) ;  /* 0x0000000000108947 */ /* 0x000fea0003800000 */
[----:B-1----:R-:W2:Y:S04]  /*14050*/  LDG.E R8, desc[UR42][R2.64] ;  /* 0x0000002a02087981 */ /* 0x002ea8000c1e1900 */
[----:B------:R-:W2:Y:S02]  /*14060*/  LDG.E R2, desc[UR42][R2.64+0x4] ;  /* 0x0000042a02027981 */ /* 0x000ea4000c1e1900 */
[----:B--2---:R-:W-:-:S05]  /*14070*/  IMAD.IADD R2, R2, 0x1, -R8 ;  /* 0x0000000102027824 */ /* 0x004fca00078e0a08 */
[----:B------:R0:W-:Y:S02]  /*14080*/  STL [R1+0x3c], R2 ;  /* 0x00003c0201007387 */ /* 0x0001e40000100800 */
.L_x_495:
[----:B------:R-:W-:Y:S01]  /*14090*/  ULDC.64 UR4, c[0x0][0xa20] ;  /* 0x0002880000047ab9 */ /* 0x000fe20000000a00 */
[----:B------:R-:W-:Y:S01]  /*140a0*/  IMAD.MOV.U32 R28, RZ, RZ, R26 ;  /* 0x000000ffff1c7224 */ /* 0x000fe200078e001a */
[----:B------:R-:W-:-:S04]  /*140b0*/  ISETP.NE.U32.AND P0, PT, RZ, UR4, PT ;  /* 0x00000004ff007c0c */ /* 0x000fc8000bf05070 */
[----:B------:R-:W-:-:S13]  /*140c0*/  ISETP.NE.AND.EX P0, PT, RZ, UR5, PT, P0 ;  /* 0x00000005ff007c0c */ /* 0x000fda000bf05300 */
[----:B------:R-:W-:Y:S05]  /*140d0*/  @!P0 BRA `(.L_x_496) ;  /* 0x0000000000108947 */ /* 0x000fea0003800000 */
[----:B0-----:R-:W-:-:S04]  /*140e0*/  IADD3 R2, P0, R29, UR4, RZ ;  /* 0x000000041d027c10 */ /* 0x001fc8000ff1e0ff */
[----:B------:R-:W-:-:S05]  /*140f0*/  IADD3.X R3, R10, UR5, RZ, P0, !PT ;  /* 0x000000050a037c10 */ /* 0x000fca00087fe4ff */
[----:B------:R0:W5:Y:S01]  /*14100*/  LDG.E R7, desc[UR42][R2.64] ;  /* 0x0000002a02077981 */ /* 0x000162000c1e1900 */
[----:B------:R-:W-:Y:S05]  /*14110*/  BRA `(.L_x_497) ;  /* 0x0000000000247947 */ /* 0x000fea0003800000 */
.L_x_496:
[----:B------:R-:W-:Y:S02]  /*14120*/  ULDC.64 UR4, c[0x0][0xa08] ;  /* 0x0002820000047ab9 */ /* 0x000fe40000000a00 */
[----:B------:R-:W-:-:S04]  /*14130*/  ISETP.NE.U32.AND P0, PT, RZ, UR4, PT ;  /* 0x00000004ff007c0c */ /* 0x000fc8000bf05070 */
[----:B------:R-:W-:-:S13]  /*14140*/  ISETP.NE.AND.EX P0, PT, RZ, UR5, PT, P0 ;  /* 0x00000005ff007c0c */ /* 0x000fda000bf05300 */
[----:B------:R-:W-:Y:S05]  /*14150*/  @!P0 BRA `(.L_x_497) ;  /* 0x0000000000148947 */ /* 0x000fea0003800000 */
[----:B0-----:R-:W0:Y:S02]  /*14160*/  LDC.64 R2, c[0x0][0xa08] ;  /* 0x00028200ff027b82 */ /* 0x001e240000000a00 */
[----:B0-----:R-:W-:-:S05]  /*14170*/  IMAD.WIDE R2, R28, 0x4, R2 ;  /* 0x000000041c027825 */ /* 0x001fca00078e0202 */
[----:B------:R-:W2:Y:S04]  /*14180*/  LDG.E R7, desc[UR42][R2.64] ;  /* 0x0000002a02077981 */ /* 0x000ea8000c1e1900 */
[----:B------:R-:W2:Y:S02]  /*14190*/  LDG.E R2, desc[UR42][R2.64+0x4] ;  /* 0x0000042a02027981 */ /* 0x000ea4000c1e1900 */
[----:B--2---:R-:W-:-:S07]  /*141a0*/  IMAD.IADD R7, R2, 0x1, -R7 ;  /* 0x0000000102077824 */ /* 0x004fce00078e0a07 */
.L_x_497:
[----:B0-----:R-:W2:Y:S04]  /*141b0*/  @P1 LDG.E R2, desc[UR42][R4.64] ;  /* 0x0000002a04021981 */ /* 0x001ea8000c1e1900 */
[----:B------:R-:W2:Y:S01]  /*141c0*/  @P1 LDG.E R4, desc[UR42][R4.64+0x4] ;  /* 0x0000042a04041981 */ /* 0x000ea2000c1e1900 */
[----:B-----5:R-:W-:Y:S01]  /*141d0*/  IMAD.IADD R7, R7, 0x1, -R9 ;  /* 0x0000000107077824 */ /* 0x020fe200078e0a09 */
[----:B------:R-:W-:Y:S01]  /*141e0*/  BSSY B0, `(.L_x_498) ;  /* 0x0000157000007945 */ /* 0x000fe20003800000 */
[----:B--2---:R-:W-:-:S05]  /*141f0*/  @P1 IADD3 R6, -R2, R4, RZ ;  /* 0x0000000402061210 */ /* 0x004fca0007ffe1ff */
[----:B------:R-:W-:-:S05]  /*14200*/  IMAD.IADD R2, R7, 0x1, R6 ;  /* 0x0000000107027824 */ /* 0x000fca00078e0206 */
[----:B------:R0:W-:Y:S02]  /*14210*/  STL [R1+0x20], R2 ;  /* 0x0000200201007387 */ /* 0x0001e40000100800 */
[----:B0-----:R-:W-:-:S05]  /*14220*/  VIADD R2, R2, 0x7f ;  /* 0x0000007f02027836 */ /* 0x001fca0000000000 */
[----:B------:R-:W-:-:S04]  /*14230*/  SHF.R.S32.HI R3, RZ, 0x1f, R2 ;  /* 0x0000001fff037819 */ /* 0x000fc80000011402 */
[----:B------:R-:W-:Y:S01]  /*14240*/  LEA.HI R4, R3, R2, RZ, 0x7 ;  /* 0x0000000203047211 */ /* 0x000fe200078f38ff */
[----:B------:R-:W-:-:S04]  /*14250*/  IMAD.MOV R3, RZ, RZ, -R7 ;  /* 0x000000ffff037224 */ /* 0x000fc800078e0a07 */
[----:B------:R0:W-:Y:S01]  /*14260*/  STL [R1+0x48], R4 ;  /* 0x0000480401007387 */ /* 0x0001e20000100800 */
[----:B------:R-:W-:Y:S02]  /*14270*/  VIMNMX R3, RZ, R3, !PT ;  /* 0x00000003ff037248 */ /* 0x000fe40007fe0100 */
[----:B0-----:R-:W-:-:S04]  /*14280*/  LOP3.LUT R4, R4, 0xffffff80, RZ, 0xc0, !PT ;  /* 0xffffff8004047812 */ /* 0x001fc800078ec0ff */
[----:B------:R-:W-:Y:S01]  /*14290*/  VIADDMNMX R2, R4, -R7, R6, PT ;  /* 0x8000000704027246 */ /* 0x000fe20003800106 */
[----:B------:R0:W-:Y:S03]  /*142a0*/  STL [R1+0x30], R4 ;  /* 0x0000300401007387 */ /* 0x0001e60000100800 */
[----:B------:R-:W-:Y:S02]  /*142b0*/  ISETP.GT.AND P0, PT, R2, R3, PT ;  /* 0x000000030200720c */ /* 0x000fe40003f04270 */
[----:B------:R-:W-:-:S11]  /*142c0*/  SHF.R.U32.HI R3, RZ, 0x7, R3 ;  /* 0x00000007ff037819 */ /* 0x000fd60000011603 */
[----:B------:R-:W-:-:S05]  /*142d0*/  @P0 VIADD R2, R2, 0x7f ;  /* 0x0000007f02020836 */ /* 0x000fca0000000000 */
[----:B0-----:R-:W-:-:S04]  /*142e0*/  @P0 SHF.R.S32.HI R4, RZ, 0x1f, R2 ;  /* 0x0000001fff040819 */ /* 0x001fc80000011402 */
[----:B------:R-:W-:Y:S02]  /*142f0*/  @P0 LEA.HI R2, R4, R2, RZ, 0x7 ;  /* 0x0000000204020211 */ /* 0x000fe400078f38ff */
[-C--:B------:R-:W-:Y:S02]  /*14300*/  MOV R4, R3.reuse ;  /* 0x0000000300047202 */ /* 0x080fe40000000f00 */
[----:B------:R-:W-:Y:S02]  /*14310*/  @P0 SHF.R.S32.HI R4, RZ, 0x7, R2 ;  /* 0x00000007ff040819 */ /* 0x000fe40000011402 */
[----:B------:R-:W-:Y:S02]  /*14320*/  PLOP3.LUT P0, PT, PT, PT, PT, 0x80, 0x0 ;  /* 0x000000000000781c */ /* 0x000fe40003f0f070 */
[----:B------:R-:W-:-:S13]  /*14330*/  ISETP.GT.AND P2, PT, R4, R3, PT ;  /* 0x000000030400720c */ /* 0x000fda0003f44270 */
[----:B------:R-:W-:Y:S05]  /*14340*/  @!P2 BRA `(.L_x_499) ;  /* 0x000000140000a947 */ /* 0x000fea0003800000 */
[----:B------:R-:W-:Y:S01]  /*14350*/  UMOV UR4, 0xffffffff ;  /* 0xffffffff00047882 */ /* 0x000fe20000000000 */
[----:B------:R-:W-:Y:S02]  /*14360*/  SEL R2, R28, RZ, !P1 ;  /* 0x000000ff1c027207 */ /* 0x000fe40004800000 */
[----:B------:R-:W-:Y:S05]  /*14370*/  BRA.DIV UR4, `(.L_x_500) ;  /* 0x00000066041c7947 */ /* 0x000fea000b800000 */
[----:B------:R-:W0:Y:S02]  /*14380*/  S2R R5, SR_TID.X ;  /* 0x0000000000057919 */ /* 0x000e240000002100 */
[----:B0-----:R-:W-:-:S04]  /*14390*/  SHF.R.U32.HI R5, RZ, 0x5, R5 ;  /* 0x00000005ff057819 */ /* 0x001fc80000011605 */
[----:B------:R-:W-:-:S05]  /*143a0*/  LOP3.LUT R5, R5, 0x3, RZ, 0xc0, !PT ;  /* 0x0000000305057812 */ /* 0x000fca00078ec0ff */
[----:B------:R0:W2:Y:S02]  /*143b0*/  SHFL.IDX PT, R14, R5, RZ, 0x1f ;  /* 0x00001fff050e7589 */ /* 0x0000a400000e0000 */
.L_x_660:
[----:B--2---:R-:W-:Y:S02]  /*143c0*/  ISETP.NE.AND P0, PT, R14, RZ, PT ;  /* 0x000000ff0e00720c */ /* 0x004fe40003f05270 */
[----:B------:R-:W-:-:S11]  /*143d0*/  PLOP3.LUT P6, PT, PT, PT, PT, 0x8, 0x0 ;  /* 0x000000000000781c */ /* 0x000fd60003fce170 */
[----:B------:R-:W-:Y:S05]  /*143e0*/  @P0 BRA `(.L_x_501) ;  /* 0x00000000000c0947 */ /* 0x000fea0003800000 */
[----:B------:R-:W-:-:S03]  /*143f0*/  UMOV UR4, 0xffffffff ;  /* 0xffffffff00047882 */ /* 0x000fc60000000000 */
[----:B------:R-:W-:Y:S05]  /*14400*/  BRA.DIV UR4, `(.L_x_502) ;  /* 0x00000066042c7947 */ /* 0x000fea000b800000 */
[----:B------:R-:W-:-:S13]  /*14410*/  ELECT P6, URZ, PT ;  /* 0x00000000003f782f */ /* 0x000fda00038c0000 */
.L_x_501:
[----:B0-----:R-:W2:Y:S01]  /*14420*/  LDL R5, [R1+0x44] ;  /* 0x0000440001057983 */ /* 0x001ea20000100800 */
[----:B------:R-:W-:Y:S01]  /*14430*/  BSSY B1, `(.L_x_503) ;  /* 0x0000008000017945 */ /* 0x000fe20003800000 */
[----:B--2---:R-:W-:-:S05]  /*14440*/  VIADD R5, R5, 0x1 ;  /* 0x0000000105057836 */ /* 0x004fca0000000000 */
[----:B------:R-:W-:-:S04]  /*14450*/  LEA.HI R6, R5, R5, RZ, 0x1 ;  /* 0x0000000505067211 */ /* 0x000fc800078f08ff */
[----:B------:R-:W-:-:S05]  /*14460*/  LOP3.LUT R6, R6, 0xfffffffe, RZ, 0xc0, !PT ;  /* 0xfffffffe06067812 */ /* 0x000fca00078ec0ff */
[----:B------:R-:W-:-:S05]  /*14470*/  IMAD.IADD R5, R5, 0x1, -R6 ;  /* 0x0000000105057824 */ /* 0x000fca00078e0a06 */
[----:B------:R-:W-:-:S04]  /*14480*/  SHF.L.U32 R5, R5, 0x1f, RZ ;  /* 0x0000001f05057819 */ /* 0x000fc800000006ff */
[----:B------:R-:W0:Y:S02]  /*14490*/  SYNCS.PHASECHK.TRANS64.TRYWAIT P0, [R22+URZ+0x19c20], R5 ;  /* 0x019c2005160075a7 */ /* 0x000e24000800017f */
[----:B0-----:R-:W-:Y:S05]  /*144a0*/  @!P0 BRA `(.L_x_504) ;  /* 0x0000006400248947 */ /* 0x001fea0003800000 */
.L_x_663:
[----:B------:R-:W-:Y:S05]  /*144b0*/  BSYNC B1 ;  /* 0x0000000000017941 */ /* 0x000fea0003800000 */
.L_x_503:
[----:B------:R-:W-:Y:S04]  /*144c0*/  BSSY B1, `(.L_x_505) ;  /* 0x000008b000017945 */ /* 0x000fe80003800000 */
[----:B------:R-:W-:Y:S05]  /*144d0*/  @!P6 BRA `(.L_x_506) ;  /* 0x000000080024e947 */ /* 0x000fea0003800000 */
[----:B-1----:R-:W-:Y:S01]  /*144e0*/  IMAD R8, R24, 0x8, R22 ;  /* 0x0000000818087824 */ /* 0x002fe200078e0216 */
[----:B------:R-:W-:Y:S01]  /*144f0*/  SHF.L.U32 R10, R27, 0x1f, RZ ;  /* 0x0000001f1b0a7819 */ /* 0x000fe200000006ff */
[----:B------:R-:W1:Y:S01]  /*14500*/  S2R R6, SR_TID.X ;  /* 0x0000000000067919 */ /* 0x000e620000002100 */
[----:B------:R-:W-:Y:S02]  /*14510*/  BSSY B2, `(.L_x_507) ;  /* 0x0000005000027945 */ /* 0x000fe40003800000 */
[----:B------:R-:W2:Y:S01]  /*14520*/  SYNCS.PHASECHK.TRANS64.TRYWAIT P0, [R8+URZ+0x19ca0], R10 ;  /* 0x019ca00a080075a7 */ /* 0x000ea2000800017f */
[----:B-1----:R-:W-:-:S04]  /*14530*/  LOP3.LUT R6, R6, 0x7f, RZ, 0xc0, !PT ;  /* 0x0000007f06067812 */ /* 0x002fc800078ec0ff */
[----:B------:R-:W-:Y:S01]  /*14540*/  ISETP.NE.AND P1, PT, R6, RZ, PT ;  /* 0x000000ff0600720c */ /* 0x000fe20003f25270 */
[----:B--2---:R-:W-:-:S12]  /*14550*/  @!P0 BRA `(.L_x_508) ;  /* 0x00000064000c8947 */ /* 0x004fd80003800000 */
.L_x_664:
[----:B------:R-:W-:Y:S05]  /*14560*/  BSYNC B2 ;  /* 0x0000000000027941 */ /* 0x000fea0003800000 */
.L_x_507:
[----:B------:R-:W-:Y:S04]  /*14570*/  BSSY B2, `(.L_x_509) ;  /* 0x0000009000027945 */ /* 0x000fe80003800000 */
[----:B------:R-:W-:Y:S05]  /*14580*/  @P1 BRA `(.L_x_510) ;  /* 0x00000000001c1947 */ /* 0x000fea0003800000 */
[----:B0-----:R-:W0:Y:S02]  /*14590*/  S2R R5, SR_TID.X ;  /* 0x0000000000057919 */ /* 0x001e240000002100 */
[----:B0-----:R-:W-:Y:S01]  /*145a0*/  LOP3.LUT R6, R5, 0x1f, RZ, 0xc0, !PT ;  /* 0x0000001f05067812 */ /* 0x001fe200078ec0ff */
[----:B------:R-:W-:-:S03]  /*145b0*/  IMAD.MOV.U32 R5, RZ, RZ, 0x3000 ;  /* 0x00003000ff057424 */ /* 0x000fc600078e00ff */
[----:B------:R-:W-:Y:S01]  /*145c0*/  ISETP.NE.AND P0, PT, R6, RZ, PT ;  /* 0x000000ff0600720c */ /* 0x000fe20003f05270 */
[----:B------:R2:W-:-:S12]  /*145d0*/  SYNCS.ARRIVE.TRANS64 RZ, [R8+URZ+0x19c90], R5 ;  /* 0x019c900508ff79a7 */ /* 0x0005d8000800003f */
[----:B--2---:R-:W-:Y:S05]  /*145e0*/  @!P0 BRA `(.L_x_510) ;  /* 0x0000000000048947 */ /* 0x004fea0003800000 */
[----:B------:R-:W-:Y:S01]  /*145f0*/  BPT.TRAP 0x1 ;  /* 0x000000040000795c */ /* 0x000fe20000300000 */
.L_x_510:
[----:B------:R-:W-:Y:S05]  /*14600*/  BSYNC B2 ;  /* 0x0000000000027941 */ /* 0x000fea0003800000 */
.L_x_509:
[----:B------:R-:W-:Y:S01]  /*14610*/  IMAD.MOV.U32 R14, RZ, RZ, RZ ;  /* 0x000000ffff0e7224 */ /* 0x000fe200078e00ff */
[----:B------:R-:W-:Y:S01]  /*14620*/  LEA R6, R4, R0, 0x7 ;  /* 0x0000000004067211 */ /* 0x000fe200078e38ff */
[----:B------:R-:W-:Y:S01]  /*14630*/  IMAD R7, R24, 0x3000, R22 ;  /* 0x0000300018077824 */ /* 0x000fe200078e0216 */
[----:B------:R-:W-:Y:S01]  /*14640*/  UIADD3 UR4, UP0, UR40, 0x570, URZ ;  /* 0x0000057028047890 */ /* 0x000fe2000ff1e03f */
[----:B------:R-:W-:Y:S01]  /*14650*/  PLOP3.LUT P0, PT, PT, PT, PT, 0x80, 0x0 ;  /* 0x000000000000781c */ /* 0x000fe20003f0f070 */
[----:B0-----:R-:W-:Y:S01]  /*14660*/  VIADD R5, R8, 0x19c90 ;  /* 0x00019c9008057836 */ /* 0x001fe20000000000 */
[----:B------:R-:W-:Y:S01]  /*14670*/  R2UR UR10, R14 ;  /* 0x000000000e0a72ca */ /* 0x000fe200000e0000 */
[----:B------:R-:W-:Y:S01]  /*14680*/  VIADD R6, R6, 0xffffff80 ;  /* 0xffffff8006067836 */ /* 0x000fe20000000000 */
[----:B------:R-:W-:Y:S01]  /*14690*/  UIADD3.X UR5, URZ, UR41, URZ, UP0, !UPT ;  /* 0x000000293f057290 */ /* 0x000fe200087fe43f */
[----:B------:R-:W-:Y:S01]  /*146a0*/  VIADD R9, R7, 0x13800 ;  /* 0x0001380007097836 */ /* 0x000fe20000000000 */
[----:B------:R-:W-:Y:S01]  /*146b0*/  UMOV UR6, 0x0 ;  /* 0x0000000000067882 */ /* 0x000fe20000000000 */
[----:B------:R-:W-:-:S10]  /*146c0*/  UMOV UR7, 0x12f00000 ;  /* 0x12f0000000077882 */ /* 0x000fd40000000000 */
.L_x_511:
[----:B------:R-:W-:-:S13]  /*146d0*/  @P0 ELECT P2, URZ, PT ;  /* 0x00000000003f082f */ /* 0x000fda0003840000 */
[----:B------:R-:W-:Y:S02]  /*146e0*/  @P2 R2UR UR13, R2 ;  /* 0x00000000020d22ca */ /* 0x000fe400000e0000 */
[----:B------:R-:W-:Y:S02]  /*146f0*/  @P2 R2UR UR12, R18 ;  /* 0x00000000120c22ca */ /* 0x000fe400000e0000 */
[----:B------:R-:W-:Y:S02]  /*14700*/  @P2 R2UR UR11, R6 ;  /* 0x00000000060b22ca */ /* 0x000fe400000e0000 */
[----:B------:R-:W-:Y:S02]  /*14710*/  @P2 R2UR UR9, R5 ;  /* 0x00000000050922ca */ /* 0x000fe400000e0000 */
[----:B------:R-:W-:Y:S02]  /*14720*/  @P2 R2UR UR8, R9 ;  /* 0x00000000090822ca */ /* 0x000fe400000e0000 */
[----:B------:R-:W-:-:S02]  /*14730*/  @P2 PLOP3.LUT P0, PT, P2, PT, PT, 0x8, 0x0 ;  /* 0x000000000000281c */ /* 0x000fc4000170e170 */
[----:B------:R-:W-:-:S09]  /*14740*/  PLOP3.LUT P2, PT, PT, PT, PT, 0x8, 0x0 ;  /* 0x000000000000781c */ /* 0x000fd20003f4e170 */
[----:B------:R0:W-:Y:S02]  /*14750*/  UTMALDG.4D [UR8], [UR4], desc[UR6] ;  /* 0x00000608040075b4 */ /* 0x0001e40008019000 */
[----:B0-----:R-:W-:Y:S05]  /*14760*/  @P0 BRA.U.ANY `(.L_x_511) ;  /* 0xfffffffd00d80947 */ /* 0x001fea000393ffff */
[----:B------:R-:W-:Y:S01]  /*14770*/  IMAD.MOV.U32 R13, RZ, RZ, 0x20 ;  /* 0x00000020ff0d7424 */ /* 0x000fe200078e00ff */
[----:B------:R-:W-:Y:S01]  /*14780*/  PLOP3.LUT P0, PT, PT, PT, PT, 0x80, 0x0 ;  /* 0x000000000000781c */ /* 0x000fe20003f0f070 */
[----:B------:R-:W-:Y:S01]  /*14790*/  VIADD R9, R7, 0x14800 ;  /* 0x0001480007097836 */ /* 0x000fe20000000000 */
[----:B------:R-:W-:Y:S01]  /*147a0*/  UMOV UR6, 0x0 ;  /* 0x0000000000067882 */ /* 0x000fe20000000000 */
[----:B------:R-:W-:Y:S01]  /*147b0*/  UMOV UR7, 0x12f00000 ;  /* 0x12f0000000077882 */ /* 0x000fe20000000000 */
[----:B------:R-:W-:-:S15]  /*147c0*/  R2UR UR10, R13 ;  /* 0x000000000d0a72ca */ /* 0x000fde00000e0000 */
.L_x_512:
        /* <DEDUP_REMOVED lines=10> */
[----:B------:R-:W-:Y:S01]  /*14870*/  MOV R12, 0x40 ;  /* 0x00000040000c7802 */ /* 0x000fe20000000f00 */
[----:B------:R-:W-:Y:S01]  /*14880*/  VIADD R9, R7, 0x15800 ;  /* 0x0001580007097836 */ /* 0x000fe20000000000 */
[----:B------:R-:W-:Y:S01]  /*14890*/  PLOP3.LUT P0, PT, PT, PT, PT, 0x80, 0x0 ;  /* 0x000000000000781c */ /* 0x000fe20003f0f070 */
[----:B------:R-:W-:Y:S01]  /*148a0*/  UMOV UR6, 0x0 ;  /* 0x0000000000067882 */ /* 0x000fe20000000000 */
[----:B------:R-:W-:Y:S01]  /*148b0*/  R2UR UR10, R12 ;  /* 0x000000000c0a72ca */ /* 0x000fe200000e0000 */
[----:B------:R-:W-:-:S14]  /*148c0*/  UMOV UR7, 0x12f00000 ;  /* 0x12f0000000077882 */ /* 0x000fdc0000000000 */
.L_x_513:
        /* <DEDUP_REMOVED lines=10> */
[----:B------:R-:W0:Y:S01]  /*14970*/  SYNCS.PHASECHK.TRANS64.TRYWAIT P0, [R8+URZ+0x19cc0], R10 ;  /* 0x019cc00a080075a7 */ /* 0x000e22000800017f */
[----:B------:R-:W-:Y:S04]  /*14980*/  BSSY B2, `(.L_x_514) ;  /* 0x0000002000027945 */ /* 0x000fe80003800000 */
[----:B0-----:R-:W-:Y:S05]  /*14990*/  @!P0 BRA `(.L_x_515) ;  /* 0x0000006000108947 */ /* 0x001fea0003800000 */
.L_x_665:
[----:B------:R-:W-:Y:S05]  /*149a0*/  BSYNC B2 ;  /* 0x0000000000027941 */ /* 0x000fea0003800000 */
.L_x_514:
[----:B------:R-:W-:Y:S01]  /*149b0*/  BSSY B2, `(.L_x_516) ;  /* 0x000000b000027945 */ /* 0x000fe20003800000 */
[----:B01----:R-:W-:Y:S02]  /*149c0*/  IMAD.MOV.U32 R10, RZ, RZ, 0x0 ;  /* 0x00000000ff0a7424 */ /* 0x003fe400078e00ff */
[----:B------:R-:W-:Y:S01]  /*149d0*/  IMAD.MOV.U32 R11, RZ, RZ, 0x12f00000 ;  /* 0x12f00000ff0b7424 */ /* 0x000fe200078e00ff */
[----:B------:R-:W-:Y:S06]  /*149e0*/  @P1 BRA `(.L_x_517) ;  /* 0x00000000001c1947 */ /* 0x000fec0003800000 */
[----:B------:R-:W0:Y:S02]  /*149f0*/  S2R R5, SR_TID.X ;  /* 0x0000000000057919 */ /* 0x000e240000002100 */
[----:B0-----:R-:W-:Y:S01]  /*14a00*/  LOP3.LUT R9, R5, 0x1f, RZ, 0xc0, !PT ;  /* 0x0000001f05097812 */ /* 0x001fe200078ec0ff */
[----:B------:R-:W-:-:S03]  /*14a10*/  IMAD.MOV.U32 R5, RZ, RZ, 0x3000 ;  /* 0x00003000ff057424 */ /* 0x000fc600078e00ff */
[----:B------:R-:W-:Y:S01]  /*14a20*/  ISETP.NE.AND P0, PT, R9, RZ, PT ;  /* 0x000000ff0900720c */ /* 0x000fe20003f05270 */
[----:B------:R0:W-:-:S12]  /*14a30*/  SYNCS.ARRIVE.TRANS64 RZ, [R8+URZ+0x19cb0], R5 ;  /* 0x019cb00508ff79a7 */ /* 0x0001d8000800003f */
[----:B0-----:R-:W-:Y:S05]  /*14a40*/  @!P0 BRA `(.L_x_517) ;  /* 0x0000000000048947 */ /* 0x001fea0003800000 */
[----:B------:R-:W-:Y:S01]  /*14a50*/  BPT.TRAP 0x1 ;  /* 0x000000040000795c */ /* 0x000fe20000300000 */
.L_x_517:
[----:B------:R-:W-:Y:S05]  /*14a60*/  BSYNC B2 ;  /* 0x0000000000027941 */ /* 0x000fea0003800000 */
.L_x_516:
[----:B------:R-:W-:Y:S01]  /*14a70*/  R2UR UR10, R14 ;  /* 0x000000000e0a72ca */ /* 0x000fe200000e0000 */
[----:B------:R-:W-:Y:S01]  /*14a80*/  UIADD3 UR4, UP0, UR40, 0x670, URZ ;  /* 0x0000067028047890 */ /* 0x000fe2000ff1e03f */
[----:B------:R-:W-:Y:S01]  /*14a90*/  R2UR UR6, R10 ;  /* 0x000000000a0672ca */ /* 0x000fe200000e0000 */
[----:B------:R-:W-:Y:S01]  /*14aa0*/  VIADD R8, R8, 0x19cb0 ;  /* 0x00019cb008087836 */ /* 0x000fe20000000000 */
[----:B------:R-:W-:Y:S01]  /*14ab0*/  R2UR UR7, R11 ;  /* 0x000000000b0772ca */ /* 0x000fe200000e0000 */
[----:B------:R-:W-:Y:S01]  /*14ac0*/  UIADD3.X UR5, URZ, UR41, URZ, UP0, !UPT ;  /* 0x000000293f057290 */ /* 0x000fe200087fe43f */
[----:B------:R-:W-:Y:S02]  /*14ad0*/  PLOP3.LUT P0, PT, PT, PT, PT, 0x80, 0x0 ;  /* 0x000000000000781c */ /* 0x000fe40003f0f070 */
[----:B------:R-:W-:-:S11]  /*14ae0*/  IADD3 R5, R7, 0x9000, RZ ;  /* 0x0000900007057810 */ /* 0x000fd60007ffe0ff */
.L_x_518:
        /* <DEDUP_REMOVED lines=10> */
[----:B------:R-:W-:Y:S01]  /*14b90*/  R2UR UR10, R13 ;  /* 0x000000000d0a72ca */ /* 0x000fe200000e0000 */
[----:B------:R-:W-:Y:S01]  /*14ba0*/  VIADD R5, R7, 0xa000 ;  /* 0x0000a00007057836 */ /* 0x000fe20000000000 */
[----:B------:R-:W-:Y:S02]  /*14bb0*/  R2UR UR6, R10 ;  /* 0x000000000a0672ca */ /* 0x000fe400000e0000 */
[----:B------:R-:W-:Y:S02]  /*14bc0*/  R2UR UR7, R11 ;  /* 0x000000000b0772ca */ /* 0x000fe400000e0000 */
[----:B------:R-:W-:-:S13]  /*14bd0*/  PLOP3.LUT P0, PT, PT, PT, PT, 0x80, 0x0 ;  /* 0x000000000000781c */ /* 0x000fda0003f0f070 */
.L_x_519:
        /* <DEDUP_REMOVED lines=15> */
.L_x_520:
        /* <DEDUP_REMOVED lines=9> */
[----:B--2---:R-:W-:Y:S05]  /*14d60*/  @P0 BRA.U.ANY `(.L_x_520) ;  /* 0xfffffffd00d80947 */ /* 0x004fea000393ffff */
.L_x_506:
[----:B------:R-:W-:Y:S05]  /*14d70*/  BSYNC B1 ;  /* 0x0000000000017941 */ /* 0x000fea0003800000 */
.L_x_505:
[----:B-1----:R-:W-:Y:S01]  /*14d80*/  VIADD R9, R4, 0xfffffffe ;  /* 0xfffffffe04097836 */ /* 0x002fe20000000000 */
[----:B------:R-:W-:Y:S01]  /*14d90*/  PLOP3.LUT P0, PT, PT, PT, PT, 0x8, 0x0 ;  /* 0x000000000000781c */ /* 0x000fe20003f0e170 */
[----:B------:R-:W-:-:S03]  /*14da0*/  VIADD R24, R24, 0x1 ;  /* 0x0000000118187836 */ /* 0x000fc60000000000 */
[----:B------:R-:W-:Y:S02]  /*14db0*/  ISETP.GE.AND P2, PT, R9, R3, PT ;  /* 0x000000030900720c */ /* 0x000fe40003f46270 */
[----:B------:R-:W-:-:S04]  /*14dc0*/  ISETP.NE.AND P1, PT, R24, 0x2, PT ;  /* 0x000000021800780c */ /* 0x000fc80003f25270 */
[----:B------:R-:W-:Y:S02]  /*14dd0*/  SEL R4, RZ, 0x1, P1 ;  /* 0x00000001ff047807 */ /* 0x000fe40000800000 */
[----:B------:R-:W-:Y:S02]  /*14de0*/  SEL R24, R24, RZ, P1 ;  /* 0x000000ff18187207 */ /* 0x000fe40000800000 */
[----:B------:R-:W-:-:S03]  /*14df0*/  LOP3.LUT R27, R27, R4, RZ, 0x3c, !PT ;  /* 0x000000041b1b7212 */ /* 0x000fc600078e3cff */
[----:B------:R-:W-:Y:S05]  /*14e00*/  @!P2 BRA `(.L_x_499) ;  /* 0x000000080050a947 */ /* 0x000fea0003800000 */
.L_x_537:
[----:B------:R-:W-:Y:S05]  /*14e10*/  YIELD ;  /* 0x0000000000007946 */ /* 0x000fea0003800000 */
[----:B------:R-:W-:Y:S04]  /*14e20*/  BSSY B1, `(.L_x_521) ;  /* 0x000008a000017945 */ /* 0x000fe80003800000 */
[----:B------:R-:W-:Y:S05]  /*14e30*/  @!P6 BRA `(.L_x_522) ;  /* 0x000000080020e947 */ /* 0x000fea0003800000 */
[----:B------:R-:W-:Y:S01]  /*14e40*/  IMAD R8, R24, 0x8, R22 ;  /* 0x0000000818087824 */ /* 0x000fe200078e0216 */
[----:B------:R-:W-:Y:S01]  /*14e50*/  SHF.L.U32 R7, R27, 0x1f, RZ ;  /* 0x0000001f1b077819 */ /* 0x000fe200000006ff */
[----:B------:R-:W1:Y:S01]  /*14e60*/  S2R R4, SR_TID.X ;  /* 0x0000000000047919 */ /* 0x000e620000002100 */
[----:B------:R-:W-:Y:S02]  /*14e70*/  BSSY B2, `(.L_x_523) ;  /* 0x0000005000027945 */ /* 0x000fe40003800000 */
[----:B------:R-:W2:Y:S01]  /*14e80*/  SYNCS.PHASECHK.TRANS64.TRYWAIT P1, [R8+URZ+0x19ca0], R7 ;  /* 0x019ca007080075a7 */ /* 0x000ea2000802017f */
[----:B-1----:R-:W-:-:S04]  /*14e90*/  LOP3.LUT R4, R4, 0x7f, RZ, 0xc0, !PT ;  /* 0x0000007f04047812 */ /* 0x002fc800078ec0ff */
[----:B------:R-:W-:Y:S01]  /*14ea0*/  ISETP.NE.AND P2, PT, R4, RZ, PT ;  /* 0x000000ff0400720c */ /* 0x000fe20003f45270 */
[----:B--2---:R-:W-:-:S12]  /*14eb0*/  @!P1 BRA `(.L_x_524) ;  /* 0x0000005800dc9947 */ /* 0x004fd80003800000 */
.L_x_666:
[----:B------:R-:W-:Y:S05]  /*14ec0*/  BSYNC B2 ;  /* 0x0000000000027941 */ /* 0x000fea0003800000 */
.L_x_523:
[----:B------:R-:W-:Y:S04]  /*14ed0*/  BSSY B2, `(.L_x_525) ;  /* 0x0000009000027945 */ /* 0x000fe80003800000 */
[----:B------:R-:W-:Y:S05]  /*14ee0*/  @P2 BRA `(.L_x_526) ;  /* 0x00000000001c2947 */ /* 0x000fea0003800000 */
[----:B------:R-:W0:Y:S02]  /*14ef0*/  S2R R4, SR_TID.X ;  /* 0x0000000000047919 */ /* 0x000e240000002100 */
[----:B0-----:R-:W-:Y:S02]  /*14f00*/  LOP3.LUT R5, R4, 0x1f, RZ, 0xc0, !PT ;  /* 0x0000001f04057812 */ /* 0x001fe400078ec0ff */
[----:B------:R-:W-:Y:S02]  /*14f10*/  MOV R4, 0x3000 ;  /* 0x0000300000047802 */ /* 0x000fe40000000f00 */
[----:B------:R-:W-:Y:S02]  /*14f20*/  ISETP.NE.AND P1, PT, R5, RZ, PT ;  /* 0x000000ff0500720c */ /* 0x000fe40003f25270 */
[----:B------:R2:W-:Y:S11]  /*14f30*/  SYNCS.ARRIVE.TRANS64 RZ, [R8+URZ+0x19c90], R4 ;  /* 0x019c900408ff79a7 */ /* 0x0005f6000800003f */
[----:B--2---:R-:W-:Y:S05]  /*14f40*/  @!P1 BRA `(.L_x_526) ;  /* 0x0000000000049947 */ /* 0x004fea0003800000 */
[----:B------:R-:W-:Y:S01]  /*14f50*/  BPT.TRAP 0x1 ;  /* 0x000000040000795c */ /* 0x000fe20000300000 */
.L_x_526:
[----:B------:R-:W-:Y:S05]  /*14f60*/  BSYNC B2 ;  /* 0x0000000000027941 */ /* 0x000fea0003800000 */
.L_x_525:
[----:B------:R-:W-:Y:S01]  /*14f70*/  IMAD.MOV.U32 R12, RZ, RZ, RZ ;  /* 0x000000ffff0c7224 */ /* 0x000fe200078e00ff */
[----:B------:R-:W-:Y:S01]  /*14f80*/  UIADD3 UR4, UP0, UR40, 0x570, URZ ;  /* 0x0000057028047890 */ /* 0x000fe2000ff1e03f */
[----:B------:R-:W-:Y:S01]  /*14f90*/  IMAD R6, R24, 0x3000, R22 ;  /* 0x0000300018067824 */ /* 0x000fe200078e0216 */
[----:B------:R-:W-:Y:S01]  /*14fa0*/  PLOP3.LUT P1, PT, PT, PT, PT, 0x80, 0x0 ;  /* 0x000000000000781c */ /* 0x000fe20003f2f070 */
[----:B0-----:R-:W-:Y:S01]  /*14fb0*/  IMAD R5, R9, 0x80, R0 ;  /* 0x0000008009057824 */ /* 0x001fe200078e0200 */
[----:B------:R-:W-:Y:S01]  /*14fc0*/  R2UR UR10, R12 ;  /* 0x000000000c0a72ca */ /* 0x000fe200000e0000 */
[----:B------:R-:W-:Y:S01]  /*14fd0*/  VIADD R4, R8, 0x19c90 ;  /* 0x00019c9008047836 */ /* 0x000fe20000000000 */
[----:B------:R-:W-:Y:S01]  /*14fe0*/  UIADD3.X UR5, URZ, UR41, URZ, UP0, !UPT ;  /* 0x000000293f057290 */ /* 0x000fe200087fe43f */
[----:B------:R-:W-:Y:S01]  /*14ff0*/  VIADD R10, R6, 0x13800 ;  /* 0x00013800060a7836 */ /* 0x000fe20000000000 */
[----:B------:R-:W-:Y:S01]  /*15000*/  UMOV UR6, 0x0 ;  /* 0x0000000000067882 */ /* 0x000fe20000000000 */
[----:B------:R-:W-:-:S10]  /*15010*/  UMOV UR7, 0x12f00000 ;  /* 0x12f0000000077882 */ /* 0x000fd40000000000 */
.L_x_527:
        /* <DEDUP_REMOVED lines=12> */
[----:B------:R-:W-:Y:S01]  /*150e0*/  UMOV UR6, 0x0 ;  /* 0x0000000000067882 */ /* 0x000fe20000000000 */
[----:B------:R-:W-:Y:S01]  /*150f0*/  IADD3 R10, R6, 0x14800, RZ ;  /* 0x00014800060a7810 */ /* 0x000fe20007ffe0ff */
[----:B------:R-:W-:Y:S01]  /*15100*/  UMOV UR7, 0x12f00000 ;  /* 0x12f0000000077882 */ /* 0x000fe20000000000 */
[----:B------:R-:W-:-:S15]  /*15110*/  R2UR UR10, R14 ;  /* 0x000000000e0a72ca */ /* 0x000fde00000e0000 */
.L_x_528:
        /* <DEDUP_REMOVED lines=16> */
.L_x_529:
        /* <DEDUP_REMOVED lines=13> */
.L_x_667:
[----:B------:R-:W-:Y:S05]  /*152f0*/  BSYNC B2 ;  /* 0x0000000000027941 */ /* 0x000fea0003800000 */
.L_x_530:
[----:B------:R-:W-:Y:S01]  /*15300*/  BSSY B2, `(.L_x_532) ;  /* 0x000000b000027945 */ /* 0x000fe20003800000 */
[----:B------:R-:W-:Y:S02]  /*15310*/  IMAD.MOV.U32 R10, RZ, RZ, 0x0 ;  /* 0x00000000ff0a7424 */ /* 0x000fe400078e00ff */
[----:B------:R-:W-:Y:S01]  /*15320*/  IMAD.MOV.U32 R11, RZ, RZ, 0x12f00000 ;  /* 0x12f00000ff0b7424 */ /* 0x000fe200078e00ff */
[----:B------:R-:W-:Y:S06]  /*15330*/  @P2 BRA `(.L_x_533) ;  /* 0x00000000001c2947 */ /* 0x000fec0003800000 */
[----:B------:R-:W2:Y:S02]  /*15340*/  S2R R4, SR_TID.X ;  /* 0x0000000000047919 */ /* 0x000ea40000002100 */
[----:B--2---:R-:W-:Y:S01]  /*15350*/  LOP3.LUT R15, R4, 0x1f, RZ, 0xc0, !PT ;  /* 0x0000001f040f7812 */ /* 0x004fe200078ec0ff */
[----:B------:R-:W-:-:S03]  /*15360*/  IMAD.MOV.U32 R4, RZ, RZ, 0x3000 ;  /* 0x00003000ff047424 */ /* 0x000fc600078e00ff */
[----:B------:R-:W-:Y:S01]  /*15370*/  ISETP.NE.AND P1, PT, R15, RZ, PT ;  /* 0x000000ff0f00720c */ /* 0x000fe20003f25270 */
[----:B------:R2:W-:-:S12]  /*15380*/  SYNCS.ARRIVE.TRANS64 RZ, [R8+URZ+0x19cb0], R4 ;  /* 0x019cb00408ff79a7 */ /* 0x0005d8000800003f */
[----:B--2---:R-:W-:Y:S05]  /*15390*/  @!P1 BRA `(.L_x_533) ;  /* 0x0000000000049947 */ /* 0x004fea0003800000 */
[----:B------:R-:W-:Y:S01]  /*153a0*/  BPT.TRAP 0x1 ;  /* 0x000000040000795c */ /* 0x000fe20000300000 */
.L_x_533:
[----:B------:R-:W-:Y:S05]  /*153b0*/  BSYNC B2 ;  /* 0x0000000000027941 */ /* 0x000fea0003800000 */
.L_x_532:
[----:B------:R-:W-:Y:S01]  /*153c0*/  R2UR UR10, R12 ;  /* 0x000000000c0a72ca */ /* 0x000fe200000e0000 */
[----:B------:R-:W-:Y:S01]  /*153d0*/  UIADD3 UR4, UP0, UR40, 0x670, URZ ;  /* 0x0000067028047890 */ /* 0x000fe2000ff1e03f */
[----:B------:R-:W-:Y:S01]  /*153e0*/  R2UR UR6, R10 ;  /* 0x000000000a0672ca */ /* 0x000fe200000e0000 */
[----:B------:R-:W-:Y:S01]  /*153f0*/  VIADD R4, R6, 0x9000 ;  /* 0x0000900006047836 */ /* 0x000fe20000000000 */
[----:B------:R-:W-:Y:S01]  /*15400*/  R2UR UR7, R11 ;  /* 0x000000000b0772ca */ /* 0x000fe200000e0000 */
[----:B------:R-:W-:Y:S01]  /*15410*/  UIADD3.X UR5, URZ, UR41, URZ, UP0, !UPT ;  /* 0x000000293f057290 */ /* 0x000fe200087fe43f */
[----:B------:R-:W-:Y:S02]  /*15420*/  PLOP3.LUT P1, PT, PT, PT, PT, 0x80, 0x0 ;  /* 0x000000000000781c */ /* 0x000fe40003f2f070 */
[----:B01----:R-:W-:-:S11]  /*15430*/  IADD3 R8, R8, 0x19cb0, RZ ;  /* 0x00019cb008087810 */ /* 0x003fd60007ffe0ff */
.L_x_534:
        /* <DEDUP_REMOVED lines=15> */
.L_x_535:
        /* <DEDUP_REMOVED lines=15> */
.L_x_536:
        /* <DEDUP_REMOVED lines=9> */
[----:B-1----:R-:W-:Y:S05]  /*156b0*/  @P1 BRA.U.ANY `(.L_x_536) ;  /* 0xfffffffd00d81947 */ /* 0x002fea000393ffff */
.L_x_522:
[----:B------:R-:W-:Y:S05]  /*156c0*/  BSYNC B1 ;  /* 0x0000000000017941 */ /* 0x000fea0003800000 */
.L_x_521:
[C---:B------:R-:W-:Y:S01]  /*156d0*/  ISETP.GT.AND P2, PT, R9.reuse, R3, PT ;  /* 0x000000030900720c */ /* 0x040fe20003f44270 */
[----:B------:R-:W-:Y:S02]  /*156e0*/  VIADD R24, R24, 0x1 ;  /* 0x0000000118187836 */ /* 0x000fe40000000000 */
[----:B------:R-:W-:-:S03]  /*156f0*/  VIADD R9, R9, 0xffffffff ;  /* 0xffffffff09097836 */ /* 0x000fc60000000000 */
[----:B------:R-:W-:-:S04]  /*15700*/  ISETP.NE.AND P1, PT, R24, 0x2, PT ;  /* 0x000000021800780c */ /* 0x000fc80003f25270 */
[----:B------:R-:W-:Y:S02]  /*15710*/  SEL R4, RZ, 0x1, P1 ;  /* 0x00000001ff047807 */ /* 0x000fe40000800000 */
[----:B------:R-:W-:Y:S02]  /*15720*/  SEL R24, R24, RZ, P1 ;  /* 0x000000ff18187207 */ /* 0x000fe40000800000 */
[----:B------:R-:W-:Y:S01]  /*15730*/  LOP3.LUT R27, R27, R4, RZ, 0x3c, !PT ;  /* 0x000000041b1b7212 */ /* 0x000fe200078e3cff */
[----:B------:R-:W-:Y:S06]  /*15740*/  @P2 BRA `(.L_x_537) ;  /* 0xfffffff400b02947 */ /* 0x000fec000383ffff */
.L_x_499:
[----:B------:R-:W-:Y:S05]  /*15750*/  BSYNC B0 ;  /* 0x0000000000007941 */ /* 0x000fea0003800000 */
.L_x_498:
[----:B------:R-:W2:Y:S01]  /*15760*/  LDL R4, [R1+0x20] ;  /* 0x0000200001047983 */ /* 0x000ea20000100800 */
[----:B------:R-:W-:Y:S05]  /*15770*/  @!P0 WARPSYNC.ALL ;  /* 0x0000000000008948 */ /* 0x000fea0003800000 */
[----:B------:R-:W-:Y:S01]  /*15780*/  @!P0 BAR.SYNC.DEFER_BLOCKING 0xc, 0x200 ;  /* 0x0308000000008b1d */ /* 0x000fe20000010000 */
[----:B--2---:R-:W-:-:S13]  /*15790*/  ISETP.GT.AND P0, PT, R4, RZ, PT ;  /* 0x000000ff0400720c */ /* 0x004fda0003f04270 */
[----:B------:R-:W-:Y:S05]  /*157a0*/  @P0 BRA `(.L_x_538) ;  /* 0x0000000000440947 */ /* 0x000fea0003800000 */
[----:B------:R-:W2:Y:S02]  /*157b0*/  S2R R4, SR_TID.X ;  /* 0x0000000000047919 */ /* 0x000ea40000002100 */
[----:B--2---:R-:W-:-:S04]  /*157c0*/  LOP3.LUT R4, R4, 0x7f, RZ, 0xc0, !PT ;  /* 0x0000007f04047812 */ /* 0x004fc800078ec0ff */
[----:B------:R-:W-:-:S13]  /*157d0*/  ISETP.NE.AND P0, PT, R4, RZ, PT ;  /* 0x000000ff0400720c */ /* 0x000fda0003f05270 */
[----:B------:R-:W-:Y:S05]  /*157e0*/  @P0 BRA `(.L_x_539) ;  /* 0x0000003400ec0947 */ /* 0x000fea0003800000 */
[----:B0-----:R-:W0:Y:S01]  /*157f0*/  S2R R5, SR_LANEID ;  /* 0x0000000000057919 */ /* 0x001e220000000000 */
[----:B------:R-:W-:Y:S01]  /*15800*/  VOTEU.ANY UR4, UPT, PT ;  /* 0x0000000000047886 */ /* 0x000fe200038e0100 */
[----:B------:R-:W2:Y:S01]  /*15810*/  LDC.64 R2, c[0x0][0xc60] ;  /* 0x00031800ff027b82 */ /* 0x000ea20000000a00 */
[----:B------:R-:W0:Y:S02]  /*15820*/  FLO.U32 R0, UR4 ;  /* 0x0000000400007d00 */ /* 0x000e2400080e0000 */
[----:B0-----:R-:W-:-:S06]  /*15830*/  ISETP.EQ.U32.AND P0, PT, R0, R5, PT ;  /* 0x000000050000720c */ /* 0x001fcc0003f02070 */
[----:B------:R-:W2:Y:S07]  /*15840*/  POPC R5, UR4 ;  /* 0x0000000400057d09 */ /* 0x000eae0008000000 */
[----:B--2---:R-:W2:Y:S01]  /*15850*/  @P0 ATOMG.E.ADD.STRONG.GPU PT, R3, desc[UR42][R2.64], R5 ;  /* 0x00000005020309a8 */ /* 0x004ea200081ee1ea */
[----:B------:R-:W0:Y:S02]  /*15860*/  S2R R4, SR_LTMASK ;  /* 0x0000000000047919 */ /* 0x000e240000003900 */
[----:B0-----:R-:W-:-:S04]  /*15870*/  LOP3.LUT R4, R4, UR4, RZ, 0xc0, !PT ;  /* 0x0000000404047c12 */ /* 0x001fc8000f8ec0ff */
[----:B------:R-:W0:Y:S01]  /*15880*/  POPC R7, R4 ;  /* 0x0000000400077309 */ /* 0x000e220000000000 */
[----:B--2---:R-:W0:Y:S02]  /*15890*/  SHFL.IDX PT, R0, R3, R0, 0x1f ;  /* 0x00001f0003007589 */ /* 0x004e2400000e0000 */
[----:B0-----:R-:W-:Y:S01]  /*158a0*/  IADD3 R16, R0, UR38, R7 ;  /* 0x0000002600107c10 */ /* 0x001fe2000fffe007 */
[----:B------:R-:W-:Y:S06]  /*158b0*/  BRA `(.L_x_539) ;  /* 0x0000003400b87947 */ /* 0x000fec0003800000 */
.L_x_538:
[----:B------:R-:W-:Y:S01]  /*158c0*/  IADD3 R0, R22, 0x13800, RZ ;  /* 0x0001380016007810 */ /* 0x000fe20007ffe0ff */
[----:B------:R-:W-:Y:S03]  /*158d0*/  BSSY B6, `(.L_x_540) ;  /* 0x0000013000067945 */ /* 0x000fe60003800000 */
        /* <DEDUP_REMOVED lines=8> */
[----:B------:R-:W2:Y:S01]  /*15960*/  LDC.64 R2, c[0x4][R2] ;  /* 0x0100000002027b82 */ /* 0x000ea20000000a00 */
[----:B0-----:R-:W-:Y:S02]  /*15970*/  IMAD.U32 R5, RZ, RZ, UR7 ;  /* 0x00000007ff057e24 */ /* 0x001fe4000f8e00ff */
[----:B------:R-:W-:Y:S02]  /*15980*/  IMAD.U32 R6, RZ, RZ, UR8 ;  /* 0x00000008ff067e24 */ /* 0x000fe4000f8e00ff */
[----:B------:R-:W-:-:S02]  /*15990*/  IMAD.U32 R7, RZ, RZ, UR9 ;  /* 0x00000009ff077e24 */ /* 0x000fc4000f8e00ff */
[----:B------:R-:W-:Y:S02]  /*159a0*/  IMAD.U32 R10, RZ, RZ, UR4 ;  /* 0x00000004ff0a7e24 */ /* 0x000fe4000f8e00ff */
[----:B-1----:R-:W-:Y:S02]  /*159b0*/  IMAD.MOV.U32 R8, RZ, RZ, 0x70 ;  /* 0x00000070ff087424 */ /* 0x002fe400078e00ff */
[----:B------:R-:W-:Y:S02]  /*159c0*/  IMAD.MOV.U32 R12, RZ, RZ, 0x1 ;  /* 0x00000001ff0c7424 */ /* 0x000fe400078e00ff */
[----:B------:R-:W-:-:S07]  /*159d0*/  IMAD.MOV.U32 R13, RZ, RZ, RZ ;  /* 0x000000ffff0d7224 */ /* 0x000fce00078e00ff */
[----:B------:R-:W-:-:S07]  /*159e0*/  LEPC R20, `(.L_x_541) ;  /* 0x000000001014794e */ /* 0x000fce0000000000 */
[----:B--2---:R-:W-:Y:S05]  /*159f0*/  CALL.ABS.NOINC R2 ;  /* 0x0000000002007343 */ /* 0x004fea0003c00000 */
.L_x_541:
[----:B------:R-:W-:Y:S05]  /*15a00*/  BSYNC B6 ;  /* 0x0000000000067941 */ /* 0x000fea0003800000 */
.L_x_540:
[----:B------:R-:W2:Y:S01]  /*15a10*/  LDL.LU R2, [R1+0x8] ;  /* 0x0000080001027983 */ /* 0x000ea20000300800 */
[----:B------:R-:W-:Y:S01]  /*15a20*/  VIADD R0, R22, 0x9000 ;  /* 0x0000900016007836 */ /* 0x000fe20000000000 */
[----:B------:R-:W-:Y:S04]  /*15a30*/  BSSY B6, `(.L_x_542) ;  /* 0x0000016000067945 */ /* 0x000fe80003800000 */
[----:B------:R-:W-:Y:S02]  /*15a40*/  LOP3.LUT P0, RZ, R0, 0x9f, RZ, 0xc0, !PT ;  /* 0x0000009f00ff7812 */ /* 0x000fe4000780c0ff */
[----:B--2---:R-:W-:-:S11]  /*15a50*/  LOP3.LUT R2, R2, 0xfffffffe, RZ, 0xc0, !PT ;  /* 0xfffffffe02027812 */ /* 0x004fd600078ec0ff */
[----:B------:R-:W-:-:S05]  /*15a60*/  @P0 LOP3.LUT R2, R2, 0x1, RZ, 0xfc, !PT ;  /* 0x0000000102020812 */ /* 0x000fca00078efcff */
[----:B------:R2:W-:Y:S01]  /*15a70*/  STL [R1+0x8], R2 ;  /* 0x0000080201007387 */ /* 0x0005e20000100800 */
[----:B------:R-:W-:Y:S05]  /*15a80*/  @!P0 BRA `(.L_x_543) ;  /* 0x0000000000408947 */ /* 0x000fea0003800000 */
[----:B--2---:R-:W-:Y:S01]  /*15a90*/  MOV R2, 0x0 ;  /* 0x0000000000027802 */ /* 0x004fe20000000f00 */
[----:B------:R-:W-:Y:S01]  /*15aa0*/  ULDC.64 UR6, c[0x4][0x98] ;  /* 0x0100260000067ab9 */ /* 0x000fe20000000a00 */
[----:B------:R-:W-:Y:S01]  /*15ab0*/  ULDC.64 UR8, c[0x4][0xa0] ;  /* 0x0100280000087ab9 */ /* 0x000fe20000000a00 */
[----:B------:R-:W-:Y:S01]  /*15ac0*/  ULDC.64 UR4, c[0x4][0x10] ;  /* 0x0100040000047ab9 */ /* 0x000fe20000000a00 */
[----:B------:R-:W-:Y:S01]  /*15ad0*/  IMAD.U32 R4, RZ, RZ, UR6 ;  /* 0x00000006ff047e24 */ /* 0x000fe2000f8e00ff */
[----:B0-----:R-:W-:Y:S01]  /*15ae0*/  MOV R5, UR7 ;  /* 0x0000000700057c02 */ /* 0x001fe20008000f00 */
[----:B------:R-:W0:Y:S01]  /*15af0*/  LDC.64 R2, c[0x4][R2] ;  /* 0x0100000002027b82 */ /* 0x000e220000000a00 */
[----:B------:R-:W-:Y:S01]  /*15b00*/  IMAD.U32 R6, RZ, RZ, UR8 ;  /* 0x00000008ff067e24 */ /* 0x000fe2000f8e00ff */
[----:B------:R-:W-:Y:S01]  /*15b10*/  MOV R12, 0x1 ;  /* 0x00000001000c7802 */ /* 0x000fe20000000f00 */
[----:B------:R-:W-:Y:S02]  /*15b20*/  IMAD.U32 R7, RZ, RZ, UR9 ;  /* 0x00000009ff077e24 */ /* 0x000fe4000f8e00ff */
[----:B------:R-:W-:-:S02]  /*15b30*/  IMAD.U32 R10, RZ, RZ, UR4 ;  /* 0x00000004ff0a7e24 */ /* 0x000fc4000f8e00ff */
[----:B------:R-:W-:Y:S02]  /*15b40*/  IMAD.U32 R11, RZ, RZ, UR5 ;  /* 0x00000005ff0b7e24 */ /* 0x000fe4000f8e00ff */
[----:B-1----:R-:W-:Y:S02]  /*15b50*/  IMAD.MOV.U32 R8, RZ, RZ, 0x70 ;  /* 0x00000070ff087424 */ /* 0x002fe400078e00ff */
[----:B------:R-:W-:-:S07]  /*15b60*/  IMAD.MOV.U32 R13, RZ, RZ, RZ ;  /* 0x000000ffff0d7224 */ /* 0x000fce00078e00ff */
[----:B------:R-:W-:-:S07]  /*15b70*/  LEPC R20, `(.L_x_543) ;  /* 0x000000001014794e */ /* 0x000fce0000000000 */
[----:B0-----:R-:W-:Y:S05]  /*15b80*/  CALL.ABS.NOINC R2 ;  /* 0x0000000002007343 */ /* 0x001fea0003c00000 */
.L_x_543:
[----:B------:R-:W-:Y:S05]  /*15b90*/  BSYNC B6 ;  /* 0x0000000000067941 */ /* 0x000fea0003800000 */
.L_x_542:
[----:B------:R-:W-:Y:S01]  /*15ba0*/  VIADD R0, R22, 0x3000 ;  /* 0x0000300016007836 */ /* 0x000fe20000000000 */
[----:B------:R-:W-:Y:S04]  /*15bb0*/  BSSY B6, `(.L_x_544) ;  /* 0x0000013000067945 */ /* 0x000fe80003800000 */
[----:B------:R-:W-:-:S13]  /*15bc0*/  LOP3.LUT P0, RZ, R0, 0x3ff, RZ, 0xc0, !PT ;  /* 0x000003ff00ff7812 */ /* 0x000fda000780c0ff */
[----:B------:R-:W-:Y:S05]  /*15bd0*/  @!P0 BRA `(.L_x_545) ;  /* 0x0000000000408947 */ /* 0x000fea0003800000 */
[----:B--2---:R-:W-:Y:S01]  /*15be0*/  MOV R2, 0x0 ;  /* 0x0000000000027802 */ /* 0x004fe20000000f00 */
        /* <DEDUP_REMOVED lines=15> */
.L_x_545:
[----:B------:R-:W-:Y:S05]  /*15ce0*/  BSYNC B6 ;  /* 0x0000000000067941 */ /* 0x000fea0003800000 */
.L_x_544:
[----:B--2---:R-:W2:Y:S01]  /*15cf0*/  LDL R2, [R1+0x8] ;  /* 0x0000080001027983 */ /* 0x004ea20000100800 */
[----:B------:R-:W-:Y:S01]  /*15d00*/  BSSY B6, `(.L_x_546) ;  /* 0x0000013000067945 */ /* 0x000fe20003800000 */
[----:B--2---:R-:W-:-:S13]  /*15d10*/  LOP3.LUT P6, RZ, R2, 0x1, RZ, 0xc0, !PT ;  /* 0x0000000102ff7812 */ /* 0x004fda00078cc0ff */
[----:B------:R-:W-:Y:S05]  /*15d20*/  @!P6 BRA `(.L_x_547) ;  /* 0x000000000040e947 */ /* 0x000fea0003800000 */
[----:B------:R-:W-:Y:S01]  /*15d30*/  MOV R2, 0x0 ;  /* 0x0000000000027802 */ /* 0x000fe20000000f00 */
[----:B------:R-:W-:Y:S01]  /*15d40*/  ULDC.64 UR4, c[0x4][0x98] ;  /* 0x0100260000047ab9 */ /* 0x000fe20000000a00 */
[----:B------:R-:W-:Y:S01]  /*15d50*/  ULDC.64 UR6, c[0x4][0xa0] ;  /* 0x0100280000067ab9 */ /* 0x000fe20000000a00 */
[----:B------:R-:W-:Y:S01]  /*15d60*/  ULDC.64 UR8, c[0x4][0x20] ;  /* 0x0100080000087ab9 */ /* 0x000fe20000000a00 */
[----:B------:R-:W-:Y:S01]  /*15d70*/  MOV R4, UR4 ;  /* 0x0000000400047c02 */ /* 0x000fe20008000f00 */
[----:B0-----:R-:W-:Y:S01]  /*15d80*/  IMAD.U32 R5, RZ, RZ, UR5 ;  /* 0x00000005ff057e24 */ /* 0x001fe2000f8e00ff */
[----:B------:R-:W0:Y:S01]  /*15d90*/  LDC.64 R2, c[0x4][R2] ;  /* 0x0100000002027b82 */ /* 0x000e220000000a00 */
[----:B------:R-:W-:Y:S01]  /*15da0*/  IMAD.U32 R6, RZ, RZ, UR6 ;  /* 0x00000006ff067e24 */ /* 0x000fe2000f8e00ff */
[----:B-1----:R-:W-:Y:S01]  /*15db0*/  MOV R8, 0x70 ;  /* 0x0000007000087802 */ /* 0x002fe20000000f00 */
[----:B------:R-:W-:Y:S02]  /*15dc0*/  IMAD.U32 R7, RZ, RZ, UR7 ;  /* 0x00000007ff077e24 */ /* 0x000fe4000f8e00ff */
[----:B------:R-:W-:-:S02]  /*15dd0*/  IMAD.U32 R10, RZ, RZ, UR8 ;  /* 0x00000008ff0a7e24 */ /* 0x000fc4000f8e00ff */
[----:B------:R-:W-:Y:S02]  /*15de0*/  IMAD.U32 R11, RZ, RZ, UR9 ;  /* 0x00000009ff0b7e24 */ /* 0x000fe4000f8e00ff */
[----:B------:R-:W-:Y:S02]  /*15df0*/  IMAD.MOV.U32 R12, RZ, RZ, 0x1 ;  /* 0x00000001ff0c7424 */ /* 0x000fe400078e00ff */
[----:B------:R-:W-:-:S07]  /*15e00*/  IMAD.MOV.U32 R13, RZ, RZ, RZ ;  /* 0x000000ffff0d7224 */ /* 0x000fce00078e00ff */
[----:B------:R-:W-:-:S07]  /*15e10*/  LEPC R20, `(.L_x_547) ;  /* 0x000000001014794e */ /* 0x000fce0000000000 */
[----:B0-----:R-:W-:Y:S05]  /*15e20*/  CALL.ABS.NOINC R2 ;  /* 0x0000000002007343 */ /* 0x001fea0003c00000 */
.L_x_547:
[----:B------:R-:W-:Y:S05]  /*15e30*/  BSYNC B6 ;  /* 0x0000000000067941 */ /* 0x000fea0003800000 */
.L_x_546:
[----:B------:R-:W2:Y:S01]  /*15e40*/  LDL.LU R20, [R1+0x4] ;  /* 0x0000040001147983 */ /* 0x000ea20000300800 */
[----:B------:R-:W-:Y:S01]  /*15e50*/  ULDC.64 UR4, c[0x0][0x9f8] ;  /* 0x00027e0000047ab9 */ /* 0x000fe20000000a00 */
[----:B------:R-:W3:Y:S02]  /*15e60*/  LDC R6, c[0x0][0x430] ;  /* 0x00010c00ff067b82 */ /* 0x000ee40000000800 */
[----:B------:R-:W4:Y:S04]  /*15e70*/  LDL.LU R0, [R1+0x30] ;  /* 0x0000300001007983 */ /* 0x000f280000300800 */
[----:B------:R-:W4:Y:S04]  /*15e80*/  LDL R7, [R1] ;  /* 0x0000000001077983 */ /* 0x000f280000100800 */
[----:B------:R-:W4:Y:S01]  /*15e90*/  LDL R21, [R1+0x20] ;  /* 0x0000200001157983 */ /* 0x000f220000100800 */
[----:B------:R-:W-:Y:S01]  /*15ea0*/  ISETP.NE.U32.AND P0, PT, RZ, UR4, PT ;  /* 0x00000004ff007c0c */ /* 0x000fe2000bf05070 */
[----:B------:R-:W1:Y:S03]  /*15eb0*/  S2R R4, SR_TID.X ;  /* 0x0000000000047919 */ /* 0x000e660000002100 */
[----:B------:R-:W-:Y:S01]  /*15ec0*/  ISETP.NE.AND.EX P0, PT, RZ, UR5, PT, P0 ;  /* 0x00000005ff007c0c */ /* 0x000fe2000bf05300 */
[----:B0-----:R-:W0:-:S12]  /*15ed0*/  S2R R5, SR_TID.X ;  /* 0x0000000000057919 */ /* 0x001e180000002100 */
[----:B------:R-:W-:Y:S02]  /*15ee0*/  @P0 IADD3 R2, P1, R29, UR4, RZ ;  /* 0x000000041d020c10 */ /* 0x000fe4000ff3e0ff */
[----:B-1----:R-:W-:Y:S01]  /*15ef0*/  LOP3.LUT R4, R4, 0x7f, RZ, 0xc0, !PT ;  /* 0x0000007f04047812 */ /* 0x002fe200078ec0ff */
[----:B0-----:R-:W-:-:S03]  /*15f00*/  IMAD.SHL.U32 R5, R5, 0x40, RZ ;  /* 0x0000004005057824 */ /* 0x001fc600078e00ff */
[----:B------:R-:W-:Y:S02]  /*15f10*/  SHF.R.U32.HI R4, RZ, 0x1, R4 ;  /* 0x00000001ff047819 */ /* 0x000fe40000011604 */
[----:B------:R-:W-:Y:S02]  /*15f20*/  LOP3.LUT R5, R5, 0x40, RZ, 0xc0, !PT ;  /* 0x0000004005057812 */ /* 0x000fe400078ec0ff */
[----:B--2---:R-:W-:Y:S02]  /*15f30*/  @P0 IADD3.X R3, R20, UR5, RZ, P1, !PT ;  /* 0x0000000514030c10 */ /* 0x004fe40008ffe4ff */
[----:B------:R-:W2:Y:S04]  /*15f40*/  LDL.LU R20, [R1+0x8] ;  /* 0x0000080001147983 */ /* 0x000ea80000300800 */
[----:B------:R0:W2:Y:S01]  /*15f50*/  @P0 LDG.E R28, desc[UR42][R2.64] ;  /* 0x0000002a021c0981 */ /* 0x0000a2000c1e1900 */
[----:B---3--:R-:W-:Y:S01]  /*15f60*/  ISETP.NE.AND P1, PT, R6, 0x1, PT ;  /* 0x000000010600780c */ /* 0x008fe20003f25270 */
[----:B----4-:R-:W-:Y:S01]  /*15f70*/  VIADD R0, R0, 0xffffff80 ;  /* 0xffffff8000007836 */ /* 0x010fe20000000000 */
[----:B------:R-:W-:-:S05]  /*15f80*/  LOP3.LUT R8, R4, R5, RZ, 0xfc, !PT ;  /* 0x0000000504087212 */ /* 0x000fca00078efcff */
[----:B0-----:R-:W-:-:S06]  /*15f90*/  IMAD.IADD R3, R8, 0x1, R0 ;  /* 0x0000000108037824 */ /* 0x001fcc00078e0200 */
[----:B------:R-:W0:Y:S01]  /*15fa0*/  @P1 LDC R4, c[0x0][0x434] ;  /* 0x00010d00ff041b82 */ /* 0x000e220000000800 */
[C---:B------:R-:W-:Y:S02]  /*15fb0*/  IADD3 R2, R3.reuse, R7, RZ ;  /* 0x0000000703027210 */ /* 0x040fe40007ffe0ff */
[----:B------:R-:W-:Y:S02]  /*15fc0*/  ISETP.GE.AND P0, PT, R3, R21, PT ;  /* 0x000000150300720c */ /* 0x000fe40003f06270 */
[----:B------:R-:W1:Y:S01]  /*15fd0*/  S2R R21, SR_TID.X ;  /* 0x0000000000157919 */ /* 0x000e620000002100 */
[----:B------:R-:W-:Y:S02]  /*15fe0*/  IMAD.MOV.U32 R8, RZ, RZ, R2 ;  /* 0x000000ffff087224 */ /* 0x000fe400078e0002 */
[----:B------:R-:W3:Y:S01]  /*15ff0*/  @P1 LDC R5, c[0x0][0x438] ;  /* 0x00010e00ff051b82 */ /* 0x000ee20000000800 */
[----:B0-----:R-:W-:-:S07]  /*16000*/  @P1 IMAD.HI.U32 R3, R2, R4, RZ ;  /* 0x0000000402031227 */ /* 0x001fce00078e00ff */
[----:B------:R-:W0:Y:S01]  /*16010*/  LDC R4, c[0x0][0x2f4] ;  /* 0x0000bd00ff047b82 */ /* 0x000e220000000800 */
[----:B---3--:R-:W-:-:S04]  /*16020*/  @P1 SHF.R.U32.HI R8, RZ, R5, R3 ;  /* 0x00000005ff081219 */ /* 0x008fc80000011603 */
[--C-:B------:R-:W-:Y:S01]  /*16030*/  @!P0 SHF.R.S32.HI R9, RZ, 0x1f, R8.reuse ;  /* 0x0000001fff098819 */ /* 0x100fe20000011408 */
[----:B------:R-:W-:Y:S02]  /*16040*/  IMAD.MOV R5, RZ, RZ, -R8 ;  /* 0x000000ffff057224 */ /* 0x000fe400078e0a08 */
[----:B-1----:R-:W-:Y:S02]  /*16050*/  IMAD.SHL.U32 R21, R21, 0x10, RZ ;  /* 0x0000001015157824 */ /* 0x002fe400078e00ff */
[----:B------:R-:W-:Y:S02]  /*16060*/  IMAD R5, R6, R5, R2 ;  /* 0x0000000506057224 */ /* 0x000fe400078e0202 */
[----:B------:R-:W1:Y:S01]  /*16070*/  @!P0 LDC.64 R2, c[0x0][0x428] ;  /* 0x00010a00ff028b82 */ /* 0x000e620000000a00 */
[----:B------:R-:W-:-:S07]  /*16080*/  LOP3.LUT R21, R21, 0x10, RZ, 0xc0, !PT ;  /* 0x0000001015157812 */ /* 0x000fce00078ec0ff */
[----:B------:R-:W3:Y:S01]  /*16090*/  @!P0 LDC.64 R6, c[0x0][0x418] ;  /* 0x00010600ff068b82 */ /* 0x000ee20000000a00 */
[C---:B0-----:R-:W-:Y:S02]  /*160a0*/  ISETP.GE.AND P3, PT, R21.reuse, R4, PT ;  /* 0x000000041500720c */ /* 0x041fe40003f66270 */
[----:B------:R-:W-:Y:S01]  /*160b0*/  LOP3.LUT R11, R21, 0x20, RZ, 0xfc, !PT ;  /* 0x00000020150b7812 */ /* 0x000fe200078efcff */
[----:B------:R-:W-:Y:S01]  /*160c0*/  UMOV UR4, 0xffffffff ;  /* 0xffffffff00047882 */ /* 0x000fe20000000000 */
[----:B--2---:R-:W-:Y:S01]  /*160d0*/  SHF.R.S32.HI R10, RZ, 0x1f, R28 ;  /* 0x0000001fff0a7819 */ /* 0x004fe2000001141c */
[----:B-1----:R-:W-:-:S04]  /*160e0*/  @!P0 IMAD.WIDE.U32 R8, R28, R2, R8 ;  /* 0x000000021c088225 */ /* 0x002fc800078e0008 */
[----:B------:R-:W-:Y:S01]  /*160f0*/  @!P0 IMAD R2, R10, R2, RZ ;  /* 0x000000020a028224 */ /* 0x000fe200078e02ff */
[----:B---3--:R-:W-:Y:S01]  /*16100*/  @!P0 LEA R6, P1, R8, R6, 0x2 ;  /* 0x0000000608068211 */ /* 0x008fe200078210ff */
[----:B------:R0:W-:Y:S02]  /*16110*/  STL [R1+0x4], R10 ;  /* 0x0000040a01007387 */ /* 0x0001e40000100800 */
[----:B------:R-:W-:Y:S01]  /*16120*/  @!P0 IMAD R2, R28, R3, R2 ;  /* 0x000000031c028224 */ /* 0x000fe200078e0202 */
[----:B------:R-:W-:-:S03]  /*16130*/  LOP3.LUT R20, R20, 0xfffffffb, RZ, 0xc0, !PT ;  /* 0xfffffffb14147812 */ /* 0x000fc600078ec0ff */
[----:B------:R-:W-:Y:S01]  /*16140*/  @!P0 IMAD.IADD R2, R9, 0x1, R2 ;  /* 0x0000000109028824 */ /* 0x000fe200078e0202 */
[----:B------:R-:W-:Y:S02]  /*16150*/  MOV R3, UR39 ;  /* 0x0000002700037c02 */ /* 0x000fe40008000f00 */
[----:B------:R-:W-:Y:S02]  /*16160*/  @P3 LOP3.LUT R20, R20, 0x4, RZ, 0xfc, !PT ;  /* 0x0000000414143812 */ /* 0x000fe400078efcff */
[----:B------:R-:W-:Y:S01]  /*16170*/  @!P0 LEA.HI.X R7, R8, R7, R2, 0x2, P1 ;  /* 0x0000000708078211 */ /* 0x000fe200008f1402 */
[----:B------:R-:W-:Y:S01]  /*16180*/  IMAD.MOV.U32 R2, RZ, RZ, RZ ;  /* 0x000000ffff027224 */ /* 0x000fe200078e00ff */
[----:B------:R-:W-:Y:S02]  /*16190*/  ISETP.GE.AND P1, PT, R11, R4, PT ;  /* 0x000000040b00720c */ /* 0x000fe40003f26270 */
[----:B------:R-:W-:Y:S02]  /*161a0*/  ISETP.NE.AND P2, PT, R3, 0x3, PT ;  /* 0x000000030300780c */ /* 0x000fe40003f45270 */
[----:B------:R-:W-:Y:S01]  /*161b0*/  LOP3.LUT R20, R20, 0xfffffff7, RZ, 0xc0, !PT ;  /* 0xfffffff714147812 */ /* 0x000fe200078ec0ff */
[----:B------:R1:W5:Y:S01]  /*161c0*/  @!P0 LDG.E R2, desc[UR42][R6.64] ;  /* 0x0000002a06028981 */ /* 0x000362000c1e1900 */
[----:B0-----:R-:W-:-:S02]  /*161d0*/  LOP3.LUT R10, R21, 0x40, RZ, 0xfc, !PT ;  /* 0x00000040150a7812 */ /* 0x001fc400078efcff */
[----:B------:R-:W-:Y:S02]  /*161e0*/  LOP3.LUT R20, R20, 0xfffffffd, RZ, 0xc0, !PT ;  /* 0xfffffffd14147812 */ /* 0x000fe400078ec0ff */
[----:B------:R-:W-:-:S03]  /*161f0*/  ISETP.GE.AND P0, PT, R10, R4, PT ;  /* 0x000000040a00720c */ /* 0x000fc60003f06270 */
[----:B------:R-:W-:-:S04]  /*16200*/  @P1 LOP3.LUT R20, R20, 0x2, RZ, 0xfc, !PT ;  /* 0x0000000214141812 */ /* 0x000fc800078efcff */
[----:B------:R-:W-:-:S04]  /*16210*/  @P2 LOP3.LUT R20, R20, 0x8, RZ, 0xfc, !PT ;  /* 0x0000000814142812 */ /* 0x000fc800078efcff */
[----:B------:R-:W-:-:S04]  /*16220*/  LOP3.LUT R20, R20, 0xfffffffe, RZ, 0xc0, !PT ;  /* 0xfffffffe14147812 */ /* 0x000fc800078ec0ff */
[----:B------:R-:W-:-:S05]  /*16230*/  @P0 LOP3.LUT R20, R20, 0x1, RZ, 0xfc, !PT ;  /* 0x0000000114140812 */ /* 0x000fca00078efcff */
[----:B------:R1:W-:Y:S01]  /*16240*/  STL [R1+0x8], R20 ;  /* 0x0000081401007387 */ /* 0x0003e20000100800 */
[----:B------:R-:W-:Y:S05]  /*16250*/  BRA.DIV UR4, `(.L_x_548) ;  /* 0x0000004a041c7947 */ /* 0x000fea000b800000 */
.L_x_670:
[----:B------:R-:W-:Y:S01]  /*16260*/  SHF.R.S32.HI R29, RZ, 0x1f, R18 ;  /* 0x0000001fff1d7819 */ /* 0x000fe20000011412 */
[----:B------:R-:W-:Y:S06]  /*16270*/  @!P2 BRA `(.L_x_549) ;  /* 0x000000000004a947 */ /* 0x000fec0003800000 */
[----:B------:R-:W-:Y:S01]  /*16280*/  BPT.TRAP 0x1 ;  /* 0x000000040000795c */ /* 0x000fe20000300000 */
.L_x_549:
[----:B------:R-:W-:Y:S01]  /*16290*/  IMAD R4, R23, 0x8, R22 ;  /* 0x0000000817047824 */ /* 0x000fe200078e0216 */
[----:B------:R-:W-:Y:S01]  /*162a0*/  SHF.L.U32 R3, R25, 0x1f, RZ ;  /* 0x0000001f19037819 */ /* 0x000fe200000006ff */
[----:B------:R-:W-:Y:S01]  /*162b0*/  BSSY B0, `(.L_x_550) ;  /* 0x0000005000007945 */ /* 0x000fe20003800000 */
[----:B-1----:R-:W-:Y:S02]  /*162c0*/  SHF.R.S32.HI R20, RZ, 0x1f, R5 ;  /* 0x0000001fff147819 */ /* 0x002fe40000011405 */
[----:B------:R-:W0:Y:S01]  /*162d0*/  SYNCS.PHASECHK.TRANS64.TRYWAIT P0, [R4+URZ+0x19c80], R3 ;  /* 0x019c8003040075a7 */ /* 0x000e22000800017f */
[----:B------:R1:W-:Y:S02]  /*162e0*/  STL [R1+0x30], R3 ;  /* 0x0000300301007387 */ /* 0x0003e40000100800 */
[----:B01----:R-:W-:Y:S05]  /*162f0*/  @!P0 BRA `(.L_x_551) ;  /* 0x0000004800288947 */ /* 0x003fea0003800000 */
.L_x_671:
[----:B------:R-:W-:Y:S05]  /*16300*/  BSYNC B0 ;  /* 0x0000000000007941 */ /* 0x000fea0003800000 */
.L_x_550:
[----:B------:R-:W2:Y:S01]  /*16310*/  LDL R9, [R1+0x20] ;  /* 0x0000200001097983 */ /* 0x000ea20000100800 */
[----:B------:R-:W-:-:S03]  /*16320*/  ULDC.64 UR4, c[0x0][0x328] ;  /* 0x0000ca0000047ab9 */ /* 0x000fc60000000a00 */
[----:B------:R-:W3:Y:S01]  /*16330*/  LDL R10, [R1+0x10] ;  /* 0x00001000010a7983 */ /* 0x000ee20000100800 */
[----:B0-----:R-:W-:Y:S01]  /*16340*/  IMAD R3, R20, UR4, RZ ;  /* 0x0000000414037c24 */ /* 0x001fe2000f8e02ff */
[----:B-----5:R-:W-:Y:S01]  /*16350*/  SHF.R.S32.HI R21, RZ, 0x1f, R2 ;  /* 0x0000001fff157819 */ /* 0x020fe20000011402 */
[C---:B------:R-:W-:Y:S01]  /*16360*/  IMAD.WIDE.U32 R6, R5.reuse, UR4, RZ ;  /* 0x0000000405067c25 */ /* 0x040fe2000f8e00ff */
[----:B------:R-:W0:Y:S03]  /*16370*/  S2R R8, SR_TID.X ;  /* 0x0000000000087919 */ /* 0x000e260000002100 */
[----:B------:R-:W-:Y:S01]  /*16380*/  IMAD R3, R5, UR5, R3 ;  /* 0x0000000505037c24 */ /* 0x000fe2000f8e0203 */
[----:B------:R-:W-:-:S03]  /*16390*/  ULDC.64 UR4, c[0x0][0x338] ;  /* 0x0000ce0000047ab9 */ /* 0x000fc60000000a00 */
[----:B------:R-:W-:Y:S02]  /*163a0*/  IMAD.IADD R7, R7, 0x1, R3 ;  /* 0x0000000107077824 */ /* 0x000fe400078e0203 */
[----:B------:R-:W-:Y:S02]  /*163b0*/  IMAD R3, R21, UR4, RZ ;  /* 0x0000000415037c24 */ /* 0x000fe4000f8e02ff */
[----:B------:R-:W-:-:S04]  /*163c0*/  IMAD.WIDE.U32 R6, R2, UR4, R6 ;  /* 0x0000000402067c25 */ /* 0x000fc8000f8e0006 */
[----:B------:R-:W-:Y:S01]  /*163d0*/  IMAD R3, R2, UR5, R3 ;  /* 0x0000000502037c24 */ /* 0x000fe2000f8e0203 */
[----:B------:R-:W-:-:S03]  /*163e0*/  ULDC.64 UR4, c[0x0][0x330] ;  /* 0x0000cc0000047ab9 */ /* 0x000fc60000000a00 */
[----:B------:R-:W-:Y:S02]  /*163f0*/  IMAD.IADD R7, R7, 0x1, R3 ;  /* 0x0000000107077824 */ /* 0x000fe400078e0203 */
[----:B------:R-:W-:Y:S01]  /*16400*/  IMAD.WIDE.U32 R6, R18, UR4, R6 ;  /* 0x0000000412067c25 */ /* 0x000fe2000f8e0006 */
[----:B0-----:R-:W-:-:S04]  /*16410*/  LOP3.LUT R8, R8, 0x7f, RZ, 0xc0, !PT ;  /* 0x0000007f08087812 */ /* 0x001fc800078ec0ff */
[----:B------:R-:W-:-:S04]  /*16420*/  SHF.R.U32.HI R8, RZ, 0x1, R8 ;  /* 0x00000001ff087819 */ /* 0x000fc80000011608 */
[----:B--2---:R-:W-:Y:S01]  /*16430*/  IADD3 R3, -R8, R9, -R0 ;  /* 0x0000000908037210 */ /* 0x004fe20007ffe900 */
[----:B------:R-:W-:-:S03]  /*16440*/  IMAD R9, R29, UR4, RZ ;  /* 0x000000041d097c24 */ /* 0x000fc6000f8e02ff */
[----:B------:R-:W-:Y:S01]  /*16450*/  ISETP.GE.AND P1, PT, R3, 0x1, PT ;  /* 0x000000010300780c */ /* 0x000fe20003f26270 */
[----:B------:R-:W-:Y:S01]  /*16460*/  IMAD R9, R18, UR5, R9 ;  /* 0x0000000512097c24 */ /* 0x000fe2000f8e0209 */
[----:B------:R-:W-:Y:S01]  /*16470*/  ULDC.64 UR4, c[0x0][0x318] ;  /* 0x0000c60000047ab9 */ /* 0x000fe20000000a00 */
[----:B---3--:R-:W-:Y:S01]  /*16480*/  IMAD R10, R23, 0x3000, R10 ;  /* 0x00003000170a7824 */ /* 0x008fe200078e020a */
[----:B------:R-:W-:Y:S01]  /*16490*/  IADD3 R8, P0, R6, UR4, RZ ;  /* 0x0000000406087c10 */ /* 0x000fe2000ff1e0ff */
[----:B------:R-:W-:-:S03]  /*164a0*/  UMOV UR4, 0xffffffff ;  /* 0xffffffff00047882 */ /* 0x000fc60000000000 */
[----:B------:R-:W-:Y:S01]  /*164b0*/  IADD3.X R9, R7, UR5, R9, P0, !PT ;  /* 0x0000000507097c10 */ /* 0x000fe200087fe409 */
[----:B------:R-:W-:Y:S08]  /*164c0*/  BRA.DIV UR4, `(.L_x_552) ;  /* 0x0000004604cc7947 */ /* 0x000ff0000b800000 */
[----:B------:R-:W0:Y:S01]  /*164d0*/  S2R R7, SR_TID.X ;  /* 0x0000000000077919 */ /* 0x000e220000002100 */
[----:B------:R-:W1:Y:S01]  /*164e0*/  LDC R12, c[0x0][0x2f4] ;  /* 0x0000bd00ff0c7b82 */ /* 0x000e620000000800 */
[----:B------:R-:W2:Y:S04]  /*164f0*/  SHFL.IDX PT, R6, R8, RZ, 0x1e1f ;  /* 0x001e1fff08067589 */ /* 0x000ea800000e0000 */
[----:B------:R-:W3:Y:S04]  /*16500*/  SHFL.IDX PT, R0, R9, RZ, 0x1e1f ;  /* 0x001e1fff09007589 */ /* 0x000ee800000e0000 */
[----:B------:R-:W4:Y:S01]  /*16510*/  SHFL.IDX PT, R9, R9, 0x1, 0x1e1f ;  /* 0x003e1f0009097f89 */ /* 0x000f2200000e0000 */
[----:B0-----:R-:W-:-:S05]  /*16520*/  IMAD.SHL.U32 R11, R7, 0x10, RZ ;  /* 0x00000010070b7824 */ /* 0x001fca00078e00ff */
[----:B------:R-:W-:-:S04]  /*16530*/  LOP3.LUT R11, R11, 0x10, RZ, 0xc0, !PT ;  /* 0x000000100b0b7812 */ /* 0x000fc800078ec0ff */
[C---:B--2---:R-:W-:Y:S02]  /*16540*/  IADD3 R6, P0, R11.reuse, R6, RZ ;  /* 0x000000060b067210 */ /* 0x044fe40007f1e0ff */
[C---:B-1----:R-:W-:Y:S02]  /*16550*/  ISETP.GE.AND P4, PT, R11.reuse, R12, PT ;  /* 0x0000000c0b00720c */ /* 0x042fe40003f86270 */
[----:B------:R-:W-:Y:S01]  /*16560*/  LOP3.LUT R13, R11, 0x20, RZ, 0xfc, !PT ;  /* 0x000000200b0d7812 */ /* 0x000fe200078efcff */
[----:B---3--:R-:W-:Y:S01]  /*16570*/  IMAD.X R7, RZ, RZ, R0, P0 ;  /* 0x000000ffff077224 */ /* 0x008fe200000e0600 */
[----:B------:R-:W-:Y:S02]  /*16580*/  ISETP.LT.OR P0, PT, R3, 0x1, P4 ;  /* 0x000000010300780c */ /* 0x000fe40002701670 */
[----:B------:R-:W-:Y:S02]  /*16590*/  IADD3 R0, R22, R10, RZ ;  /* 0x0000000a16007210 */ /* 0x000fe40007ffe0ff */
[----:B------:R-:W-:-:S02]  /*165a0*/  ISETP.GE.AND P2, PT, R13, R12, PT ;  /* 0x0000000c0d00720c */ /* 0x000fc40003f46270 */
[----:B------:R-:W-:-:S07]  /*165b0*/  LOP3.LUT R11, R11, 0x40, RZ, 0xfc, !PT ;  /* 0x000000400b0b7812 */ /* 0x000fce00078efcff */
[----:B------:R-:W-:Y:S01]  /*165c0*/  LDGSTS.E.BYPASS.LTC128B.128 [R0+0x9000], desc[UR42][R6.64], !P0 ;  /* 0x0900000006007fae */ /* 0x000fe2000c101d6a */
[----:B------:R-:W-:-:S13]  /*165d0*/  ISETP.LT.OR P0, PT, R3, 0x1, P2 ;  /* 0x000000010300780c */ /* 0x000fda0001701670 */
[----:B------:R-:W-:Y:S01]  /*165e0*/  LDGSTS.E.BYPASS.LTC128B.128 [R0+0xa000], desc[UR42][R6.64+0x20], !P0 ;  /* 0x0a00002006007fae */ /* 0x000fe2000c101d6a */
[----:B------:R-:W-:-:S04]  /*165f0*/  ISETP.GE.AND P0, PT, R11, R12, PT ;  /* 0x0000000c0b00720c */ /* 0x000fc80003f06270 */
[----:B------:R-:W-:-:S13]  /*16600*/  ISETP.LT.OR P3, PT, R3, 0x1, P0 ;  /* 0x000000010300780c */ /* 0x000fda0000761670 */
[----:B------:R0:W-:Y:S01]  /*16610*/  LDGSTS.E.BYPASS.LTC128B.128 [R0+0xb000], desc[UR42][R6.64+0x40], !P3 ;  /* 0x0b00004006007fae */ /* 0x0001e2000d901d6a */
[----:B------:R-:W-:-:S03]  /*16620*/  ISETP.GE.AND P3, PT, R3, 0x41, PT ;  /* 0x000000410300780c */ /* 0x000fc60003f66270 */
[----:B0---4-:R0:W1:Y:S10]  /*16630*/  SHFL.IDX PT, R6, R8, 0x1, 0x1e1f ;  /* 0x003e1f0008067f89 */ /* 0x01107400000e0000 */
.L_x_677:
[----:B------:R-:W2:Y:S01]  /*16640*/  S2R R7, SR_TID.X ;  /* 0x0000000000077919 */ /* 0x000ea20000002100 */
[C---:B------:R-:W-:Y:S02]  /*16650*/  ISETP.LT.OR P4, PT, R3.reuse, 0x41, P4 ;  /* 0x000000410300780c */ /* 0x040fe40002781670 */
[C---:B------:R-:W-:Y:S02]  /*16660*/  ISETP.LT.OR P2, PT, R3.reuse, 0x41, P2 ;  /* 0x000000410300780c */ /* 0x040fe40001741670 */
[----:B------:R-:W-:Y:S01]  /*16670*/  ISETP.LT.OR P0, PT, R3, 0x41, P0 ;  /* 0x000000410300780c */ /* 0x000fe20000701670 */
[----:B--2---:R-:W-:-:S05]  /*16680*/  IMAD.SHL.U32 R7, R7, 0x10, RZ ;  /* 0x0000001007077824 */ /* 0x004fca00078e00ff */
[----:B------:R-:W-:-:S04]  /*16690*/  LOP3.LUT R7, R7, 0x10, RZ, 0xc0, !PT ;  /* 0x0000001007077812 */ /* 0x000fc800078ec0ff */
        /* <DEDUP_REMOVED lines=10> */
.L_x_553:
[----:B------:R-:W-:Y:S02]  /*16740*/  PLOP3.LUT P2, PT, P2, P0, PT, 0xa2, 0x0 ;  /* 0x000000000000781c */ /* 0x000fe40001741472 */
[----:B------:R-:W-:-:S08]  /*16750*/  @P0 R2UR P2, UR4, R4 ;  /* 0x00000000040402ca */ /* 0x000fd00000040000 */
[----:B------:R-:W-:-:S05]  /*16760*/  @P0 PLOP3.LUT P0, PT, P2, PT, PT, 0x80, 0x0 ;  /* 0x000000000000081c */ /* 0x000fca000170f070 */
[----:B------:R-:W-:Y:S01]  /*16770*/  @!P2 SYNCS.ARRIVE.TRANS64.RED.A0T1 RZ, [UR4+0x19c70], RZ ;  /* 0x019c70ffffffa9a7 */ /* 0x000fe20008200404 */
[----:B------:R-:W-:Y:S07]  /*16780*/  @!P2 ARRIVES.LDGSTSBAR.64.TRANSCNT [UR4+0x19c70] ;  /* 0x019c7000ff00a9b0 */ /* 0x000fee0008000a84 */
[----:B------:R-:W-:Y:S05]  /*16790*/  @P0 BRA.U.ANY `(.L_x_553) ;  /* 0xfffffffd00e80947 */ /* 0x000fea000393ffff */
[----:B------:R-:W-:Y:S01]  /*167a0*/  NOP ;  /* 0x0000000000007918 */ /* 0x000fe20000000000 */
[----:B------:R-:W-:-:S05]  /*167b0*/  IMAD.U32 R3, RZ, RZ, UR39 ;  /* 0x00000027ff037e24 */ /* 0x000fca000f8e00ff */
[----:B------:R-:W-:-:S13]  /*167c0*/  ISETP.NE.AND P4, PT, R3, 0x3, PT ;  /* 0x000000030300780c */ /* 0x000fda0003f85270 */
[----:B------:R-:W-:Y:S05]  /*167d0*/  @!P4 BRA `(.L_x_554) ;  /* 0x000000000004c947 */ /* 0x000fea0003800000 */
[----:B------:R-:W-:Y:S01]  /*167e0*/  BPT.TRAP 0x1 ;  /* 0x000000040000795c */ /* 0x000fe20000300000 */
.L_x_554:
[----:B------:R2:W-:Y:S01]  /*167f0*/  SYNCS.ARRIVE.TRANS64.A1T0 RZ, [R4+URZ+0x19c70], RZ ;  /* 0x019c70ff04ff79a7 */ /* 0x0005e2000810003f */
[----:B------:R-:W-:Y:S05]  /*16800*/  @!P4 BRA `(.L_x_555) ;  /* 0x000000000004c947 */ /* 0x000fea0003800000 */
[----:B------:R-:W-:Y:S01]  /*16810*/  BPT.TRAP 0x1 ;  /* 0x000000040000795c */ /* 0x000fe20000300000 */
.L_x_555:
[----:B------:R-:W3:Y:S01]  /*16820*/  LDL R3, [R1+0x30] ;  /* 0x0000300001037983 */ /* 0x000ee20000100800 */
[----:B------:R-:W-:Y:S01]  /*16830*/  BSSY B0, `(.L_x_556) ;  /* 0x0000003000007945 */ /* 0x000fe20003800000 */
[----:B---3--:R-:W3:Y:S03]  /*16840*/  SYNCS.PHASECHK.TRANS64.TRYWAIT P0, [R4+URZ+0x19c40], R3 ;  /* 0x019c4003040075a7 */ /* 0x008ee6000800017f */
[----:B---3--:R-:W-:Y:S05]  /*16850*/  @!P0 BRA `(.L_x_557) ;  /* 0x0000004400cc8947 */ /* 0x008fea0003800000 */
.L_x_678:
[----:B------:R-:W-:Y:S05]  /*16860*/  BSYNC B0 ;  /* 0x0000000000007941 */ /* 0x000fea0003800000 */
.L_x_556:
[----:B0-----:R-:W0:Y:S01]  /*16870*/  S2R R8, SR_TID.X ;  /* 0x0000000000087919 */ /* 0x001e220000002100 */
[----:B------:R-:W-:Y:S01]  /*16880*/  ULDC.64 UR4, c[0x0][0x300] ;  /* 0x0000c00000047ab9 */ /* 0x000fe20000000a00 */
[----:B------:R-:W4:Y:S01]  /*16890*/  LDC R9, c[0x0][0x2f4] ;  /* 0x0000bd00ff097b82 */ /* 0x000f220000000800 */
[----:B------:R-:W-:Y:S01]  /*168a0*/  IMAD R20, R20, UR4, RZ ;  /* 0x0000000414147c24 */ /* 0x000fe2000f8e02ff */
[----:B------:R-:W-:Y:S01]  /*168b0*/  ULDC.64 UR6, c[0x0][0x2e8] ;  /* 0x0000ba0000067ab9 */ /* 0x000fe20000000a00 */
[----:B-1----:R-:W-:-:S04]  /*168c0*/  IMAD.WIDE.U32 R6, R5, UR4, RZ ;  /* 0x0000000405067c25 */ /* 0x002fc8000f8e00ff */
[----:B------:R-:W-:Y:S01]  /*168d0*/  IMAD R20, R5, UR5, R20 ;  /* 0x0000000505147c24 */ /* 0x000fe2000f8e0214 */
[----:B------:R-:W-:Y:S02]  /*168e0*/  ULDC.64 UR4, c[0x0][0x310] ;  /* 0x0000c40000047ab9 */ /* 0x000fe40000000a00 */
[----:B------:R-:W-:Y:S02]  /*168f0*/  IMAD R21, R21, UR4, RZ ;  /* 0x0000000415157c24 */ /* 0x000fe4000f8e02ff */
[----:B------:R-:W-:Y:S02]  /*16900*/  IMAD.IADD R7, R7, 0x1, R20 ;  /* 0x0000000107077824 */ /* 0x000fe400078e0214 */
[----:B------:R-:W-:-:S04]  /*16910*/  IMAD.WIDE.U32 R6, R2, UR4, R6 ;  /* 0x0000000402067c25 */ /* 0x000fc8000f8e0006 */
[----:B------:R-:W-:Y:S01]  /*16920*/  IMAD R2, R2, UR5, R21 ;  /* 0x0000000502027c24 */ /* 0x000fe2000f8e0215 */
[----:B------:R-:W-:-:S03]  /*16930*/  ULDC.64 UR4, c[0x0][0x308] ;  /* 0x0000c20000047ab9 */ /* 0x000fc60000000a00 */
[----:B---3--:R-:W-:Y:S01]  /*16940*/  IMAD.IADD R3, R7, 0x1, R2 ;  /* 0x0000000107037824 */ /* 0x008fe200078e0202 */
[----:B------:R-:W-:Y:S01]  /*16950*/  MOV R2, R6 ;  /* 0x0000000600027202 */ /* 0x000fe20000000f00 */
[----:B------:R-:W-:Y:S02]  /*16960*/  IMAD R6, R29, UR4, RZ ;  /* 0x000000041d067c24 */ /* 0x000fe4000f8e02ff */
[----:B0-----:R-:W-:Y:S02]  /*16970*/  IMAD.SHL.U32 R10, R8, 0x10, RZ ;  /* 0x00000010080a7824 */ /* 0x001fe400078e00ff */
[----:B------:R-:W-:Y:S01]  /*16980*/  IMAD.WIDE.U32 R2, R18, UR4, R2 ;  /* 0x0000000412027c25 */ /* 0x000fe2000f8e0002 */
[----:B------:R-:W-:Y:S02]  /*16990*/  UMOV UR4, 0xffffffff ;  /* 0xffffffff00047882 */ /* 0x000fe40000000000 */
[----:B------:R-:W-:Y:S01]  /*169a0*/  LOP3.LUT R10, R10, 0x10, RZ, 0xc0, !PT ;  /* 0x000000100a0a7812 */ /* 0x000fe200078ec0ff */
[----:B------:R-:W-:Y:S01]  /*169b0*/  IMAD.SHL.U32 R8, R8, 0x10, RZ ;  /* 0x0000001008087824 */ /* 0x000fe200078e00ff */
[----:B------:R-:W-:Y:S01]  /*169c0*/  IADD3 R5, P0, R2, UR6, RZ ;  /* 0x0000000602057c10 */ /* 0x000fe2000ff1e0ff */
[----:B------:R-:W-:Y:S01]  /*169d0*/  IMAD R6, R18, UR5, R6 ;  /* 0x0000000512067c24 */ /* 0x000fe2000f8e0206 */
[----:B------:R-:W-:-:S02]  /*169e0*/  LOP3.LUT R11, R10, 0x40, RZ, 0xfc, !PT ;  /* 0x000000400a0b7812 */ /* 0x000fc400078efcff */
[----:B------:R-:W-:Y:S02]  /*169f0*/  LOP3.LUT R10, R10, 0x20, RZ, 0xfc, !PT ;  /* 0x000000200a0a7812 */ /* 0x000fe400078efcff */
[----:B------:R-:W-:Y:S02]  /*16a00*/  LOP3.LUT R8, R8, 0x10, RZ, 0xc0, !PT ;  /* 0x0000001008087812 */ /* 0x000fe400078ec0ff */
[----:B------:R-:W-:Y:S02]  /*16a10*/  IADD3.X R6, R3, UR7, R6, P0, !PT ;  /* 0x0000000703067c10 */ /* 0x000fe400087fe406 */
[-C--:B----4-:R-:W-:Y:S02]  /*16a20*/  ISETP.GE.AND P2, PT, R11, R9.reuse, PT ;  /* 0x000000090b00720c */ /* 0x090fe40003f46270 */
[-C--:B------:R-:W-:Y:S02]  /*16a30*/  ISETP.GE.AND P4, PT, R10, R9.reuse, PT ;  /* 0x000000090a00720c */ /* 0x080fe40003f86270 */
[----:B------:R-:W-:Y:S01]  /*16a40*/  ISETP.GE.AND P5, PT, R8, R9, PT ;  /* 0x000000090800720c */ /* 0x000fe20003fa6270 */
[----:B------:R-:W-:-:S12]  /*16a50*/  BRA.DIV UR4, `(.L_x_558) ;  /* 0x0000004604647947 */ /* 0x000fd8000b800000 */
[----:B------:R-:W0:Y:S04]  /*16a60*/  SHFL.IDX PT, R3, R5, RZ, 0x1e1f ;  /* 0x001e1fff05037589 */ /* 0x000e2800000e0000 */
[----:B------:R-:W1:Y:S04]  /*16a70*/  SHFL.IDX PT, R2, R6, RZ, 0x1e1f ;  /* 0x001e1fff06027589 */ /* 0x000e6800000e0000 */
[----:B------:R-:W3:Y:S04]  /*16a80*/  SHFL.IDX PT, R5, R5, 0x1, 0x1e1f ;  /* 0x003e1f0005057f89 */ /* 0x000ee800000e0000 */
[----:B------:R-:W4:Y:S01]  /*16a90*/  SHFL.IDX PT, R6, R6, 0x1, 0x1e1f ;  /* 0x003e1f0006067f89 */ /* 0x000f2200000e0000 */
[----:B0-----:R-:W-:-:S05]  /*16aa0*/  @P1 IADD3 R3, P0, R8, R3, RZ ;  /* 0x0000000308031210 */ /* 0x001fca0007f1e0ff */
[----:B-1----:R-:W-:-:S05]  /*16ab0*/  @P1 IMAD.X R2, RZ, RZ, R2, P0 ;  /* 0x000000ffff021224 */ /* 0x002fca00000e0602 */
[----:B------:R-:W-:-:S04]  /*16ac0*/  @P1 LOP3.LUT R3, R3, R2, RZ, 0x3c, !PT ;  /* 0x0000000203031212 */ /* 0x000fc800078e3cff */
[----:B------:R-:W-:-:S04]  /*16ad0*/  @P1 LOP3.LUT R2, R3, R2, RZ, 0x3c, !PT ;  /* 0x0000000203021212 */ /* 0x000fc800078e3cff */
[----:B------:R-:W-:-:S05]  /*16ae0*/  @P1 LOP3.LUT R3, R3, R2, RZ, 0x3c, !PT ;  /* 0x0000000203031212 */ /* 0x000fca00078e3cff */
[----:B------:R0:W-:Y:S04]  /*16af0*/  @P1 LDGSTS.E.BYPASS.LTC128B.128 [R0+0x13800], desc[UR42][R2.64], !P5 ;  /* 0x1380000002001fae */ /* 0x0001e8000e901d6a */
[----:B------:R0:W-:Y:S04]  /*16b00*/  @P1 LDGSTS.E.BYPASS.LTC128B.128 [R0+0x14800], desc[UR42][R2.64+0x20], !P4 ;  /* 0x1480002002001fae */ /* 0x0001e8000e101d6a */
[----:B---34-:R0:W-:Y:S02]  /*16b10*/  @P1 LDGSTS.E.BYPASS.LTC128B.128 [R0+0x15800], desc[UR42][R2.64+0x40], !P2 ;  /* 0x1580004002001fae */ /* 0x0181e4000d101d6a */
.L_x_684:
[----:B01----:R-:W-:-:S05]  /*16b20*/  @P3 IADD3 R2, P0, R8, R5, RZ ;  /* 0x0000000508023210 */ /* 0x003fca0007f1e0ff */
        /* <DEDUP_REMOVED lines=9> */
.L_x_559:
        /* <DEDUP_REMOVED lines=11> */
.L_x_560:
[----:B------:R0:W5:Y:S01]  /*16c70*/  LDL.LU R5, [R1+0x28] ;  /* 0x0000280001057983 */ /* 0x0001620000300800 */
[----:B------:R0:W-:Y:S03]  /*16c80*/  SYNCS.ARRIVE.TRANS64.A1T0 RZ, [R4+URZ+0x19c30], RZ ;  /* 0x019c30ff04ff79a7 */ /* 0x0001e6000810003f */
[----:B------:R0:W5:Y:S02]  /*16c90*/  LDL.LU R3, [R1+0x38] ;  /* 0x0000380001037983 */ /* 0x0001640000300800 */
[----:B------:R-:W-:Y:S05]  /*16ca0*/  WARPSYNC.ALL ;  /* 0x0000000000007948 */ /* 0x000fea0003800000 */
[----:B------:R-:W-:Y:S01]  /*16cb0*/  ULDC.64 UR4, c[0x0][0x298] ;  /* 0x0000a60000047ab9 */ /* 0x000fe20000000a00 */
[----:B------:R-:W-:Y:S01]  /*16cc0*/  ULDC.64 UR6, c[0x0][0xa00] ;  /* 0x0002800000067ab9 */ /* 0x000fe20000000a00 */
[----:B------:R-:W-:Y:S01]  /*16cd0*/  IADD3 R0, R22, 0xf000, RZ ;  /* 0x0000f00016007810 */ /* 0x000fe20007ffe0ff */
[----:B------:R-:W-:Y:S01]  /*16ce0*/  BSSY B6, `(.L_x_561) ;  /* 0x0000020000067945 */ /* 0x000fe20003800000 */
[----:B------:R-:W-:Y:S01]  /*16cf0*/  BAR.SYNC.DEFER_BLOCKING 0x8, 0x200 ;  /* 0x0208000000007b1d */ /* 0x000fe20000010000 */
[----:B------:R-:W-:-:S02]  /*16d00*/  ISETP.NE.U32.AND P0, PT, RZ, UR6, PT ;  /* 0x00000006ff007c0c */ /* 0x000fc4000bf05070 */
[----:B------:R-:W-:Y:S02]  /*16d10*/  LOP3.LUT P1, RZ, R0, 0x9f, RZ, 0xc0, !PT ;  /* 0x0000009f00ff7812 */ /* 0x000fe4000782c0ff */
[----:B------:R-:W-:-:S04]  /*16d20*/  ISETP.NE.AND.EX P0, PT, RZ, UR7, PT, P0 ;  /* 0x00000007ff007c0c */ /* 0x000fc8000bf05300 */
[----:B------:R-:W-:Y:S02]  /*16d30*/  SEL R26, R26, RZ, !P0 ;  /* 0x000000ff1a1a7207 */ /* 0x000fe40004000000 */
[----:B-----5:R-:W-:-:S05]  /*16d40*/  SHF.R.S32.HI R2, RZ, 0x1f, R5 ;  /* 0x0000001fff027819 */ /* 0x020fca0000011405 */
[----:B------:R-:W-:-:S04]  /*16d50*/  IMAD R2, R2, UR4, RZ ;  /* 0x0000000402027c24 */ /* 0x000fc8000f8e02ff */
[----:B------:R-:W-:Y:S01]  /*16d60*/  IMAD R0, R5, UR5, R2 ;  /* 0x0000000505007c24 */ /* 0x000fe2000f8e0202 */
[----:B------:R-:W-:Y:S01]  /*16d70*/  SEL R2, R3, RZ, !P0 ;  /* 0x000000ff03027207 */ /* 0x000fe20004000000 */
[----:B0-2---:R-:W-:-:S04]  /*16d80*/  IMAD.WIDE.U32 R4, R5, UR4, RZ ;  /* 0x0000000405047c25 */ /* 0x005fc8000f8e00ff */
[----:B------:R-:W-:Y:S01]  /*16d90*/  IMAD.IADD R0, R5, 0x1, R0 ;  /* 0x0000000105007824 */ /* 0x000fe200078e0200 */
[----:B------:R0:W-:Y:S04]  /*16da0*/  STL.64 [R1+0x30], R4 ;  /* 0x0000300401007387 */ /* 0x0001e80000100a00 */
[----:B------:R0:W-:Y:S04]  /*16db0*/  STL [R1+0x38], R2 ;  /* 0x0000380201007387 */ /* 0x0001e80000100800 */
[----:B------:R0:W-:Y:S01]  /*16dc0*/  STL [R1+0x28], R0 ;  /* 0x0000280001007387 */ /* 0x0001e20000100800 */
        /* <DEDUP_REMOVED lines=17> */
.L_x_562:
[----:B------:R-:W-:Y:S05]  /*16ee0*/  BSYNC B6 ;  /* 0x0000000000067941 */ /* 0x000fea0003800000 */
.L_x_561:
[----:B0-----:R-:W2:Y:S01]  /*16ef0*/  LDL.LU R2, [R1+0x28] ;  /* 0x0000280001027983 */ /* 0x001ea20000300800 */
[----:B------:R-:W0:Y:S01]  /*16f00*/  LDC R9, c[0x0][0x448] ;  /* 0x00011200ff097b82 */ /* 0x000e220000000800 */
[----:B------:R-:W-:Y:S01]  /*16f10*/  ULDC.64 UR4, c[0x0][0x2d8] ;  /* 0x0000b60000047ab9 */ /* 0x000fe20000000a00 */
[----:B------:R-:W-:Y:S01]  /*16f20*/  ULDC.64 UR6, c[0x0][0x2c8] ;  /* 0x0000b20000067ab9 */ /* 0x000fe20000000a00 */
[----:B------:R-:W3:Y:S01]  /*16f30*/  LDL.LU.64 R20, [R1+0x30] ;  /* 0x0000300001147983 */ /* 0x000ee20000300a00 */
[----:B------:R-:W-:-:S03]  /*16f40*/  ULDC.64 UR8, c[0x0][0x280] ;  /* 0x0000a00000087ab9 */ /* 0x000fc60000000a00 */
[----:B------:R-:W4:Y:S01]  /*16f50*/  LDL.LU R4, [R1+0x38] ;  /* 0x0000380001047983 */ /* 0x000f220000300800 */
[----:B------:R-:W-:-:S04]  /*16f60*/  IMAD R0, R29, UR4, RZ ;  /* 0x000000041d007c24 */ /* 0x000fc8000f8e02ff */
[----:B------:R-:W-:Y:S01]  /*16f70*/  IMAD R0, R18, UR5, R0 ;  /* 0x0000000512007c24 */ /* 0x000fe2000f8e0200 */
[----:B0-----:R-:W-:-:S13]  /*16f80*/  ISETP.NE.AND P0, PT, R9, 0x1, PT ;  /* 0x000000010900780c */ /* 0x001fda0003f05270 */
[----:B------:R-:W0:Y:S08]  /*16f90*/  @P0 LDC R5, c[0x0][0x44c] ;  /* 0x00011300ff050b82 */ /* 0x000e300000000800 */
[----:B------:R-:W1:Y:S08]  /*16fa0*/  @P0 LDC R6, c[0x0][0x450] ;  /* 0x00011400ff060b82 */ /* 0x000e700000000800 */
[----:B------:R-:W1:Y:S01]  /*16fb0*/  @P0 LDC R8, c[0x0][0x450] ;  /* 0x00011400ff080b82 */ /* 0x000e620000000800 */
[----:B--2---:R-:W-:Y:S01]  /*16fc0*/  IMAD.MOV.U32 R3, RZ, RZ, R2 ;  /* 0x000000ffff037224 */ /* 0x004fe200078e0002 */
[----:B---3--:R-:W-:Y:S01]  /*16fd0*/  MOV R2, R20 ;  /* 0x0000001400027202 */ /* 0x008fe20000000f00 */
[----:B------:R-:W2:Y:S01]  /*16fe0*/  S2R R21, SR_TID.X ;  /* 0x0000000000157919 */ /* 0x000ea20000002100 */
[----:B------:R-:W3:Y:S03]  /*16ff0*/  S2R R20, SR_TID.X ;  /* 0x0000000000147919 */ /* 0x000ee60000002100 */
[----:B------:R-:W-:Y:S01]  /*17000*/  IMAD.WIDE.U32 R2, R18, UR4, R2 ;  /* 0x0000000412027c25 */ /* 0x000fe2000f8e0002 */
[----:B------:R-:W-:-:S03]  /*17010*/  ULDC.64 UR4, c[0x0][0x2e0] ;  /* 0x0000b80000047ab9 */ /* 0x000fc60000000a00 */
[----:B------:R-:W-:Y:S02]  /*17020*/  IMAD.IADD R3, R3, 0x1, R0 ;  /* 0x0000000103037824 */ /* 0x000fe400078e0200 */
[----:B----4-:R-:W-:Y:S02]  /*17030*/  IMAD R0, R4, UR4, RZ ;  /* 0x0000000404007c24 */ /* 0x010fe4000f8e02ff */
[----:B------:R-:W-:-:S04]  /*17040*/  IMAD.WIDE.U32 R2, R26, UR4, R2 ;  /* 0x000000041a027c25 */ /* 0x000fc8000f8e0002 */
[----:B------:R-:W-:Y:S01]  /*17050*/  IMAD R0, R26, UR5, R0 ;  /* 0x000000051a007c24 */ /* 0x000fe2000f8e0200 */
[----:B------:R-:W-:-:S03]  /*17060*/  ULDC.64 UR4, c[0x0][0x2d0] ;  /* 0x0000b40000047ab9 */ /* 0x000fc60000000a00 */
[----:B------:R-:W-:Y:S02]  /*17070*/  IMAD.IADD R3, R3, 0x1, R0 ;  /* 0x0000000103037824 */ /* 0x000fe400078e0200 */
[----:B--2---:R-:W-:Y:S01]  /*17080*/  IMAD.SHL.U32 R21, R21, 0x40, RZ ;  /* 0x0000004015157824 */ /* 0x004fe200078e00ff */
[----:B---3--:R-:W-:-:S04]  /*17090*/  LOP3.LUT R20, R20, 0x7f, RZ, 0xc0, !PT ;  /* 0x0000007f14147812 */ /* 0x008fc800078ec0ff */
[----:B------:R-:W-:Y:S02]  /*170a0*/  LOP3.LUT R21, R21, 0x40, RZ, 0xc0, !PT ;  /* 0x0000004015157812 */ /* 0x000fe400078ec0ff */
[----:B------:R-:W-:-:S04]  /*170b0*/  SHF.R.U32.HI R20, RZ, 0x1, R20 ;  /* 0x00000001ff147819 */ /* 0x000fc80000011614 */
[----:B------:R-:W-:Y:S02]  /*170c0*/  LOP3.LUT R20, R20, R21, RZ, 0xfc, !PT ;  /* 0x0000001514147212 */ /* 0x000fe400078efcff */
[----:B------:R2:W5:Y:S03]  /*170d0*/  LDL R21, [R1+0x3c] ;  /* 0x00003c0001157983 */ /* 0x0005660000100800 */
[----:B------:R-:W-:-:S04]  /*170e0*/  IMAD R0, R17, 0xc0, R20 ;  /* 0x000000c011007824 */ /* 0x000fc800078e0214 */
[----:B0-----:R-:W-:-:S04]  /*170f0*/  @P0 IMAD.HI.U32 R5, R0, R5, RZ ;  /* 0x0000000500050227 */ /* 0x001fc800078e00ff */
[----:B------:R-:W-:Y:S01]  /*17100*/  IMAD.MOV.U32 R4, RZ, RZ, R0 ;  /* 0x000000ffff047224 */ /* 0x000fe200078e0000 */
[----:B-1----:R-:W-:-:S04]  /*17110*/  @P0 SHF.R.U32.HI R4, RZ, R6, R5 ;  /* 0x00000006ff040219 */ /* 0x002fc80000011605 */
[--C-:B------:R-:W-:Y:S01]  /*17120*/  SHF.R.S32.HI R5, RZ, 0x1f, R4.reuse ;  /* 0x0000001fff057819 */ /* 0x100fe20000011404 */
[----:B------:R-:W-:-:S04]  /*17130*/  IMAD.MOV R6, RZ, RZ, -R4 ;  /* 0x000000ffff067224 */ /* 0x000fc800078e0a04 */
[----:B------:R-:W-:Y:S02]  /*17140*/  IMAD R5, R5, UR4, RZ ;  /* 0x0000000405057c24 */ /* 0x000fe4000f8e02ff */
[----:B------:R-:W-:Y:S02]  /*17150*/  IMAD R6, R9, R6, R0 ;  /* 0x0000000609067224 */ /* 0x000fe400078e0200 */
[C---:B------:R-:W-:Y:S02]  /*17160*/  IMAD R7, R4.reuse, UR5, R5 ;  /* 0x0000000504077c24 */ /* 0x040fe4000f8e0205 */
[----:B------:R-:W-:-:S05]  /*17170*/  IMAD.WIDE.U32 R4, R4, UR4, R2 ;  /* 0x0000000404047c25 */ /* 0x000fca000f8e0002 */
[----:B------:R-:W-:Y:S02]  /*17180*/  IADD3 R5, R5, R7, RZ ;  /* 0x0000000705057210 */ /* 0x000fe40007ffe0ff */
[----:B------:R-:W-:Y:S01]  /*17190*/  SHF.R.S32.HI R7, RZ, 0x1f, R6 ;  /* 0x0000001fff077819 */ /* 0x000fe20000011406 */
[----:B------:R-:W-:-:S04]  /*171a0*/  IMAD.WIDE.U32 R4, R6, UR6, R4 ;  /* 0x0000000606047c25 */ /* 0x000fc8000f8e0004 */
[----:B------:R-:W-:-:S04]  /*171b0*/  IMAD R7, R7, UR6, RZ ;  /* 0x0000000607077c24 */ /* 0x000fc8000f8e02ff */
[----:B------:R-:W-:Y:S01]  /*171c0*/  IMAD R7, R6, UR7, R7 ;  /* 0x0000000706077c24 */ /* 0x000fe2000f8e0207 */
[----:B------:R-:W-:-:S04]  /*171d0*/  IADD3 R6, P1, R4, UR8, RZ ;  /* 0x0000000804067c10 */ /* 0x000fc8000ff3e0ff */
[----:B------:R-:W-:Y:S02]  /*171e0*/  IADD3.X R4, R5, UR9, R7, P1, !PT ;  /* 0x0000000905047c10 */ /* 0x000fe40008ffe407 */
[----:B------:R-:W0:Y:S01]  /*171f0*/  @P0 LDC R7, c[0x0][0x44c] ;  /* 0x00011300ff070b82 */ /* 0x000e220000000800 */
[----:B------:R-:W-:-:S04]  /*17200*/  VIADD R0, R0, 0x80 ;  /* 0x0000008000007836 */ /* 0x000fc80000000000 */
[----:B------:R-:W-:Y:S02]  /*17210*/  IMAD.MOV.U32 R5, RZ, RZ, R0 ;  /* 0x000000ffff057224 */ /* 0x000fe400078e0000 */
[----:B0-----:R-:W-:-:S05]  /*17220*/  @P0 IMAD.HI.U32 R7, R0, R7, RZ ;  /* 0x0000000700070227 */ /* 0x001fca00078e00ff */
[----:B------:R-:W-:Y:S02]  /*17230*/  @P0 SHF.R.U32.HI R5, RZ, R8, R7 ;  /* 0x00000008ff050219 */ /* 0x000fe40000011607 */
[----:B------:R2:W5:Y:S01]  /*17240*/  LDL R8, [R1+0x24] ;  /* 0x0000240001087983 */ /* 0x0005620000100800 */
[----:B------:R-:W0:Y:S02]  /*17250*/  S2R R20, SR_TID.X ;  /* 0x0000000000147919 */ /* 0x000e240000002100 */
[----:B------:R-:W-:-:S04]  /*17260*/  IMAD.MOV R7, RZ, RZ, -R5 ;  /* 0x000000ffff077224 */ /* 0x000fc800078e0a05 */
[----:B------:R-:W-:Y:S01]  /*17270*/  IMAD R0, R9, R7, R0 ;  /* 0x0000000709007224 */ /* 0x000fe200078e0200 */
[----:B------:R-:W-:Y:S01]  /*17280*/  SHF.R.S32.HI R7, RZ, 0x1f, R5 ;  /* 0x0000001fff077819 */ /* 0x000fe20000011405 */
[----:B------:R-:W-:-:S04]  /*17290*/  IMAD.WIDE.U32 R2, R5, UR4, R2 ;  /* 0x0000000405027c25 */ /* 0x000fc8000f8e0002 */
[----:B------:R-:W-:Y:S01]  /*172a0*/  IMAD R7, R7, UR4, RZ ;  /* 0x0000000407077c24 */ /* 0x000fe2000f8e02ff */
[----:B------:R-:W-:-:S03]  /*172b0*/  ULDC UR4, c[0x0][0x2b8] ;  /* 0x0000ae0000047ab9 */ /* 0x000fc60000000800 */
[----:B------:R-:W-:Y:S01]  /*172c0*/  IMAD R7, R5, UR5, R7 ;  /* 0x0000000505077c24 */ /* 0x000fe2000f8e0207 */
[----:B------:R-:W-:-:S03]  /*172d0*/  SHF.R.S32.HI R5, RZ, 0x1f, R0 ;  /* 0x0000001fff057819 */ /* 0x000fc60000011400 */
[----:B------:R-:W-:Y:S02]  /*172e0*/  IMAD.IADD R3, R3, 0x1, R7 ;  /* 0x0000000103037824 */ /* 0x000fe400078e0207 */
[----:B------:R-:W-:Y:S02]  /*172f0*/  IMAD R5, R5, UR6, RZ ;  /* 0x0000000605057c24 */ /* 0x000fe4000f8e02ff */
[----:B------:R-:W-:Y:S01]  /*17300*/  IMAD.WIDE.U32 R2, R0, UR6, R2 ;  /* 0x0000000600027c25 */ /* 0x000fe2000f8e0002 */
[----:B0-----:R-:W-:-:S03]  /*17310*/  SHF.L.U32 R11, R20, 0x4, RZ ;  /* 0x00000004140b7819 */ /* 0x001fc600000006ff */
[----:B------:R-:W-:Y:S01]  /*17320*/  IMAD.SHL.U32 R10, R20, 0x10, RZ ;  /* 0x00000010140a7824 */ /* 0x000fe200078e00ff */
[----:B------:R-:W-:Y:S01]  /*17330*/  LOP3.LUT R11, R11, 0x10, RZ, 0xc0, !PT ;  /* 0x000000100b0b7812 */ /* 0x000fe200078ec0ff */
[----:B------:R-:W-:Y:S01]  /*17340*/  IMAD R5, R0, UR7, R5 ;  /* 0x0000000700057c24 */ /* 0x000fe2000f8e0205 */
[----:B------:R-:W-:Y:S02]  /*17350*/  IADD3 R7, P0, R2, UR8, RZ ;  /* 0x0000000802077c10 */ /* 0x000fe4000ff1e0ff */
[C---:B------:R-:W-:Y:S02]  /*17360*/  LOP3.LUT R12, R11.reuse, 0x20, RZ, 0xfc, !PT ;  /* 0x000000200b0c7812 */ /* 0x040fe400078efcff */
[----:B------:R-:W-:Y:S02]  /*17370*/  LOP3.LUT R10, R10, 0x10, RZ, 0xc0, !PT ;  /* 0x000000100a0a7812 */ /* 0x000fe400078ec0ff */
[----:B------:R-:W-:Y:S01]  /*17380*/  LOP3.LUT R11, R11, 0x40, RZ, 0xfc, !PT ;  /* 0x000000400b0b7812 */ /* 0x000fe200078efcff */
[----:B------:R-:W-:Y:S01]  /*17390*/  UMOV UR5, 0xffffffff ;  /* 0xffffffff00057882 */ /* 0x000fe20000000000 */
[----:B------:R-:W-:-:S02]  /*173a0*/  IADD3.X R5, R3, UR9, R5, P0, !PT ;  /* 0x0000000903057c10 */ /* 0x000fc400087fe405 */
[----:B------:R-:W-:Y:S02]  /*173b0*/  LOP3.LUT R20, R20, 0x7f, RZ, 0xc0, !PT ;  /* 0x0000007f14147812 */ /* 0x000fe400078ec0ff */
[----:B------:R-:W-:Y:S02]  /*173c0*/  ISETP.GE.AND P3, PT, R10, UR4, PT ;  /* 0x000000040a007c0c */ /* 0x000fe4000bf66270 */
[----:B------:R-:W-:Y:S02]  /*173d0*/  ISETP.GE.AND P0, PT, R12, UR4, PT ;  /* 0x000000040c007c0c */ /* 0x000fe4000bf06270 */
[----:B------:R-:W-:Y:S02]  /*173e0*/  ISETP.GE.AND P1, PT, R11, UR4, PT ;  /* 0x000000040b007c0c */ /* 0x000fe4000bf26270 */
[----:B------:R-:W-:Y:S01]  /*173f0*/  SHF.R.U32.HI R20, RZ, 0x1, R20 ;  /* 0x00000001ff147819 */ /* 0x000fe20000011614 */
[----:B--2---:R-:W-:Y:S10]  /*17400*/  BRA.DIV UR5, `(.L_x_563) ;  /* 0x0000003e05a87947 */ /* 0x004ff4000b800000 */
[----:B------:R-:W0:Y:S01]  /*17410*/  SHFL.IDX PT, R3, R6, RZ, 0x1e1f ;  /* 0x001e1fff06037589 */ /* 0x000e2200000e0000 */
[----:B-----5:R-:W-:Y:S02]  /*17420*/  IMAD R0, R21, R9, RZ ;  /* 0x0000000915007224 */ /* 0x020fe400078e02ff */
[----:B------:R-:W-:Y:S01]  /*17430*/  IMAD R17, R17, 0xc0, R20 ;  /* 0x000000c011117824 */ /* 0x000fe200078e0214 */
[----:B------:R-:W1:Y:S04]  /*17440*/  SHFL.IDX PT, R2, R4, RZ, 0x1e1f ;  /* 0x001e1fff04027589 */ /* 0x000e6800000e0000 */
[----:B------:R-:W-:Y:S01]  /*17450*/  ISETP.GE.AND P2, PT, R17, R0, PT ;  /* 0x000000001100720c */ /* 0x000fe20003f46270 */
[----:B------:R-:W2:Y:S04]  /*17460*/  SHFL.IDX PT, R6, R6, 0x1, 0x1e1f ;  /* 0x003e1f0006067f89 */ /* 0x000ea800000e0000 */
[----:B------:R-:W3:Y:S08]  /*17470*/  SHFL.IDX PT, R4, R4, 0x1, 0x1e1f ;  /* 0x003e1f0004047f89 */ /* 0x000ef000000e0000 */
[----:B0-----:R-:W-:-:S05]  /*17480*/  @!P2 IADD3 R3, P4, R10, R3, RZ ;  /* 0x000000030a03a210 */ /* 0x001fca0007f9e0ff */
[----:B-1----:R-:W-:-:S05]  /*17490*/  @!P2 IMAD.X R2, RZ, RZ, R2, P4 ;  /* 0x000000ffff02a224 */ /* 0x002fca00020e0602 */
[----:B------:R-:W-:-:S04]  /*174a0*/  @!P2 LOP3.LUT R3, R3, R2, RZ, 0x3c, !PT ;  /* 0x000000020303a212 */ /* 0x000fc800078e3cff */
[----:B------:R-:W-:-:S04]  /*174b0*/  @!P2 LOP3.LUT R2, R3, R2, RZ, 0x3c, !PT ;  /* 0x000000020302a212 */ /* 0x000fc800078e3cff */
[----:B------:R-:W-:-:S05]  /*174c0*/  @!P2 LOP3.LUT R3, R3, R2, RZ, 0x3c, !PT ;  /* 0x000000020303a212 */ /* 0x000fca00078e3cff */
[----:B------:R-:W-:Y:S04]  /*174d0*/  @!P2 LDGSTS.E.BYPASS.LTC128B.128 [R8+0xf000], desc[UR42][R2.64], !P3 ;  /* 0x0f0000000208afae */ /* 0x000fe8000d901d6a */
[----:B------:R-:W-:Y:S04]  /*174e0*/  @!P2 LDGSTS.E.BYPASS.LTC128B.128 [R8+0x10800], desc[UR42][R2.64+0x20], !P0 ;  /* 0x108000200208afae */ /* 0x000fe8000c101d6a */
[----:B------:R0:W-:Y:S02]  /*174f0*/  @!P2 LDGSTS.E.BYPASS.LTC128B.128 [R8+0x12000], desc[UR42][R2.64+0x40], !P1 ;  /* 0x120000400208afae */ /* 0x0001e4000c901d6a */
[----:B0-----:R-:W-:-:S05]  /*17500*/  VIADD R2, R17, 0x40 ;  /* 0x0000004011027836 */ /* 0x001fca0000000000 */
[----:B------:R-:W-:-:S13]  /*17510*/  ISETP.GE.AND P2, PT, R2, R0, PT ;  /* 0x000000000200720c */ /* 0x000fda0003f46270 */
[----:B--2---:R-:W-:-:S05]  /*17520*/  @!P2 IADD3 R2, P4, R10, R6, RZ ;  /* 0x000000060a02a210 */ /* 0x004fca0007f9e0ff */
[----:B---3--:R-:W-:-:S05]  /*17530*/  @!P2 IMAD.X R3, RZ, RZ, R4, P4 ;  /* 0x000000ffff03a224 */ /* 0x008fca00020e0604 */
[----:B------:R-:W-:Y:S04]  /*17540*/  @!P2 LDGSTS.E.BYPASS.LTC128B.128 [R8+0xf800], desc[UR42][R2.64], !P3 ;  /* 0x0f8000000208afae */ /* 0x000fe8000d901d6a */
[----:B------:R-:W-:Y:S04]  /*17550*/  @!P2 LDGSTS.E.BYPASS.LTC128B.128 [R8+0x11000], desc[UR42][R2.64+0x20], !P0 ;  /* 0x110000200208afae */ /* 0x000fe8000c101d6a */
[----:B------:R0:W-:Y:S04]  /*17560*/  @!P2 LDGSTS.E.BYPASS.LTC128B.128 [R8+0x12800], desc[UR42][R2.64+0x40], !P1 ;  /* 0x128000400208afae */ /* 0x0001e8000c901d6a */
[----:B0-----:R0:W1:Y:S04]  /*17570*/  SHFL.IDX PT, R3, R5, RZ, 0x1e1f ;  /* 0x001e1fff05037589 */ /* 0x00106800000e0000 */
[----:B------:R0:W2:Y:S02]  /*17580*/  SHFL.IDX PT, R2, R7, RZ, 0x1e1f ;  /* 0x001e1fff07027589 */ /* 0x0000a400000e0000 */
.L_x_691:
[----:B------:R-:W-:Y:S01]  /*17590*/  VIADD R17, R17, 0x80 ;  /* 0x0000008011117836 */ /* 0x000fe20000000000 */
[----:B------:R-:W-:Y:S04]  /*175a0*/  BSSY B0, `(.L_x_564) ;  /* 0x000000b000007945 */ /* 0x000fe80003800000 */
[----:B------:R-:W-:-:S13]  /*175b0*/  ISETP.GE.AND P2, PT, R17, R0, PT ;  /* 0x000000001100720c */ /* 0x000fda0003f46270 */
[----:B------:R-:W-:Y:S05]  /*175c0*/  @P2 BRA `(.L_x_565) ;  /* 0x0000000000202947 */ /* 0x000fea0003800000 */
[----:B--2---:R-:W-:-:S05]  /*175d0*/  IADD3 R2, P2, R10, R2, RZ ;  /* 0x000000020a027210 */ /* 0x004fca0007f5e0ff */
[----:B-1----:R-:W-:-:S05]  /*175e0*/  IMAD.X R3, RZ, RZ, R3, P2 ;  /* 0x000000ffff037224 */ /* 0x002fca00010e0603 */
[----:B------:R-:W-:Y:S01]  /*175f0*/  @!PT LDS RZ, [RZ] ;  /* 0x00000000fffff984 */ /* 0x000fe20000000800 */
[----:B------:R-:W-:Y:S01]  /*17600*/  @!PT LDS RZ, [RZ] ;  /* 0x00000000fffff984 */ /* 0x000fe20000000800 */
[----:B------:R-:W-:Y:S01]  /*17610*/  @!PT LDS RZ, [RZ] ;  /* 0x00000000fffff984 */ /* 0x000fe20000000800 */
[----:B------:R3:W-:Y:S04]  /*17620*/  LDGSTS.E.BYPASS.LTC128B.128 [R8+0x10000], desc[UR42][R2.64], !P3 ;  /* 0x1000000002087fae */ /* 0x0007e8000d901d6a */
[----:B------:R3:W-:Y:S04]  /*17630*/  LDGSTS.E.BYPASS.LTC128B.128 [R8+0x11800], desc[UR42][R2.64+0x20], !P0 ;  /* 0x1180002002087fae */ /* 0x0007e8000c101d6a */
[----:B------:R3:W-:Y:S02]  /*17640*/  LDGSTS.E.BYPASS.LTC128B.128 [R8+0x13000], desc[UR42][R2.64+0x40], !P1 ;  /* 0x1300004002087fae */ /* 0x0007e4000c901d6a */
.L_x_565:
[----:B------:R-:W-:Y:S05]  /*17650*/  BSYNC B0 ;  /* 0x0000000000007941 */ /* 0x000fea0003800000 */
.L_x_564:
[----:B------:R-:W-:Y:S01]  /*17660*/  NOP ;  /* 0x0000000000007918 */ /* 0x000fe20000000000 */
[----:B------:R-:W-:-:S13]  /*17670*/  PLOP3.LUT P0, PT, PT, PT, PT, 0x80, 0x0 ;  /* 0x000000000000781c */ /* 0x000fda0003f0f070 */
.L_x_566:
[----:B------:R-:W-:Y:S02]  /*17680*/  PLOP3.LUT P1, PT, P1, P0, PT, 0xa2, 0x0 ;  /* 0x000000000000781c */ /* 0x000fe40000f21472 */
[----:B------:R-:W-:-:S08]  /*17690*/  @P0 R2UR P1, UR4, R22 ;  /* 0x00000000160402ca */ /* 0x000fd00000020000 */
[----:B------:R-:W-:-:S05]  /*176a0*/  @P0 PLOP3.LUT P0, PT, P1, PT, PT, 0x80, 0x0 ;  /* 0x000000000000081c */ /* 0x000fca0000f0f070 */
[----:B------:R-:W-:Y:S01]  /*176b0*/  @!P1 SYNCS.ARRIVE.TRANS64.RED.A0T1 RZ, [UR4+0x19c00], RZ ;  /* 0x019c00ffffff99a7 */ /* 0x000fe20008200404 */
[----:B------:R-:W-:Y:S07]  /*176c0*/  @!P1 ARRIVES.LDGSTSBAR.64.TRANSCNT [UR4+0x19c00] ;  /* 0x019c0000ff0099b0 */ /* 0x000fee0008000a84 */
[----:B------:R-:W-:Y:S05]  /*176d0*/  @P0 BRA.U.ANY `(.L_x_566) ;  /* 0xfffffffd00e80947 */ /* 0x000fea000393ffff */
[----:B--23--:R-:W2:Y:S02]  /*176e0*/  LDL.LU R2, [R1+0x44] ;  /* 0x0000440001027983 */ /* 0x00cea40000300800 */
[----:B--2---:R-:W-:-:S04]  /*176f0*/  IADD3 R2, R2, 0x1, RZ ;  /* 0x0000000102027810 */ /* 0x004fc80007ffe0ff */
[----:B------:R-:W-:Y:S01]  /*17700*/  LEA.HI R0, R2, R2, RZ, 0x1 ;  /* 0x0000000202007211 */ /* 0x000fe200078f08ff */
[----:B------:R2:W-:Y:S03]  /*17710*/  STL [R1+0x44], R2 ;  /* 0x0000440201007387 */ /* 0x0005e60000100800 */
[----:B------:R-:W-:-:S05]  /*17720*/  LOP3.LUT R0, R0, 0xfffffffe, RZ, 0xc0, !PT ;  /* 0xfffffffe00007812 */ /* 0x000fca00078ec0ff */
[----:B------:R-:W-:-:S05]  /*17730*/  IMAD.IADD R0, R2, 0x1, -R0 ;  /* 0x0000000102007824 */ /* 0x000fca00078e0a00 */
[----:B------:R-:W-:Y:S01]  /*17740*/  SHF.L.U32 R0, R0, 0x1f, RZ ;  /* 0x0000001f00007819 */ /* 0x000fe200000006ff */
[----:B------:R-:W-:Y:S01]  /*17750*/  NOP ;  /* 0x0000000000007918 */ /* 0x000fe20000000000 */
[----:B------:R2:W-:Y:S01]  /*17760*/  SYNCS.ARRIVE.TRANS64.A1T0 RZ, [R22+URZ+0x19c00], RZ ;  /* 0x019c00ff16ff79a7 */ /* 0x0005e2000810003f */
[----:B------:R-:W-:Y:S01]  /*17770*/  BSSY B0, `(.L_x_567) ;  /* 0x0000003000007945 */ /* 0x000fe20003800000 */
[----:B------:R-:W3:Y:S03]  /*17780*/  SYNCS.PHASECHK.TRANS64.TRYWAIT P0, [R22+URZ+0x19c20], R0 ;  /* 0x019c2000160075a7 */ /* 0x000ee6000800017f */
[----:B--23--:R-:W-:Y:S05]  /*17790*/  @!P0 BRA `(.L_x_568) ;  /* 0x0000003c00b48947 */ /* 0x00cfea0003800000 */
.L_x_692:
[----:B------:R-:W-:Y:S05]  /*177a0*/  BSYNC B0 ;  /* 0x0000000000007941 */ /* 0x000fea0003800000 */
.L_x_567:
[----:B------:R-:W3:Y:S02]  /*177b0*/  LDL.LU R2, [R1+0x20] ;  /* 0x0000200001027983 */ /* 0x000ee40000300800 */
[----:B---3--:R-:W-:-:S13]  /*177c0*/  ISETP.GE.AND P0, PT, R2, 0x81, PT ;  /* 0x000000810200780c */ /* 0x008fda0003f06270 */
[----:B------:R-:W-:Y:S05]  /*177d0*/  @!P0 BRA `(.L_x_569) ;  /* 0x00000010004c8947 */ /* 0x000fea0003800000 */
[----:B------:R-:W3:Y:S01]  /*177e0*/  LDL.LU R2, [R1+0x48] ;  /* 0x0000480001027983 */ /* 0x000ee20000300800 */
[----:B------:R-:W-:Y:S02]  /*177f0*/  IMAD.MOV.U32 R4, RZ, RZ, R23 ;  /* 0x000000ffff047224 */ /* 0x000fe400078e0017 */
[----:B0-----:R-:W-:Y:S01]  /*17800*/  IMAD.MOV.U32 R5, RZ, RZ, R25 ;  /* 0x000000ffff057224 */ /* 0x001fe200078e0019 */
[----:B---3--:R-:W-:-:S07]  /*17810*/  LEA.HI.SX32 R20, R2, 0xfffffffe, 0x19 ;  /* 0xfffffffe02147811 */ /* 0x008fce00078fcaff */
.L_x_589:
[----:B0--3--:R-:W3:Y:S01]  /*17820*/  LDL R9, [R1] ;  /* 0x0000000001097983 */ /* 0x009ee20000100800 */
[----:B------:R-:W0:Y:S03]  /*17830*/  LDC R7, c[0x0][0x430] ;  /* 0x00010c00ff077b82 */ /* 0x000e260000000800 */
[----:B------:R-:W4:Y:S01]  /*17840*/  LDL R8, [R1+0x4] ;  /* 0x0000040001087983 */ /* 0x000f220000100800 */
[----:B------:R-:W2:Y:S01]  /*17850*/  S2R R2, SR_TID.X ;  /* 0x0000000000027919 */ /* 0x000ea20000002100 */
[----:B0-----:R-:W-:-:S13]  /*17860*/  ISETP.NE.AND P0, PT, R7, 0x1, PT ;  /* 0x000000010700780c */ /* 0x001fda0003f05270 */
[----:B------:R-:W0:Y:S01]  /*17870*/  @P0 LDC R6, c[0x0][0x434] ;  /* 0x00010d00ff060b82 */ /* 0x000e220000000800 */
[----:B--2---:R-:W-:-:S04]  /*17880*/  LOP3.LUT R0, R2, 0x7f, RZ, 0xc0, !PT ;  /* 0x0000007f02007812 */ /* 0x004fc800078ec0ff */
[----:B-1----:R-:W-:-:S03]  /*17890*/  SHF.R.U32.HI R3, RZ, 0x1, R0 ;  /* 0x00000001ff037819 */ /* 0x002fc60000011600 */
[----:B------:R-:W1:Y:S01]  /*178a0*/  @P0 LDC R0, c[0x0][0x438] ;  /* 0x00010e00ff000b82 */ /* 0x000e620000000800 */
[----:B------:R-:W-:Y:S02]  /*178b0*/  IMAD.SHL.U32 R2, R2, 0x40, RZ ;  /* 0x0000004002027824 */ /* 0x000fe400078e00ff */
[----:B------:R-:W-:-:S03]  /*178c0*/  IMAD R3, R20, 0x80, R3 ;  /* 0x0000008014037824 */ /* 0x000fc600078e0203 */
[----:B------:R-:W-:Y:S01]  /*178d0*/  LOP3.LUT R2, R2, 0x40, RZ, 0xc0, !PT ;  /* 0x0000004002027812 */ /* 0x000fe200078ec0ff */
[----:B------:R-:W-:Y:S05]  /*178e0*/  YIELD ;  /* 0x0000000000007946 */ /* 0x000fea0003800000 */
[----:B------:R-:W-:Y:S01]  /*178f0*/  ULDC.64 UR4, c[0x0][0x428] ;  /* 0x00010a0000047ab9 */ /* 0x000fe20000000a00 */
[----:B---3--:R-:W-:-:S05]  /*17900*/  IADD3 R3, R2, R3, R9 ;  /* 0x0000000302037210 */ /* 0x008fca0007ffe009 */
[----:B0-----:R-:W-:Y:S01]  /*17910*/  @P0 IMAD.HI.U32 R6, R3, R6, RZ ;  /* 0x0000000603060227 */ /* 0x001fe200078e00ff */
[----:B------:R-:W-:-:S04]  /*17920*/  MOV R2, R3 ;  /* 0x0000000300027202 */ /* 0x000fc80000000f00 */
[----:B-1----:R-:W-:-:S05]  /*17930*/  @P0 SHF.R.U32.HI R2, RZ, R0, R6 ;  /* 0x00000000ff020219 */ /* 0x002fca0000011606 */
[----:B------:R-:W-:-:S04]  /*17940*/  IMAD.MOV R0, RZ, RZ, -R2 ;  /* 0x000000ffff007224 */ /* 0x000fc800078e0a02 */
[----:B------:R-:W-:Y:S01]  /*17950*/  IMAD R7, R7, R0, R3 ;  /* 0x0000000007077224 */ /* 0x000fe200078e0203 */
[----:B------:R-:W-:Y:S01]  /*17960*/  SHF.R.S32.HI R3, RZ, 0x1f, R2 ;  /* 0x0000001fff037819 */ /* 0x000fe20000011402 */
[----:B----4-:R-:W-:-:S04]  /*17970*/  IMAD R0, R8, UR4, RZ ;  /* 0x0000000408007c24 */ /* 0x010fc8000f8e02ff */
[C---:B------:R-:W-:Y:S02]  /*17980*/  IMAD R0, R28.reuse, UR5, R0 ;  /* 0x000000051c007c24 */ /* 0x040fe4000f8e0200 */
[----:B------:R-:W-:Y:S01]  /*17990*/  IMAD.WIDE.U32 R2, R28, UR4, R2 ;  /* 0x000000041c027c25 */ /* 0x000fe2000f8e0002 */
[----:B------:R-:W-:-:S03]  /*179a0*/  ULDC.64 UR4, c[0x0][0x418] ;  /* 0x0001060000047ab9 */ /* 0x000fc60000000a00 */
[----:B------:R-:W-:Y:S01]  /*179b0*/  IMAD.IADD R0, R0, 0x1, R3 ;  /* 0x0000000100007824 */ /* 0x000fe200078e0203 */
[----:B------:R-:W-:-:S04]  /*179c0*/  LEA R8, P0, R2, UR4, 0x2 ;  /* 0x0000000402087c11 */ /* 0x000fc8000f8010ff */
[----:B------:R-:W-:-:S05]  /*179d0*/  LEA.HI.X R9, R2, UR5, R0, 0x2, P0 ;  /* 0x0000000502097c11 */ /* 0x000fca00080f1400 */
[----:B------:R-:W2:Y:S01]  /*179e0*/  LDG.E R8, desc[UR42][R8.64] ;  /* 0x0000002a08087981 */ /* 0x000ea2000c1e1900 */
[----:B------:R-:W-:Y:S02]  /*179f0*/  IMAD.U32 R10, RZ, RZ, UR39 ;  /* 0x00000027ff0a7e24 */ /* 0x000fe4000f8e00ff */
[----:B------:R-:W-:-:S03]  /*17a00*/  VIADD R23, R4, 0x1 ;  /* 0x0000000104177836 */ /* 0x000fc60000000000 */
[----:B------:R-:W-:Y:S02]  /*17a10*/  ISETP.NE.AND P2, PT, R10, 0x3, PT ;  /* 0x000000030a00780c */ /* 0x000fe40003f45270 */
[----:B------:R-:W-:Y:S01]  /*17a20*/  ISETP.NE.AND P0, PT, R23, 0x2, PT ;  /* 0x000000021700780c */ /* 0x000fe20003f05270 */
[----:B------:R-:W-:-:S03]  /*17a30*/  IMAD.MOV.U32 R0, RZ, RZ, R20 ;  /* 0x000000ffff007224 */ /* 0x000fc600078e0014 */
[----:B------:R-:W-:Y:S02]  /*17a40*/  SEL R25, RZ, 0x1, P0 ;  /* 0x00000001ff197807 */ /* 0x000fe40000000000 */
[----:B------:R-:W-:Y:S02]  /*17a50*/  ISETP.GT.AND P1, PT, R0, RZ, PT ;  /* 0x000000ff0000720c */ /* 0x000fe40003f24270 */
[----:B------:R-:W-:Y:S02]  /*17a60*/  SEL R23, R23, RZ, P0 ;  /* 0x000000ff17177207 */ /* 0x000fe40000000000 */
[----:B------:R-:W-:Y:S02]  /*17a70*/  IADD3 R20, R20, -0x1, RZ ;  /* 0xffffffff14147810 */ /* 0x000fe40007ffe0ff */
[----:B------:R-:W-:Y:S02]  /*17a80*/  LOP3.LUT R25, R5, R25, RZ, 0x3c, !PT ;  /* 0x0000001905197212 */ /* 0x000fe400078e3cff */
[----:B--2---:R-:W-:Y:S01]  /*17a90*/  SHF.R.S32.HI R17, RZ, 0x1f, R8 ;  /* 0x0000001fff117819 */ /* 0x004fe20000011408 */
[----:B------:R-:W-:Y:S06]  /*17aa0*/  @!P2 BRA `(.L_x_570) ;  /* 0x000000000004a947 */ /* 0x000fec0003800000 */
[----:B------:R-:W-:Y:S01]  /*17ab0*/  BPT.TRAP 0x1 ;  /* 0x000000040000795c */ /* 0x000fe20000300000 */
.L_x_570:
[----:B------:R-:W-:Y:S01]  /*17ac0*/  IMAD R0, R23, 0x8, R22 ;  /* 0x0000000817007824 */ /* 0x000fe200078e0216 */
[----:B------:R-:W-:Y:S01]  /*17ad0*/  SHF.L.U32 R10, R25, 0x1f, RZ ;  /* 0x0000001f190a7819 */ /* 0x000fe200000006ff */
[----:B------:R-:W-:Y:S01]  /*17ae0*/  BSSY B0, `(.L_x_571) ;  /* 0x0000004000007945 */ /* 0x000fe20003800000 */
[----:B------:R-:W-:Y:S02]  /*17af0*/  SHF.R.S32.HI R9, RZ, 0x1f, R7 ;  /* 0x0000001fff097819 */ /* 0x000fe40000011407 */
[----:B------:R-:W0:Y:S02]  /*17b00*/  SYNCS.PHASECHK.TRANS64.TRYWAIT P0, [R0+URZ+0x19c80], R10 ;  /* 0x019c800a000075a7 */ /* 0x000e24000800017f */
[----:B0-----:R-:W-:Y:S05]  /*17b10*/  @!P0 BRA `(.L_x_572) ;  /* 0x0000003800e88947 */ /* 0x001fea0003800000 */
.L_x_693:
[----:B------:R-:W-:Y:S05]  /*17b20*/  BSYNC B0 ;  /* 0x0000000000007941 */ /* 0x000fea0003800000 */
.L_x_571:
[----:B------:R-:W2:Y:S01]  /*17b30*/  LDL R15, [R1+0x10] ;  /* 0x00001000010f7983 */ /* 0x000ea20000100800 */
[----:B------:R-:W-:Y:S01]  /*17b40*/  ULDC.64 UR4, c[0x0][0x328] ;  /* 0x0000ca0000047ab9 */ /* 0x000fe20000000a00 */
[----:B------:R-:W1:Y:S01]  /*17b50*/  LDC R12, c[0x0][0x2f4] ;  /* 0x0000bd00ff0c7b82 */ /* 0x000e620000000800 */
[----:B------:R-:W-:Y:S01]  /*17b60*/  IMAD R6, R9, UR4, RZ ;  /* 0x0000000409067c24 */ /* 0x000fe2000f8e02ff */
[----:B------:R-:W3:Y:S01]  /*17b70*/  S2R R11, SR_TID.X ;  /* 0x00000000000b7919 */ /* 0x000ee20000002100 */
        /* <DEDUP_REMOVED lines=13> */
[----:B------:R-:W-:-:S02]  /*17c50*/  UMOV UR4, 0xffffffff ;  /* 0xffffffff00047882 */ /* 0x000fc40000000000 */
[----:B------:R-:W-:Y:S01]  /*17c60*/  IADD3 R21, P0, R2, UR6, RZ ;  /* 0x0000000602157c10 */ /* 0x000fe2000ff1e0ff */
[C---:B---3--:R-:W-:Y:S02]  /*17c70*/  IMAD.SHL.U32 R13, R11.reuse, 0x10, RZ ;  /* 0x000000100b0d7824 */ /* 0x048fe400078e00ff */
[----:B------:R-:W-:Y:S01]  /*17c80*/  IMAD.SHL.U32 R11, R11, 0x10, RZ ;  /* 0x000000100b0b7824 */ /* 0x000fe200078e00ff */
[----:B------:R-:W-:Y:S02]  /*17c90*/  IADD3.X R26, R26, UR7, R3, P0, !PT ;  /* 0x000000071a1a7c10 */ /* 0x000fe400087fe403 */
[----:B------:R-:W-:Y:S02]  /*17ca0*/  LOP3.LUT R13, R13, 0x10, RZ, 0xc0, !PT ;  /* 0x000000100d0d7812 */ /* 0x000fe400078ec0ff */
[----:B------:R-:W-:Y:S02]  /*17cb0*/  LOP3.LUT R11, R11, 0x10, RZ, 0xc0, !PT ;  /* 0x000000100b0b7812 */ /* 0x000fe400078ec0ff */
[----:B------:R-:W-:-:S02]  /*17cc0*/  LOP3.LUT R14, R13, 0x40, RZ, 0xfc, !PT ;  /* 0x000000400d0e7812 */ /* 0x000fc400078efcff */
[----:B------:R-:W-:Y:S02]  /*17cd0*/  LOP3.LUT R13, R13, 0x20, RZ, 0xfc, !PT ;  /* 0x000000200d0d7812 */ /* 0x000fe400078efcff */
[-C--:B-1----:R-:W-:Y:S02]  /*17ce0*/  ISETP.GE.AND P2, PT, R14, R12.reuse, PT ;  /* 0x0000000c0e00720c */ /* 0x082fe40003f46270 */
[-C--:B------:R-:W-:Y:S02]  /*17cf0*/  ISETP.GE.AND P3, PT, R13, R12.reuse, PT ;  /* 0x0000000c0d00720c */ /* 0x080fe40003f66270 */
[----:B------:R-:W-:Y:S01]  /*17d00*/  ISETP.GE.AND P4, PT, R11, R12, PT ;  /* 0x0000000c0b00720c */ /* 0x000fe20003f86270 */
[----:B--2---:R-:W-:Y:S01]  /*17d10*/  IMAD R6, R23, 0x3000, R15 ;  /* 0x0000300017067824 */ /* 0x004fe200078e020f */
[----:B------:R-:W-:Y:S11]  /*17d20*/  BRA.DIV UR4, `(.L_x_573) ;  /* 0x0000003a04787947 */ /* 0x000ff6000b800000 */
[----:B------:R-:W1:Y:S01]  /*17d30*/  S2R R3, SR_TID.X ;  /* 0x0000000000037919 */ /* 0x000e620000002100 */
[----:B------:R-:W-:Y:S01]  /*17d40*/  IMAD.IADD R6, R22, 0x1, R6 ;  /* 0x0000000116067824 */ /* 0x000fe200078e0206 */
[----:B------:R-:W2:Y:S01]  /*17d50*/  SHFL.IDX PT, R2, R21, RZ, 0x1e1f ;  /* 0x001e1fff15027589 */ /* 0x000ea200000e0000 */
[----:B-1----:R-:W-:-:S03]  /*17d60*/  SHF.L.U32 R11, R3, 0x4, RZ ;  /* 0x00000004030b7819 */ /* 0x002fc600000006ff */
[----:B------:R-:W1:Y:S01]  /*17d70*/  SHFL.IDX PT, R3, R26, RZ, 0x1e1f ;  /* 0x001e1fff1a037589 */ /* 0x000e6200000e0000 */
[----:B------:R-:W-:-:S03]  /*17d80*/  LOP3.LUT R11, R11, 0x10, RZ, 0xc0, !PT ;  /* 0x000000100b0b7812 */ /* 0x000fc600078ec0ff */
[----:B------:R-:W3:Y:S01]  /*17d90*/  SHFL.IDX PT, R26, R26, 0x1, 0x1e1f ;  /* 0x003e1f001a1a7f89 */ /* 0x000ee200000e0000 */
[----:B--2---:R-:W-:-:S05]  /*17da0*/  IADD3 R2, P0, R11, R2, RZ ;  /* 0x000000020b027210 */ /* 0x004fca0007f1e0ff */
[----:B-1----:R-:W-:-:S05]  /*17db0*/  IMAD.X R3, RZ, RZ, R3, P0 ;  /* 0x000000ffff037224 */ /* 0x002fca00000e0603 */
[----:B------:R-:W-:Y:S04]  /*17dc0*/  LDGSTS.E.BYPASS.LTC128B.128 [R6+0x9000], desc[UR42][R2.64], !P4 ;  /* 0x0900000002067fae */ /* 0x000fe8000e101d6a */
[----:B------:R-:W-:Y:S04]  /*17dd0*/  LDGSTS.E.BYPASS.LTC128B.128 [R6+0xa000], desc[UR42][R2.64+0x20], !P3 ;  /* 0x0a00002002067fae */ /* 0x000fe8000d901d6a */
[----:B------:R1:W-:Y:S04]  /*17de0*/  LDGSTS.E.BYPASS.LTC128B.128 [R6+0xb000], desc[UR42][R2.64+0x40], !P2 ;  /* 0x0b00004002067fae */ /* 0x0003e8000d101d6a */
[----:B-1-3--:R1:W2:Y:S02]  /*17df0*/  SHFL.IDX PT, R2, R21, 0x1, 0x1e1f ;  /* 0x003e1f0015027f89 */ /* 0x00a2a400000e0000 */
.L_x_699:
[----:B------:R-:W3:Y:S02]  /*17e00*/  S2R R3, SR_TID.X ;  /* 0x0000000000037919 */ /* 0x000ee40000002100 */
[----:B---3--:R-:W-:-:S05]  /*17e10*/  IMAD.SHL.U32 R3, R3, 0x10, RZ ;  /* 0x0000001003037824 */ /* 0x008fca00078e00ff */
[----:B------:R-:W-:-:S04]  /*17e20*/  LOP3.LUT R3, R3, 0x10, RZ, 0xc0, !PT ;  /* 0x0000001003037812 */ /* 0x000fc800078ec0ff */
        /* <DEDUP_REMOVED lines=10> */
.L_x_574:
        /* <DEDUP_REMOVED lines=11> */
.L_x_575:
[----:B------:R2:W-:Y:S01]  /*17f80*/  SYNCS.ARRIVE.TRANS64.A1T0 RZ, [R0+URZ+0x19c70], RZ ;  /* 0x019c70ff00ff79a7 */ /* 0x0005e2000810003f */
[----:B------:R-:W-:Y:S05]  /*17f90*/  @!P3 BRA `(.L_x_576) ;  /* 0x000000000004b947 */ /* 0x000fea0003800000 */
[----:B------:R-:W-:Y:S01]  /*17fa0*/  BPT.TRAP 0x1 ;  /* 0x000000040000795c */ /* 0x000fe20000300000 */
.L_x_576:
[----:B------:R-:W3:Y:S01]  /*17fb0*/  SYNCS.PHASECHK.TRANS64.TRYWAIT P0, [R0+URZ+0x19c40], R10 ;  /* 0x019c400a000075a7 */ /* 0x000ee2000800017f */
[----:B------:R-:W-:Y:S04]  /*17fc0*/  BSSY B0, `(.L_x_577) ;  /* 0x0000002000007945 */ /* 0x000fe80003800000 */
[----:B---3--:R-:W-:Y:S05]  /*17fd0*/  @!P0 BRA `(.L_x_578) ;  /* 0x0000003800788947 */ /* 0x008fea0003800000 */
.L_x_700:
[----:B------:R-:W-:Y:S05]  /*17fe0*/  BSYNC B0 ;  /* 0x0000000000007941 */ /* 0x000fea0003800000 */
.L_x_577:
[----:B------:R-:W4:Y:S01]  /*17ff0*/  S2R R13, SR_TID.X ;  /* 0x00000000000d7919 */ /* 0x000f220000002100 */
[----:B------:R-:W-:Y:S01]  /*18000*/  ULDC.64 UR4, c[0x0][0x300] ;  /* 0x0000c00000047ab9 */ /* 0x000fe20000000a00 */
[----:B------:R-:W5:Y:S01]  /*18010*/  LDC R11, c[0x0][0x2f4] ;  /* 0x0000bd00ff0b7b82 */ /* 0x000f620000000800 */
[----:B------:R-:W-:Y:S01]  /*18020*/  IMAD R9, R9, UR4, RZ ;  /* 0x0000000409097c24 */ /* 0x000fe2000f8e02ff */
[----:B------:R-:W-:Y:S01]  /*18030*/  ULDC.64 UR6, c[0x0][0x2e8] ;  /* 0x0000ba0000067ab9 */ /* 0x000fe20000000a00 */
[----:B------:R-:W-:-:S04]  /*18040*/  IMAD.WIDE.U32 R2, R7, UR4, RZ ;  /* 0x0000000407027c25 */ /* 0x000fc8000f8e00ff */
[----:B------:R-:W-:Y:S01]  /*18050*/  IMAD R9, R7, UR5, R9 ;  /* 0x0000000507097c24 */ /* 0x000fe2000f8e0209 */
[----:B------:R-:W-:Y:S02]  /*18060*/  ULDC.64 UR4, c[0x0][0x310] ;  /* 0x0000c40000047ab9 */ /* 0x000fe40000000a00 */
[----:B------:R-:W-:Y:S02]  /*18070*/  IMAD R17, R17, UR4, RZ ;  /* 0x0000000411117c24 */ /* 0x000fe4000f8e02ff */
[----:B------:R-:W-:Y:S02]  /*18080*/  IADD3 R3, R3, R9, RZ ;  /* 0x0000000903037210 */ /* 0x000fe40007ffe0ff */
        /* <DEDUP_REMOVED lines=9> */
[C---:B----4-:R-:W-:Y:S02]  /*18120*/  IMAD.SHL.U32 R12, R13.reuse, 0x10, RZ ;  /* 0x000000100d0c7824 */ /* 0x050fe400078e00ff */
[----:B-1----:R-:W-:Y:S01]  /*18130*/  IMAD.SHL.U32 R21, R13, 0x10, RZ ;  /* 0x000000100d157824 */ /* 0x002fe200078e00ff */
[----:B------:R-:W-:Y:S02]  /*18140*/  IADD3.X R8, R8, UR7, R3, P0, !PT ;  /* 0x0000000708087c10 */ /* 0x000fe400087fe403 */
[----:B------:R-:W-:Y:S02]  /*18150*/  LOP3.LUT R12, R12, 0x10, RZ, 0xc0, !PT ;  /* 0x000000100c0c7812 */ /* 0x000fe400078ec0ff */
[----:B------:R-:W-:Y:S02]  /*18160*/  LOP3.LUT R21, R21, 0x10, RZ, 0xc0, !PT ;  /* 0x0000001015157812 */ /* 0x000fe400078ec0ff */
[----:B------:R-:W-:-:S02]  /*18170*/  LOP3.LUT R13, R12, 0x40, RZ, 0xfc, !PT ;  /* 0x000000400c0d7812 */ /* 0x000fc400078efcff */
[----:B------:R-:W-:Y:S02]  /*18180*/  LOP3.LUT R12, R12, 0x20, RZ, 0xfc, !PT ;  /* 0x000000200c0c7812 */ /* 0x000fe400078efcff */
[-C--:B-----5:R-:W-:Y:S02]  /*18190*/  ISETP.GE.AND P2, PT, R13, R11.reuse, PT ;  /* 0x0000000b0d00720c */ /* 0x0a0fe40003f46270 */
[-C--:B------:R-:W-:Y:S02]  /*181a0*/  ISETP.GE.AND P3, PT, R12, R11.reuse, PT ;  /* 0x0000000b0c00720c */ /* 0x080fe40003f66270 */
[----:B------:R-:W-:Y:S01]  /*181b0*/  ISETP.GE.AND P4, PT, R21, R11, PT ;  /* 0x0000000b1500720c */ /* 0x000fe20003f86270 */
[----:B------:R-:W-:-:S12]  /*181c0*/  BRA.DIV UR4, `(.L_x_579) ;  /* 0x0000003a04107947 */ /* 0x000fd8000b800000 */
[----:B------:R-:W1:Y:S04]  /*181d0*/  SHFL.IDX PT, R2, R7, RZ, 0x1e1f ;  /* 0x001e1fff07027589 */ /* 0x000e6800000e0000 */
[----:B------:R-:W4:Y:S04]  /*181e0*/  SHFL.IDX PT, R3, R8, RZ, 0x1e1f ;  /* 0x001e1fff08037589 */ /* 0x000f2800000e0000 */
[----:B------:R-:W0:Y:S01]  /*181f0*/  SHFL.IDX PT, R8, R8, 0x1, 0x1e1f ;  /* 0x003e1f0008087f89 */ /* 0x000e2200000e0000 */
[----:B-1----:R-:W-:-:S05]  /*18200*/  IADD3 R2, P0, R21, R2, RZ ;  /* 0x0000000215027210 */ /* 0x002fca0007f1e0ff */
[----:B----4-:R-:W-:-:S05]  /*18210*/  IMAD.X R3, RZ, RZ, R3, P0 ;  /* 0x000000ffff037224 */ /* 0x010fca00000e0603 */
[----:B------:R-:W-:Y:S04]  /*18220*/  LDGSTS.E.BYPASS.LTC128B.128 [R6+0x13800], desc[UR42][R2.64], !P4 ;  /* 0x1380000002067fae */ /* 0x000fe8000e101d6a */
[----:B------:R-:W-:Y:S04]  /*18230*/  LDGSTS.E.BYPASS.LTC128B.128 [R6+0x14800], desc[UR42][R2.64+0x20], !P3 ;  /* 0x1480002002067fae */ /* 0x000fe8000d901d6a */
[----:B------:R1:W-:Y:S04]  /*18240*/  LDGSTS.E.BYPASS.LTC128B.128 [R6+0x15800], desc[UR42][R2.64+0x40], !P2 ;  /* 0x1580004002067fae */ /* 0x0003e8000d101d6a */
[----:B01----:R1:W4:Y:S02]  /*18250*/  SHFL.IDX PT, R2, R7, 0x1, 0x1e1f ;  /* 0x003e1f0007027f89 */ /* 0x00332400000e0000 */
.L_x_706:
[----:B----4-:R-:W-:-:S05]  /*18260*/  IADD3 R2, P0, R21, R2, RZ ;  /* 0x0000000215027210 */ /* 0x010fca0007f1e0ff */
        /* <DEDUP_REMOVED lines=9> */
.L_x_580:
[----:B------:R-:W-:Y:S02]  /*18300*/  PLOP3.LUT P2, PT, P2, P0, PT, 0xa2, 0x0 ;  /* 0x000000000000781c */ /* 0x000fe40001741472 */
[----:B------:R-:W-:-:S08]  /*18310*/  @P0 R2UR P2, UR4, R0 ;  /* 0x00000000000402ca */ /* 0x000fd00000040000 */
[----:B------:R-:W-:-:S05]  /*18320*/  @P0 PLOP3.LUT P0, PT, P2, PT, PT, 0x80, 0x0 ;  /* 0x000000000000081c */ /* 0x000fca000170f070 */
[----:B------:R-:W-:Y:S01]  /*18330*/  @!P2 SYNCS.ARRIVE.TRANS64.RED.A0T1 RZ, [UR4+0x19c30], RZ ;  /* 0x019c30ffffffa9a7 */ /* 0x000fe20008200404 */
[----:B------:R-:W-:Y:S07]  /*18340*/  @!P2 ARRIVES.LDGSTSBAR.64.TRANSCNT [UR4+0x19c30] ;  /* 0x019c3000ff00a9b0 */ /* 0x000fee0008000a84 */
[----:B------:R-:W-:Y:S05]  /*18350*/  @P0 BRA.U.ANY `(.L_x_580) ;  /* 0xfffffffd00e80947 */ /* 0x000fea000393ffff */
[----:B------:R-:W-:Y:S01]  /*18360*/  NOP ;  /* 0x0000000000007918 */ /* 0x000fe20000000000 */
[----:B0-----:R-:W-:-:S04]  /*18370*/  MOV R2, UR39 ;  /* 0x0000002700027c02 */ /* 0x001fc80008000f00 */
[----:B------:R-:W-:-:S13]  /*18380*/  ISETP.NE.AND P3, PT, R2, 0x3, PT ;  /* 0x000000030200780c */ /* 0x000fda0003f65270 */
[----:B------:R-:W-:Y:S05]  /*18390*/  @!P3 BRA `(.L_x_581) ;  /* 0x000000000004b947 */ /* 0x000fea0003800000 */
[----:B------:R-:W-:Y:S01]  /*183a0*/  BPT.TRAP 0x1 ;  /* 0x000000040000795c */ /* 0x000fe20000300000 */
.L_x_581:
[----:B------:R2:W-:Y:S02]  /*183b0*/  SYNCS.ARRIVE.TRANS64.A1T0 RZ, [R0+URZ+0x19c30], RZ ;  /* 0x019c30ff00ff79a7 */ /* 0x0005e4000810003f */
[----:B--23--:R-:W-:-:S05]  /*183c0*/  IMAD.U32 R0, RZ, RZ, UR36 ;  /* 0x00000024ff007e24 */ /* 0x00cfca000f8e00ff */
[----:B------:R-:W-:-:S13]  /*183d0*/  ISETP.NE.AND P0, PT, R0, 0x3, PT ;  /* 0x000000030000780c */ /* 0x000fda0003f05270 */
[----:B------:R-:W-:Y:S05]  /*183e0*/  @!P0 BRA `(.L_x_582) ;  /* 0x0000000000048947 */ /* 0x000fea0003800000 */
[----:B------:R-:W-:Y:S01]  /*183f0*/  BPT.TRAP 0x1 ;  /* 0x000000040000795c */ /* 0x000fe20000300000 */
.L_x_582:
[----:B------:R-:W-:Y:S01]  /*18400*/  LOP3.LUT R0, R5, 0x1, RZ, 0x3c, !PT ;  /* 0x0000000105007812 */ /* 0x000fe200078e3cff */
[----:B------:R-:W-:Y:S01]  /*18410*/  IMAD R2, R4, 0x8, R22 ;  /* 0x0000000804027824 */ /* 0x000fe200078e0216 */
[----:B------:R-:W-:Y:S02]  /*18420*/  BSSY B0, `(.L_x_583) ;  /* 0x0000004000007945 */ /* 0x000fe40003800000 */
[----:B------:R-:W-:-:S04]  /*18430*/  SHF.L.U32 R0, R0, 0x1f, RZ ;  /* 0x0000001f00007819 */ /* 0x000fc800000006ff */
[----:B------:R-:W0:Y:S02]  /*18440*/  SYNCS.PHASECHK.TRANS64.TRYWAIT P2, [R2+URZ+0x19c70], R0 ;  /* 0x019c7000020075a7 */ /* 0x000e24000804017f */
[----:B0-----:R-:W-:Y:S05]  /*18450*/  @!P2 BRA `(.L_x_584) ;  /* 0x000000380004a947 */ /* 0x001fea0003800000 */
.L_x_707:
[----:B------:R-:W-:Y:S05]  /*18460*/  BSYNC B0 ;  /* 0x0000000000007941 */ /* 0x000fea0003800000 */
.L_x_583:
[----:B------:R-:W-:-:S05]  /*18470*/  IMAD.U32 R3, RZ, RZ, UR39 ;  /* 0x00000027ff037e24 */ /* 0x000fca000f8e00ff */
[----:B------:R-:W-:-:S13]  /*18480*/  ISETP.NE.AND P2, PT, R3, 0x3, PT ;  /* 0x000000030300780c */ /* 0x000fda0003f45270 */
[----:B------:R-:W-:Y:S05]  /*18490*/  @!P2 BRA `(.L_x_585) ;  /* 0x000000000004a947 */ /* 0x000fea0003800000 */
[----:B------:R-:W-:Y:S01]  /*184a0*/  BPT.TRAP 0x1 ;  /* 0x000000040000795c */ /* 0x000fe20000300000 */
.L_x_585:
[----:B0-----:R-:W-:Y:S01]  /*184b0*/  SHF.L.U32 R0, R5, 0x1f, RZ ;  /* 0x0000001f05007819 */ /* 0x001fe200000006ff */
[----:B------:R-:W-:-:S03]  /*184c0*/  IMAD R3, R4, 0x3000, RZ ;  /* 0x0000300004037824 */ /* 0x000fc600078e02ff */
[----:B------:R-:W0:Y:S02]  /*184d0*/  SYNCS.PHASECHK.TRANS64.TRYWAIT P2, [R2+URZ+0x19c60], R0 ;  /* 0x019c6000020075a7 */ /* 0x000e24000804017f */
[----:B0-----:R-:W-:Y:S05]  /*184e0*/  @!P2 BRA `(.L_x_586) ;  /* 0x0000003400f4a947 */ /* 0x001fea0003800000 */
.L_x_708:
        /* <DEDUP_REMOVED lines=8> */
[----:B-1----:R-:W0:Y:S02]  /*18570*/  LDSM.16.MT88.4 R4, [R0+0x9000] ;  /* 0x009000000004783b */ /* 0x002e240000004200 */
        /* <DEDUP_REMOVED lines=18> */
[----:B---3--:R-:W-:Y:S02]  /*186a0*/  IADD3 R3, R12, 0x3000, R3 ;  /* 0x000030000c037810 */ /* 0x008fe40007ffe003 */
[----:B------:R-:W-:-:S04]  /*186b0*/  MOV R12, UR39 ;  /* 0x00000027000c7c02 */ /* 0x000fc80008000f00 */
        /* <DEDUP_REMOVED lines=26> */
.L_x_587:
[----:B-1----:R1:W-:Y:S01]  /*18860*/  SYNCS.ARRIVE.TRANS64.A1T0 RZ, [R2+URZ+0x19c50], RZ ;  /* 0x019c50ff02ff79a7 */ /* 0x0023e2000810003f */
[----:B------:R-:W-:Y:S06]  /*18870*/  BAR.SYNC.DEFER_BLOCKING 0x2, 0x80 ;  /* 0x0082000000007b1d */ /* 0x000fec0000010000 */
[----:B------:R-:W-:Y:S05]  /*18880*/  @!P0 BRA `(.L_x_588) ;  /* 0x0000000000048947 */ /* 0x000fea0003800000 */
[----:B------:R-:W-:Y:S01]  /*18890*/  BPT.TRAP 0x1 ;  /* 0x000000040000795c */ /* 0x000fe20000300000 */
.L_x_588:
[----:B------:R-:W2:Y:S01]  /*188a0*/  LDL R0, [R1+0xc] ;  /* 0x00000c0001007983 */ /* 0x000ea20000100800 */
[----:B-1----:R-:W-:Y:S02]  /*188b0*/  VIADD R2, R2, 0x19c80 ;  /* 0x00019c8002027836 */ /* 0x002fe40000000000 */
[----:B------:R-:W-:Y:S02]  /*188c0*/  IMAD.MOV.U32 R4, RZ, RZ, R23 ;  /* 0x000000ffff047224 */ /* 0x000fe400078e0017 */
[----:B------:R-:W-:Y:S01]  /*188d0*/  IMAD.MOV.U32 R5, RZ, RZ, R25 ;  /* 0x000000ffff057224 */ /* 0x000fe200078e0019 */
[----:B--2---:R-:W-:-:S04]  /*188e0*/  PRMT R2, R0, 0x654, R2 ;  /* 0x0000065400027816 */ /* 0x004fc80000000002 */
[----:B------:R3:W-:Y:S01]  /*188f0*/  SYNCS.ARRIVE.TRANS64.RED.A1T0 RZ, [R2+URZ], RZ ;  /* 0x000000ff02ff79a7 */ /* 0x0007e2000810043f */
[----:B------:R-:W-:Y:S05]  /*18900*/  @P1 BRA `(.L_x_589) ;  /* 0xffffffec00c41947 */ /* 0x000fea000383ffff */
.L_x_569:
[----:B--2---:R-:W3:Y:S01]  /*18910*/  S2R R0, SR_TID.X ;  /* 0x0000000000007919 */ /* 0x004ee20000002100 */
[----:B------:R-:W-:Y:S01]  /*18920*/  BSSY B0, `(.L_x_590) ;  /* 0x0000012000007945 */ /* 0x000fe20003800000 */
[----:B---3--:R-:W-:Y:S01]  /*18930*/  LOP3.LUT R2, R0, 0x7f, RZ, 0xc0, !PT ;  /* 0x0000007f00027812 */ /* 0x008fe200078ec0ff */
[----:B------:R-:W-:-:S03]  /*18940*/  IMAD.U32 R0, RZ, RZ, UR36 ;  /* 0x00000024ff007e24 */ /* 0x000fc6000f8e00ff */
[----:B------:R-:W-:Y:S02]  /*18950*/  ISETP.NE.AND P1, PT, R2, RZ, PT ;  /* 0x000000ff0200720c */ /* 0x000fe40003f25270 */
[----:B------:R-:W-:-:S11]  /*18960*/  ISETP.NE.AND P0, PT, R0, 0x3, PT ;  /* 0x000000030000780c */ /* 0x000fd60003f05270 */
[----:B------:R-:W-:Y:S05]  /*18970*/  @P1 BRA `(.L_x_591) ;  /* 0x0000000000301947 */ /* 0x000fea0003800000 */
[----:B0-----:R-:W0:Y:S01]  /*18980*/  S2R R5, SR_LANEID ;  /* 0x0000000000057919 */ /* 0x001e220000000000 */
[----:B------:R-:W-:Y:S01]  /*18990*/  VOTEU.ANY UR4, UPT, PT ;  /* 0x0000000000047886 */ /* 0x000fe200038e0100 */
[----:B-1----:R-:W1:Y:S01]  /*189a0*/  LDC.64 R2, c[0x0][0xc60] ;  /* 0x00031800ff027b82 */ /* 0x002e620000000a00 */
        /* <DEDUP_REMOVED lines=8> */
[----:B0-----:R-:W-:-:S07]  /*18a30*/  IADD3 R16, R0, UR38, R7 ;  /* 0x0000002600107c10 */ /* 0x001fce000fffe007 */
.L_x_591:
[----:B------:R-:W-:Y:S05]  /*18a40*/  BSYNC B0 ;  /* 0x0000000000007941 */ /* 0x000fea0003800000 */
.L_x_590:
[----:B------:R-:W-:Y:S05]  /*18a50*/  @!P0 BRA `(.L_x_592) ;  /* 0x0000000000048947 */ /* 0x000fea0003800000 */
[----:B------:R-:W-:Y:S01]  /*18a60*/  BPT.TRAP 0x1 ;  /* 0x000000040000795c */ /* 0x000fe20000300000 */
.L_x_592:
[----:B------:R-:W-:Y:S01]  /*18a70*/  LOP3.LUT R0, R25, 0x1, RZ, 0x3c, !PT ;  /* 0x0000000119007812 */ /* 0x000fe200078e3cff */
[----:B01----:R-:W-:Y:S01]  /*18a80*/  IMAD R3, R23, 0x8, R22 ;  /* 0x0000000817037824 */ /* 0x003fe200078e0216 */
[----:B------:R-:W-:Y:S02]  /*18a90*/  BSSY B0, `(.L_x_593) ;  /* 0x0000004000007945 */ /* 0x000fe40003800000 */
[----:B------:R-:W-:-:S04]  /*18aa0*/  SHF.L.U32 R0, R0, 0x1f, RZ ;  /* 0x0000001f00007819 */ /* 0x000fc800000006ff */
[----:B------:R-:W0:Y:S02]  /*18ab0*/  SYNCS.PHASECHK.TRANS64.TRYWAIT P1, [R3+URZ+0x19c70], R0 ;  /* 0x019c7000030075a7 */ /* 0x000e24000802017f */
[----:B0-----:R-:W-:Y:S05]  /*18ac0*/  @!P1 BRA `(.L_x_594) ;  /* 0x0000003000909947 */ /* 0x001fea0003800000 */
.L_x_709:
[----:B------:R-:W-:Y:S05]  /*18ad0*/  BSYNC B0 ;  /* 0x0000000000007941 */ /* 0x000fea0003800000 */
.L_x_593:
[----:B------:R-:W-:-:S04]  /*18ae0*/  MOV R2, UR39 ;  /* 0x0000002700027c02 */ /* 0x000fc80008000f00 */
[----:B------:R-:W-:-:S13]  /*18af0*/  ISETP.NE.AND P1, PT, R2, 0x3, PT ;  /* 0x000000030200780c */ /* 0x000fda0003f25270 */
[----:B------:R-:W-:Y:S05]  /*18b00*/  @!P1 BRA `(.L_x_595) ;  /* 0x0000000000049947 */ /* 0x000fea0003800000 */
[----:B------:R-:W-:Y:S01]  /*18b10*/  BPT.TRAP 0x1 ;  /* 0x000000040000795c */ /* 0x000fe20000300000 */
.L_x_595:
[----:B0-----:R-:W-:-:S04]  /*18b20*/  SHF.L.U32 R0, R25, 0x1f, RZ ;  /* 0x0000001f19007819 */ /* 0x001fc800000006ff */
[----:B------:R-:W0:Y:S02]  /*18b30*/  SYNCS.PHASECHK.TRANS64.TRYWAIT P1, [R3+URZ+0x19c60], R0 ;  /* 0x019c6000030075a7 */ /* 0x000e24000802017f */
[----:B0-----:R-:W-:Y:S05]  /*18b40*/  @!P1 BRA `(.L_x_596) ;  /* 0x0000003000849947 */ /* 0x001fea0003800000 */
.L_x_710:
        /* <DEDUP_REMOVED lines=56> */
.L_x_597:
[----:B-1----:R1:W-:Y:S01]  /*18ed0*/  SYNCS.ARRIVE.TRANS64.A1T0 RZ, [R3+URZ+0x19c50], RZ ;  /* 0x019c50ff03ff79a7 */ /* 0x0023e2000810003f */
[----:B------:R-:W-:Y:S06]  /*18ee0*/  BAR.SYNC.DEFER_BLOCKING 0x2, 0x80 ;  /* 0x0082000000007b1d */ /* 0x000fec0000010000 */
[----:B------:R-:W-:Y:S05]  /*18ef0*/  @!P0 BRA `(.L_x_598) ;  /* 0x0000000000048947 */ /* 0x000fea0003800000 */
[----:B------:R-:W-:Y:S01]  /*18f00*/  BPT.TRAP 0x1 ;  /* 0x000000040000795c */ /* 0x000fe20000300000 */
.L_x_598:
[----:B------:R-:W2:Y:S01]  /*18f10*/  LDL R0, [R1+0xc] ;  /* 0x00000c0001007983 */ /* 0x000ea20000100800 */
[----:B-1----:R-:W-:Y:S02]  /*18f20*/  VIADD R3, R3, 0x19c80 ;  /* 0x00019c8003037836 */ /* 0x002fe40000000000 */
[----:B------:R-:W-:-:S05]  /*18f30*/  VIADD R23, R23, 0x1 ;  /* 0x0000000117177836 */ /* 0x000fca0000000000 */
[----:B------:R-:W-:-:S04]  /*18f40*/  ISETP.NE.AND P0, PT, R23, 0x2, PT ;  /* 0x000000021700780c */ /* 0x000fc80003f05270 */
[----:B------:R-:W-:Y:S02]  /*18f50*/  SEL R23, R23, RZ, P0 ;  /* 0x000000ff17177207 */ /* 0x000fe40000000000 */
[----:B--2---:R-:W-:Y:S02]  /*18f60*/  PRMT R3, R0, 0x654, R3 ;  /* 0x0000065400037816 */ /* 0x004fe40000000003 */
[----:B------:R-:W-:Y:S02]  /*18f70*/  SEL R0, RZ, 0x1, P0 ;  /* 0x00000001ff007807 */ /* 0x000fe40000000000 */
[----:B------:R1:W-:Y:S02]  /*18f80*/  SYNCS.ARRIVE.TRANS64.RED.A1T0 RZ, [R3+URZ], RZ ;  /* 0x000000ff03ff79a7 */ /* 0x0003e4000810043f */
[----:B------:R-:W-:-:S07]  /*18f90*/  LOP3.LUT R25, R25, R0, RZ, 0x3c, !PT ;  /* 0x0000000019197212 */ /* 0x000fce00078e3cff */
.L_x_539:
[----:B------:R-:W2:Y:S02]  /*18fa0*/  LDL R0, [R1+0x8] ;  /* 0x0000080001007983 */ /* 0x000ea40000100800 */
[----:B--2---:R-:W-:-:S13]  /*18fb0*/  LOP3.LUT P0, RZ, R0, 0x10, RZ, 0xc0, !PT ;  /* 0x0000001000ff7812 */ /* 0x004fda000780c0ff */
[----:B------:R-:W-:Y:S05]  /*18fc0*/  @!P0 BRA `(.L_x_599) ;  /* 0x0000000000288947 */ /* 0x000fea0003800000 */
[----:B------:R-:W-:Y:S05]  /*18fd0*/  WARPSYNC.ALL ;  /* 0x0000000000007948 */ /* 0x000fea0003800000 */
[----:B------:R-:W2:Y:S08]  /*18fe0*/  S2UR UR4, SR_CgaCtaId ;  /* 0x00000000000479c3 */ /* 0x000eb00000008800 */
[----:B------:R-:W-:Y:S01]  /*18ff0*/  BAR.SYNC.DEFER_BLOCKING 0x5, 0x200 ;  /* 0x0148000000007b1d */ /* 0x000fe20000010000 */
[----:B0-----:R-:W-:-:S02]  /*19000*/  MOV R22, 0x400 ;  /* 0x0000040000167802 */ /* 0x001fc40000000f00 */
[----:B--2---:R-:W-:-:S04]  /*19010*/  MOV R0, UR4 ;  /* 0x0000000400007c02 */ /* 0x004fc80008000f00 */
[----:B------:R-:W-:Y:S01]  /*19020*/  LEA R22, R0, R22, 0x18 ;  /* 0x0000001600167211 */ /* 0x000fe200078ec0ff */
[----:B------:R0:W-:Y:S04]  /*19030*/  STL [R1+0xc], R0 ;  /* 0x00000c0001007387 */ /* 0x0001e80000100800 */
[----:B------:R0:W2:Y:S01]  /*19040*/  LDS.128 R16, [R22+0x19cd0] ;  /* 0x019cd00016107984 */ /* 0x0000a20000000c00 */
[----:B------:R-:W-:Y:S06]  /*19050*/  BAR.ARV 0x4, 0x200 ;  /* 0x0108000000007b1d */ /* 0x000fec0000002000 */
[----:B------:R-:W-:Y:S05]  /*19060*/  BRA `(.L_x_600) ;  /* 0x0000000800487947 */ /* 0x000fea0003800000 */
.L_x_599:
[----:B------:R-:W2:Y:S01]  /*19070*/  S2R R0, SR_TID.X ;  /* 0x0000000000007919 */ /* 0x000ea20000002100 */
[----:B------:R-:W-:Y:S01]  /*19080*/  UMOV UR4, 0xffffffff ;  /* 0xffffffff00047882 */ /* 0x000fe20000000000 */
[----:B--2---:R-:W-:-:S04]  /*19090*/  LOP3.LUT R6, R0, 0x1f, RZ, 0xc0, !PT ;  /* 0x0000001f00067812 */ /* 0x004fc800078ec0ff */
[----:B------:R-:W-:Y:S01]  /*190a0*/  ISETP.NE.AND P0, PT, R6, 0x1f, PT ;  /* 0x0000001f0600780c */ /* 0x000fe20003f05270 */
[----:B------:R-:W-:-:S12]  /*190b0*/  BRA.DIV UR4, `(.L_x_601) ;  /* 0x0000002e043c7947 */ /* 0x000fd8000b800000 */
[----:B0-----:R-:W-:Y:S01]  /*190c0*/  IMAD.IADD R5, R19, 0x1, R6 ;  /* 0x0000000113057824 */ /* 0x001fe200078e0206 */
[----:B------:R-:W-:-:S04]  /*190d0*/  ULDC UR4, c[0x0][0xc3c] ;  /* 0x00030f0000047ab9 */ /* 0x000fc80000000800 */
[----:B------:R-:W-:-:S13]  /*190e0*/  ISETP.GE.OR P1, PT, R5, UR4, !P0 ;  /* 0x0000000405007c0c */ /* 0x000fda000c726670 */
[----:B-1----:R-:W0:Y:S02]  /*190f0*/  @!P1 LDC.64 R2, c[0x0][0xc80] ;  /* 0x00032000ff029b82 */ /* 0x002e240000000a00 */
[----:B0-----:R-:W-:-:S06]  /*19100*/  @!P1 IMAD.WIDE R2, R5, 0x4, R2 ;  /* 0x0000000405029825 */ /* 0x001fcc00078e0202 */
[----:B------:R0:W2:Y:S01]  /*19110*/  @!P1 LDG.E R3, desc[UR42][R2.64] ;  /* 0x0000002a02039981 */ /* 0x0000a2000c1e1900 */
[C---:B------:R-:W-:Y:S02]  /*19120*/  ISETP.GE.U32.AND P2, PT, R6.reuse, 0x2, PT ;  /* 0x000000020600780c */ /* 0x040fe40003f46070 */
[C---:B------:R-:W-:Y:S01]  /*19130*/  ISETP.GE.U32.AND P3, PT, R6.reuse, 0x4, PT ;  /* 0x000000040600780c */ /* 0x040fe20003f66070 */
[----:B------:R-:W-:Y:S01]  /*19140*/  SHFL.IDX PT, R0, R16, RZ, 0x1f ;  /* 0x00001fff10007589 */ /* 0x000fe200000e0000 */
[C---:B------:R-:W-:Y:S02]  /*19150*/  ISETP.GE.U32.AND P4, PT, R6.reuse, 0x8, PT ;  /* 0x000000080600780c */ /* 0x040fe40003f86070 */
[C---:B------:R-:W-:Y:S01]  /*19160*/  ISETP.GE.U32.AND P5, PT, R6.reuse, 0x10, PT ;  /* 0x000000100600780c */ /* 0x040fe20003fa6070 */
[----:B------:R-:W-:Y:S01]  /*19170*/  SHFL.IDX PT, R4, R16, 0x1, 0x1f ;  /* 0x00201f0010047f89 */ /* 0x000fe200000e0000 */
[----:B0-----:R-:W-:Y:S02]  /*19180*/  IMAD.MOV.U32 R2, RZ, RZ, RZ ;  /* 0x000000ffff027224 */ /* 0x001fe400078e00ff */
[----:B--2---:R-:W-:Y:S01]  /*19190*/  @!P1 IMAD.MOV.U32 R2, RZ, RZ, R3 ;  /* 0x000000ffff029224 */ /* 0x004fe200078e0003 */
[----:B------:R-:W-:-:S04]  /*191a0*/  ISETP.NE.AND P1, PT, R6, RZ, PT ;  /* 0x000000ff0600720c */ /* 0x000fc80003f25270 */
        /* <DEDUP_REMOVED lines=12> */
[----:B------:R-:W0:Y:S02]  /*19270*/  SHFL.UP PT, R14, R3, 0x10, RZ ;  /* 0x06000000030e7989 */ /* 0x000e2400000e00ff */
[----:B0-----:R-:W-:-:S05]  /*19280*/  SEL R14, R14, RZ, P5 ;  /* 0x000000ff0e0e7207 */ /* 0x001fca0002800000 */
[----:B------:R-:W-:-:S05]  /*19290*/  IMAD.IADD R3, R3, 0x1, R14 ;  /* 0x0000000103037824 */ /* 0x000fca00078e020e */
[----:B------:R0:W1:Y:S02]  /*192a0*/  SHFL.IDX PT, R14, R3, 0x1f, 0x1f ;  /* 0x03e01f00030e7f89 */ /* 0x00006400000e0000 */
.L_x_720:
[----:B------:R-:W-:Y:S02]  /*192b0*/  ULDC UR4, c[0x0][0xc38] ;  /* 0x00030e0000047ab9 */ /* 0x000fe40000000800 */
[----:B------:R-:W-:-:S04]  /*192c0*/  IMAD.U32 R16, RZ, RZ, UR4 ;  /* 0x00000004ff107e24 */ /* 0x000fc8000f8e00ff */
[----:B-1----:R-:W-:-:S04]  /*192d0*/  IMAD R6, R14, R16, RZ ;  /* 0x000000100e067224 */ /* 0x002fc800078e02ff */
[----:B------:R-:W-:-:S05]  /*192e0*/  IMAD.IADD R4, R4, 0x1, R6 ;  /* 0x0000000104047824 */ /* 0x000fca00078e0206 */
[----:B------:R-:W-:-:S13]  /*192f0*/  ISETP.GT.AND P6, PT, R4, R0, PT ;  /* 0x000000000400720c */ /* 0x000fda0003fc4270 */
[----:B------:R-:W-:Y:S05]  /*19300*/  @P6 BRA `(.L_x_602) ;  /* 0x00000000009c6947 */ /* 0x000fea0003800000 */
.L_x_607:
[----:B------:R-:W1:Y:S01]  /*19310*/  LDC R2, c[0x0][0xc3c] ;  /* 0x00030f00ff027b82 */ /* 0x000e620000000800 */
[----:B------:R-:W-:-:S05]  /*19320*/  VIADD R19, R19, 0x1f ;  /* 0x0000001f13137836 */ /* 0x000fca0000000000 */
[----:B-1----:R-:W-:-:S13]  /*19330*/  ISETP.GE.AND P6, PT, R19, R2, PT ;  /* 0x000000021300720c */ /* 0x002fda0003fc6270 */
[----:B------:R-:W-:Y:S05]  /*19340*/  @P6 BRA `(.L_x_603) ;  /* 0x0000000400446947 */ /* 0x000fea0003800000 */
[----:B0-----:R-:W0:Y:S01]  /*19350*/  S2R R3, SR_TID.X ;  /* 0x0000000000037919 */ /* 0x001e220000002100 */
[----:B------:R-:W-:Y:S01]  /*19360*/  BSSY B0, `(.L_x_604) ;  /* 0x0000009000007945 */ /* 0x000fe20003800000 */
[----:B0-----:R-:W-:-:S04]  /*19370*/  LOP3.LUT R3, R3, 0x1f, RZ, 0xc0, !PT ;  /* 0x0000001f03037812 */ /* 0x001fc800078ec0ff */
[----:B------:R-:W-:-:S04]  /*19380*/  IADD3 R5, R19, R3, RZ ;  /* 0x0000000313057210 */ /* 0x000fc80007ffe0ff */
[----:B------:R-:W-:Y:S01]  /*19390*/  ISETP.GE.OR P6, PT, R5, R2, !P0 ;  /* 0x000000020500720c */ /* 0x000fe200047c6670 */
[----:B------:R-:W-:-:S12]  /*193a0*/  IMAD.MOV.U32 R2, RZ, RZ, RZ ;  /* 0x000000ffff027224 */ /* 0x000fd800078e00ff */
[----:B------:R-:W-:Y:S05]  /*193b0*/  @P6 BRA `(.L_x_605) ;  /* 0x00000000000c6947 */ /* 0x000fea0003800000 */
[----:B------:R-:W0:Y:S02]  /*193c0*/  LDC.64 R2, c[0x0][0xc80] ;  /* 0x00032000ff027b82 */ /* 0x000e240000000a00 */
[----:B0-----:R-:W-:-:S06]  /*193d0*/  IMAD.WIDE R2, R5, 0x4, R2 ;  /* 0x0000000405027825 */ /* 0x001fcc00078e0202 */
[----:B------:R0:W5:Y:S02]  /*193e0*/  LDG.E R2, desc[UR42][R2.64] ;  /* 0x0000002a02027981 */ /* 0x000164000c1e1900 */
.L_x_605:
[----:B------:R-:W-:Y:S05]  /*193f0*/  BSYNC B0 ;  /* 0x0000000000007941 */ /* 0x000fea0003800000 */
.L_x_604:
[----:B------:R-:W-:-:S03]  /*19400*/  UMOV UR4, 0xffffffff ;  /* 0xffffffff00047882 */ /* 0x000fc60000000000 */
[----:B------:R-:W-:Y:S05]  /*19410*/  BRA.DIV UR4, `(.L_x_606) ;  /* 0x0000002e04887947 */ /* 0x000fea000b800000 */
[----:B-----5:R-:W0:Y:S02]  /*19420*/  SHFL.UP PT, R14, R2, 0x1, RZ ;  /* 0x04200000020e7989 */ /* 0x020e2400000e00ff */
        /* <DEDUP_REMOVED lines=14> */
[----:B------:R0:W1:Y:S02]  /*19510*/  SHFL.IDX PT, R14, R3, 0x1f, 0x1f ;  /* 0x03e01f00030e7f89 */ /* 0x00006400000e0000 */
.L_x_728:
[----:B------:R-:W-:Y:S02]  /*19520*/  ULDC UR4, c[0x0][0xc38] ;  /* 0x00030e0000047ab9 */ /* 0x000fe40000000800 */
[----:B------:R-:W-:-:S04]  /*19530*/  IMAD.U32 R16, RZ, RZ, UR4 ;  /* 0x00000004ff107e24 */ /* 0x000fc8000f8e00ff */
[----:B-1----:R-:W-:-:S04]  /*19540*/  IMAD R6, R14, R16, RZ ;  /* 0x000000100e067224 */ /* 0x002fc800078e02ff */
[----:B------:R-:W-:-:S05]  /*19550*/  IMAD.IADD R4, R6, 0x1, R4 ;  /* 0x0000000106047824 */ /* 0x000fca00078e0204 */
[----:B------:R-:W-:-:S13]  /*19560*/  ISETP.GT.AND P6, PT, R4, R0, PT ;  /* 0x000000000400720c */ /* 0x000fda0003fc4270 */
[----:B------:R-:W-:Y:S05]  /*19570*/  @!P6 BRA `(.L_x_607) ;  /* 0xfffffffc0064e947 */ /* 0x000fea000383ffff */
.L_x_602:
[----:B------:R-:W-:Y:S01]  /*19580*/  IMAD.IADD R6, R4, 0x1, -R6 ;  /* 0x0000000104067824 */ /* 0x000fe200078e0a06 */
[----:B------:R-:W-:-:S03]  /*19590*/  UMOV UR4, 0xffffffff ;  /* 0xffffffff00047882 */ /* 0x000fc60000000000 */
[----:B------:R-:W-:-:S05]  /*195a0*/  IMAD R5, R3, R16, R6 ;  /* 0x0000001003057224 */ /* 0x000fca00078e0206 */
[----:B------:R-:W-:Y:S01]  /*195b0*/  ISETP.GT.AND P6, PT, R5, R0, PT ;  /* 0x000000000500720c */ /* 0x000fe20003fc4270 */
[----:B------:R-:W-:-:S12]  /*195c0*/  BRA.DIV UR4, `(.L_x_608) ;  /* 0x0000002e04dc7947 */ /* 0x000fd8000b800000 */
[----:B------:R-:W-:-:S04]  /*195d0*/  VOTE.ANY R5, PT, !P6 ;  /* 0x0000000000057806 */ /* 0x000fc800070e0100 */
[----:B------:R-:W1:Y:S02]  /*195e0*/  POPC R4, R5 ;  /* 0x0000000500047309 */ /* 0x000e640000000000 */
[----:B-1----:R1:W2:Y:S02]  /*195f0*/  SHFL.IDX PT, R17, R2, R4, 0x1f ;  /* 0x00001f0402117589 */ /* 0x0022a400000e0000 */
.L_x_732:
[----:B------:R-:W-:Y:S01]  /*19600*/  ISETP.NE.AND P0, PT, R5, RZ, PT ;  /* 0x000000ff0500720c */ /* 0x000fe20003f05270 */
[----:B-1----:R-:W-:-:S12]  /*19610*/  IMAD.MOV.U32 R2, RZ, RZ, RZ ;  /* 0x000000ffff027224 */ /* 0x002fd800078e00ff */
[----:B------:R-:W-:Y:S05]  /*19620*/  @!P0 BRA `(.L_x_609) ;  /* 0x0000000000108947 */ /* 0x000fea0003800000 */
[----:B------:R-:W-:Y:S01]  /*19630*/  UMOV UR4, 0xffffffff ;  /* 0xffffffff00047882 */ /* 0x000fe20000000000 */
[----:B------:R-:W-:Y:S02]  /*19640*/  VIADD R12, R4, 0xffffffff ;  /* 0xffffffff040c7836 */ /* 0x000fe40000000000 */
[----:B------:R-:W-:Y:S05]  /*19650*/  BRA.DIV UR4, `(.L_x_610) ;  /* 0x0000003204007947 */ /* 0x000fea000b800000 */
[----:B------:R1:W3:Y:S02]  /*19660*/  SHFL.IDX PT, R2, R3, R12, 0x1f ;  /* 0x00001f0c03027589 */ /* 0x0002e400000e0000 */
.L_x_609:
[----:B--2---:R-:W-:Y:S01]  /*19670*/  IABS R5, R17 ;  /* 0x0000001100057213 */ /* 0x004fe20000000000 */
[----:B---3--:R-:W-:Y:S02]  /*19680*/  IMAD R16, R2, R16, R6 ;  /* 0x0000001002107224 */ /* 0x008fe400078e0206 */
[----:B------:R-:W-:Y:S01]  /*19690*/  IMAD.IADD R19, R4, 0x1, R19 ;  /* 0x0000000104137824 */ /* 0x000fe200078e0213 */
[----:B------:R-:W2:Y:S01]  /*196a0*/  I2F.RP R7, R5 ;  /* 0x0000000500077306 */ /* 0x000ea20000209400 */
[----:B------:R-:W-:-:S07]  /*196b0*/  IMAD.IADD R0, R0, 0x1, -R16 ;  /* 0x0000000100007824 */ /* 0x000fce00078e0a10 */
[----:B--2---:R-:W2:Y:S02]  /*196c0*/  MUFU.RCP R7, R7 ;  /* 0x0000000700077308 */ /* 0x004ea40000001000 */
[----:B--2---:R-:W-:-:S06]  /*196d0*/  IADD3 R8, R7, 0xffffffe, RZ ;  /* 0x0ffffffe07087810 */ /* 0x004fcc0007ffe0ff */
[----:B01----:R-:W0:Y:S02]  /*196e0*/  F2I.FTZ.U32.TRUNC.NTZ R3, R8 ;  /* 0x0000000800037305 */ /* 0x003e24000021f000 */
[----:B0-----:R-:W-:-:S04]  /*196f0*/  IMAD.MOV R2, RZ, RZ, -R3 ;  /* 0x000000ffff027224 */ /* 0x001fc800078e0a03 */
[----:B------:R-:W-:Y:S02]  /*19700*/  IMAD R6, R2, R5, RZ ;  /* 0x0000000502067224 */ /* 0x000fe400078e02ff */
[----:B------:R-:W-:-:S04]  /*19710*/  IMAD.MOV.U32 R2, RZ, RZ, RZ ;  /* 0x000000ffff027224 */ /* 0x000fc800078e00ff */
[----:B------:R-:W-:Y:S01]  /*19720*/  IMAD.HI.U32 R2, R3, R6, R2 ;  /* 0x0000000603027227 */ /* 0x000fe200078e0002 */
[----:B------:R-:W-:Y:S02]  /*19730*/  IABS R6, R17 ;  /* 0x0000001100067213 */ /* 0x000fe40000000000 */
[----:B------:R-:W-:-:S03]  /*19740*/  IABS R3, R0 ;  /* 0x0000000000037213 */ /* 0x000fc60000000000 */
[----:B------:R-:W-:Y:S02]  /*19750*/  IMAD.MOV R6, RZ, RZ, -R6 ;  /* 0x000000ffff067224 */ /* 0x000fe400078e0a06 */
        /* <DEDUP_REMOVED lines=16> */
.L_x_603:
[----:B------:R-:W-:Y:S01]  /*19860*/  UMOV UR4, URZ ;  /* 0x0000003f00047c82 */ /* 0x000fe20008000000 */
[----:B------:R-:W-:Y:S01]  /*19870*/  UMOV UR5, URZ ;  /* 0x0000003f00057c82 */ /* 0x000fe20008000000 */
[----:B------:R-:W-:Y:S01]  /*19880*/  ULDC UR6, c[0x0][0xc3c] ;  /* 0x00030f0000067ab9 */ /* 0x000fe20000000800 */
[----:B------:R-:W-:Y:S01]  /*19890*/  MOV R16, R0 ;  /* 0x0000000000107202 */ /* 0x000fe20000000f00 */
[----:B------:R-:W-:Y:S02]  /*198a0*/  IMAD.U32 R17, RZ, RZ, UR4 ;  /* 0x00000004ff117e24 */ /* 0x000fe4000f8e00ff */
[----:B------:R-:W-:Y:S02]  /*198b0*/  IMAD.U32 R18, RZ, RZ, UR5 ;  /* 0x00000005ff127e24 */ /* 0x000fe4000f8e00ff */
[----:B------:R-:W-:-:S07]  /*198c0*/  IMAD.U32 R19, RZ, RZ, UR6 ;  /* 0x00000006ff137e24 */ /* 0x000fce000f8e00ff */
.L_x_611:
[----:B------:R3:W2:Y:S01]  /*198d0*/  LDL R2, [R1+0xc] ;  /* 0x00000c0001027983 */ /* 0x0006a20000100800 */
[----:B------:R-:W1:Y:S01]  /*198e0*/  S2R R0, SR_TID.X ;  /* 0x0000000000007919 */ /* 0x000e620000002100 */
[----:B------:R-:W-:Y:S05]  /*198f0*/  WARPSYNC.ALL ;  /* 0x0000000000007948 */ /* 0x000fea0003800000 */
[----:B-1----:R-:W-:Y:S01]  /*19900*/  LOP3.LUT R0, R0, 0x1f, RZ, 0xc0, !PT ;  /* 0x0000001f00007812 */ /* 0x002fe200078ec0ff */
[----:B------:R-:W-:Y:S03]  /*19910*/  BAR.SYNC.DEFER_BLOCKING 0x4, 0x200 ;  /* 0x0108000000007b1d */ /* 0x000fe60000010000 */
[----:B------:R-:W-:-:S13]  /*19920*/  ISETP.NE.AND P0, PT, R0, RZ, PT ;  /* 0x000000ff0000720c */ /* 0x000fda0003f05270 */
[----:B------:R-:W-:Y:S01]  /*19930*/  @!P0 MOV R0, 0x400 ;  /* 0x0000040000008802 */ /* 0x000fe20000000f00 */
[----:B--2---:R-:W1:Y:S03]  /*19940*/  @!P0 S2R R2, SR_CgaCtaId ;  /* 0x0000000000028919 */ /* 0x004e660000008800 */
[----:B-1----:R-:W-:Y:S01]  /*19950*/  @!P0 LEA R22, R2, R0, 0x18 ;  /* 0x0000000002168211 */ /* 0x002fe200078ec0ff */
[----:B------:R3:W-:Y:S04]  /*19960*/  @!P0 STL [R1+0xc], R2 ;  /* 0x00000c0201008387 */ /* 0x0007e80000100800 */
[----:B------:R3:W-:Y:S01]  /*19970*/  @!P0 STS.128 [R22+0x19cd0], R16 ;  /* 0x019cd01016008388 */ /* 0x0007e20000000c00 */
[----:B------:R-:W-:Y:S06]  /*19980*/  BAR.ARV 0x5, 0x200 ;  /* 0x0148000000007b1d */ /* 0x000fec0000002000 */
.L_x_600:
[----:B------:R-:W-:Y:S02]  /*19990*/  ULDC UR4, c[0x0][0xc3c] ;  /* 0x00030f0000047ab9 */ /* 0x000fe40000000800 */
[----:B--2---:R-:W-:-:S13]  /*199a0*/  ISETP.GE.AND P0, PT, R19, UR4, PT ;  /* 0x0000000413007c0c */ /* 0x004fda000bf06270 */
[----:B------:R-:W-:Y:S05]  /*199b0*/  @!P0 BRA `(.L_x_612) ;  /* 0xffffffa000d08947 */ /* 0x000fea000383ffff */
[----:B------:R-:W-:Y:S05]  /*199c0*/  BSYNC B7 ;  /* 0x0000000000077941 */ /* 0x000fea0003800000 */
.L_x_494:
[----:B0-----:R-:W2:Y:S01]  /*199d0*/  LDL.LU R0, [R1+0x44] ;  /* 0x0000440001007983 */ /* 0x001ea20000300800 */
[----:B------:R-:W-:Y:S01]  /*199e0*/  BSSY B0, `(.L_x_613) ;  /* 0x000000b000007945 */ /* 0x000fe20003800000 */
[----:B------:R-:W0:Y:S01]  /*199f0*/  S2R R5, SR_CgaCtaId ;  /* 0x0000000000057919 */ /* 0x000e220000008800 */
[----:B--2---:R-:W-:-:S05]  /*19a00*/  VIADD R0, R0, 0x1 ;  /* 0x0000000100007836 */ /* 0x004fca0000000000 */
[----:B-1-3--:R-:W-:-:S04]  /*19a10*/  LEA.HI R2, R0, R0, RZ, 0x1 ;  /* 0x0000000000027211 */ /* 0x00afc800078f08ff */
[----:B------:R-:W-:Y:S02]  /*19a20*/  LOP3.LUT R3, R2, 0xfffffffe, RZ, 0xc0, !PT ;  /* 0xfffffffe02037812 */ /* 0x000fe400078ec0ff */
[----:B------:R-:W-:-:S03]  /*19a30*/  MOV R2, 0x400 ;  /* 0x0000040000027802 */ /* 0x000fc60000000f00 */
[----:B------:R-:W-:Y:S01]  /*19a40*/  IMAD.IADD R0, R0, 0x1, -R3 ;  /* 0x0000000100007824 */ /* 0x000fe200078e0a03 */
[----:B0-----:R-:W-:-:S04]  /*19a50*/  LEA R5, R5, R2, 0x18 ;  /* 0x0000000205057211 */ /* 0x001fc800078ec0ff */
[----:B------:R-:W-:-:S04]  /*19a60*/  SHF.L.U32 R0, R0, 0x1f, RZ ;  /* 0x0000001f00007819 */ /* 0x000fc800000006ff */
[----:B------:R-:W0:Y:S02]  /*19a70*/  SYNCS.PHASECHK.TRANS64.TRYWAIT P0, [R5+URZ+0x19c20], R0 ;  /* 0x019c2000050075a7 */ /* 0x000e24000800017f */
[----:B0-----:R-:W-:Y:S05]  /*19a80*/  @!P0 BRA `(.L_x_614) ;  /* 0x0000002c001c8947 */ /* 0x001fea0003800000 */
.L_x_735:
[----:B------:R-:W-:Y:S05]  /*19a90*/  BSYNC B0 ;  /* 0x0000000000007941 */ /* 0x000fea0003800000 */
.L_x_613:
[----:B------:R-:W-:-:S03]  /*19aa0*/  UMOV UR4, 0xffffffff ;  /* 0xffffffff00047882 */ /* 0x000fc60000000000 */
[----:B------:R-:W-:Y:S05]  /*19ab0*/  BRA.DIV UR4, `(.L_x_615) ;  /* 0x0000002e04247947 */ /* 0x000fea000b800000 */
[----:B0-----:R-:W0:Y:S02]  /*19ac0*/  S2R R0, SR_TID.X ;  /* 0x0000000000007919 */ /* 0x001e240000002100 */
[----:B0-----:R-:W-:-:S04]  /*19ad0*/  SHF.R.U32.HI R0, RZ, 0x5, R0 ;  /* 0x00000005ff007819 */ /* 0x001fc80000011600 */
[----:B------:R-:W-:-:S05]  /*19ae0*/  LOP3.LUT R0, R0, 0x3, RZ, 0xc0, !PT ;  /* 0x0000000300007812 */ /* 0x000fca00078ec0ff */
[----:B------:R0:W1:Y:S02]  /*19af0*/  SHFL.IDX PT, R14, R0, RZ, 0x1f ;  /* 0x00001fff000e7589 */ /* 0x00006400000e0000 */
.L_x_738:
[----:B-1----:R-:W-:-:S13]  /*19b00*/  ISETP.NE.AND P0, PT, R14, RZ, PT ;  /* 0x000000ff0e00720c */ /* 0x002fda0003f05270 */
[----:B------:R-:W-:Y:S05]  /*19b10*/  @P0 BRA `(.L_x_365) ;  /* 0x0000000000a80947 */ /* 0x000fea0003800000 */
[----:B------:R-:W-:-:S03]  /*19b20*/  UMOV UR4, 0xffffffff ;  /* 0xffffffff00047882 */ /* 0x000fc60000000000 */
[----:B------:R-:W-:Y:S05]  /*19b30*/  BRA.DIV UR4, `(.L_x_616) ;  /* 0x0000002e04387947 */ /* 0x000fea000b800000 */
[----:B------:R-:W-:-:S13]  /*19b40*/  ELECT P6, URZ, PT ;  /* 0x00000000003f782f */ /* 0x000fda00038c0000 */
.L_x_741:
[----:B------:R-:W-:Y:S05]  /*19b50*/  @!P6 BRA `(.L_x_365) ;  /* 0x000000000098e947 */ /* 0x000fea0003800000 */
[----:B------:R-:W-:-:S06]  /*19b60*/  ULOP3.LUT UR4, UR37, 0x2, URZ, 0xfc, !UPT ;  /* 0x0000000225047892 */ /* 0x000fcc000f8efc3f */
[----:B0-----:R-:W-:-:S04]  /*19b70*/  MOV R0, UR4 ;  /* 0x0000000400007c02 */ /* 0x001fc80008000f00 */
[----:B------:R-:W-:-:S13]  /*19b80*/  ISETP.NE.AND P0, PT, R0, 0x3, PT ;  /* 0x000000030000780c */ /* 0x000fda0003f05270 */
[----:B------:R-:W-:Y:S05]  /*19b90*/  @!P0 BRA `(.L_x_617) ;  /* 0x0000000000048947 */ /* 0x000fea0003800000 */
[----:B------:R-:W-:Y:S01]  /*19ba0*/  BPT.TRAP 0x1 ;  /* 0x000000040000795c */ /* 0x000fe20000300000 */
.L_x_617:
[----:B------:R-:W-:Y:S01]  /*19bb0*/  IMAD R3, R23, 0x8, R5 ;  /* 0x0000000817037824 */ /* 0x000fe200078e0205 */
[----:B------:R-:W-:Y:S01]  /*19bc0*/  SHF.L.U32 R2, R25, 0x1f, RZ ;  /* 0x0000001f19027819 */ /* 0x000fe200000006ff */
[----:B------:R-:W-:-:S03]  /*19bd0*/  VIADD R23, R23, 0x1 ;  /* 0x0000000117177836 */ /* 0x000fc60000000000 */
[----:B------:R-:W0:Y:S02]  /*19be0*/  SYNCS.PHASECHK.TRANS64.TRYWAIT P1, [R3+URZ+0x19c40], R2 ;  /* 0x019c4002030075a7 */ /* 0x000e24000802017f */
[----:B------:R-:W-:-:S04]  /*19bf0*/  ISETP.NE.AND P2, PT, R23, 0x2, PT ;  /* 0x000000021700780c */ /* 0x000fc80003f45270 */
[----:B------:R-:W-:Y:S01]  /*19c00*/  SEL R0, RZ, 0x1, P2 ;  /* 0x00000001ff007807 */ /* 0x000fe20001000000 */
[----:B0-----:R-:W-:Y:S08]  /*19c10*/  @!P1 BRA `(.L_x_618) ;  /* 0x0000002c00209947 */ /* 0x001ff00003800000 */
.L_x_742:
[----:B------:R-:W-:Y:S02]  /*19c20*/  SEL R23, R23, RZ, P2 ;  /* 0x000000ff17177207 */ /* 0x000fe40001000000 */
[----:B------:R-:W-:Y:S01]  /*19c30*/  LOP3.LUT R0, R25, R0, RZ, 0x3c, !PT ;  /* 0x0000000019007212 */ /* 0x000fe200078e3cff */
[----:B------:R-:W-:Y:S06]  /*19c40*/  @!P0 BRA `(.L_x_619) ;  /* 0x0000000000048947 */ /* 0x000fec0003800000 */
[----:B------:R-:W-:Y:S01]  /*19c50*/  BPT.TRAP 0x1 ;  /* 0x000000040000795c */ /* 0x000fe20000300000 */
.L_x_619:
[----:B------:R-:W-:Y:S01]  /*19c60*/  IMAD R23, R23, 0x8, R5 ;  /* 0x0000000817177824 */ /* 0x000fe200078e0205 */
[----:B------:R-:W-:-:S04]  /*19c70*/  SHF.L.U32 R0, R0, 0x1f, RZ ;  /* 0x0000001f00007819 */ /* 0x000fc800000006ff */
[----:B------:R-:W1:Y:S02]  /*19c80*/  SYNCS.PHASECHK.TRANS64.TRYWAIT P1, [R23+URZ+0x19c40], R0 ;  /* 0x019c4000170075a7 */ /* 0x000e64000802017f */
[----:B-1----:R-:W-:Y:S05]  /*19c90*/  @!P1 BRA `(.L_x_620) ;  /* 0x0000002c00149947 */ /* 0x002fea0003800000 */
.L_x_743:
[----:B------:R-:W-:Y:S05]  /*19ca0*/  @!P0 BRA `(.L_x_621) ;  /* 0x0000000000048947 */ /* 0x000fea0003800000 */
[----:B------:R-:W-:Y:S01]  /*19cb0*/  BPT.TRAP 0x1 ;  /* 0x000000040000795c */ /* 0x000fe20000300000 */
.L_x_621:
[----:B------:R-:W2:Y:S02]  /*19cc0*/  SYNCS.PHASECHK.TRANS64.TRYWAIT P1, [R3+URZ+0x19c60], R2 ;  /* 0x019c6002030075a7 */ /* 0x000ea4000802017f */
[----:B--2---:R-:W-:Y:S05]  /*19cd0*/  @!P1 BRA `(.L_x_622) ;  /* 0x0000002c00189947 */ /* 0x004fea0003800000 */
.L_x_744:
[----:B------:R-:W-:Y:S05]  /*19ce0*/  @!P0 BRA `(.L_x_623) ;  /* 0x0000000000048947 */ /* 0x000fea0003800000 */
[----:B------:R-:W-:Y:S01]  /*19cf0*/  BPT.TRAP 0x1 ;  /* 0x000000040000795c */ /* 0x000fe20000300000 */
.L_x_623:
[----:B------:R-:W3:Y:S02]  /*19d00*/  SYNCS.PHASECHK.TRANS64.TRYWAIT P1, [R23+URZ+0x19c60], R0 ;  /* 0x019c6000170075a7 */ /* 0x000ee4000802017f */
[----:B---3--:R-:W-:Y:S05]  /*19d10*/  @!P1 BRA `(.L_x_624) ;  /* 0x0000002c001c9947 */ /* 0x008fea0003800000 */
.L_x_745:
[----:B------:R-:W-:Y:S05]  /*19d20*/  @!P0 BRA `(.L_x_625) ;  /* 0x0000000000048947 */ /* 0x000fea0003800000 */
[----:B------:R-:W-:Y:S01]  /*19d30*/  BPT.TRAP 0x1 ;  /* 0x000000040000795c */ /* 0x000fe20000300000 */
.L_x_625:
[----:B------:R-:W4:Y:S02]  /*19d40*/  SYNCS.PHASECHK.TRANS64.TRYWAIT P1, [R3+URZ+0x19c80], R2 ;  /* 0x019c8002030075a7 */ /* 0x000f24000802017f */
[----:B----4-:R-:W-:Y:S05]  /*19d50*/  @!P1 BRA `(.L_x_626) ;  /* 0x0000002c00209947 */ /* 0x010fea0003800000 */
.L_x_746:
[----:B------:R-:W-:Y:S05]  /*19d60*/  @!P0 BRA `(.L_x_627) ;  /* 0x0000000000048947 */ /* 0x000fea0003800000 */
[----:B------:R-:W-:Y:S01]  /*19d70*/  BPT.TRAP 0x1 ;  /* 0x000000040000795c */ /* 0x000fe20000300000 */
.L_x_627:
[----:B------:R0:W0:Y:S02]  /*19d80*/  SYNCS.PHASECHK.TRANS64.TRYWAIT P0, [R23+URZ+0x19c80], R0 ;  /* 0x019c8000170075a7 */ /* 0x000024000800017f */
[----:B0-----:R-:W-:Y:S05]  /*19d90*/  @!P0 NANOSLEEP.SYNCS 0x989680 ;  /* 0x009896800000895d */ /* 0x001fea0003900000 */
[----:B------:R-:W0:Y:S02]  /*19da0*/  @!P0 SYNCS.PHASECHK.TRANS64 P0, [R23+URZ+0x19c80], R0 ;  /* 0x019c8000170085a7 */ /* 0x000e24000800007f */
[----:B0-----:R-:W-:Y:S05]  /*19db0*/  @!P0 BRA `(.L_x_627) ;  /* 0xfffffffc00f08947 */ /* 0x001fea000383ffff */
.L_x_365:
[----:B------:R-:W-:Y:S05]  /*19dc0*/  BSYNC B8 ;  /* 0x0000000000087941 */ /* 0x000fea0003800000 */
.L_x_362:
[----:B------:R-:W-:Y:S05]  /*19dd0*/  EXIT ;  /* 0x000000000000794d */ /* 0x000fea0003800000 */
.L_x_381:
[----:B-1----:R1:W2:Y:S02]  /*19de0*/  SYNCS.PHASECHK.TRANS64.TRYWAIT P6, [R68+URZ+0x19c90], R79 ;  /* 0x019c904f440075a7 */ /* 0x0022a400080c017f */
[----:B--2---:R-:W-:Y:S05]  /*19df0*/  @!P6 NANOSLEEP.SYNCS 0x989680 ;  /* 0x009896800000e95d */ /* 0x004fea0003900000 */
[----:B------:R-:W2:Y:S02]  /*19e00*/  @!P6 SYNCS.PHASECHK.TRANS64 P6, [R68+URZ+0x19c90], R79 ;  /* 0x019c904f4400e5a7 */ /* 0x000ea400080c007f */
[----:B--2---:R-:W-:Y:S05]  /*19e10*/  @!P6 BRA `(.L_x_381) ;  /* 0xfffffffc00f0e947 */ /* 0x004fea000383ffff */
[----:B------:R-:W-:Y:S05]  /*19e20*/  BRA `(.L_x_628) ;  /* 0xfffffe8800707947 */ /* 0x000fea000383ffff */
.L_x_382:
[----:B------:R-:W-:Y:S01]  /*19e30*/  BSSY B1, `(.L_x_629) ;  /* 0x0000008000017945 */ /* 0x000fe20003800000 */
[----:B0-----:R-:W-:Y:S01]  /*19e40*/  IMAD.MOV.U32 R13, RZ, RZ, R82 ;  /* 0x000000ffff0d7224 */ /* 0x001fe200078e0052 */
[----:B------:R-:W-:Y:S01]  /*19e50*/  MOV R11, 0x1e1f ;  /* 0x00001e1f000b7802 */ /* 0x000fe20000000f00 */
[----:B------:R-:W-:Y:S02]  /*19e60*/  IMAD.MOV.U32 R12, RZ, RZ, RZ ;  /* 0x000000ffff0c7224 */ /* 0x000fe400078e00ff */
[----:B------:R-:W-:-:S07]  /*19e70*/  IMAD.MOV.U32 R15, RZ, RZ, -0x1 ;  /* 0xffffffffff0f7424 */ /* 0x000fce00078e00ff */
[----:B-1----:R-:W-:Y:S05]  /*19e80*/  WARPSYNC.COLLECTIVE R15, `(.L_x_630) ;  /* 0x000000000f087348 */ /* 0x002fea0003c00000 */
[----:B------:R0:W2:Y:S02]  /*19e90*/  SHFL.IDX P6, R14, R13, R12, R11 ;  /* 0x0000000c0d0e7389 */ /* 0x0000a400000c000b */
[----:B012---:R-:W-:Y:S01]  /*19ea0*/  ENDCOLLECTIVE ;  /* 0x000000000000791b */ /* 0x007fe20003800000 */
.L_x_630:
[----:B------:R-:W-:Y:S05]  /*19eb0*/  BSYNC B1 ;  /* 0x0000000000017941 */ /* 0x000fea0003800000 */
.L_x_629:
[----:B------:R-:W-:Y:S01]  /*19ec0*/  IMAD.MOV.U32 R13, RZ, RZ, R84 ;  /* 0x000000ffff0d7224 */ /* 0x000fe200078e0054 */
[----:B------:R-:W-:Y:S01]  /*19ed0*/  MOV R15, 0xffffffff ;  /* 0xffffffff000f7802 */ /* 0x000fe20000000f00 */
[----:B------:R-:W-:Y:S02]  /*19ee0*/  IMAD.MOV.U32 R12, RZ, RZ, RZ ;  /* 0x000000ffff0c7224 */ /* 0x000fe400078e00ff */
[----:B------:R-:W-:Y:S02]  /*19ef0*/  IMAD.MOV.U32 R11, RZ, RZ, 0x1e1f ;  /* 0x00001e1fff0b7424 */ /* 0x000fe400078e00ff */
[----:B------:R-:W-:-:S07]  /*19f00*/  IMAD.MOV.U32 R39, RZ, RZ, R14 ;  /* 0x000000ffff277224 */ /* 0x000fce00078e000e */
[----:B------:R-:W-:Y:S05]  /*19f10*/  WARPSYNC.COLLECTIVE R15, `(.L_x_631) ;  /* 0x000000000f087348 */ /* 0x000fea0003c00000 */
[----:B------:R0:W1:Y:S02]  /*19f20*/  SHFL.IDX P6, R14, R13, R12, R11 ;  /* 0x0000000c0d0e7389 */ /* 0x00006400000c000b */
[----:B01----:R-:W-:Y:S01]  /*19f30*/  ENDCOLLECTIVE ;  /* 0x000000000000791b */ /* 0x003fe20003800000 */
.L_x_631:
[----:B------:R-:W-:Y:S05]  /*19f40*/  BRA `(.L_x_632) ;  /* 0xfffffe88003c7947 */ /* 0x000fea000383ffff */
.L_x_398:
[----:B-1----:R1:W2:Y:S02]  /*19f50*/  SYNCS.PHASECHK.TRANS64.TRYWAIT P6, [R68+URZ+0x19c90], R79 ;  /* 0x019c904f440075a7 */ /* 0x0022a400080c017f */
[----:B--2---:R-:W-:Y:S05]  /*19f60*/  @!P6 NANOSLEEP.SYNCS 0x989680 ;  /* 0x009896800000e95d */ /* 0x004fea0003900000 */
[----:B------:R-:W2:Y:S02]  /*19f70*/  @!P6 SYNCS.PHASECHK.TRANS64 P6, [R68+URZ+0x19c90], R79 ;  /* 0x019c904f4400e5a7 */ /* 0x000ea400080c007f */
[----:B--2---:R-:W-:Y:S05]  /*19f80*/  @!P6 BRA `(.L_x_398) ;  /* 0xfffffffc00f0e947 */ /* 0x004fea000383ffff */
[----:B------:R-:W-:Y:S05]  /*19f90*/  BRA `(.L_x_633) ;  /* 0xfffffea000607947 */ /* 0x000fea000383ffff */
.L_x_399:
[----:B------:R-:W-:Y:S01]  /*19fa0*/  BSSY B1, `(.L_x_634) ;  /* 0x0000008000017945 */ /* 0x000fe20003800000 */
[----:B0-----:R-:W-:Y:S02]  /*19fb0*/  IMAD.MOV.U32 R13, RZ, RZ, R82 ;  /* 0x000000ffff0d7224 */ /* 0x001fe400078e0052 */
[----:B------:R-:W-:Y:S02]  /*19fc0*/  IMAD.MOV.U32 R12, RZ, RZ, RZ ;  /* 0x000000ffff0c7224 */ /* 0x000fe400078e00ff */
[----:B------:R-:W-:Y:S02]  /*19fd0*/  IMAD.MOV.U32 R11, RZ, RZ, 0x1e1f ;  /* 0x00001e1fff0b7424 */ /* 0x000fe400078e00ff */
[----:B------:R-:W-:-:S07]  /*19fe0*/  IMAD.MOV.U32 R15, RZ, RZ, -0x1 ;  /* 0xffffffffff0f7424 */ /* 0x000fce00078e00ff */
[----:B-1----:R-:W-:Y:S05]  /*19ff0*/  WARPSYNC.COLLECTIVE R15, `(.L_x_635) ;  /* 0x000000000f087348 */ /* 0x002fea0003c00000 */
[----:B------:R0:W2:Y:S02]  /*1a000*/  SHFL.IDX P6, R14, R13, R12, R11 ;  /* 0x0000000c0d0e7389 */ /* 0x0000a400000c000b */
[----:B012---:R-:W-:Y:S01]  /*1a010*/  ENDCOLLECTIVE ;  /* 0x000000000000791b */ /* 0x007fe20003800000 */
.L_x_635:
[----:B------:R-:W-:Y:S05]  /*1a020*/  BSYNC B1 ;  /* 0x0000000000017941 */ /* 0x000fea0003800000 */
.L_x_634:
        /* <DEDUP_REMOVED lines=8> */
.L_x_636:
[----:B------:R-:W-:Y:S01]  /*1a0b0*/  IMAD.MOV.U32 R84, RZ, RZ, R14 ;  /* 0x000000ffff547224 */ /* 0x000fe200078e000e */
[----:B------:R-:W-:Y:S06]  /*1a0c0*/  BRA `(.L_x_637) ;  /* 0xfffffea000287947 */ /* 0x000fec000383ffff */
.L_x_408:
[----:B0-----:R0:W1:Y:S02]  /*1a0d0*/  SYNCS.PHASECHK.TRANS64.TRYWAIT P5, [R68+URZ+0x19c90], R79 ;  /* 0x019c904f440075a7 */ /* 0x00106400080a017f */
[----:B-1----:R-:W-:Y:S05]  /*1a0e0*/  @!P5 NANOSLEEP.SYNCS 0x989680 ;  /* 0x009896800000d95d */ /* 0x002fea0003900000 */
[----:B------:R-:W1:Y:S02]  /*1a0f0*/  @!P5 SYNCS.PHASECHK.TRANS64 P5, [R68+URZ+0x19c90], R79 ;  /* 0x019c904f4400d5a7 */ /* 0x000e6400080a007f */
[----:B-1----:R-:W-:Y:S05]  /*1a100*/  @!P5 BRA `(.L_x_408) ;  /* 0xfffffffc00f0d947 */ /* 0x002fea000383ffff */
[----:B------:R-:W-:Y:S05]  /*1a110*/  BRA `(.L_x_638) ;  /* 0xfffffebc00e87947 */ /* 0x000fea000383ffff */
.L_x_409:
[----:B------:R-:W-:Y:S01]  /*1a120*/  BSSY B1, `(.L_x_639) ;  /* 0x0000007000017945 */ /* 0x000fe20003800000 */
[----:B------:R-:W-:Y:S01]  /*1a130*/  IMAD.MOV.U32 R12, RZ, RZ, RZ ;  /* 0x000000ffff0c7224 */ /* 0x000fe200078e00ff */
[----:B------:R-:W-:Y:S01]  /*1a140*/  MOV R11, 0x1e1f ;  /* 0x00001e1f000b7802 */ /* 0x000fe20000000f00 */
[----:B------:R-:W-:-:S07]  /*1a150*/  IMAD.MOV.U32 R15, RZ, RZ, -0x1 ;  /* 0xffffffffff0f7424 */ /* 0x000fce00078e00ff */
[----:B0-----:R-:W-:Y:S05]  /*1a160*/  WARPSYNC.COLLECTIVE R15, `(.L_x_640) ;  /* 0x000000000f087348 */ /* 0x001fea0003c00000 */
[----:B------:R1:W2:Y:S02]  /*1a170*/  SHFL.IDX P6, R14, R13, R12, R11 ;  /* 0x0000000c0d0e7389 */ /* 0x0002a400000c000b */
[----:B012---:R-:W-:Y:S01]  /*1a180*/  ENDCOLLECTIVE ;  /* 0x000000000000791b */ /* 0x007fe20003800000 */
.L_x_640:
[----:B------:R-:W-:Y:S05]  /*1a190*/  BSYNC B1 ;  /* 0x0000000000017941 */ /* 0x000fea0003800000 */
.L_x_639:
        /* <DEDUP_REMOVED lines=8> */
.L_x_641:
[----:B------:R-:W-:Y:S05]  /*1a220*/  BRA `(.L_x_642) ;  /* 0xfffffec0001c7947 */ /* 0x000fea000383ffff */
.L_x_413:
[----:B0-----:R0:W2:Y:S02]  /*1a230*/  SYNCS.PHASECHK.TRANS64.TRYWAIT P0, [R68+URZ+0x19cb0], R79 ;  /* 0x019cb04f440075a7 */ /* 0x0010a4000800017f */
[----:B--2---:R-:W-:Y:S05]  /*1a240*/  @!P0 NANOSLEEP.SYNCS 0x989680 ;  /* 0x009896800000895d */ /* 0x004fea0003900000 */
[----:B------:R-:W2:Y:S02]  /*1a250*/  @!P0 SYNCS.PHASECHK.TRANS64 P0, [R68+URZ+0x19cb0], R79 ;  /* 0x019cb04f440085a7 */ /* 0x000ea4000800007f */
[----:B--2---:R-:W-:Y:S05]  /*1a260*/  @!P0 BRA `(.L_x_413) ;  /* 0xfffffffc00f08947 */ /* 0x004fea000383ffff */
[----:B------:R-:W-:Y:S05]  /*1a270*/  BRA `(.L_x_643) ;  /* 0xfffffec000ac7947 */ /* 0x000fea000383ffff */
.L_x_431:
[----:B------:R-:W-:Y:S01]  /*1a280*/  BSSY B1, `(.L_x_644) ;  /* 0x0000008000017945 */ /* 0x000fe20003800000 */
[----:B------:R-:W-:Y:S02]  /*1a290*/  IMAD.MOV.U32 R13, RZ, RZ, R24 ;  /* 0x000000ffff0d7224 */ /* 0x000fe400078e0018 */
[----:B------:R-:W-:Y:S02]  /*1a2a0*/  IMAD.MOV.U32 R12, RZ, RZ, RZ ;  /* 0x000000ffff0c7224 */ /* 0x000fe400078e00ff */
[----:B------:R-:W-:Y:S02]  /*1a2b0*/  IMAD.MOV.U32 R11, RZ, RZ, 0x1e1f ;  /* 0x00001e1fff0b7424 */ /* 0x000fe400078e00ff */
[----:B------:R-:W-:-:S07]  /*1a2c0*/  IMAD.MOV.U32 R15, RZ, RZ, -0x1 ;  /* 0xffffffffff0f7424 */ /* 0x000fce00078e00ff */
[----:B------:R-:W-:Y:S05]  /*1a2d0*/  WARPSYNC.COLLECTIVE R15, `(.L_x_645) ;  /* 0x000000000f087348 */ /* 0x000fea0003c00000 */
[----:B------:R0:W1:Y:S02]  /*1a2e0*/  SHFL.IDX P6, R14, R13, R12, R11 ;  /* 0x0000000c0d0e7389 */ /* 0x00006400000c000b */
[----:B01----:R-:W-:Y:S01]  /*1a2f0*/  ENDCOLLECTIVE ;  /* 0x000000000000791b */ /* 0x003fe20003800000 */
.L_x_645:
[----:B------:R-:W-:Y:S05]  /*1a300*/  BSYNC B1 ;  /* 0x0000000000017941 */ /* 0x000fea0003800000 */
.L_x_644:
        /* <DEDUP_REMOVED lines=8> */
.L_x_646:
[----:B------:R-:W-:Y:S02]  /*1a390*/  IMAD.MOV.U32 R13, RZ, RZ, R30 ;  /* 0x000000ffff0d7224 */ /* 0x000fe400078e001e */
[----:B------:R-:W-:-:S07]  /*1a3a0*/  IMAD.MOV.U32 R29, RZ, RZ, R14 ;  /* 0x000000ffff1d7224 */ /* 0x000fce00078e000e */
[----:B------:R-:W-:Y:S05]  /*1a3b0*/  WARPSYNC.COLLECTIVE R15, `(.L_x_647) ;  /* 0x000000000f087348 */ /* 0x000fea0003c00000 */
[----:B------:R0:W1:Y:S02]  /*1a3c0*/  SHFL.IDX P6, R14, R13, R12, R11 ;  /* 0x0000000c0d0e7389 */ /* 0x00006400000c000b */
[----:B01----:R-:W-:Y:S01]  /*1a3d0*/  ENDCOLLECTIVE ;  /* 0x000000000000791b */ /* 0x003fe20003800000 */
.L_x_647:
[----:B------:R-:W-:Y:S01]  /*1a3e0*/  IMAD.MOV.U32 R13, RZ, RZ, R26 ;  /* 0x000000ffff0d7224 */ /* 0x000fe200078e001a */
[----:B------:R-:W-:-:S07]  /*1a3f0*/  MOV R3, R14 ;  /* 0x0000000e00037202 */ /* 0x000fce0000000f00 */
[----:B------:R-:W-:Y:S05]  /*1a400*/  WARPSYNC.COLLECTIVE R15, `(.L_x_648) ;  /* 0x000000000f087348 */ /* 0x000fea0003c00000 */
[----:B------:R0:W1:Y:S02]  /*1a410*/  SHFL.IDX P6, R14, R13, R12, R11 ;  /* 0x0000000c0d0e7389 */ /* 0x00006400000c000b */
[----:B01----:R-:W-:Y:S01]  /*1a420*/  ENDCOLLECTIVE ;  /* 0x000000000000791b */ /* 0x003fe20003800000 */
.L_x_648:
[----:B------:R-:W-:Y:S05]  /*1a430*/  BRA `(.L_x_649) ;  /* 0xfffffed0000c7947 */ /* 0x000fea000383ffff */
.L_x_435:
[----:B-1----:R1:W3:Y:S02]  /*1a440*/  SYNCS.PHASECHK.TRANS64.TRYWAIT P0, [R18+URZ+0x19c00], R21 ;  /* 0x019c0015120075a7 */ /* 0x0022e4000800017f */
[----:B---3--:R-:W-:Y:S05]  /*1a450*/  @!P0 NANOSLEEP.SYNCS 0x989680 ;  /* 0x009896800000895d */ /* 0x008fea0003900000 */
[----:B------:R-:W3:Y:S02]  /*1a460*/  @!P0 SYNCS.PHASECHK.TRANS64 P0, [R18+URZ+0x19c00], R21 ;  /* 0x019c0015120085a7 */ /* 0x000ee4000800007f */
[----:B---3--:R-:W-:Y:S05]  /*1a470*/  @!P0 BRA `(.L_x_435) ;  /* 0xfffffffc00f08947 */ /* 0x008fea000383ffff */
[----:B------:R-:W-:Y:S05]  /*1a480*/  BRA `(.L_x_650) ;  /* 0xfffffed000d87947 */ /* 0x000fea000383ffff */
.L_x_441:
        /* <DEDUP_REMOVED lines=8> */
.L_x_652:
[----:B------:R-:W-:Y:S05]  /*1a510*/  BSYNC B1 ;  /* 0x0000000000017941 */ /* 0x000fea0003800000 */
.L_x_651:
        /* <DEDUP_REMOVED lines=8> */
.L_x_653:
[----:B------:R-:W-:Y:S01]  /*1a5a0*/  MOV R13, R30 ;  /* 0x0000001e000d7202 */ /* 0x000fe20000000f00 */
[----:B------:R-:W-:-:S07]  /*1a5b0*/  IMAD.MOV.U32 R29, RZ, RZ, R14 ;  /* 0x000000ffff1d7224 */ /* 0x000fce00078e000e */
[----:B------:R-:W-:Y:S05]  /*1a5c0*/  WARPSYNC.COLLECTIVE R15, `(.L_x_654) ;  /* 0x000000000f087348 */ /* 0x000fea0003c00000 */
[----:B------:R0:W1:Y:S02]  /*1a5d0*/  SHFL.IDX P6, R14, R13, R12, R11 ;  /* 0x0000000c0d0e7389 */ /* 0x00006400000c000b */
[----:B01----:R-:W-:Y:S01]  /*1a5e0*/  ENDCOLLECTIVE ;  /* 0x000000000000791b */ /* 0x003fe20003800000 */
.L_x_654:
[----:B------:R-:W-:Y:S02]  /*1a5f0*/  IMAD.MOV.U32 R13, RZ, RZ, R26 ;  /* 0x000000ffff0d7224 */ /* 0x000fe400078e001a */
[----:B------:R-:W-:-:S07]  /*1a600*/  IMAD.MOV.U32 R3, RZ, RZ, R14 ;  /* 0x000000ffff037224 */ /* 0x000fce00078e000e */
[----:B------:R-:W-:Y:S05]  /*1a610*/  WARPSYNC.COLLECTIVE R15, `(.L_x_655) ;  /* 0x000000000f087348 */ /* 0x000fea0003c00000 */
[----:B------:R0:W1:Y:S02]  /*1a620*/  SHFL.IDX P6, R14, R13, R12, R11 ;  /* 0x0000000c0d0e7389 */ /* 0x00006400000c000b */
[----:B01----:R-:W-:Y:S01]  /*1a630*/  ENDCOLLECTIVE ;  /* 0x000000000000791b */ /* 0x003fe20003800000 */
.L_x_655:
[----:B------:R-:W-:Y:S01]  /*1a640*/  IMAD.MOV.U32 R21, RZ, RZ, R14 ;  /* 0x000000ffff157224 */ /* 0x000fe200078e000e */
[----:B------:R-:W-:Y:S06]  /*1a650*/  BRA `(.L_x_656) ;  /* 0xfffffee800547947 */ /* 0x000fec000383ffff */
.L_x_445:
[----:B-1----:R1:W3:Y:S02]  /*1a660*/  SYNCS.PHASECHK.TRANS64.TRYWAIT P0, [R18+URZ+0x19c00], R37 ;  /* 0x019c0025120075a7 */ /* 0x0022e4000800017f */
[----:B---3--:R-:W-:Y:S05]  /*1a670*/  @!P0 NANOSLEEP.SYNCS 0x989680 ;  /* 0x009896800000895d */ /* 0x008fea0003900000 */
[----:B------:R-:W3:Y:S02]  /*1a680*/  @!P0 SYNCS.PHASECHK.TRANS64 P0, [R18+URZ+0x19c00], R37 ;  /* 0x019c0025120085a7 */ /* 0x000ee4000800007f */
[----:B---3--:R-:W-:Y:S05]  /*1a690*/  @!P0 BRA `(.L_x_445) ;  /* 0xfffffffc00f08947 */ /* 0x008fea000383ffff */
[----:B------:R-:W-:Y:S05]  /*1a6a0*/  BRA `(.L_x_657) ;  /* 0xfffffeec00247947 */ /* 0x000fea000383ffff */
.L_x_451:
[----:B-1----:R1:W2:Y:S02]  /*1a6b0*/  SYNCS.PHASECHK.TRANS64.TRYWAIT P1, [R0+URZ+0x19c30], R5 ;  /* 0x019c3005000075a7 */ /* 0x0022a4000802017f */
[----:B--2---:R-:W-:Y:S05]  /*1a6c0*/  @!P1 NANOSLEEP.SYNCS 0x989680 ;  /* 0x009896800000995d */ /* 0x004fea0003900000 */
[----:B------:R-:W2:Y:S02]  /*1a6d0*/  @!P1 SYNCS.PHASECHK.TRANS64 P1, [R0+URZ+0x19c30], R5 ;  /* 0x019c3005000095a7 */ /* 0x000ea4000802007f */
[----:B--2---:R-:W-:Y:S05]  /*1a6e0*/  @!P1 BRA `(.L_x_451) ;  /* 0xfffffffc00f09947 */ /* 0x004fea000383ffff */
[----:B------:R-:W-:Y:S05]  /*1a6f0*/  BRA `(.L_x_450) ;  /* 0xffffff0c00947947 */ /* 0x000fea000383ffff */
.L_x_459:
[----:B0-----:R0:W2:Y:S02]  /*1a700*/  SYNCS.PHASECHK.TRANS64.TRYWAIT P1, [R11+URZ+0x19c30], R6 ;  /* 0x019c30060b0075a7 */ /* 0x0010a4000802017f */
[----:B--2---:R-:W-:Y:S05]  /*1a710*/  @!P1 NANOSLEEP.SYNCS 0x989680 ;  /* 0x009896800000995d */ /* 0x004fea0003900000 */
[----:B------:R-:W2:Y:S02]  /*1a720*/  @!P1 SYNCS.PHASECHK.TRANS64 P1, [R11+URZ+0x19c30], R6 ;  /* 0x019c30060b0095a7 */ /* 0x000ea4000802007f */
[----:B--2---:R-:W-:Y:S05]  /*1a730*/  @!P1 BRA `(.L_x_459) ;  /* 0xfffffffc00f09947 */ /* 0x004fea000383ffff */
[----:B------:R-:W-:Y:S05]  /*1a740*/  BRA `(.L_x_458) ;  /* 0xffffff3400fc7947 */ /* 0x000fea000383ffff */
.L_x_464:
[----:B-1----:R1:W2:Y:S02]  /*1a750*/  SYNCS.PHASECHK.TRANS64.TRYWAIT P1, [R12+URZ+0x19c50], R5 ;  /* 0x019c50050c0075a7 */ /* 0x0022a4000802017f */
[----:B--2---:R-:W-:Y:S05]  /*1a760*/  @!P1 NANOSLEEP.SYNCS 0x989680 ;  /* 0x009896800000995d */ /* 0x004fea0003900000 */
[----:B------:R-:W2:Y:S02]  /*1a770*/  @!P1 SYNCS.PHASECHK.TRANS64 P1, [R12+URZ+0x19c50], R5 ;  /* 0x019c50050c0095a7 */ /* 0x000ea4000802007f */
[----:B--2---:R-:W-:Y:S05]  /*1a780*/  @!P1 BRA `(.L_x_464) ;  /* 0xfffffffc00f09947 */ /* 0x004fea000383ffff */
[----:B------:R-:W-:Y:S05]  /*1a790*/  BRA `(.L_x_463) ;  /* 0xffffff38007c7947 */ /* 0x000fea000383ffff */
.L_x_472:
[----:B-1----:R1:W2:Y:S02]  /*1a7a0*/  SYNCS.PHASECHK.TRANS64.TRYWAIT P1, [R10+URZ+0x19c50], R5 ;  /* 0x019c50050a0075a7 */ /* 0x0022a4000802017f */
[----:B--2---:R-:W-:Y:S05]  /*1a7b0*/  @!P1 NANOSLEEP.SYNCS 0x989680 ;  /* 0x009896800000995d */ /* 0x004fea0003900000 */
[----:B------:R-:W2:Y:S02]  /*1a7c0*/  @!P1 SYNCS.PHASECHK.TRANS64 P1, [R10+URZ+0x19c50], R5 ;  /* 0x019c50050a0095a7 */ /* 0x000ea4000802007f */
[----:B--2---:R-:W-:Y:S05]  /*1a7d0*/  @!P1 BRA `(.L_x_472) ;  /* 0xfffffffc00f09947 */ /* 0x004fea000383ffff */
[----:B------:R-:W-:Y:S05]  /*1a7e0*/  BRA `(.L_x_471) ;  /* 0xffffff5c00087947 */ /* 0x000fea000383ffff */
.L_x_500:
[----:B-1----:R-:W0:Y:S01]  /*1a7f0*/  S2R R8, SR_TID.X ;  /* 0x0000000000087919 */ /* 0x002e220000002100 */
[----:B------:R-:W-:Y:S01]  /*1a800*/  BSSY B1, `(.L_x_658) ;  /* 0x000000a000017945 */ /* 0x000fe20003800000 */
[----:B------:R-:W-:Y:S01]  /*1a810*/  IMAD.MOV.U32 R12, RZ, RZ, RZ ;  /* 0x000000ffff0c7224 */ /* 0x000fe200078e00ff */
[----:B------:R-:W-:Y:S01]  /*1a820*/  MOV R11, 0x1f ;  /* 0x0000001f000b7802 */ /* 0x000fe20000000f00 */
[----:B------:R-:W-:Y:S01]  /*1a830*/  IMAD.MOV.U32 R15, RZ, RZ, -0x1 ;  /* 0xffffffffff0f7424 */ /* 0x000fe200078e00ff */
[----:B0-----:R-:W-:-:S04]  /*1a840*/  SHF.R.U32.HI R8, RZ, 0x5, R8 ;  /* 0x00000005ff087819 */ /* 0x001fc80000011608 */
[----:B------:R-:W-:-:S05]  /*1a850*/  LOP3.LUT R8, R8, 0x3, RZ, 0xc0, !PT ;  /* 0x0000000308087812 */ /* 0x000fca00078ec0ff */
[----:B------:R-:W-:-:S07]  /*1a860*/  IMAD.MOV.U32 R13, RZ, RZ, R8 ;  /* 0x000000ffff0d7224 */ /* 0x000fce00078e0008 */
[----:B------:R-:W-:Y:S05]  /*1a870*/  WARPSYNC.COLLECTIVE R15, `(.L_x_659) ;  /* 0x000000000f087348 */ /* 0x000fea0003c00000 */
[----:B------:R0:W1:Y:S02]  /*1a880*/  SHFL.IDX P6, R14, R13, R12, R11 ;  /* 0x0000000c0d0e7389 */ /* 0x00006400000c000b */
[----:B01----:R-:W-:Y:S01]  /*1a890*/  ENDCOLLECTIVE ;  /* 0x000000000000791b */ /* 0x003fe20003800000 */
.L_x_659:
[----:B------:R-:W-:Y:S05]  /*1a8a0*/  BSYNC B1 ;  /* 0x0000000000017941 */ /* 0x000fea0003800000 */
.L_x_658:
[----:B------:R-:W-:Y:S05]  /*1a8b0*/  BRA `(.L_x_660) ;  /* 0xffffff9800c07947 */ /* 0x000fea000383ffff */
.L_x_502:
[----:B------:R-:W-:Y:S01]  /*1a8c0*/  BSSY B1, `(.L_x_661) ;  /* 0x0000006000017945 */ /* 0x000fe20003800000 */
[----:B------:R-:W-:-:S07]  /*1a8d0*/  IMAD.MOV.U32 R15, RZ, RZ, -0x1 ;  /* 0xffffffffff0f7424 */ /* 0x000fce00078e00ff */
[----:B01----:R-:W-:Y:S05]  /*1a8e0*/  WARPSYNC.COLLECTIVE R15, `(.L_x_662) ;  /* 0x000000000f0c7348 */ /* 0x003fea0003c00000 */
[----:B------:R-:W-:Y:S02]  /*1a8f0*/  ELECT P6, UR62, PT ;  /* 0x00000000003e782f */ /* 0x000fe400038c0000 */
[----:B------:R-:W-:Y:S01]  /*1a900*/  MOV R14, UR62 ;  /* 0x0000003e000e7c02 */ /* 0x000fe20008000f00 */
[----:B01----:R-:W-:Y:S10]  /*1a910*/  ENDCOLLECTIVE ;  /* 0x000000000000791b */ /* 0x003ff40003800000 */
.L_x_662:
[----:B------:R-:W-:Y:S05]  /*1a920*/  BSYNC B1 ;  /* 0x0000000000017941 */ /* 0x000fea0003800000 */
.L_x_661:
[----:B------:R-:W-:Y:S05]  /*1a930*/  BRA `(.L_x_501) ;  /* 0xffffff9800b87947 */ /* 0x000fea000383ffff */
.L_x_504:
[----:B0-----:R0:W2:Y:S02]  /*1a940*/  SYNCS.PHASECHK.TRANS64.TRYWAIT P0, [R22+URZ+0x19c20], R5 ;  /* 0x019c2005160075a7 */ /* 0x0010a4000800017f */
[----:B--2---:R-:W-:Y:S05]  /*1a950*/  @!P0 NANOSLEEP.SYNCS 0x989680 ;  /* 0x009896800000895d */ /* 0x004fea0003900000 */
[----:B------:R-:W2:Y:S02]  /*1a960*/  @!P0 SYNCS.PHASECHK.TRANS64 P0, [R22+URZ+0x19c20], R5 ;  /* 0x019c2005160085a7 */ /* 0x000ea4000800007f */
[----:B--2---:R-:W-:Y:S05]  /*1a970*/  @!P0 BRA `(.L_x_504) ;  /* 0xfffffffc00f08947 */ /* 0x004fea000383ffff */
[----:B------:R-:W-:Y:S05]  /*1a980*/  BRA `(.L_x_663) ;  /* 0xffffff9800c87947 */ /* 0x000fea000383ffff */
.L_x_508:
[----:B-1----:R1:W2:Y:S02]  /*1a990*/  SYNCS.PHASECHK.TRANS64.TRYWAIT P0, [R8+URZ+0x19ca0], R10 ;  /* 0x019ca00a080075a7 */ /* 0x0022a4000800017f */
[----:B--2---:R-:W-:Y:S05]  /*1a9a0*/  @!P0 NANOSLEEP.SYNCS 0x989680 ;  /* 0x009896800000895d */ /* 0x004fea0003900000 */
[----:B------:R-:W2:Y:S02]  /*1a9b0*/  @!P0 SYNCS.PHASECHK.TRANS64 P0, [R8+URZ+0x19ca0], R10 ;  /* 0x019ca00a080085a7 */ /* 0x000ea4000800007f */
[----:B--2---:R-:W-:Y:S05]  /*1a9c0*/  @!P0 BRA `(.L_x_508) ;  /* 0xfffffffc00f08947 */ /* 0x004fea000383ffff */
[----:B------:R-:W-:Y:S05]  /*1a9d0*/  BRA `(.L_x_664) ;  /* 0xffffff9800e07947 */ /* 0x000fea000383ffff */
.L_x_515:
[----:B0-----:R0:W2:Y:S02]  /*1a9e0*/  SYNCS.PHASECHK.TRANS64.TRYWAIT P0, [R8+URZ+0x19cc0], R10 ;  /* 0x019cc00a080075a7 */ /* 0x0010a4000800017f */
[----:B--2---:R-:W-:Y:S05]  /*1a9f0*/  @!P0 NANOSLEEP.SYNCS 0x989680 ;  /* 0x009896800000895d */ /* 0x004fea0003900000 */
[----:B------:R-:W2:Y:S02]  /*1aa00*/  @!P0 SYNCS.PHASECHK.TRANS64 P0, [R8+URZ+0x19cc0], R10 ;  /* 0x019cc00a080085a7 */ /* 0x000ea4000800007f */
[----:B--2---:R-:W-:Y:S05]  /*1aa10*/  @!P0 BRA `(.L_x_515) ;  /* 0xfffffffc00f08947 */ /* 0x004fea000383ffff */
[----:B------:R-:W-:Y:S05]  /*1aa20*/  BRA `(.L_x_665) ;  /* 0xffffff9c00dc7947 */ /* 0x000fea000383ffff */
.L_x_524:
[----:B-1----:R1:W2:Y:S02]  /*1aa30*/  SYNCS.PHASECHK.TRANS64.TRYWAIT P1, [R8+URZ+0x19ca0], R7 ;  /* 0x019ca007080075a7 */ /* 0x0022a4000802017f */
[----:B--2---:R-:W-:Y:S05]  /*1aa40*/  @!P1 NANOSLEEP.SYNCS 0x989680 ;  /* 0x009896800000995d */ /* 0x004fea0003900000 */
[----:B------:R-:W2:Y:S02]  /*1aa50*/  @!P1 SYNCS.PHASECHK.TRANS64 P1, [R8+URZ+0x19ca0], R7 ;  /* 0x019ca007080095a7 */ /* 0x000ea4000802007f */
[----:B--2---:R-:W-:Y:S05]  /*1aa60*/  @!P1 BRA `(.L_x_524) ;  /* 0xfffffffc00f09947 */ /* 0x004fea000383ffff */
[----:B------:R-:W-:Y:S05]  /*1aa70*/  BRA `(.L_x_666) ;  /* 0xffffffa400107947 */ /* 0x000fea000383ffff */
.L_x_531:
[----:B0-----:R0:W2:Y:S02]  /*1aa80*/  SYNCS.PHASECHK.TRANS64.TRYWAIT P1, [R8+URZ+0x19cc0], R7 ;  /* 0x019cc007080075a7 */ /* 0x0010a4000802017f */
[----:B--2---:R-:W-:Y:S05]  /*1aa90*/  @!P1 NANOSLEEP.SYNCS 0x989680 ;  /* 0x009896800000995d */ /* 0x004fea0003900000 */
[----:B------:R-:W2:Y:S02]  /*1aaa0*/  @!P1 SYNCS.PHASECHK.TRANS64 P1, [R8+URZ+0x19cc0], R7 ;  /* 0x019cc007080095a7 */ /* 0x000ea4000802007f */
[----:B--2---:R-:W-:Y:S05]  /*1aab0*/  @!P1 BRA `(.L_x_531) ;  /* 0xfffffffc00f09947 */ /* 0x004fea000383ffff */
[----:B------:R-:W-:Y:S05]  /*1aac0*/  BRA `(.L_x_667) ;  /* 0xffffffa800087947 */ /* 0x000fea000383ffff */
.L_x_548:
[----:B-1----:R-:W0:Y:S01]  /*1aad0*/  S2R R20, SR_TID.X ;  /* 0x0000000000147919 */ /* 0x002e220000002100 */
[----:B------:R-:W-:Y:S01]  /*1aae0*/  BSSY B0, `(.L_x_668) ;  /* 0x000000a000007945 */ /* 0x000fe20003800000 */
[----:B------:R-:W-:Y:S01]  /*1aaf0*/  IMAD.MOV.U32 R12, RZ, RZ, RZ ;  /* 0x000000ffff0c7224 */ /* 0x000fe200078e00ff */
[----:B------:R-:W-:Y:S01]  /*1ab00*/  MOV R15, 0xffffffff ;  /* 0xffffffff000f7802 */ /* 0x000fe20000000f00 */
[----:B------:R-:W-:Y:S01]  /*1ab10*/  IMAD.MOV.U32 R11, RZ, RZ, 0x1f ;  /* 0x0000001fff0b7424 */ /* 0x000fe200078e00ff */
[----:B0-----:R-:W-:-:S04]  /*1ab20*/  SHF.R.U32.HI R10, RZ, 0x5, R20 ;  /* 0x00000005ff0a7819 */ /* 0x001fc80000011614 */
[----:B------:R-:W-:-:S05]  /*1ab30*/  LOP3.LUT R10, R10, 0x3, RZ, 0xc0, !PT ;  /* 0x000000030a0a7812 */ /* 0x000fca00078ec0ff */
[----:B------:R-:W-:-:S07]  /*1ab40*/  IMAD.MOV.U32 R13, RZ, RZ, R10 ;  /* 0x000000ffff0d7224 */ /* 0x000fce00078e000a */
[----:B-----5:R-:W-:Y:S05]  /*1ab50*/  WARPSYNC.COLLECTIVE R15, `(.L_x_669) ;  /* 0x000000000f087348 */ /* 0x020fea0003c00000 */
[----:B------:R0:W1:Y:S02]  /*1ab60*/  SHFL.IDX P6, R14, R13, R12, R11 ;  /* 0x0000000c0d0e7389 */ /* 0x00006400000c000b */
[----:B01---5:R-:W-:Y:S01]  /*1ab70*/  ENDCOLLECTIVE ;  /* 0x000000000000791b */ /* 0x023fe20003800000 */
.L_x_669:
[----:B------:R-:W-:Y:S05]  /*1ab80*/  BSYNC B0 ;  /* 0x0000000000007941 */ /* 0x000fea0003800000 */
.L_x_668:
[----:B------:R-:W-:Y:S05]  /*1ab90*/  BRA `(.L_x_670) ;  /* 0xffffffb400b07947 */ /* 0x000fea000383ffff */
.L_x_551:
[----:B0-----:R-:W2:Y:S02]  /*1aba0*/  LDL R3, [R1+0x30] ;  /* 0x0000300001037983 */ /* 0x001ea40000100800 */
[----:B--2---:R0:W1:Y:S02]  /*1abb0*/  SYNCS.PHASECHK.TRANS64.TRYWAIT P0, [R4+URZ+0x19c80], R3 ;  /* 0x019c8003040075a7 */ /* 0x004064000800017f */
[----:B-1----:R-:W-:Y:S05]  /*1abc0*/  @!P0 NANOSLEEP.SYNCS 0x989680 ;  /* 0x009896800000895d */ /* 0x002fea0003900000 */
[----:B------:R-:W1:Y:S02]  /*1abd0*/  @!P0 SYNCS.PHASECHK.TRANS64 P0, [R4+URZ+0x19c80], R3 ;  /* 0x019c8003040085a7 */ /* 0x000e64000800007f */
[----:B-1----:R-:W-:Y:S05]  /*1abe0*/  @!P0 BRA `(.L_x_551) ;  /* 0xfffffffc00ec8947 */ /* 0x002fea000383ffff */
[----:B------:R-:W-:Y:S05]  /*1abf0*/  BRA `(.L_x_671) ;  /* 0xffffffb400c07947 */ /* 0x000fea000383ffff */
.L_x_552:
        /* <DEDUP_REMOVED lines=8> */
.L_x_673:
[----:B------:R-:W-:Y:S05]  /*1ac80*/  BSYNC B0 ;  /* 0x0000000000007941 */ /* 0x000fea0003800000 */
.L_x_672:
[----:B------:R-:W0:Y:S01]  /*1ac90*/  S2R R7, SR_TID.X ;  /* 0x0000000000077919 */ /* 0x000e220000002100 */
[----:B------:R-:W-:Y:S01]  /*1aca0*/  MOV R13, R8 ;  /* 0x00000008000d7202 */ /* 0x000fe20000000f00 */
[----:B------:R-:W-:Y:S02]  /*1acb0*/  IMAD.MOV.U32 R12, RZ, RZ, RZ ;  /* 0x000000ffff0c7224 */ /* 0x000fe400078e00ff */
[----:B------:R-:W-:Y:S02]  /*1acc0*/  IMAD.MOV.U32 R11, RZ, RZ, 0x1e1f ;  /* 0x00001e1fff0b7424 */ /* 0x000fe400078e00ff */
[----:B------:R-:W-:Y:S02]  /*1acd0*/  IMAD.MOV.U32 R15, RZ, RZ, -0x1 ;  /* 0xffffffffff0f7424 */ /* 0x000fe400078e00ff */
[----:B------:R-:W-:-:S07]  /*1ace0*/  IMAD.MOV.U32 R0, RZ, RZ, R14 ;  /* 0x000000ffff007224 */ /* 0x000fce00078e000e */
[----:B0-----:R-:W-:Y:S05]  /*1acf0*/  WARPSYNC.COLLECTIVE R15, `(.L_x_674) ;  /* 0x000000000f087348 */ /* 0x001fea0003c00000 */
[----:B------:R1:W2:Y:S02]  /*1ad00*/  SHFL.IDX P6, R14, R13, R12, R11 ;  /* 0x0000000c0d0e7389 */ /* 0x0002a400000c000b */
[----:B012---:R-:W-:Y:S01]  /*1ad10*/  ENDCOLLECTIVE ;  /* 0x000000000000791b */ /* 0x007fe20003800000 */
.L_x_674:
[----:B------:R-:W0:Y:S01]  /*1ad20*/  LDC R11, c[0x0][0x2f4] ;  /* 0x0000bd00ff0b7b82 */ /* 0x000e220000000800 */
[----:B------:R-:W-:Y:S02]  /*1ad30*/  IMAD.MOV.U32 R13, RZ, RZ, R9 ;  /* 0x000000ffff0d7224 */ /* 0x000fe400078e0009 */
[----:B------:R-:W-:Y:S02]  /*1ad40*/  IMAD.SHL.U32 R15, R7, 0x10, RZ ;  /* 0x00000010070f7824 */ /* 0x000fe400078e00ff */
[----:B------:R-:W-:-:S03]  /*1ad50*/  IMAD.MOV.U32 R6, RZ, RZ, R14 ;  /* 0x000000ffff067224 */ /* 0x000fc600078e000e */
[----:B------:R-:W-:-:S04]  /*1ad60*/  LOP3.LUT R15, R15, 0x10, RZ, 0xc0, !PT ;  /* 0x000000100f0f7812 */ /* 0x000fc800078ec0ff */
[C---:B------:R-:W-:Y:S02]  /*1ad70*/  IADD3 R6, P0, R15.reuse, R6, RZ ;  /* 0x000000060f067210 */ /* 0x040fe40007f1e0ff */
[C---:B------:R-:W-:Y:S02]  /*1ad80*/  LOP3.LUT R12, R15.reuse, 0x20, RZ, 0xfc, !PT ;  /* 0x000000200f0c7812 */ /* 0x040fe400078efcff */
[----:B------:R-:W-:Y:S01]  /*1ad90*/  IADD3.X R7, RZ, R0, RZ, P0, !PT ;  /* 0x00000000ff077210 */ /* 0x000fe200007fe4ff */
[----:B------:R-:W-:Y:S01]  /*1ada0*/  IMAD.IADD R0, R22, 0x1, R10 ;  /* 0x0000000116007824 */ /* 0x000fe200078e020a */
[-C--:B0-----:R-:W-:Y:S02]  /*1adb0*/  ISETP.GE.AND P4, PT, R15, R11.reuse, PT ;  /* 0x0000000b0f00720c */ /* 0x081fe40003f86270 */
[----:B------:R-:W-:Y:S01]  /*1adc0*/  ISETP.GE.AND P2, PT, R12, R11, PT ;  /* 0x0000000b0c00720c */ /* 0x000fe20003f46270 */
[----:B------:R-:W-:Y:S01]  /*1add0*/  IMAD.MOV.U32 R12, RZ, RZ, 0x1 ;  /* 0x00000001ff0c7424 */ /* 0x000fe200078e00ff */
[----:B------:R-:W-:-:S02]  /*1ade0*/  ISETP.LT.OR P0, PT, R3, 0x1, P4 ;  /* 0x000000010300780c */ /* 0x000fc40002701670 */
[----:B------:R-:W-:-:S11]  /*1adf0*/  LOP3.LUT R15, R15, 0x40, RZ, 0xfc, !PT ;  /* 0x000000400f0f7812 */ /* 0x000fd600078efcff */
        /* <DEDUP_REMOVED lines=13> */
.L_x_675:
[----:B------:R-:W-:Y:S01]  /*1aed0*/  @!PT LDS RZ, [RZ] ;  /* 0x00000000fffff984 */ /* 0x000fe20000000800 */
[----:B------:R-:W-:Y:S01]  /*1aee0*/  @!PT LDS RZ, [RZ] ;  /* 0x00000000fffff984 */ /* 0x000fe20000000800 */
[----:B------:R-:W-:Y:S01]  /*1aef0*/  @!PT LDS RZ, [RZ] ;  /* 0x00000000fffff984 */ /* 0x000fe20000000800 */
[----:B------:R0:W-:Y:S01]  /*1af00*/  LDGSTS.E.BYPASS.LTC128B.128 [R0+0xb000], desc[UR42][R6.64+0x40], !P3 ;  /* 0x0b00004006007fae */ /* 0x0001e2000d901d6a */
[----:B------:R-:W-:Y:S01]  /*1af10*/  ISETP.GE.AND P3, PT, R3, 0x41, PT ;  /* 0x000000410300780c */ /* 0x000fe20003f66270 */
[----:B------:R-:W-:Y:S01]  /*1af20*/  IMAD.MOV.U32 R13, RZ, RZ, R8 ;  /* 0x000000ffff0d7224 */ /* 0x000fe200078e0008 */
[----:B------:R-:W-:-:S11]  /*1af30*/  MOV R9, R14 ;  /* 0x0000000e00097202 */ /* 0x000fd60000000f00 */
[----:B0-----:R-:W-:Y:S05]  /*1af40*/  WARPSYNC.COLLECTIVE R15, `(.L_x_676) ;  /* 0x000000000f087348 */ /* 0x001fea0003c00000 */
[----:B------:R1:W2:Y:S02]  /*1af50*/  SHFL.IDX P6, R14, R13, R12, R11 ;  /* 0x0000000c0d0e7389 */ /* 0x0002a400000c000b */
[----:B012---:R-:W-:Y:S01]  /*1af60*/  ENDCOLLECTIVE ;  /* 0x000000000000791b */ /* 0x007fe20003800000 */
.L_x_676:
[----:B------:R-:W-:Y:S01]  /*1af70*/  IMAD.MOV.U32 R6, RZ, RZ, R14 ;  /* 0x000000ffff067224 */ /* 0x000fe200078e000e */
[----:B------:R-:W-:Y:S06]  /*1af80*/  BRA `(.L_x_677) ;  /* 0xffffffb400ac7947 */ /* 0x000fec000383ffff */
.L_x_557:
[----:B---3--:R-:W3:Y:S02]  /*1af90*/  LDL R3, [R1+0x30] ;  /* 0x0000300001037983 */ /* 0x008ee40000100800 */
[----:B---3--:R3:W4:Y:S02]  /*1afa0*/  SYNCS.PHASECHK.TRANS64.TRYWAIT P0, [R4+URZ+0x19c40], R3 ;  /* 0x019c4003040075a7 */ /* 0x008724000800017f */
[----:B----4-:R-:W-:Y:S05]  /*1afb0*/  @!P0 NANOSLEEP.SYNCS 0x989680 ;  /* 0x009896800000895d */ /* 0x010fea0003900000 */
[----:B------:R-:W4:Y:S02]  /*1afc0*/  @!P0 SYNCS.PHASECHK.TRANS64 P0, [R4+URZ+0x19c40], R3 ;  /* 0x019c4003040085a7 */ /* 0x000f24000800007f */
[----:B----4-:R-:W-:Y:S05]  /*1afd0*/  @!P0 BRA `(.L_x_557) ;  /* 0xfffffffc00ec8947 */ /* 0x010fea000383ffff */
[----:B------:R-:W-:Y:S05]  /*1afe0*/  BRA `(.L_x_678) ;  /* 0xffffffb8001c7947 */ /* 0x000fea000383ffff */
.L_x_558:
[----:B------:R-:W-:Y:S01]  /*1aff0*/  BSSY B0, `(.L_x_679) ;  /* 0x0000008000007945 */ /* 0x000fe20003800000 */
[----:B------:R-:W-:Y:S01]  /*1b000*/  IMAD.MOV.U32 R13, RZ, RZ, R6 ;  /* 0x000000ffff0d7224 */ /* 0x000fe200078e0006 */
[----:B------:R-:W-:Y:S01]  /*1b010*/  MOV R15, 0xffffffff ;  /* 0xffffffff000f7802 */ /* 0x000fe20000000f00 */
[----:B------:R-:W-:Y:S02]  /*1b020*/  IMAD.MOV.U32 R12, RZ, RZ, RZ ;  /* 0x000000ffff0c7224 */ /* 0x000fe400078e00ff */
[----:B------:R-:W-:-:S07]  /*1b030*/  IMAD.MOV.U32 R11, RZ, RZ, 0x1e1f ;  /* 0x00001e1fff0b7424 */ /* 0x000fce00078e00ff */
[----:B--2---:R-:W-:Y:S05]  /*1b040*/  WARPSYNC.COLLECTIVE R15, `(.L_x_680) ;  /* 0x000000000f087348 */ /* 0x004fea0003c00000 */
[----:B------:R0:W1:Y:S02]  /*1b050*/  SHFL.IDX P6, R14, R13, R12, R11 ;  /* 0x0000000c0d0e7389 */ /* 0x00006400000c000b */
[----:B012---:R-:W-:Y:S01]  /*1b060*/  ENDCOLLECTIVE ;  /* 0x000000000000791b */ /* 0x007fe20003800000 */
.L_x_680:
[----:B------:R-:W-:Y:S05]  /*1b070*/  BSYNC B0 ;  /* 0x0000000000007941 */ /* 0x000fea0003800000 */
.L_x_679:
        /* <DEDUP_REMOVED lines=8> */
.L_x_681:
[----:B------:R-:W-:Y:S02]  /*1b100*/  IMAD.MOV.U32 R13, RZ, RZ, R6 ;  /* 0x000000ffff0d7224 */ /* 0x000fe400078e0006 */
[----:B------:R-:W-:Y:S01]  /*1b110*/  IMAD.MOV.U32 R12, RZ, RZ, 0x1 ;  /* 0x00000001ff0c7424 */ /* 0x000fe200078e00ff */
[----:B------:R-:W-:-:S07]  /*1b120*/  MOV R3, R14 ;  /* 0x0000000e00037202 */ /* 0x000fce0000000f00 */
[----:B------:R-:W-:Y:S05]  /*1b130*/  WARPSYNC.COLLECTIVE R15, `(.L_x_682) ;  /* 0x000000000f087348 */ /* 0x000fea0003c00000 */
[----:B------:R0:W1:Y:S02]  /*1b140*/  SHFL.IDX P6, R14, R13, R12, R11 ;  /* 0x0000000c0d0e7389 */ /* 0x00006400000c000b */
[----:B01----:R-:W-:Y:S01]  /*1b150*/  ENDCOLLECTIVE ;  /* 0x000000000000791b */ /* 0x003fe20003800000 */
.L_x_682:
[----:B------:R-:W-:-:S05]  /*1b160*/  @P1 IADD3 R3, P0, R8, R3, RZ ;  /* 0x0000000308031210 */ /* 0x000fca0007f1e0ff */
[----:B------:R-:W-:-:S05]  /*1b170*/  @P1 IMAD.X R2, RZ, RZ, R2, P0 ;  /* 0x000000ffff021224 */ /* 0x000fca00000e0602 */
[----:B------:R-:W-:Y:S01]  /*1b180*/  @P1 LOP3.LUT R3, R3, R2, RZ, 0x3c, !PT ;  /* 0x0000000203031212 */ /* 0x000fe200078e3cff */
[----:B------:R-:W-:-:S03]  /*1b190*/  IMAD.MOV.U32 R13, RZ, RZ, R5 ;  /* 0x000000ffff0d7224 */ /* 0x000fc600078e0005 */
[----:B------:R-:W-:-:S04]  /*1b1a0*/  @P1 LOP3.LUT R2, R3, R2, RZ, 0x3c, !PT ;  /* 0x0000000203021212 */ /* 0x000fc800078e3cff */
[----:B------:R-:W-:Y:S01]  /*1b1b0*/  @P1 LOP3.LUT R3, R3, R2, RZ, 0x3c, !PT ;  /* 0x0000000203031212 */ /* 0x000fe200078e3cff */
[----:B------:R-:W-:-:S04]  /*1b1c0*/  IMAD.MOV.U32 R6, RZ, RZ, R14 ;  /* 0x000000ffff067224 */ /* 0x000fc800078e000e */
[----:B------:R-:W-:Y:S01]  /*1b1d0*/  @!PT LDS RZ, [RZ] ;  /* 0x00000000fffff984 */ /* 0x000fe20000000800 */
[----:B------:R-:W-:Y:S01]  /*1b1e0*/  @!PT LDS RZ, [RZ] ;  /* 0x00000000fffff984 */ /* 0x000fe20000000800 */
[----:B------:R-:W-:Y:S01]  /*1b1f0*/  @!PT LDS RZ, [RZ] ;  /* 0x00000000fffff984 */ /* 0x000fe20000000800 */
[----:B------:R0:W-:Y:S03]  /*1b200*/  @P1 LDGSTS.E.BYPASS.LTC128B.128 [R0+0x13800], desc[UR42][R2.64], !P5 ;  /* 0x1380000002001fae */ /* 0x0001e6000e901d6a */
[----:B0-----:R-:W-:Y:S05]  /*1b210*/  WARPSYNC.COLLECTIVE R15, `(.L_x_683) ;  /* 0x000000000f087348 */ /* 0x001fea0003c00000 */
[----:B------:R1:W2:Y:S02]  /*1b220*/  SHFL.IDX P6, R14, R13, R12, R11 ;  /* 0x0000000c0d0e7389 */ /* 0x0002a400000c000b */
[----:B012---:R-:W-:Y:S01]  /*1b230*/  ENDCOLLECTIVE ;  /* 0x000000000000791b */ /* 0x007fe20003800000 */
.L_x_683:
[----:B------:R-:W-:Y:S01]  /*1b240*/  @!PT LDS RZ, [RZ] ;  /* 0x00000000fffff984 */ /* 0x000fe20000000800 */
[----:B------:R-:W-:Y:S01]  /*1b250*/  @!PT LDS RZ, [RZ] ;  /* 0x00000000fffff984 */ /* 0x000fe20000000800 */
[----:B------:R-:W-:Y:S01]  /*1b260*/  @!PT LDS RZ, [RZ] ;  /* 0x00000000fffff984 */ /* 0x000fe20000000800 */
[----:B------:R1:W-:Y:S04]  /*1b270*/  @P1 LDGSTS.E.BYPASS.LTC128B.128 [R0+0x14800], desc[UR42][R2.64+0x20], !P4 ;  /* 0x1480002002001fae */ /* 0x0003e8000e101d6a */
[----:B------:R1:W-:Y:S01]  /*1b280*/  @P1 LDGSTS.E.BYPASS.LTC128B.128 [R0+0x15800], desc[UR42][R2.64+0x40], !P2 ;  /* 0x1580004002001fae */ /* 0x0003e2000d101d6a */
[----:B------:R-:W-:Y:S01]  /*1b290*/  MOV R5, R14 ;  /* 0x0000000e00057202 */ /* 0x000fe20000000f00 */
[----:B------:R-:W-:Y:S06]  /*1b2a0*/  BRA `(.L_x_684) ;  /* 0xffffffb8001c7947 */ /* 0x000fec000383ffff */
.L_x_563:
[----:B------:R-:W-:Y:S02]  /*1b2b0*/  IMAD.MOV.U32 R13, RZ, RZ, R4 ;  /* 0x000000ffff0d7224 */ /* 0x000fe400078e0004 */
[----:B------:R-:W-:Y:S02]  /*1b2c0*/  IMAD.MOV.U32 R12, RZ, RZ, RZ ;  /* 0x000000ffff0c7224 */ /* 0x000fe400078e00ff */
[----:B------:R-:W-:Y:S02]  /*1b2d0*/  IMAD.MOV.U32 R11, RZ, RZ, 0x1e1f ;  /* 0x00001e1fff0b7424 */ /* 0x000fe400078e00ff */
[----:B------:R-:W-:Y:S02]  /*1b2e0*/  IMAD.MOV.U32 R15, RZ, RZ, -0x1 ;  /* 0xffffffffff0f7424 */ /* 0x000fe400078e00ff */
[----:B-----5:R-:W-:Y:S02]  /*1b2f0*/  IMAD R0, R21, R9, RZ ;  /* 0x0000000915007224 */ /* 0x020fe400078e02ff */
[----:B------:R-:W-:-:S07]  /*1b300*/  IMAD R17, R17, 0xc0, R20 ;  /* 0x000000c011117824 */ /* 0x000fce00078e0214 */
[----:B------:R-:W-:Y:S05]  /*1b310*/  WARPSYNC.COLLECTIVE R15, `(.L_x_685) ;  /* 0x000000000f087348 */ /* 0x000fea0003c00000 */
[----:B------:R0:W1:Y:S02]  /*1b320*/  SHFL.IDX P6, R14, R13, R12, R11 ;  /* 0x0000000c0d0e7389 */ /* 0x00006400000c000b */
[----:B01----:R-:W-:Y:S01]  /*1b330*/  ENDCOLLECTIVE ;  /* 0x000000000000791b */ /* 0x003fe20003800000 */
.L_x_685:
[----:B------:R-:W-:Y:S02]  /*1b340*/  ISETP.GE.AND P2, PT, R17, R0, PT ;  /* 0x000000001100720c */ /* 0x000fe40003f46270 */
[----:B------:R-:W-:Y:S01]  /*1b350*/  MOV R13, R6 ;  /* 0x00000006000d7202 */ /* 0x000fe20000000f00 */
[----:B------:R-:W-:-:S10]  /*1b360*/  IMAD.MOV.U32 R2, RZ, RZ, R14 ;  /* 0x000000ffff027224 */ /* 0x000fd400078e000e */
[----:B------:R-:W-:Y:S05]  /*1b370*/  WARPSYNC.COLLECTIVE R15, `(.L_x_686) ;  /* 0x000000000f087348 */ /* 0x000fea0003c00000 */
[----:B------:R0:W1:Y:S02]  /*1b380*/  SHFL.IDX P6, R14, R13, R12, R11 ;  /* 0x0000000c0d0e7389 */ /* 0x00006400000c000b */
[----:B01----:R-:W-:Y:S01]  /*1b390*/  ENDCOLLECTIVE ;  /* 0x000000000000791b */ /* 0x003fe20003800000 */
.L_x_686:
[----:B------:R-:W-:Y:S02]  /*1b3a0*/  IMAD.MOV.U32 R13, RZ, RZ, R4 ;  /* 0x000000ffff0d7224 */ /* 0x000fe400078e0004 */
[----:B------:R-:W-:Y:S02]  /*1b3b0*/  IMAD.MOV.U32 R12, RZ, RZ, 0x1 ;  /* 0x00000001ff0c7424 */ /* 0x000fe400078e00ff */
[----:B------:R-:W-:-:S07]  /*1b3c0*/  IMAD.MOV.U32 R3, RZ, RZ, R14 ;  /* 0x000000ffff037224 */ /* 0x000fce00078e000e */
[----:B------:R-:W-:Y:S05]  /*1b3d0*/  WARPSYNC.COLLECTIVE R15, `(.L_x_687) ;  /* 0x000000000f087348 */ /* 0x000fea0003c00000 */
[----:B------:R0:W1:Y:S02]  /*1b3e0*/  SHFL.IDX P6, R14, R13, R12, R11 ;  /* 0x0000000c0d0e7389 */ /* 0x00006400000c000b */
[----:B01----:R-:W-:Y:S01]  /*1b3f0*/  ENDCOLLECTIVE ;  /* 0x000000000000791b */ /* 0x003fe20003800000 */
.L_x_687:
[----:B------:R-:W-:-:S05]  /*1b400*/  @!P2 IADD3 R3, P4, R10, R3, RZ ;  /* 0x000000030a03a210 */ /* 0x000fca0007f9e0ff */
[----:B------:R-:W-:-:S05]  /*1b410*/  @!P2 IMAD.X R2, RZ, RZ, R2, P4 ;  /* 0x000000ffff02a224 */ /* 0x000fca00020e0602 */
[----:B------:R-:W-:Y:S02]  /*1b420*/  @!P2 LOP3.LUT R3, R3, R2, RZ, 0x3c, !PT ;  /* 0x000000020303a212 */ /* 0x000fe400078e3cff */
[----:B------:R-:W-:Y:S02]  /*1b430*/  MOV R13, R6 ;  /* 0x00000006000d7202 */ /* 0x000fe40000000f00 */
[----:B------:R-:W-:-:S04]  /*1b440*/  @!P2 LOP3.LUT R2, R3, R2, RZ, 0x3c, !PT ;  /* 0x000000020302a212 */ /* 0x000fc800078e3cff */
[----:B------:R-:W-:Y:S01]  /*1b450*/  @!P2 LOP3.LUT R3, R3, R2, RZ, 0x3c, !PT ;  /* 0x000000020303a212 */ /* 0x000fe200078e3cff */
[----:B------:R-:W-:-:S07]  /*1b460*/  IMAD.MOV.U32 R4, RZ, RZ, R14 ;  /* 0x000000ffff047224 */ /* 0x000fce00078e000e */
[----:B------:R-:W-:Y:S05]  /*1b470*/  WARPSYNC.COLLECTIVE R15, `(.L_x_688) ;  /* 0x000000000f087348 */ /* 0x000fea0003c00000 */
[----:B------:R0:W1:Y:S02]  /*1b480*/  SHFL.IDX P6, R14, R13, R12, R11 ;  /* 0x0000000c0d0e7389 */ /* 0x00006400000c000b */
[----:B01----:R-:W-:Y:S01]  /*1b490*/  ENDCOLLECTIVE ;  /* 0x000000000000791b */ /* 0x003fe20003800000 */
.L_x_688:
[----:B------:R-:W-:Y:S01]  /*1b4a0*/  @!PT LDS RZ, [RZ] ;  /* 0x00000000fffff984 */ /* 0x000fe20000000800 */
[----:B------:R-:W-:Y:S01]  /*1b4b0*/  @!PT LDS RZ, [RZ] ;  /* 0x00000000fffff984 */ /* 0x000fe20000000800 */
[----:B------:R-:W-:Y:S01]  /*1b4c0*/  @!PT LDS RZ, [RZ] ;  /* 0x00000000fffff984 */ /* 0x000fe20000000800 */
[----:B------:R-:W-:Y:S04]  /*1b4d0*/  @!P2 LDGSTS.E.BYPASS.LTC128B.128 [R8+0xf000], desc[UR42][R2.64], !P3 ;  /* 0x0f0000000208afae */ /* 0x000fe8000d901d6a */
[----:B------:R-:W-:Y:S04]  /*1b4e0*/  @!P2 LDGSTS.E.BYPASS.LTC128B.128 [R8+0x10800], desc[UR42][R2.64+0x20], !P0 ;  /* 0x108000200208afae */ /* 0x000fe8000c101d6a */
[----:B------:R0:W-:Y:S01]  /*1b4f0*/  @!P2 LDGSTS.E.BYPASS.LTC128B.128 [R8+0x12000], desc[UR42][R2.64+0x40], !P1 ;  /* 0x120000400208afae */ /* 0x0001e2000c901d6a */
[----:B------:R-:W-:Y:S02]  /*1b500*/  IMAD.MOV.U32 R13, RZ, RZ, R5 ;  /* 0x000000ffff0d7224 */ /* 0x000fe400078e0005 */
[----:B------:R-:W-:-:S02]  /*1b510*/  IMAD.MOV.U32 R12, RZ, RZ, RZ ;  /* 0x000000ffff0c7224 */ /* 0x000fc400078e00ff */
[----:B0-----:R-:W-:Y:S02]  /*1b520*/  VIADD R3, R17, 0x40 ;  /* 0x0000004011037836 */ /* 0x001fe40000000000 */
[----:B------:R-:W-:-:S07]  /*1b530*/  IMAD.MOV.U32 R6, RZ, RZ, R14 ;  /* 0x000000ffff067224 */ /* 0x000fce00078e000e */
[----:B------:R-:W-:Y:S05]  /*1b540*/  WARPSYNC.COLLECTIVE R15, `(.L_x_689) ;  /* 0x000000000f087348 */ /* 0x000fea0003c00000 */
[----:B------:R0:W1:Y:S02]  /*1b550*/  SHFL.IDX P6, R14, R13, R12, R11 ;  /* 0x0000000c0d0e7389 */ /* 0x00006400000c000b */
[----:B01----:R-:W-:Y:S01]  /*1b560*/  ENDCOLLECTIVE ;  /* 0x000000000000791b */ /* 0x003fe20003800000 */
.L_x_689:
[----:B------:R-:W-:-:S13]  /*1b570*/  ISETP.GE.AND P2, PT, R3, R0, PT ;  /* 0x000000000300720c */ /* 0x000fda0003f46270 */
[----:B------:R-:W-:Y:S01]  /*1b580*/  @!P2 IADD3 R2, P4, R10, R6, RZ ;  /* 0x000000060a02a210 */ /* 0x000fe20007f9e0ff */
[----:B------:R-:W-:-:S04]  /*1b590*/  IMAD.MOV.U32 R13, RZ, RZ, R7 ;  /* 0x000000ffff0d7224 */ /* 0x000fc800078e0007 */
[----:B------:R-:W-:-:S05]  /*1b5a0*/  @!P2 IMAD.X R3, RZ, RZ, R4, P4 ;  /* 0x000000ffff03a224 */ /* 0x000fca00020e0604 */
[----:B------:R-:W-:Y:S01]  /*1b5b0*/  @!PT LDS RZ, [RZ] ;  /* 0x00000000fffff984 */ /* 0x000fe20000000800 */
[----:B------:R-:W-:Y:S01]  /*1b5c0*/  @!PT LDS RZ, [RZ] ;  /* 0x00000000fffff984 */ /* 0x000fe20000000800 */
[----:B------:R-:W-:Y:S01]  /*1b5d0*/  @!PT LDS RZ, [RZ] ;  /* 0x00000000fffff984 */ /* 0x000fe20000000800 */
[----:B------:R-:W-:Y:S04]  /*1b5e0*/  @!P2 LDGSTS.E.BYPASS.LTC128B.128 [R8+0xf800], desc[UR42][R2.64], !P3 ;  /* 0x0f8000000208afae */ /* 0x000fe8000d901d6a */
[----:B------:R-:W-:Y:S04]  /*1b5f0*/  @!P2 LDGSTS.E.BYPASS.LTC128B.128 [R8+0x11000], desc[UR42][R2.64+0x20], !P0 ;  /* 0x110000200208afae */ /* 0x000fe8000c101d6a */
[----:B------:R0:W-:Y:S02]  /*1b600*/  @!P2 LDGSTS.E.BYPASS.LTC128B.128 [R8+0x12800], desc[UR42][R2.64+0x40], !P1 ;  /* 0x128000400208afae */ /* 0x0001e4000c901d6a */
[----:B0-----:R-:W-:-:S07]  /*1b610*/  MOV R3, R14 ;  /* 0x0000000e00037202 */ /* 0x001fce0000000f00 */
[----:B------:R-:W-:Y:S05]  /*1b620*/  WARPSYNC.COLLECTIVE R15, `(.L_x_690) ;  /* 0x000000000f087348 */ /* 0x000fea0003c00000 */
[----:B------:R0:W1:Y:S02]  /*1b630*/  SHFL.IDX P6, R14, R13, R12, R11 ;  /* 0x0000000c0d0e7389 */ /* 0x00006400000c000b */
[----:B01----:R-:W-:Y:S01]  /*1b640*/  ENDCOLLECTIVE ;  /* 0x000000000000791b */ /* 0x003fe20003800000 */
.L_x_690:
[----:B------:R-:W-:Y:S01]  /*1b650*/  IMAD.MOV.U32 R2, RZ, RZ, R14 ;  /* 0x000000ffff027224 */ /* 0x000fe200078e000e */
[----:B------:R-:W-:Y:S06]  /*1b660*/  BRA `(.L_x_691) ;  /* 0xffffffbc00c87947 */ /* 0x000fec000383ffff */
.L_x_568:
[----:B--2---:R2:W3:Y:S02]  /*1b670*/  SYNCS.PHASECHK.TRANS64.TRYWAIT P0, [R22+URZ+0x19c20], R0 ;  /* 0x019c2000160075a7 */ /* 0x0044e4000800017f */
[----:B---3--:R-:W-:Y:S05]  /*1b680*/  @!P0 NANOSLEEP.SYNCS 0x989680 ;  /* 0x009896800000895d */ /* 0x008fea0003900000 */
[----:B------:R-:W3:Y:S02]  /*1b690*/  @!P0 SYNCS.PHASECHK.TRANS64 P0, [R22+URZ+0x19c20], R0 ;  /* 0x019c2000160085a7 */ /* 0x000ee4000800007f */
[----:B---3--:R-:W-:Y:S05]  /*1b6a0*/  @!P0 BRA `(.L_x_568) ;  /* 0xfffffffc00f08947 */ /* 0x008fea000383ffff */
[----:B------:R-:W-:Y:S05]  /*1b6b0*/  BRA `(.L_x_692) ;  /* 0xffffffc000387947 */ /* 0x000fea000383ffff */
.L_x_572:
[----:B0-----:R0:W1:Y:S02]  /*1b6c0*/  SYNCS.PHASECHK.TRANS64.TRYWAIT P0, [R0+URZ+0x19c80], R10 ;  /* 0x019c800a000075a7 */ /* 0x001064000800017f */
[----:B-1----:R-:W-:Y:S05]  /*1b6d0*/  @!P0 NANOSLEEP.SYNCS 0x989680 ;  /* 0x009896800000895d */ /* 0x002fea0003900000 */
[----:B------:R-:W1:Y:S02]  /*1b6e0*/  @!P0 SYNCS.PHASECHK.TRANS64 P0, [R0+URZ+0x19c80], R10 ;  /* 0x019c800a000085a7 */ /* 0x000e64000800007f */
[----:B-1----:R-:W-:Y:S05]  /*1b6f0*/  @!P0 BRA `(.L_x_572) ;  /* 0xfffffffc00f08947 */ /* 0x002fea000383ffff */
[----:B------:R-:W-:Y:S05]  /*1b700*/  BRA `(.L_x_693) ;  /* 0xffffffc400047947 */ /* 0x000fea000383ffff */
.L_x_573:
        /* <DEDUP_REMOVED lines=8> */
.L_x_695:
[----:B------:R-:W-:Y:S05]  /*1b790*/  BSYNC B0 ;  /* 0x0000000000007941 */ /* 0x000fea0003800000 */
.L_x_694:
[----:B------:R-:W0:Y:S01]  /*1b7a0*/  S2R R2, SR_TID.X ;  /* 0x0000000000027919 */ /* 0x000e220000002100 */
[----:B------:R-:W-:Y:S02]  /*1b7b0*/  IMAD.MOV.U32 R13, RZ, RZ, R21 ;  /* 0x000000ffff0d7224 */ /* 0x000fe400078e0015 */
[----:B------:R-:W-:Y:S02]  /*1b7c0*/  IMAD.MOV.U32 R12, RZ, RZ, RZ ;  /* 0x000000ffff0c7224 */ /* 0x000fe400078e00ff */
[----:B------:R-:W-:Y:S02]  /*1b7d0*/  IMAD.MOV.U32 R11, RZ, RZ, 0x1e1f ;  /* 0x00001e1fff0b7424 */ /* 0x000fe400078e00ff */
[----:B------:R-:W-:Y:S02]  /*1b7e0*/  IMAD.MOV.U32 R15, RZ, RZ, -0x1 ;  /* 0xffffffffff0f7424 */ /* 0x000fe400078e00ff */
[----:B------:R-:W-:Y:S02]  /*1b7f0*/  IMAD.MOV.U32 R3, RZ, RZ, R14 ;  /* 0x000000ffff037224 */ /* 0x000fe400078e000e */
[----:B------:R-:W-:-:S07]  /*1b800*/  IMAD.IADD R6, R22, 0x1, R6 ;  /* 0x0000000116067824 */ /* 0x000fce00078e0206 */
[----:B0-----:R-:W-:Y:S05]  /*1b810*/  WARPSYNC.COLLECTIVE R15, `(.L_x_696) ;  /* 0x000000000f087348 */ /* 0x001fea0003c00000 */
[----:B------:R1:W2:Y:S02]  /*1b820*/  SHFL.IDX P6, R14, R13, R12, R11 ;  /* 0x0000000c0d0e7389 */ /* 0x0002a400000c000b */
[----:B012---:R-:W-:Y:S01]  /*1b830*/  ENDCOLLECTIVE ;  /* 0x000000000000791b */ /* 0x007fe20003800000 */
.L_x_696:
[----:B------:R-:W-:Y:S02]  /*1b840*/  IMAD.MOV.U32 R13, RZ, RZ, R26 ;  /* 0x000000ffff0d7224 */ /* 0x000fe400078e001a */
[----:B------:R-:W-:Y:S01]  /*1b850*/  IMAD.MOV.U32 R12, RZ, RZ, 0x1 ;  /* 0x00000001ff0c7424 */ /* 0x000fe200078e00ff */
[----:B------:R-:W-:Y:S01]  /*1b860*/  SHF.L.U32 R15, R2, 0x4, RZ ;  /* 0x00000004020f7819 */ /* 0x000fe200000006ff */
[----:B------:R-:W-:-:S03]  /*1b870*/  IMAD.MOV.U32 R2, RZ, RZ, R14 ;  /* 0x000000ffff027224 */ /* 0x000fc600078e000e */
[----:B------:R-:W-:-:S04]  /*1b880*/  LOP3.LUT R15, R15, 0x10, RZ, 0xc0, !PT ;  /* 0x000000100f0f7812 */ /* 0x000fc800078ec0ff */
[----:B------:R-:W-:Y:S02]  /*1b890*/  IADD3 R2, P0, R15, R2, RZ ;  /* 0x000000020f027210 */ /* 0x000fe40007f1e0ff */
[----:B------:R-:W-:-:S03]  /*1b8a0*/  MOV R15, 0xffffffff ;  /* 0xffffffff000f7802 */ /* 0x000fc60000000f00 */
[----:B------:R-:W-:-:S08]  /*1b8b0*/  IMAD.X R3, RZ, RZ, R3, P0 ;  /* 0x000000ffff037224 */ /* 0x000fd000000e0603 */
[----:B------:R-:W-:Y:S05]  /*1b8c0*/  WARPSYNC.COLLECTIVE R15, `(.L_x_697) ;  /* 0x000000000f087348 */ /* 0x000fea0003c00000 */
[----:B------:R0:W1:Y:S02]  /*1b8d0*/  SHFL.IDX P6, R14, R13, R12, R11 ;  /* 0x0000000c0d0e7389 */ /* 0x00006400000c000b */
[----:B01----:R-:W-:Y:S01]  /*1b8e0*/  ENDCOLLECTIVE ;  /* 0x000000000000791b */ /* 0x003fe20003800000 */
.L_x_697:
        /* <DEDUP_REMOVED lines=11> */
.L_x_698:
[----:B------:R-:W-:Y:S01]  /*1b9a0*/  IMAD.MOV.U32 R2, RZ, RZ, R14 ;  /* 0x000000ffff027224 */ /* 0x000fe200078e000e */
[----:B------:R-:W-:Y:S06]  /*1b9b0*/  BRA `(.L_x_699) ;  /* 0xffffffc400107947 */ /* 0x000fec000383ffff */
.L_x_578:
[----:B---3--:R3:W4:Y:S02]  /*1b9c0*/  SYNCS.PHASECHK.TRANS64.TRYWAIT P0, [R0+URZ+0x19c40], R10 ;  /* 0x019c400a000075a7 */ /* 0x008724000800017f */
[----:B----4-:R-:W-:Y:S05]  /*1b9d0*/  @!P0 NANOSLEEP.SYNCS 0x989680 ;  /* 0x009896800000895d */ /* 0x010fea0003900000 */
[----:B------:R-:W4:Y:S02]  /*1b9e0*/  @!P0 SYNCS.PHASECHK.TRANS64 P0, [R0+URZ+0x19c40], R10 ;  /* 0x019c400a000085a7 */ /* 0x000f24000800007f */
[----:B----4-:R-:W-:Y:S05]  /*1b9f0*/  @!P0 BRA `(.L_x_578) ;  /* 0xfffffffc00f08947 */ /* 0x010fea000383ffff */
[----:B------:R-:W-:Y:S05]  /*1ba00*/  BRA `(.L_x_700) ;  /* 0xffffffc400747947 */ /* 0x000fea000383ffff */
.L_x_579:
[----:B------:R-:W-:Y:S01]  /*1ba10*/  BSSY B0, `(.L_x_701) ;  /* 0x0000008000007945 */ /* 0x000fe20003800000 */
[----:B------:R-:W-:Y:S01]  /*1ba20*/  IMAD.MOV.U32 R13, RZ, RZ, R8 ;  /* 0x000000ffff0d7224 */ /* 0x000fe200078e0008 */
[----:B------:R-:W-:Y:S01]  /*1ba30*/  MOV R11, 0x1e1f ;  /* 0x00001e1f000b7802 */ /* 0x000fe20000000f00 */
[----:B------:R-:W-:Y:S02]  /*1ba40*/  IMAD.MOV.U32 R12, RZ, RZ, RZ ;  /* 0x000000ffff0c7224 */ /* 0x000fe400078e00ff */
[----:B------:R-:W-:-:S07]  /*1ba50*/  IMAD.MOV.U32 R15, RZ, RZ, -0x1 ;  /* 0xffffffffff0f7424 */ /* 0x000fce00078e00ff */
[----:B0-23--:R-:W-:Y:S05]  /*1ba60*/  WARPSYNC.COLLECTIVE R15, `(.L_x_702) ;  /* 0x000000000f087348 */ /* 0x00dfea0003c00000 */
[----:B------:R1:W4:Y:S02]  /*1ba70*/  SHFL.IDX P6, R14, R13, R12, R11 ;  /* 0x0000000c0d0e7389 */ /* 0x00032400000c000b */
[----:B01234-:R-:W-:Y:S01]  /*1ba80*/  ENDCOLLECTIVE ;  /* 0x000000000000791b */ /* 0x01ffe20003800000 */
.L_x_702:
[----:B------:R-:W-:Y:S05]  /*1ba90*/  BSYNC B0 ;  /* 0x0000000000007941 */ /* 0x000fea0003800000 */
.L_x_701:
        /* <DEDUP_REMOVED lines=8> */
.L_x_703:
[----:B------:R-:W-:Y:S02]  /*1bb20*/  IMAD.MOV.U32 R13, RZ, RZ, R8 ;  /* 0x000000ffff0d7224 */ /* 0x000fe400078e0008 */
[----:B------:R-:W-:Y:S02]  /*1bb30*/  IMAD.MOV.U32 R12, RZ, RZ, 0x1 ;  /* 0x00000001ff0c7424 */ /* 0x000fe400078e00ff */
[----:B------:R-:W-:-:S07]  /*1bb40*/  IMAD.MOV.U32 R2, RZ, RZ, R14 ;  /* 0x000000ffff027224 */ /* 0x000fce00078e000e */
[----:B------:R-:W-:Y:S05]  /*1bb50*/  WARPSYNC.COLLECTIVE R15, `(.L_x_704) ;  /* 0x000000000f087348 */ /* 0x000fea0003c00000 */
[----:B------:R0:W1:Y:S02]  /*1bb60*/  SHFL.IDX P6, R14, R13, R12, R11 ;  /* 0x0000000c0d0e7389 */ /* 0x00006400000c000b */
[----:B01----:R-:W-:Y:S01]  /*1bb70*/  ENDCOLLECTIVE ;  /* 0x000000000000791b */ /* 0x003fe20003800000 */
.L_x_704:
[----:B------:R-:W-:-:S05]  /*1bb80*/  IADD3 R2, P0, R21, R2, RZ ;  /* 0x0000000215027210 */ /* 0x000fca0007f1e0ff */
[----:B------:R-:W-:-:S05]  /*1bb90*/  IMAD.X R3, RZ, RZ, R3, P0 ;  /* 0x000000ffff037224 */ /* 0x000fca00000e0603 */
[----:B------:R-:W-:Y:S01]  /*1bba0*/  @!PT LDS RZ, [RZ] ;  /* 0x00000000fffff984 */ /* 0x000fe20000000800 */
[----:B------:R-:W-:Y:S01]  /*1bbb0*/  @!PT LDS RZ, [RZ] ;  /* 0x00000000fffff984 */ /* 0x000fe20000000800 */
[----:B------:R-:W-:Y:S01]  /*1bbc0*/  @!PT LDS RZ, [RZ] ;  /* 0x00000000fffff984 */ /* 0x000fe20000000800 */
[----:B------:R0:W-:Y:S01]  /*1bbd0*/  LDGSTS.E.BYPASS.LTC128B.128 [R6+0x13800], desc[UR42][R2.64], !P4 ;  /* 0x1380000002067fae */ /* 0x0001e2000e101d6a */
[----:B------:R-:W-:-:S03]  /*1bbe0*/  MOV R13, R7 ;  /* 0x00000007000d7202 */ /* 0x000fc60000000f00 */
[----:B------:R0:W-:Y:S04]  /*1bbf0*/  LDGSTS.E.BYPASS.LTC128B.128 [R6+0x14800], desc[UR42][R2.64+0x20], !P3 ;  /* 0x1480002002067fae */ /* 0x0001e8000d901d6a */
[----:B------:R0:W-:Y:S01]  /*1bc00*/  LDGSTS.E.BYPASS.LTC128B.128 [R6+0x15800], desc[UR42][R2.64+0x40], !P2 ;  /* 0x1580004002067fae */ /* 0x0001e2000d101d6a */
[----:B------:R-:W-:-:S07]  /*1bc10*/  IMAD.MOV.U32 R8, RZ, RZ, R14 ;  /* 0x000000ffff087224 */ /* 0x000fce00078e000e */
[----:B0-----:R-:W-:Y:S05]  /*1bc20*/  WARPSYNC.COLLECTIVE R15, `(.L_x_705) ;  /* 0x000000000f087348 */ /* 0x001fea0003c00000 */
[----:B------:R1:W2:Y:S02]  /*1bc30*/  SHFL.IDX P6, R14, R13, R12, R11 ;  /* 0x0000000c0d0e7389 */ /* 0x0002a400000c000b */
[----:B012---:R-:W-:Y:S01]  /*1bc40*/  ENDCOLLECTIVE ;  /* 0x000000000000791b */ /* 0x007fe20003800000 */
.L_x_705:
[----:B------:R-:W-:Y:S01]  /*1bc50*/  IMAD.MOV.U32 R2, RZ, RZ, R14 ;  /* 0x000000ffff027224 */ /* 0x000fe200078e000e */
[----:B------:R-:W-:Y:S06]  /*1bc60*/  BRA `(.L_x_706) ;  /* 0xffffffc4007c7947 */ /* 0x000fec000383ffff */
.L_x_584:
[----:B0-----:R0:W2:Y:S02]  /*1bc70*/  SYNCS.PHASECHK.TRANS64.TRYWAIT P2, [R2+URZ+0x19c70], R0 ;  /* 0x019c7000020075a7 */ /* 0x0010a4000804017f */
[----:B--2---:R-:W-:Y:S05]  /*1bc80*/  @!P2 NANOSLEEP.SYNCS 0x989680 ;  /* 0x009896800000a95d */ /* 0x004fea0003900000 */
[----:B------:R-:W2:Y:S02]  /*1bc90*/  @!P2 SYNCS.PHASECHK.TRANS64 P2, [R2+URZ+0x19c70], R0 ;  /* 0x019c70000200a5a7 */ /* 0x000ea4000804007f */
[----:B--2---:R-:W-:Y:S05]  /*1bca0*/  @!P2 BRA `(.L_x_584) ;  /* 0xfffffffc00f0a947 */ /* 0x004fea000383ffff */
[----:B------:R-:W-:Y:S05]  /*1bcb0*/  BRA `(.L_x_707) ;  /* 0xffffffc400e87947 */ /* 0x000fea000383ffff */
.L_x_586:
[----:B0-----:R0:W2:Y:S02]  /*1bcc0*/  SYNCS.PHASECHK.TRANS64.TRYWAIT P2, [R2+URZ+0x19c60], R0 ;  /* 0x019c6000020075a7 */ /* 0x0010a4000804017f */
[----:B--2---:R-:W-:Y:S05]  /*1bcd0*/  @!P2 NANOSLEEP.SYNCS 0x989680 ;  /* 0x009896800000a95d */ /* 0x004fea0003900000 */
[----:B------:R-:W2:Y:S02]  /*1bce0*/  @!P2 SYNCS.PHASECHK.TRANS64 P2, [R2+URZ+0x19c60], R0 ;  /* 0x019c60000200a5a7 */ /* 0x000ea4000804007f */
[----:B--2---:R-:W-:Y:S05]  /*1bcf0*/  @!P2 BRA `(.L_x_586) ;  /* 0xfffffffc00f0a947 */ /* 0x004fea000383ffff */
[----:B------:R-:W-:Y:S05]  /*1bd00*/  BRA `(.L_x_708) ;  /* 0xffffffc400f87947 */ /* 0x000fea000383ffff */
.L_x_594:
[----:B0-----:R0:W1:Y:S02]  /*1bd10*/  SYNCS.PHASECHK.TRANS64.TRYWAIT P1, [R3+URZ+0x19c70], R0 ;  /* 0x019c7000030075a7 */ /* 0x001064000802017f */
[----:B-1----:R-:W-:Y:S05]  /*1bd20*/  @!P1 NANOSLEEP.SYNCS 0x989680 ;  /* 0x009896800000995d */ /* 0x002fea0003900000 */
[----:B------:R-:W1:Y:S02]  /*1bd30*/  @!P1 SYNCS.PHASECHK.TRANS64 P1, [R3+URZ+0x19c70], R0 ;  /* 0x019c7000030095a7 */ /* 0x000e64000802007f */
[----:B-1----:R-:W-:Y:S05]  /*1bd40*/  @!P1 BRA `(.L_x_594) ;  /* 0xfffffffc00f09947 */ /* 0x002fea000383ffff */
[----:B------:R-:W-:Y:S05]  /*1bd50*/  BRA `(.L_x_709) ;  /* 0xffffffcc005c7947 */ /* 0x000fea000383ffff */
.L_x_596:
[----:B0-----:R0:W1:Y:S02]  /*1bd60*/  SYNCS.PHASECHK.TRANS64.TRYWAIT P1, [R3+URZ+0x19c60], R0 ;  /* 0x019c6000030075a7 */ /* 0x001064000802017f */
[----:B-1----:R-:W-:Y:S05]  /*1bd70*/  @!P1 NANOSLEEP.SYNCS 0x989680 ;  /* 0x009896800000995d */ /* 0x002fea0003900000 */
[----:B------:R-:W1:Y:S02]  /*1bd80*/  @!P1 SYNCS.PHASECHK.TRANS64 P1, [R3+URZ+0x19c60], R0 ;  /* 0x019c6000030095a7 */ /* 0x000e64000802007f */
[----:B-1----:R-:W-:Y:S05]  /*1bd90*/  @!P1 BRA `(.L_x_596) ;  /* 0xfffffffc00f09947 */ /* 0x002fea000383ffff */
[----:B------:R-:W-:Y:S05]  /*1bda0*/  BRA `(.L_x_710) ;  /* 0xffffffcc00687947 */ /* 0x000fea000383ffff */
.L_x_601:
[----:B------:R-:W-:Y:S01]  /*1bdb0*/  BSSY B0, `(.L_x_711) ;  /* 0x0000008000007945 */ /* 0x000fe20003800000 */
[----:B------:R-:W-:Y:S02]  /*1bdc0*/  IMAD.MOV.U32 R13, RZ, RZ, R16 ;  /* 0x000000ffff0d7224 */ /* 0x000fe400078e0010 */
[----:B------:R-:W-:Y:S02]  /*1bdd0*/  IMAD.MOV.U32 R12, RZ, RZ, RZ ;  /* 0x000000ffff0c7224 */ /* 0x000fe400078e00ff */
[----:B0-----:R-:W-:Y:S02]  /*1bde0*/  IMAD.MOV.U32 R11, RZ, RZ, 0x1f ;  /* 0x0000001fff0b7424 */ /* 0x001fe400078e00ff */
[----:B------:R-:W-:-:S07]  /*1bdf0*/  IMAD.MOV.U32 R15, RZ, RZ, -0x1 ;  /* 0xffffffffff0f7424 */ /* 0x000fce00078e00ff */
[----:B-1----:R-:W-:Y:S05]  /*1be00*/  WARPSYNC.COLLECTIVE R15, `(.L_x_712) ;  /* 0x000000000f087348 */ /* 0x002fea0003c00000 */
[----:B------:R0:W2:Y:S02]  /*1be10*/  SHFL.IDX P6, R14, R13, R12, R11 ;  /* 0x0000000c0d0e7389 */ /* 0x0000a400000c000b */
[----:B012---:R-:W-:Y:S01]  /*1be20*/  ENDCOLLECTIVE ;  /* 0x000000000000791b */ /* 0x007fe20003800000 */
.L_x_712:
[----:B------:R-:W-:Y:S05]  /*1be30*/  BSYNC B0 ;  /* 0x0000000000007941 */ /* 0x000fea0003800000 */
.L_x_711:
[----:B------:R-:W-:Y:S01]  /*1be40*/  IMAD.MOV.U32 R13, RZ, RZ, R16 ;  /* 0x000000ffff0d7224 */ /* 0x000fe200078e0010 */
[----:B------:R-:W-:Y:S01]  /*1be50*/  MOV R0, R14 ;  /* 0x0000000e00007202 */ /* 0x000fe20000000f00 */
[----:B------:R-:W-:Y:S01]  /*1be60*/  IMAD.MOV.U32 R12, RZ, RZ, 0x1 ;  /* 0x00000001ff0c7424 */ /* 0x000fe200078e00ff */
[----:B------:R-:W-:Y:S01]  /*1be70*/  IADD3 R5, R19, R6, RZ ;  /* 0x0000000613057210 */ /* 0x000fe20007ffe0ff */
[----:B------:R-:W-:Y:S02]  /*1be80*/  IMAD.MOV.U32 R11, RZ, RZ, 0x1f ;  /* 0x0000001fff0b7424 */ /* 0x000fe400078e00ff */
[----:B------:R-:W-:-:S07]  /*1be90*/  IMAD.MOV.U32 R15, RZ, RZ, -0x1 ;  /* 0xffffffffff0f7424 */ /* 0x000fce00078e00ff */
[----:B------:R-:W-:Y:S05]  /*1bea0*/  WARPSYNC.COLLECTIVE R15, `(.L_x_713) ;  /* 0x000000000f087348 */ /* 0x000fea0003c00000 */
[----:B------:R0:W1:Y:S02]  /*1beb0*/  SHFL.IDX P6, R14, R13, R12, R11 ;  /* 0x0000000c0d0e7389 */ /* 0x00006400000c000b */
[----:B01----:R-:W-:Y:S01]  /*1bec0*/  ENDCOLLECTIVE ;  /* 0x000000000000791b */ /* 0x003fe20003800000 */
.L_x_713:
[----:B------:R-:W-:Y:S02]  /*1bed0*/  ULDC UR4, c[0x0][0xc3c] ;  /* 0x00030f0000047ab9 */ /* 0x000fe40000000800 */
[----:B------:R-:W-:-:S13]  /*1bee0*/  ISETP.GE.OR P1, PT, R5, UR4, !P0 ;  /* 0x0000000405007c0c */ /* 0x000fda000c726670 */
[----:B------:R-:W0:Y:S01]  /*1bef0*/  @!P1 LDC.64 R2, c[0x0][0xc80] ;  /* 0x00032000ff029b82 */ /* 0x000e220000000a00 */
[----:B------:R-:W-:Y:S02]  /*1bf00*/  IMAD.MOV.U32 R11, RZ, RZ, RZ ;  /* 0x000000ffff0b7224 */ /* 0x000fe400078e00ff */
[----:B------:R-:W-:Y:S02]  /*1bf10*/  IMAD.MOV.U32 R4, RZ, RZ, R14 ;  /* 0x000000ffff047224 */ /* 0x000fe400078e000e */
[----:B0-----:R-:W-:-:S06]  /*1bf20*/  @!P1 IMAD.WIDE R2, R5, 0x4, R2 ;  /* 0x0000000405029825 */ /* 0x001fcc00078e0202 */
[----:B------:R0:W2:Y:S01]  /*1bf30*/  @!P1 LDG.E R3, desc[UR42][R2.64] ;  /* 0x0000002a02039981 */ /* 0x0000a2000c1e1900 */
[C---:B------:R-:W-:Y:S02]  /*1bf40*/  ISETP.GE.U32.AND P2, PT, R6.reuse, 0x2, PT ;  /* 0x000000020600780c */ /* 0x040fe40003f46070 */
[C---:B------:R-:W-:Y:S02]  /*1bf50*/  ISETP.GE.U32.AND P3, PT, R6.reuse, 0x4, PT ;  /* 0x000000040600780c */ /* 0x040fe40003f66070 */
[C---:B------:R-:W-:Y:S02]  /*1bf60*/  ISETP.GE.U32.AND P4, PT, R6.reuse, 0x8, PT ;  /* 0x000000080600780c */ /* 0x040fe40003f86070 */
[C---:B------:R-:W-:Y:S01]  /*1bf70*/  ISETP.GE.U32.AND P5, PT, R6.reuse, 0x10, PT ;  /* 0x000000100600780c */ /* 0x040fe20003fa6070 */
[----:B0-----:R-:W-:Y:S02]  /*1bf80*/  IMAD.MOV.U32 R2, RZ, RZ, RZ ;  /* 0x000000ffff027224 */ /* 0x001fe400078e00ff */
[----:B--2---:R-:W-:Y:S01]  /*1bf90*/  @!P1 IMAD.MOV.U32 R2, RZ, RZ, R3 ;  /* 0x000000ffff029224 */ /* 0x004fe200078e0003 */
[----:B------:R-:W-:-:S03]  /*1bfa0*/  ISETP.NE.AND P1, PT, R6, RZ, PT ;  /* 0x000000ff0600720c */ /* 0x000fc60003f25270 */
[----:B------:R-:W-:-:S10]  /*1bfb0*/  IMAD.MOV.U32 R13, RZ, RZ, R2 ;  /* 0x000000ffff0d7224 */ /* 0x000fd400078e0002 */
[----:B------:R-:W-:Y:S05]  /*1bfc0*/  WARPSYNC.COLLECTIVE R15, `(.L_x_714) ;  /* 0x000000000f087348 */ /* 0x000fea0003c00000 */
[----:B------:R0:W1:Y:S02]  /*1bfd0*/  SHFL.UP P6, R14, R13, R12, R11 ;  /* 0x0400000c0d0e7389 */ /* 0x00006400000c000b */
[----:B01----:R-:W-:Y:S01]  /*1bfe0*/  ENDCOLLECTIVE ;  /* 0x000000000000791b */ /* 0x003fe20003800000 */
.L_x_714:
[----:B------:R-:W-:Y:S01]  /*1bff0*/  IMAD.MOV.U32 R12, RZ, RZ, 0x2 ;  /* 0x00000002ff0c7424 */ /* 0x000fe200078e00ff */
[----:B------:R-:W-:-:S05]  /*1c000*/  SEL R5, R14, RZ, P1 ;  /* 0x000000ff0e057207 */ /* 0x000fca0000800000 */
[----:B------:R-:W-:-:S05]  /*1c010*/  IMAD.IADD R3, R2, 0x1, R5 ;  /* 0x0000000102037824 */ /* 0x000fca00078e0205 */
[----:B------:R-:W-:-:S07]  /*1c020*/  MOV R13, R3 ;  /* 0x00000003000d7202 */ /* 0x000fce0000000f00 */
[----:B------:R-:W-:Y:S05]  /*1c030*/  WARPSYNC.COLLECTIVE R15, `(.L_x_715) ;  /* 0x000000000f087348 */ /* 0x000fea0003c00000 */
[----:B------:R0:W1:Y:S02]  /*1c040*/  SHFL.UP P6, R14, R13, R12, R11 ;  /* 0x0400000c0d0e7389 */ /* 0x00006400000c000b */
[----:B01----:R-:W-:Y:S01]  /*1c050*/  ENDCOLLECTIVE ;  /* 0x000000000000791b */ /* 0x003fe20003800000 */
.L_x_715:
[----:B------:R-:W-:Y:S01]  /*1c060*/  IMAD.MOV.U32 R12, RZ, RZ, 0x4 ;  /* 0x00000004ff0c7424 */ /* 0x000fe200078e00ff */
[----:B------:R-:W-:-:S05]  /*1c070*/  SEL R14, R14, RZ, P2 ;  /* 0x000000ff0e0e7207 */ /* 0x000fca0001000000 */
[----:B------:R-:W-:-:S04]  /*1c080*/  IMAD.IADD R3, R3, 0x1, R14 ;  /* 0x0000000103037824 */ /* 0x000fc800078e020e */
[----:B------:R-:W-:-:S07]  /*1c090*/  IMAD.MOV.U32 R13, RZ, RZ, R3 ;  /* 0x000000ffff0d7224 */ /* 0x000fce00078e0003 */
[----:B------:R-:W-:Y:S05]  /*1c0a0*/  WARPSYNC.COLLECTIVE R15, `(.L_x_716) ;  /* 0x000000000f087348 */ /* 0x000fea0003c00000 */
[----:B------:R0:W1:Y:S02]  /*1c0b0*/  SHFL.UP P6, R14, R13, R12, R11 ;  /* 0x0400000c0d0e7389 */ /* 0x00006400000c000b */
[----:B01----:R-:W-:Y:S01]  /*1c0c0*/  ENDCOLLECTIVE ;  /* 0x000000000000791b */ /* 0x003fe20003800000 */
.L_x_716:
[----:B------:R-:W-:Y:S01]  /*1c0d0*/  IMAD.MOV.U32 R12, RZ, RZ, 0x8 ;  /* 0x00000008ff0c7424 */ /* 0x000fe200078e00ff */
[----:B------:R-:W-:-:S05]  /*1c0e0*/  SEL R14, R14, RZ, P3 ;  /* 0x000000ff0e0e7207 */ /* 0x000fca0001800000 */
[----:B------:R-:W-:-:S05]  /*1c0f0*/  IMAD.IADD R3, R3, 0x1, R14 ;  /* 0x0000000103037824 */ /* 0x000fca00078e020e */
[----:B------:R-:W-:-:S07]  /*1c100*/  MOV R13, R3 ;  /* 0x00000003000d7202 */ /* 0x000fce0000000f00 */
[----:B------:R-:W-:Y:S05]  /*1c110*/  WARPSYNC.COLLECTIVE R15, `(.L_x_717) ;  /* 0x000000000f087348 */ /* 0x000fea0003c00000 */
[----:B------:R0:W1:Y:S02]  /*1c120*/  SHFL.UP P6, R14, R13, R12, R11 ;  /* 0x0400000c0d0e7389 */ /* 0x00006400000c000b */
[----:B01----:R-:W-:Y:S01]  /*1c130*/  ENDCOLLECTIVE ;  /* 0x000000000000791b */ /* 0x003fe20003800000 */
.L_x_717:
[----:B------:R-:W-:Y:S01]  /*1c140*/  IMAD.MOV.U32 R12, RZ, RZ, 0x10 ;  /* 0x00000010ff0c7424 */ /* 0x000fe200078e00ff */
[----:B------:R-:W-:-:S05]  /*1c150*/  SEL R14, R14, RZ, P4 ;  /* 0x000000ff0e0e7207 */ /* 0x000fca0002000000 */
[----:B------:R-:W-:-:S04]  /*1c160*/  IMAD.IADD R3, R3, 0x1, R14 ;  /* 0x0000000103037824 */ /* 0x000fc800078e020e */
[----:B------:R-:W-:-:S07]  /*1c170*/  IMAD.MOV.U32 R13, RZ, RZ, R3 ;  /* 0x000000ffff0d7224 */ /* 0x000fce00078e0003 */
[----:B------:R-:W-:Y:S05]  /*1c180*/  WARPSYNC.COLLECTIVE R15, `(.L_x_718) ;  /* 0x000000000f087348 */ /* 0x000fea0003c00000 */
[----:B------:R0:W1:Y:S02]  /*1c190*/  SHFL.UP P6, R14, R13, R12, R11 ;  /* 0x0400000c0d0e7389 */ /* 0x00006400000c000b */
[----:B01----:R-:W-:Y:S01]  /*1c1a0*/  ENDCOLLECTIVE ;  /* 0x000000000000791b */ /* 0x003fe20003800000 */
.L_x_718:
[----:B------:R-:W-:Y:S02]  /*1c1b0*/  IMAD.MOV.U32 R12, RZ, RZ, 0x1f ;  /* 0x0000001fff0c7424 */ /* 0x000fe400078e00ff */
[----:B------:R-:W-:Y:S01]  /*1c1c0*/  IMAD.MOV.U32 R11, RZ, RZ, 0x1f ;  /* 0x0000001fff0b7424 */ /* 0x000fe200078e00ff */
[----:B------:R-:W-:-:S05]  /*1c1d0*/  SEL R14, R14, RZ, P5 ;  /* 0x000000ff0e0e7207 */ /* 0x000fca0002800000 */
[----:B------:R-:W-:-:S05]  /*1c1e0*/  IMAD.IADD R3, R3, 0x1, R14 ;  /* 0x0000000103037824 */ /* 0x000fca00078e020e */
[----:B------:R-:W-:-:S07]  /*1c1f0*/  MOV R13, R3 ;  /* 0x00000003000d7202 */ /* 0x000fce0000000f00 */
[----:B------:R-:W-:Y:S05]  /*1c200*/  WARPSYNC.COLLECTIVE R15, `(.L_x_719) ;  /* 0x000000000f087348 */ /* 0x000fea0003c00000 */
[----:B------:R0:W1:Y:S02]  /*1c210*/  SHFL.IDX P6, R14, R13, R12, R11 ;  /* 0x0000000c0d0e7389 */ /* 0x00006400000c000b */
[----:B01----:R-:W-:Y:S01]  /*1c220*/  ENDCOLLECTIVE ;  /* 0x000000000000791b */ /* 0x003fe20003800000 */
.L_x_719:
[----:B------:R-:W-:Y:S05]  /*1c230*/  BRA `(.L_x_720) ;  /* 0xffffffd0001c7947 */ /* 0x000fea000383ffff */
.L_x_606:
[----:B------:R-:W-:Y:S01]  /*1c240*/  BSSY B0, `(.L_x_721) ;  /* 0x0000008000007945 */ /* 0x000fe20003800000 */
[----:B-----5:R-:W-:Y:S01]  /*1c250*/  IMAD.MOV.U32 R13, RZ, RZ, R2 ;  /* 0x000000ffff0d7224 */ /* 0x020fe200078e0002 */
[----:B------:R-:W-:Y:S01]  /*1c260*/  MOV R15, 0xffffffff ;  /* 0xffffffff000f7802 */ /* 0x000fe20000000f00 */
[----:B------:R-:W-:Y:S02]  /*1c270*/  IMAD.MOV.U32 R12, RZ, RZ, 0x1 ;  /* 0x00000001ff0c7424 */ /* 0x000fe400078e00ff */
[----:B------:R-:W-:-:S07]  /*1c280*/  IMAD.MOV.U32 R11, RZ, RZ, RZ ;  /* 0x000000ffff0b7224 */ /* 0x000fce00078e00ff */
[----:B0-----:R-:W-:Y:S05]  /*1c290*/  WARPSYNC.COLLECTIVE R15, `(.L_x_722) ;  /* 0x000000000f087348 */ /* 0x001fea0003c00000 */
[----:B------:R1:W2:Y:S02]  /*1c2a0*/  SHFL.UP P6, R14, R13, R12, R11 ;  /* 0x0400000c0d0e7389 */ /* 0x0002a400000c000b */
[----:B012---:R-:W-:Y:S01]  /*1c2b0*/  ENDCOLLECTIVE ;  /* 0x000000000000791b */ /* 0x007fe20003800000 */
.L_x_722:
[----:B------:R-:W-:Y:S05]  /*1c2c0*/  BSYNC B0 ;  /* 0x0000000000007941 */ /* 0x000fea0003800000 */
.L_x_721:
[----:B------:R-:W-:Y:S01]  /*1c2d0*/  SEL R3, R14, RZ, P1 ;  /* 0x000000ff0e037207 */ /* 0x000fe20000800000 */
[----:B------:R-:W-:Y:S02]  /*1c2e0*/  IMAD.MOV.U32 R12, RZ, RZ, 0x2 ;  /* 0x00000002ff0c7424 */ /* 0x000fe400078e00ff */
[----:B------:R-:W-:Y:S02]  /*1c2f0*/  IMAD.MOV.U32 R11, RZ, RZ, RZ ;  /* 0x000000ffff0b7224 */ /* 0x000fe400078e00ff */
[----:B------:R-:W-:Y:S02]  /*1c300*/  IMAD.IADD R3, R2, 0x1, R3 ;  /* 0x0000000102037824 */ /* 0x000fe400078e0203 */
[----:B------:R-:W-:Y:S02]  /*1c310*/  IMAD.MOV.U32 R15, RZ, RZ, -0x1 ;  /* 0xffffffffff0f7424 */ /* 0x000fe400078e00ff */
[----:B------:R-:W-:-:S07]  /*1c320*/  IMAD.MOV.U32 R13, RZ, RZ, R3 ;  /* 0x000000ffff0d7224 */ /* 0x000fce00078e0003 */
[----:B------:R-:W-:Y:S05]  /*1c330*/  WARPSYNC.COLLECTIVE R15, `(.L_x_723) ;  /* 0x000000000f087348 */ /* 0x000fea0003c00000 */
[----:B------:R0:W1:Y:S02]  /*1c340*/  SHFL.UP P6, R14, R13, R12, R11 ;  /* 0x0400000c0d0e7389 */ /* 0x00006400000c000b */
[----:B01----:R-:W-:Y:S01]  /*1c350*/  ENDCOLLECTIVE ;  /* 0x000000000000791b */ /* 0x003fe20003800000 */
.L_x_723:
[----:B------:R-:W-:Y:S01]  /*1c360*/  IMAD.MOV.U32 R12, RZ, RZ, 0x4 ;  /* 0x00000004ff0c7424 */ /* 0x000fe200078e00ff */
[----:B------:R-:W-:-:S04]  /*1c370*/  SEL R14, R14, RZ, P2 ;  /* 0x000000ff0e0e7207 */ /* 0x000fc80001000000 */
[----:B------:R-:W-:-:S05]  /*1c380*/  IADD3 R3, R3, R14, RZ ;  /* 0x0000000e03037210 */ /* 0x000fca0007ffe0ff */
[----:B------:R-:W-:-:S07]  /*1c390*/  IMAD.MOV.U32 R13, RZ, RZ, R3 ;  /* 0x000000ffff0d7224 */ /* 0x000fce00078e0003 */
[----:B------:R-:W-:Y:S05]  /*1c3a0*/  WARPSYNC.COLLECTIVE R15, `(.L_x_724) ;  /* 0x000000000f087348 */ /* 0x000fea0003c00000 */
[----:B------:R0:W1:Y:S02]  /*1c3b0*/  SHFL.UP P6, R14, R13, R12, R11 ;  /* 0x0400000c0d0e7389 */ /* 0x00006400000c000b */
[----:B01----:R-:W-:Y:S01]  /*1c3c0*/  ENDCOLLECTIVE ;  /* 0x000000000000791b */ /* 0x003fe20003800000 */
.L_x_724:
[----:B------:R-:W-:Y:S01]  /*1c3d0*/  IMAD.MOV.U32 R12, RZ, RZ, 0x8 ;  /* 0x00000008ff0c7424 */ /* 0x000fe200078e00ff */
[----:B------:R-:W-:-:S05]  /*1c3e0*/  SEL R14, R14, RZ, P3 ;  /* 0x000000ff0e0e7207 */ /* 0x000fca0001800000 */
[----:B------:R-:W-:-:S04]  /*1c3f0*/  IMAD.IADD R3, R3, 0x1, R14 ;  /* 0x0000000103037824 */ /* 0x000fc800078e020e */
[----:B------:R-:W-:-:S07]  /*1c400*/  IMAD.MOV.U32 R13, RZ, RZ, R3 ;  /* 0x000000ffff0d7224 */ /* 0x000fce00078e0003 */
[----:B------:R-:W-:Y:S05]  /*1c410*/  WARPSYNC.COLLECTIVE R15, `(.L_x_725) ;  /* 0x000000000f087348 */ /* 0x000fea0003c00000 */
[----:B------:R0:W1:Y:S02]  /*1c420*/  SHFL.UP P6, R14, R13, R12, R11 ;  /* 0x0400000c0d0e7389 */ /* 0x00006400000c000b */
[----:B01----:R-:W-:Y:S01]  /*1c430*/  ENDCOLLECTIVE ;  /* 0x000000000000791b */ /* 0x003fe20003800000 */
.L_x_725:
[----:B------:R-:W-:Y:S01]  /*1c440*/  IMAD.MOV.U32 R12, RZ, RZ, 0x10 ;  /* 0x00000010ff0c7424 */ /* 0x000fe200078e00ff */
[----:B------:R-:W-:-:S04]  /*1c450*/  SEL R14, R14, RZ, P4 ;  /* 0x000000ff0e0e7207 */ /* 0x000fc80002000000 */
[----:B------:R-:W-:-:S05]  /*1c460*/  IADD3 R3, R3, R14, RZ ;  /* 0x0000000e03037210 */ /* 0x000fca0007ffe0ff */
[----:B------:R-:W-:-:S07]  /*1c470*/  IMAD.MOV.U32 R13, RZ, RZ, R3 ;  /* 0x000000ffff0d7224 */ /* 0x000fce00078e0003 */
[----:B------:R-:W-:Y:S05]  /*1c480*/  WARPSYNC.COLLECTIVE R15, `(.L_x_726) ;  /* 0x000000000f087348 */ /* 0x000fea0003c00000 */
[----:B------:R0:W1:Y:S02]  /*1c490*/  SHFL.UP P6, R14, R13, R12, R11 ;  /* 0x0400000c0d0e7389 */ /* 0x00006400000c000b */
[----:B01----:R-:W-:Y:S01]  /*1c4a0*/  ENDCOLLECTIVE ;  /* 0x000000000000791b */ /* 0x003fe20003800000 */
.L_x_726:
[----:B------:R-:W-:Y:S01]  /*1c4b0*/  IMAD.MOV.U32 R12, RZ, RZ, 0x1f ;  /* 0x0000001fff0c7424 */ /* 0x000fe200078e00ff */
[----:B------:R-:W-:Y:S02]  /*1c4c0*/  MOV R11, 0x1f ;  /* 0x0000001f000b7802 */ /* 0x000fe40000000f00 */
[----:B------:R-:W-:-:S05]  /*1c4d0*/  SEL R14, R14, RZ, P5 ;  /* 0x000000ff0e0e7207 */ /* 0x000fca0002800000 */
[----:B------:R-:W-:-:S04]  /*1c4e0*/  IMAD.IADD R3, R3, 0x1, R14 ;  /* 0x0000000103037824 */ /* 0x000fc800078e020e */
[----:B------:R-:W-:-:S07]  /*1c4f0*/  IMAD.MOV.U32 R13, RZ, RZ, R3 ;  /* 0x000000ffff0d7224 */ /* 0x000fce00078e0003 */
[----:B------:R-:W-:Y:S05]  /*1c500*/  WARPSYNC.COLLECTIVE R15, `(.L_x_727) ;  /* 0x000000000f087348 */ /* 0x000fea0003c00000 */
[----:B------:R0:W1:Y:S02]  /*1c510*/  SHFL.IDX P6, R14, R13, R12, R11 ;  /* 0x0000000c0d0e7389 */ /* 0x00006400000c000b */
[----:B01----:R-:W-:Y:S01]  /*1c520*/  ENDCOLLECTIVE ;  /* 0x000000000000791b */ /* 0x003fe20003800000 */
.L_x_727:
[----:B------:R-:W-:Y:S05]  /*1c530*/  BRA `(.L_x_728) ;  /* 0xffffffcc00f87947 */ /* 0x000fea000383ffff */
.L_x_608:
[----:B------:R-:W-:Y:S01]  /*1c540*/  BSSY B0, `(.L_x_729) ;  /* 0x0000006000007945 */ /* 0x000fe20003800000 */
[----:B------:R-:W-:Y:S01]  /*1c550*/  PLOP3.LUT P6, PT, P6, PT, PT, 0x8, 0x0 ;  /* 0x000000000000781c */ /* 0x000fe200037ce170 */
[----:B------:R-:W-:-:S12]  /*1c560*/  IMAD.MOV.U32 R15, RZ, RZ, -0x1 ;  /* 0xffffffffff0f7424 */ /* 0x000fd800078e00ff */
[----:B0-----:R-:W-:Y:S05]  /*1c570*/  WARPSYNC.COLLECTIVE R15, `(.L_x_730) ;  /* 0x000000000f087348 */ /* 0x001fea0003c00000 */
[----:B------:R-:W-:Y:S01]  /*1c580*/  VOTE.ANY R14, PT, P6 ;  /* 0x00000000000e7806 */ /* 0x000fe200030e0100 */
[----:B0-----:R-:W-:Y:S06]  /*1c590*/  ENDCOLLECTIVE ;  /* 0x000000000000791b */ /* 0x001fec0003800000 */
.L_x_730:
[----:B------:R-:W-:Y:S05]  /*1c5a0*/  BSYNC B0 ;  /* 0x0000000000007941 */ /* 0x000fea0003800000 */
.L_x_729:
[----:B------:R-:W-:Y:S01]  /*1c5b0*/  IMAD.MOV.U32 R5, RZ, RZ, R14 ;  /* 0x000000ffff057224 */ /* 0x000fe200078e000e */
[----:B------:R-:W-:Y:S01]  /*1c5c0*/  MOV R15, 0xffffffff ;  /* 0xffffffff000f7802 */ /* 0x000fe20000000f00 */
[----:B------:R-:W-:Y:S02]  /*1c5d0*/  IMAD.MOV.U32 R13, RZ, RZ, R2 ;  /* 0x000000ffff0d7224 */ /* 0x000fe400078e0002 */
[----:B------:R-:W0:Y:S01]  /*1c5e0*/  POPC R4, R5 ;  /* 0x0000000500047309 */ /* 0x000e220000000000 */
[----:B------:R-:W-:Y:S02]  /*1c5f0*/  IMAD.MOV.U32 R11, RZ, RZ, 0x1f ;  /* 0x0000001fff0b7424 */ /* 0x000fe400078e00ff */
[----:B0-----:R-:W-:-:S07]  /*1c600*/  IMAD.MOV.U32 R12, RZ, RZ, R4 ;  /* 0x000000ffff0c7224 */ /* 0x001fce00078e0004 */
[----:B------:R-:W-:Y:S05]  /*1c610*/  WARPSYNC.COLLECTIVE R15, `(.L_x_731) ;  /* 0x000000000f087348 */ /* 0x000fea0003c00000 */
[----:B------:R0:W1:Y:S02]  /*1c620*/  SHFL.IDX P6, R14, R13, R12, R11 ;  /* 0x0000000c0d0e7389 */ /* 0x00006400000c000b */
[----:B01----:R-:W-:Y:S01]  /*1c630*/  ENDCOLLECTIVE ;  /* 0x000000000000791b */ /* 0x003fe20003800000 */
.L_x_731:
[----:B------:R-:W-:Y:S01]  /*1c640*/  IMAD.MOV.U32 R17, RZ, RZ, R14 ;  /* 0x000000ffff117224 */ /* 0x000fe200078e000e */
[----:B------:R-:W-:Y:S06]  /*1c650*/  BRA `(.L_x_732) ;  /* 0xffffffcc00e87947 */ /* 0x000fec000383ffff */
.L_x_610:
[----:B------:R-:W-:Y:S01]  /*1c660*/  BSSY B0, `(.L_x_733) ;  /* 0x0000007000007945 */ /* 0x000fe20003800000 */
[----:B------:R-:W-:Y:S02]  /*1c670*/  IMAD.MOV.U32 R13, RZ, RZ, R3 ;  /* 0x000000ffff0d7224 */ /* 0x000fe400078e0003 */
[----:B------:R-:W-:Y:S02]  /*1c680*/  IMAD.MOV.U32 R11, RZ, RZ, 0x1f ;  /* 0x0000001fff0b7424 */ /* 0x000fe400078e00ff */
[----:B------:R-:W-:-:S07]  /*1c690*/  IMAD.MOV.U32 R15, RZ, RZ, -0x1 ;  /* 0xffffffffff0f7424 */ /* 0x000fce00078e00ff */
[----:B0-2---:R-:W-:Y:S05]  /*1c6a0*/  WARPSYNC.COLLECTIVE R15, `(.L_x_734) ;  /* 0x000000000f087348 */ /* 0x005fea0003c00000 */
[----:B------:R1:W3:Y:S02]  /*1c6b0*/  SHFL.IDX P6, R14, R13, R12, R11 ;  /* 0x0000000c0d0e7389 */ /* 0x0002e400000c000b */
[----:B0123--:R-:W-:Y:S01]  /*1c6c0*/  ENDCOLLECTIVE ;  /* 0x000000000000791b */ /* 0x00ffe20003800000 */
.L_x_734:
[----:B------:R-:W-:Y:S05]  /*1c6d0*/  BSYNC B0 ;  /* 0x0000000000007941 */ /* 0x000fea0003800000 */
.L_x_733:
[----:B------:R-:W-:Y:S01]  /*1c6e0*/  IMAD.MOV.U32 R2, RZ, RZ, R14 ;  /* 0x000000ffff027224 */ /* 0x000fe200078e000e */
[----:B------:R-:W-:Y:S06]  /*1c6f0*/  BRA `(.L_x_609) ;  /* 0xffffffcc00dc7947 */ /* 0x000fec000383ffff */
.L_x_614:
[----:B0-----:R0:W1:Y:S02]  /*1c700*/  SYNCS.PHASECHK.TRANS64.TRYWAIT P0, [R5+URZ+0x19c20], R0 ;  /* 0x019c2000050075a7 */ /* 0x001064000800017f */
[----:B-1----:R-:W-:Y:S05]  /*1c710*/  @!P0 NANOSLEEP.SYNCS 0x989680 ;  /* 0x009896800000895d */ /* 0x002fea0003900000 */
[----:B------:R-:W1:Y:S02]  /*1c720*/  @!P0 SYNCS.PHASECHK.TRANS64 P0, [R5+URZ+0x19c20], R0 ;  /* 0x019c2000050085a7 */ /* 0x000e64000800007f */
[----:B-1----:R-:W-:Y:S05]  /*1c730*/  @!P0 BRA `(.L_x_614) ;  /* 0xfffffffc00f08947 */ /* 0x002fea000383ffff */
[----:B------:R-:W-:Y:S05]  /*1c740*/  BRA `(.L_x_735) ;  /* 0xffffffd000d07947 */ /* 0x000fea000383ffff */
.L_x_615:
[----:B------:R-:W1:Y:S01]  /*1c750*/  S2R R2, SR_TID.X ;  /* 0x0000000000027919 */ /* 0x000e620000002100 */
[----:B------:R-:W-:Y:S01]  /*1c760*/  BSSY B0, `(.L_x_736) ;  /* 0x000000a000007945 */ /* 0x000fe20003800000 */
[----:B------:R-:W-:Y:S02]  /*1c770*/  IMAD.MOV.U32 R12, RZ, RZ, RZ ;  /* 0x000000ffff0c7224 */ /* 0x000fe400078e00ff */
[----:B------:R-:W-:Y:S02]  /*1c780*/  IMAD.MOV.U32 R11, RZ, RZ, 0x1f ;  /* 0x0000001fff0b7424 */ /* 0x000fe400078e00ff */
[----:B------:R-:W-:Y:S01]  /*1c790*/  IMAD.MOV.U32 R15, RZ, RZ, -0x1 ;  /* 0xffffffffff0f7424 */ /* 0x000fe200078e00ff */
[----:B-1----:R-:W-:-:S04]  /*1c7a0*/  SHF.R.U32.HI R2, RZ, 0x5, R2 ;  /* 0x00000005ff027819 */ /* 0x002fc80000011602 */
[----:B------:R-:W-:-:S04]  /*1c7b0*/  LOP3.LUT R2, R2, 0x3, RZ, 0xc0, !PT ;  /* 0x0000000302027812 */ /* 0x000fc800078ec0ff */
[----:B------:R-:W-:-:S07]  /*1c7c0*/  MOV R13, R2 ;  /* 0x00000002000d7202 */ /* 0x000fce0000000f00 */
[----:B0-----:R-:W-:Y:S05]  /*1c7d0*/  WARPSYNC.COLLECTIVE R15, `(.L_x_737) ;  /* 0x000000000f087348 */ /* 0x001fea0003c00000 */
[----:B------:R1:W2:Y:S02]  /*1c7e0*/  SHFL.IDX P6, R14, R13, R12, R11 ;  /* 0x0000000c0d0e7389 */ /* 0x0002a400000c000b */
[----:B012---:R-:W-:Y:S01]  /*1c7f0*/  ENDCOLLECTIVE ;  /* 0x000000000000791b */ /* 0x007fe20003800000 */
.L_x_737:
[----:B------:R-:W-:Y:S05]  /*1c800*/  BSYNC B0 ;  /* 0x0000000000007941 */ /* 0x000fea0003800000 */
.L_x_736:
[----:B------:R-:W-:Y:S05]  /*1c810*/  BRA `(.L_x_738) ;  /* 0xffffffd000b87947 */ /* 0x000fea000383ffff */
.L_x_616:
[----:B------:R-:W-:Y:S01]  /*1c820*/  BSSY B0, `(.L_x_739) ;  /* 0x0000006000007945 */ /* 0x000fe20003800000 */
[----:B------:R-:W-:-:S07]  /*1c830*/  IMAD.MOV.U32 R15, RZ, RZ, -0x1 ;  /* 0xffffffffff0f7424 */ /* 0x000fce00078e00ff */
[----:B0-----:R-:W-:Y:S05]  /*1c840*/  WARPSYNC.COLLECTIVE R15, `(.L_x_740) ;  /* 0x000000000f0c7348 */ /* 0x001fea0003c00000 */
[----:B------:R-:W-:Y:S02]  /*1c850*/  ELECT P6, UR62, PT ;  /* 0x00000000003e782f */ /* 0x000fe400038c0000 */
[----:B------:R-:W-:Y:S01]  /*1c860*/  MOV R14, UR62 ;  /* 0x0000003e000e7c02 */ /* 0x000fe20008000f00 */
[----:B0-----:R-:W-:Y:S10]  /*1c870*/  ENDCOLLECTIVE ;  /* 0x000000000000791b */ /* 0x001ff40003800000 */
.L_x_740:
[----:B------:R-:W-:Y:S05]  /*1c880*/  BSYNC B0 ;  /* 0x0000000000007941 */ /* 0x000fea0003800000 */
.L_x_739:
[----:B------:R-:W-:Y:S05]  /*1c890*/  BRA `(.L_x_741) ;  /* 0xffffffd000ac7947 */ /* 0x000fea000383ffff */
.L_x_618:
[----:B0-----:R0:W1:Y:S02]  /*1c8a0*/  SYNCS.PHASECHK.TRANS64.TRYWAIT P1, [R3+URZ+0x19c40], R2 ;  /* 0x019c4002030075a7 */ /* 0x001064000802017f */
[----:B-1----:R-:W-:Y:S05]  /*1c8b0*/  @!P1 NANOSLEEP.SYNCS 0x989680 ;  /* 0x009896800000995d */ /* 0x002fea0003900000 */
[----:B------:R-:W1:Y:S02]  /*1c8c0*/  @!P1 SYNCS.PHASECHK.TRANS64 P1, [R3+URZ+0x19c40], R2 ;  /* 0x019c4002030095a7 */ /* 0x000e64000802007f */
[----:B-1----:R-:W-:Y:S05]  /*1c8d0*/  @!P1 BRA `(.L_x_618) ;  /* 0xfffffffc00f09947 */ /* 0x002fea000383ffff */
[----:B------:R-:W-:Y:S05]  /*1c8e0*/  BRA `(.L_x_742) ;  /* 0xffffffd000cc7947 */ /* 0x000fea000383ffff */
.L_x_620:
[----:B-1----:R1:W2:Y:S02]  /*1c8f0*/  SYNCS.PHASECHK.TRANS64.TRYWAIT P1, [R23+URZ+0x19c40], R0 ;  /* 0x019c4000170075a7 */ /* 0x0022a4000802017f */
[----:B--2---:R-:W-:Y:S05]  /*1c900*/  @!P1 NANOSLEEP.SYNCS 0x989680 ;  /* 0x009896800000995d */ /* 0x004fea0003900000 */
[----:B------:R-:W2:Y:S02]  /*1c910*/  @!P1 SYNCS.PHASECHK.TRANS64 P1, [R23+URZ+0x19c40], R0 ;  /* 0x019c4000170095a7 */ /* 0x000ea4000802007f */
[----:B--2---:R-:W-:Y:S05]  /*1c920*/  @!P1 BRA `(.L_x_620) ;  /* 0xfffffffc00f09947 */ /* 0x004fea000383ffff */
[----:B------:R-:W-:Y:S05]  /*1c930*/  BRA `(.L_x_743) ;  /* 0xffffffd000d87947 */ /* 0x000fea000383ffff */
.L_x_622:
[----:B--2---:R2:W3:Y:S02]  /*1c940*/  SYNCS.PHASECHK.TRANS64.TRYWAIT P1, [R3+URZ+0x19c60], R2 ;  /* 0x019c6002030075a7 */ /* 0x0044e4000802017f */
[----:B---3--:R-:W-:Y:S05]  /*1c950*/  @!P1 NANOSLEEP.SYNCS 0x989680 ;  /* 0x009896800000995d */ /* 0x008fea0003900000 */
[----:B------:R-:W3:Y:S02]  /*1c960*/  @!P1 SYNCS.PHASECHK.TRANS64 P1, [R3+URZ+0x19c60], R2 ;  /* 0x019c6002030095a7 */ /* 0x000ee4000802007f */
[----:B---3--:R-:W-:Y:S05]  /*1c970*/  @!P1 BRA `(.L_x_622) ;  /* 0xfffffffc00f09947 */ /* 0x008fea000383ffff */
[----:B------:R-:W-:Y:S05]  /*1c980*/  BRA `(.L_x_744) ;  /* 0xffffffd000d47947 */ /* 0x000fea000383ffff */
.L_x_624:
[----:B---3--:R3:W4:Y:S02]  /*1c990*/  SYNCS.PHASECHK.TRANS64.TRYWAIT P1, [R23+URZ+0x19c60], R0 ;  /* 0x019c6000170075a7 */ /* 0x008724000802017f */
[----:B----4-:R-:W-:Y:S05]  /*1c9a0*/  @!P1 NANOSLEEP.SYNCS 0x989680 ;  /* 0x009896800000995d */ /* 0x010fea0003900000 */
[----:B------:R-:W4:Y:S02]  /*1c9b0*/  @!P1 SYNCS.PHASECHK.TRANS64 P1, [R23+URZ+0x19c60], R0 ;  /* 0x019c6000170095a7 */ /* 0x000f24000802007f */
[----:B----4-:R-:W-:Y:S05]  /*1c9c0*/  @!P1 BRA `(.L_x_624) ;  /* 0xfffffffc00f09947 */ /* 0x010fea000383ffff */
[----:B------:R-:W-:Y:S05]  /*1c9d0*/  BRA `(.L_x_745) ;  /* 0xffffffd000d07947 */ /* 0x000fea000383ffff */
.L_x_626:
[----:B----4-:R4:W0:Y:S02]  /*1c9e0*/  SYNCS.PHASECHK.TRANS64.TRYWAIT P1, [R3+URZ+0x19c80], R2 ;  /* 0x019c8002030075a7 */ /* 0x010824000802017f */
[----:B0-----:R-:W-:Y:S05]  /*1c9f0*/  @!P1 NANOSLEEP.SYNCS 0x989680 ;  /* 0x009896800000995d */ /* 0x001fea0003900000 */
[----:B------:R-:W0:Y:S02]  /*1ca00*/  @!P1 SYNCS.PHASECHK.TRANS64 P1, [R3+URZ+0x19c80], R2 ;  /* 0x019c8002030095a7 */ /* 0x000e24000802007f */
[----:B0-----:R-:W-:Y:S05]  /*1ca10*/  @!P1 BRA `(.L_x_626) ;  /* 0xfffffffc00f09947 */ /* 0x001fea000383ffff */
[----:B------:R-:W-:Y:S05]  /*1ca20*/  BRA `(.L_x_746) ;  /* 0xffffffd000cc7947 */ /* 0x000fea000383ffff */
.L_x_747:
        /* <DEDUP_REMOVED lines=13> */
.L_x_2580:


//--------------------- .text._ZN7cutlass13device_kernelIN5flash11enable_sm90INS1_16FlashAttnFwdSm90INS1_25CollectiveMainloopFwdSm90ILi2EN4cute5tupleIJNS5_1CILi1EEES8_S8_EEENS6_IJNS7_ILi192EEENS7_ILi128EEENS7_ILi96EEEEEELi96ENS_12float_e4m3_tEfNS_4arch4Sm90ELb0ELb1ELb1ELb0ELb1ELb0ELb0ELb1ELb1ELb1ELb0ELb0EEENS1_21CollectiveEpilogueFwdINS6_IJSA_SC_SB_EEES9_NS_10bfloat16_tESG_Li384ELb0ELb1ELb0ELb1EEENS1_30DynamicPersistentTileSchedulerILi384ELi128ELb0ELb1ELb1EEEEEEEEEvNT_6ParamsE --------------------------
	.section	.text._ZN7cutlass13device_kernelIN5flash11enable_sm90INS1_16FlashAttnFwdSm90INS1_25CollectiveMainloopFwdSm90ILi2EN4cute5tupleIJNS5_1CILi1EEES8_S8_EEENS6_IJNS7_ILi192EEENS7_ILi128EEENS7_ILi96EEEEEELi96ENS_12float_e4m3_tEfNS_4arch4Sm90ELb0ELb1ELb1ELb0ELb1ELb0ELb0ELb1ELb1ELb1ELb0ELb0EEENS1_21CollectiveEpilogueFwdINS6_IJSA_SC_SB_EEES9_NS_10bfloat16_tESG_Li384ELb0ELb1ELb0ELb1EEENS1_30DynamicPersistentTileSchedulerILi384ELi128ELb0ELb1ELb1EEEEEEEEEvNT_6ParamsE,"ax",@progbits
	.align	128
.text._ZN7cutlass13device_kernelIN5flash11enable_sm90INS1_16FlashAttnFwdSm90INS1_25CollectiveMainloopFwdSm90ILi2EN4cute5tupleIJNS5_1CILi1EEES8_S8_EEENS6_IJNS7_ILi192EEENS7_ILi128EEENS7_ILi96EEEEEELi96ENS_12float_e4m3_tEfNS_4arch4Sm90ELb0ELb1ELb1ELb0ELb1ELb0ELb0ELb1ELb1ELb1ELb0ELb0EEENS1_21CollectiveEpilogueFwdINS6_IJSA_SC_SB_EEES9_NS_10bfloat16_tESG_Li384ELb0ELb1ELb0ELb1EEENS1_30DynamicPersistentTileSchedulerILi384ELi128ELb0ELb1ELb1EEEEEEEEEvNT_6ParamsE:
        .type           _ZN7cutlass13device_kernelIN5flash11enable_sm90INS1_16FlashAttnFwdSm90INS1_25CollectiveMainloopFwdSm90ILi2EN4cute5tupleIJNS5_1CILi1EEES8_S8_EEENS6_IJNS7_ILi192EEENS7_ILi128EEENS7_ILi96EEEEEELi96ENS_12float_e4m3_tEfNS_4arch4Sm90ELb0ELb1ELb1ELb0ELb1ELb0ELb0ELb1ELb1ELb1ELb0ELb0EEENS1_21CollectiveEpilogueFwdINS6_IJSA_SC_SB_EEES9_NS_10bfloat16_tESG_Li384ELb0ELb1ELb0ELb1EEENS1_30DynamicPersistentTileSchedulerILi384ELi128ELb0ELb1ELb1EEEEEEEEEvNT_6ParamsE,@function
        .size           _ZN7cutlass13device_kernelIN5flash11enable_sm90INS1_16FlashAttnFwdSm90INS1_25CollectiveMainloopFwdSm90ILi2EN4cute5tupleIJNS5_1CILi1EEES8_S8_EEENS6_IJNS7_ILi192EEENS7_ILi128EEENS7_ILi96EEEEEELi96ENS_12float_e4m3_tEfNS_4arch4Sm90ELb0ELb1ELb1ELb0ELb1ELb0ELb0ELb1ELb1ELb1ELb0ELb0EEENS1_21CollectiveEpilogueFwdINS6_IJSA_SC_SB_EEES9_NS_10bfloat16_tESG_Li384ELb0ELb1ELb0ELb1EEENS1_30DynamicPersistentTileSchedulerILi384ELi128ELb0ELb1ELb1EEEEEEEEEvNT_6ParamsE,(.L_x_2581 - _ZN7cutlass13device_kernelIN5flash11enable_sm90INS1_16FlashAttnFwdSm90INS1_25CollectiveMainloopFwdSm90ILi2EN4cute5tupleIJNS5_1CILi1EEES8_S8_EEENS6_IJNS7_ILi192EEENS7_ILi128EEENS7_ILi96EEEEEELi96ENS_12float_e4m3_tEfNS_4arch4Sm90ELb0ELb1ELb1ELb0ELb1ELb0ELb0ELb1ELb1ELb1ELb0ELb0EEENS1_21CollectiveEpilogueFwdINS6_IJSA_SC_SB_EEES9_NS_10bfloat16_tESG_Li384ELb0ELb1ELb0ELb1EEENS1_30DynamicPersistentTileSchedulerILi384ELi128ELb0ELb1ELb1EEEEEEEEEvNT_6ParamsE)
        .other          _ZN7cutlass13device_kernelIN5flash11enable_sm90INS1_16FlashAttnFwdSm90INS1_25CollectiveMainloopFwdSm90ILi2EN4cute5tupleIJNS5_1CILi1EEES8_S8_EEENS6_IJNS7_ILi192EEENS7_ILi128EEENS7_ILi96EEEEEELi96ENS_12float_e4m3_tEfNS_4arch4Sm90ELb0ELb1ELb1ELb0ELb1ELb0ELb0ELb1ELb1ELb1ELb0ELb0EEENS1_21CollectiveEpilogueFwdINS6_IJSA_SC_SB_EEES9_NS_10bfloat16_tESG_Li384ELb0ELb1ELb0ELb1EEENS1_30DynamicPersistentTileSchedulerILi384ELi128ELb0ELb1ELb1EEEEEEEEEvNT_6ParamsE,@"STO_CUDA_ENTRY STV_DEFAULT"
_ZN7cutlass13device_kernelIN5flash11enable_sm90INS1_16FlashAttnFwdSm90INS1_25CollectiveMainloopFwdSm90ILi2EN4cute5tupleIJNS5_1CILi1EEES8_S8_EEENS6_IJNS7_ILi192EEENS7_ILi128EEENS7_ILi96EEEEEELi96ENS_12float_e4m3_tEfNS_4arch4Sm90ELb0ELb1ELb1ELb0ELb1ELb0ELb0ELb1ELb1ELb1ELb0ELb0EEENS1_21CollectiveEpilogueFwdINS6_IJSA_SC_SB_EEES9_NS_10bfloat16_tESG_Li384ELb0ELb1ELb0ELb1EEENS1_30DynamicPersistentTileSchedulerILi384ELi128ELb0ELb1ELb1EEEEEEEEEvNT_6ParamsE:
        /* <DEDUP_REMOVED lines=45> */
.L_x_748:
        /* <DEDUP_REMOVED lines=22> */
.L_x_749:
        /* <DEDUP_REMOVED lines=18> */
.L_x_750:
        /* <DEDUP_REMOVED lines=22> */
.L_x_751:
        /* <DEDUP_REMOVED lines=24> */
.L_x_752:
[----:B------:R-:W-:Y:S01]  /*0830*/  UISETP.NE.AND UP0, UPT, UR9, URZ, UPT ;  /* 0x0000003f0900728c */ /* 0x000fe2000bf05270 */
[----:B------:R-:W-:Y:S01]  /*0840*/  NOP ;  /* 0x0000000000007918 */ /* 0x000fe20000000000 */
[----:B------:R-:W-:Y:S01]  /*0850*/  UMOV UR39, 0x1 ;  /* 0x0000000100277882 */ /* 0x000fe20000000000 */
[----:B------:R-:W-:Y:S01]  /*0860*/  IMAD.U32 R29, RZ, RZ, UR10 ;  /* 0x0000000aff1d7e24 */ /* 0x000fe2000f8e00ff */
[----:B------:R-:W-:Y:S01]  /*0870*/  USEL UR39, UR39, 0x2, !UP0 ;  /* 0x0000000227277887 */ /* 0x000fe2000c000000 */
[----:B01234-:R-:W-:Y:S01]  /*0880*/  BAR.SYNC.DEFER_BLOCKING 0x0 ;  /* 0x0000000000007b1d */ /* 0x01ffe20000010000 */
[----:B------:R-:W-:-:S05]  /*0890*/  PLOP3.LUT P0, PT, PT, PT, UP0, 0x80, 0x0 ;  /* 0x000000000000781c */ /* 0x000fca0003f0f008 */
[----:B------:R-:W-:-:S08]  /*08a0*/  ULDC.64 UR50, c[0x0][0x208] ;  /* 0x0000820000327ab9 */ /* 0x000fd00000000a00 */
[----:B------:R-:W-:Y:S05]  /*08b0*/  @!P0 BRA `(.L_x_753) ;  /* 0x0000010400108947 */ /* 0x000fea0003800000 */
.L_x_754:
[----:B------:R-:W-:-:S08]  /*08c0*/  NOP ;  /* 0x0000000000007918 */ /* 0x000fd00000000000 */
[----:B------:R-:W0:Y:S02]  /*08d0*/  USETMAXREG.TRY_ALLOC.CTAPOOL UP0, 0xa0 ;  /* 0x000000a0000079c8 */ /* 0x000e240008000600 */
[----:B0-----:R-:W-:-:S13]  /*08e0*/  PLOP3.LUT P0, PT, PT, PT, UP0, 0x80, 0x0 ;  /* 0x000000000000781c */ /* 0x001fda0003f0f008 */
[----:B------:R-:W-:Y:S05]  /*08f0*/  @!P0 BRA `(.L_x_754) ;  /* 0xfffffffc00f08947 */ /* 0x000fea000383ffff */
[----:B------:R-:W0:Y:S08]  /*0900*/  S2UR UR4, SR_CTAID.X ;  /* 0x00000000000479c3 */ /* 0x000e300000002500 */
[----:B------:R-:W-:Y:S08]  /*0910*/  BAR.ARV 0x4, 0x200 ;  /* 0x0108000000007b1d */ /* 0x000ff00000002000 */
[----:B------:R-:W0:Y:S08]  /*0920*/  LDC R0, c[0x0][0xc38] ;  /* 0x00030e00ff007b82 */ /* 0x000e300000000800 */
[----:B------:R-:W-:Y:S06]  /*0930*/  BAR.ARV 0x8, 0x200 ;  /* 0x0208000000007b1d */ /* 0x000fec0000002000 */
        /* <DEDUP_REMOVED lines=27> */
[----:B------:R-:W-:Y:S02]  /*0af0*/  LOP3.LUT R2, R2, 0x1ffffffe, RZ, 0xc0, !PT ;  /* 0x1ffffffe02027812 */ /* 0x000fe400078ec0ff */
[----:B------:R-:W-:Y:S01]  /*0b00*/  LOP3.LUT R152, R0, 0xfffffffc, RZ, 0xc0, !PT ;  /* 0xfffffffc00987812 */ /* 0x000fe200078ec0ff */
[----:B------:R-:W-:Y:S01]  /*0b10*/  IMAD.HI R4, R155, 0x55555556, RZ ;  /* 0x555555569b047827 */ /* 0x000fe200078e02ff */
[----:B------:R-:W-:Y:S02]  /*0b20*/  LEA.HI R9, R9, R8, RZ, 0x3 ;  /* 0x0000000809097211 */ /* 0x000fe400078f18ff */
[----:B------:R-:W-:Y:S01]  /*0b30*/  LEA.HI R7, R7, R154, RZ, 0x5 ;  /* 0x0000009a07077211 */ /* 0x000fe200078f28ff */
[----:B------:R-:W-:Y:S01]  /*0b40*/  IMAD.IADD R2, R5, 0x1, -R2 ;  /* 0x0000000105027824 */ /* 0x000fe200078e0a02 */
[----:B------:R-:W-:Y:S01]  /*0b50*/  LOP3.LUT R9, R9, 0xfffffff8, RZ, 0xc0, !PT ;  /* 0xfffffff809097812 */ /* 0x000fe200078ec0ff */
[----:B------:R-:W-:Y:S01]  /*0b60*/  IMAD.IADD R152, R10, 0x1, -R152 ;  /* 0x000000010a987824 */ /* 0x000fe200078e0a98 */
[----:B------:R-:W-:Y:S01]  /*0b70*/  LEA.HI R4, R4, R4, RZ, 0x1 ;  /* 0x0000000404047211 */ /* 0x000fe200078f08ff */
[----:B------:R-:W-:Y:S01]  /*0b80*/  IMAD R157, R2, 0x8, R3 ;  /* 0x00000008029d7824 */ /* 0x000fe200078e0203 */
[----:B------:R-:W-:Y:S01]  /*0b90*/  SHF.R.S32.HI R7, RZ, 0x5, R7 ;  /* 0x00000005ff077819 */ /* 0x000fe20000011407 */
[----:B------:R-:W-:Y:S01]  /*0ba0*/  IMAD.IADD R8, R8, 0x1, -R9 ;  /* 0x0000000108087824 */ /* 0x000fe200078e0a09 */
[C---:B------:R-:W-:Y:S01]  /*0bb0*/  LEA.HI R2, R152.reuse, R152, RZ, 0x1 ;  /* 0x0000009898027211 */ /* 0x040fe200078f08ff */
[----:B------:R-:W-:Y:S01]  /*0bc0*/  IMAD.SHL.U32 R19, R152, 0x8, RZ ;  /* 0x0000000898137824 */ /* 0x000fe200078e00ff */
[----:B------:R-:W-:Y:S01]  /*0bd0*/  LOP3.LUT R5, R6, 0x7ffffffc, RZ, 0xc0, !PT ;  /* 0x7ffffffc06057812 */ /* 0x000fe200078ec0ff */
[----:B------:R-:W-:Y:S01]  /*0be0*/  IMAD R4, R4, -0x3, R155 ;  /* 0xfffffffd04047824 */ /* 0x000fe200078e029b */
[----:B------:R-:W-:Y:S01]  /*0bf0*/  LOP3.LUT R3, R2, 0x1ffffffe, RZ, 0xc0, !PT ;  /* 0x1ffffffe02037812 */ /* 0x000fe200078ec0ff */
[----:B------:R-:W-:Y:S01]  /*0c00*/  IMAD R7, R7, 0x10, R8 ;  /* 0x0000001007077824 */ /* 0x000fe200078e0208 */
[----:B------:R-:W-:Y:S01]  /*0c10*/  SHF.R.S32.HI R153, RZ, 0x2, R0 ;  /* 0x00000002ff997819 */ /* 0x000fe20000011400 */
[----:B------:R-:W-:-:S02]  /*0c20*/  VIADD R22, R19, 0x20 ;  /* 0x0000002013167836 */ /* 0x000fc40000000000 */
[----:B------:R-:W-:Y:S02]  /*0c30*/  VIADD R23, R19, 0x40 ;  /* 0x0000004013177836 */ /* 0x000fe40000000000 */
[----:B------:R-:W-:Y:S01]  /*0c40*/  IMAD R156, R4, 0x40, R7 ;  /* 0x00000040049c7824 */ /* 0x000fe200078e0207 */
[----:B------:R-:W-:Y:S01]  /*0c50*/  SHF.R.S32.HI R2, RZ, 0x1f, R22 ;  /* 0x0000001fff027819 */ /* 0x000fe20000011416 */
[----:B------:R-:W-:Y:S01]  /*0c60*/  IMAD.IADD R3, R152, 0x1, -R3 ;  /* 0x0000000198037824 */ /* 0x000fe200078e0a03 */
[----:B------:R-:W-:Y:S01]  /*0c70*/  SHF.R.S32.HI R0, RZ, 0x1f, R23 ;  /* 0x0000001fff007819 */ /* 0x000fe20000011417 */
[----:B------:R-:W-:Y:S02]  /*0c80*/  IMAD.IADD R16, R154, 0x1, -R5 ;  /* 0x000000019a107824 */ /* 0x000fe400078e0a05 */
[----:B------:R-:W-:-:S07]  /*0c90*/  IMAD R18, R3, 0x8, R156 ;  /* 0x0000000803127824 */ /* 0x000fce00078e029c */
.L_x_851:
[----:B------:R-:W-:Y:S01]  /*0ca0*/  ULDC UR5, c[0x0][0xc60] ;  /* 0x0003180000057ab9 */ /* 0x000fe20000000800 */
[----:B------:R-:W-:Y:S01]  /*0cb0*/  UMOV UR8, UR4 ;  /* 0x0000000400087c82 */ /* 0x000fe20008000000 */
[----:B------:R-:W-:-:S11]  /*0cc0*/  UISETP.NE.AND UP0, UPT, UR5, 0x1, UPT ;  /* 0x000000010500788c */ /* 0x000fd6000bf05270 */
[----:B------:R-:W-:Y:S01]  /*0cd0*/  @UP0 ULDC UR6, c[0x0][0xc64] ;  /* 0x0003190000060ab9 */ /* 0x000fe20000000800 */
[----:B------:R-:W-:Y:S01]  /*0ce0*/  @UP0 ULDC UR9, c[0x0][0xc68] ;  /* 0x00031a0000090ab9 */ /* 0x000fe20000000800 */
[----:B------:R-:W-:-:S04]  /*0cf0*/  UIMAD.WIDE.U32 UR6, UR4, UR6, URZ ;  /* 0x00000006040672a5 */ /* 0x000fc8000f8e003f */
[----:B------:R-:W-:-:S03]  /*0d00*/  @UP0 USHF.R.U32.HI UR8, URZ, UR9, UR7 ;  /* 0x000000093f080299 */ /* 0x000fc60008011607 */
[----:B------:R-:W-:Y:S02]  /*0d10*/  ULDC UR6, c[0x0][0xc78] ;  /* 0x00031e0000067ab9 */ /* 0x000fe40000000800 */
[----:B------:R-:W-:Y:S02]  /*0d20*/  UISETP.GE.AND UP0, UPT, UR8, UR6, UPT ;  /* 0x000000060800728c */ /* 0x000fe4000bf06270 */
[----:B------:R-:W-:-:S04]  /*0d30*/  UIADD3 UR6, -UR8, URZ, URZ ;  /* 0x0000003f08067290 */ /* 0x000fc8000fffe13f */
[----:B------:R-:W-:Y:S01]  /*0d40*/  PLOP3.LUT P0, PT, PT, PT, UP0, 0x80, 0x0 ;  /* 0x000000000000781c */ /* 0x000fe20003f0f008 */
[----:B------:R-:W-:-:S12]  /*0d50*/  UIMAD UR9, UR5, UR6, UR4 ;  /* 0x00000006050972a4 */ /* 0x000fd8000f8e0204 */
[----:B01234-:R-:W-:Y:S05]  /*0d60*/  @!P0 BRA `(.L_x_755) ;  /* 0x0000000000208947 */ /* 0x01ffea0003800000 */
[----:B------:R-:W-:Y:S01]  /*0d70*/  ULDC UR7, c[0x0][0xc6c] ;  /* 0x00031b0000077ab9 */ /* 0x000fe20000000800 */
[----:B------:R-:W-:Y:S01]  /*0d80*/  UMOV UR6, UR9 ;  /* 0x0000000900067c82 */ /* 0x000fe20008000000 */
[----:B------:R-:W-:-:S11]  /*0d90*/  UISETP.NE.AND UP0, UPT, UR7, 0x1, UPT ;  /* 0x000000010700788c */ /* 0x000fd6000bf05270 */
[----:B------:R-:W-:Y:S02]  /*0da0*/  @UP0 ULDC.64 UR10, c[0x0][0xc70] ;  /* 0x00031c00000a0ab9 */ /* 0x000fe40000000a00 */
[----:B------:R-:W-:-:S04]  /*0db0*/  UIMAD.WIDE.U32 UR4, UR9, UR10, URZ ;  /* 0x0000000a090472a5 */ /* 0x000fc8000f8e003f */
[----:B------:R-:W-:-:S04]  /*0dc0*/  @UP0 USHF.R.U32.HI UR6, URZ, UR11, UR5 ;  /* 0x0000000b3f060299 */ /* 0x000fc80008011605 */
[----:B------:R-:W-:Y:S01]  /*0dd0*/  UIMAD UR4, UR6, UR7, URZ ;  /* 0x00000007060472a4 */ /* 0x000fe2000f8e023f */
[----:B------:R-:W-:Y:S11]  /*0de0*/  BRA `(.L_x_756) ;  /* 0x00000000001c7947 */ /* 0x000ff60003800000 */
.L_x_755:
[----:B------:R-:W-:Y:S01]  /*0df0*/  ULDC UR7, c[0x0][0xc54] ;  /* 0x0003150000077ab9 */ /* 0x000fe20000000800 */
[----:B------:R-:W-:Y:S01]  /*0e00*/  UMOV UR6, UR9 ;  /* 0x0000000900067c82 */ /* 0x000fe20008000000 */
[----:B------:R-:W-:-:S11]  /*0e10*/  UISETP.NE.AND UP0, UPT, UR7, 0x1, UPT ;  /* 0x000000010700788c */ /* 0x000fd6000bf05270 */
[----:B------:R-:W-:Y:S02]  /*0e20*/  @UP0 ULDC.64 UR10, c[0x0][0xc58] ;  /* 0x00031600000a0ab9 */ /* 0x000fe40000000a00 */
[----:B------:R-:W-:-:S04]  /*0e30*/  UIMAD.WIDE.U32 UR4, UR9, UR10, URZ ;  /* 0x0000000a090472a5 */ /* 0x000fc8000f8e003f */
[----:B------:R-:W-:-:S04]  /*0e40*/  @UP0 USHF.R.U32.HI UR6, URZ, UR11, UR5 ;  /* 0x0000000b3f060299 */ /* 0x000fc80008011605 */
[----:B------:R-:W-:-:S12]  /*0e50*/  UIMAD UR4, UR6, UR7, URZ ;  /* 0x00000007060472a4 */ /* 0x000fd8000f8e023f */
.L_x_756:
[----:B------:R-:W-:Y:S01]  /*0e60*/  ULOP3.LUT UR6, URZ, UR6, URZ, 0x33, !UPT ;  /* 0x000000063f067292 */ /* 0x000fe2000f8e333f */
[----:B------:R-:W-:Y:S01]  /*0e70*/  ULDC UR7, c[0x0][0x448] ;  /* 0x0001120000077ab9 */ /* 0x000fe20000000800 */
[----:B------:R-:W-:Y:S01]  /*0e80*/  ULDC UR5, c[0x0][0xc3c] ;  /* 0x00030f0000057ab9 */ /* 0x000fe20000000800 */
[----:B------:R-:W-:Y:S02]  /*0e90*/  UISETP.NE.AND UP3, UPT, UR7, 0x1, UPT ;  /* 0x000000010700788c */ /* 0x000fe4000bf65270 */
[----:B------:R-:W-:Y:S01]  /*0ea0*/  UIADD3 UR6, UR6, UR5, URZ ;  /* 0x0000000506067290 */ /* 0x000fe2000fffe03f */
[----:B------:R-:W-:Y:S01]  /*0eb0*/  ULDC.64 UR10, c[0x0][0x418] ;  /* 0x00010600000a7ab9 */ /* 0x000fe20000000a00 */
[----:B------:R-:W-:Y:S01]  /*0ec0*/  UIADD3 UR4, UR9, -UR4, URZ ;  /* 0x8000000409047290 */ /* 0x000fe2000fffe03f */
[----:B------:R-:W-:Y:S01]  /*0ed0*/  ULDC UR43, c[0x0][0xc48] ;  /* 0x00031200002b7ab9 */ /* 0x000fe20000000800 */
[----:B------:R-:W-:Y:S02]  /*0ee0*/  UISETP.NE.U32.AND UP0, UPT, UR10, URZ, UPT ;  /* 0x0000003f0a00728c */ /* 0x000fe4000bf05070 */
[----:B------:R-:W-:-:S02]  /*0ef0*/  UIMAD UR40, UR6, 0xc0, URZ ;  /* 0x000000c0062878a4 */ /* 0x000fc4000f8e023f */
[----:B------:R-:W-:Y:S01]  /*0f00*/  UISETP.NE.AND UP1, UPT, UR43, 0x1, UPT ;  /* 0x000000012b00788c */ /* 0x000fe2000bf25270 */
[----:B------:R-:W-:Y:S01]  /*0f10*/  ULDC UR13, c[0x0][0xc54] ;  /* 0x00031500000d7ab9 */ /* 0x000fe20000000800 */
[----:B------:R-:W-:Y:S02]  /*0f20*/  UISETP.NE.AND.EX UP0, UPT, UR11, URZ, UPT, UP0 ;  /* 0x0000003f0b00728c */ /* 0x000fe4000bf05300 */
[----:B------:R-:W-:Y:S02]  /*0f30*/  UIADD3 UR10, UR40, 0xbf, URZ ;  /* 0x000000bf280a7890 */ /* 0x000fe4000fffe03f */
[----:B------:R-:W-:Y:S01]  /*0f40*/  UIMAD UR13, UR8, UR13, UR4 ;  /* 0x0000000d080d72a4 */ /* 0x000fe2000f8e0204 */
[----:B------:R-:W-:Y:S01]  /*0f50*/  ULDC UR42, c[0x0][0x424] ;  /* 0x00010900002a7ab9 */ /* 0x000fe20000000800 */
[----:B------:R-:W-:Y:S01]  /*0f60*/  ULDC UR52, c[0x0][0x288] ;  /* 0x0000a20000347ab9 */ /* 0x000fe20000000800 */
[----:B------:R-:W-:Y:S01]  /*0f70*/  ULDC.64 UR4, c[0x0][0x9e0] ;  /* 0x0002780000047ab9 */ /* 0x000fe20000000a00 */
[----:B------:R-:W-:Y:S01]  /*0f80*/  @UP3 ULDC UR8, c[0x0][0x44c] ;  /* 0x0001130000083ab9 */ /* 0x000fe20000000800 */
[----:B------:R-:W-:-:S02]  /*0f90*/  UIADD3 UR11, -UR52, 0x1, URZ ;  /* 0x00000001340b7890 */ /* 0x000fc4000fffe13f */
[----:B------:R-:W-:Y:S02]  /*0fa0*/  UISETP.GE.AND UP2, UPT, UR5, 0x1, UPT ;  /* 0x000000010500788c */ /* 0x000fe4000bf46270 */
[----:B------:R-:W-:Y:S02]  /*0fb0*/  USEL UR42, UR42, 0x1, UP0 ;  /* 0x000000012a2a7887 */ /* 0x000fe40008000000 */
[----:B------:R-:W-:Y:S01]  /*0fc0*/  UIMAD.WIDE.U32 UR8, UR10, UR8, URZ ;  /* 0x000000080a0872a5 */ /* 0x000fe2000f8e003f */
[----:B------:R-:W-:Y:S01]  /*0fd0*/  ULDC UR12, c[0x0][0x2f0] ;  /* 0x0000bc00000c7ab9 */ /* 0x000fe20000000800 */
[----:B------:R-:W-:Y:S01]  /*0fe0*/  @UP3 ULDC UR15, c[0x0][0x450] ;  /* 0x00011400000f3ab9 */ /* 0x000fe20000000800 */
[----:B------:R-:W-:Y:S01]  /*0ff0*/  @UP1 ULDC UR6, c[0x0][0xc4c] ;  /* 0x0003130000061ab9 */ /* 0x000fe20000000800 */
[----:B------:R-:W-:Y:S01]  /*1000*/  UIMAD UR11, UR42, UR12, UR11 ;  /* 0x0000000c2a0b72a4 */ /* 0x000fe2000f8e020b */
[----:B------:R-:W-:Y:S01]  /*1010*/  PLOP3.LUT P0, PT, PT, PT, UP2, 0x40, 0x0 ;  /* 0x000000000000781c */ /* 0x000fe20003f0e828 */
[----:B------:R-:W-:-:S02]  /*1020*/  @UP3 USHF.R.U32.HI UR10, URZ, UR15, UR9 ;  /* 0x0000000f3f0a3299 */ /* 0x000fc40008011609 */
[----:B------:R-:W-:Y:S01]  /*1030*/  UIMAD.WIDE.U32 UR6, UR13, UR6, URZ ;  /* 0x000000060d0672a5 */ /* 0x000fe2000f8e003f */
[----:B------:R-:W-:Y:S01]  /*1040*/  @UP1 ULDC UR14, c[0x0][0xc50] ;  /* 0x00031400000e1ab9 */ /* 0x000fe20000000800 */
[----:B------:R-:W-:Y:S01]  /*1050*/  UIADD3 UR10, UR11, UR10, URZ ;  /* 0x0000000a0b0a7290 */ /* 0x000fe2000fffe03f */
[----:B------:R-:W-:Y:S01]  /*1060*/  UMOV UR41, UR13 ;  /* 0x0000000d00297c82 */ /* 0x000fe20008000000 */
[----:B------:R-:W-:Y:S02]  /*1070*/  @UP1 USHF.R.U32.HI UR41, URZ, UR14, UR7 ;  /* 0x0000000e3f291299 */ /* 0x000fe40008011607 */
[----:B------:R-:W-:Y:S02]  /*1080*/  UIADD3 UR4, UR10, UR4, URZ ;  /* 0x000000040a047290 */ /* 0x000fe4000fffe03f */
[----:B------:R-:W-:Y:S02]  /*1090*/  UIADD3 UR6, -UR41, URZ, URZ ;  /* 0x0000003f29067290 */ /* 0x000fe4000fffe13f */
[----:B------:R-:W-:-:S02]  /*10a0*/  UP2UR UR49, UPR, URZ, 0x8 ;  /* 0x000000083f317883 */ /* 0x000fc40008000000 */
[----:B------:R-:W-:Y:S01]  /*10b0*/  UP2UR UR48, UPR, URZ, 0x4 ;  /* 0x000000043f307883 */ /* 0x000fe20008000000 */
[----:B------:R-:W-:Y:S01]  /*10c0*/  IMAD.U32 R0, RZ, RZ, UR4 ;  /* 0x00000004ff007e24 */ /* 0x000fe2000f8e00ff */
[----:B------:R-:W-:Y:S01]  /*10d0*/  UIMAD UR43, UR43, UR6, UR13 ;  /* 0x000000062b2b72a4 */ /* 0x000fe2000f8e020d */
[----:B------:R-:W-:Y:S11]  /*10e0*/  @P0 BRA `(.L_x_757) ;  /* 0x0000000000400947 */ /* 0x000ff60003800000 */
[----:B------:R-:W-:Y:S01]  /*10f0*/  ISETP.LT.AND P0, PT, RZ, UR10, PT ;  /* 0x0000000aff007c0c */ /* 0x000fe2000bf01270 */
[----:B------:R-:W-:-:S12]  /*1100*/  UIADD3 UR4, UR10, -0x1, URZ ;  /* 0xffffffff0a047890 */ /* 0x000fd8000fffe03f */
[----:B------:R-:W-:Y:S05]  /*1110*/  @P0 BRA `(.L_x_758) ;  /* 0x00000000001c0947 */ /* 0x000fea0003800000 */
[----:B------:R-:W-:Y:S02]  /*1120*/  UISETP.NE.AND UP0, UPT, UR5, 0x1, UPT ;  /* 0x000000010500788c */ /* 0x000fe4000bf05270 */
[----:B------:R-:W-:-:S09]  /*1130*/  UIADD3 UR4, -UR10, URZ, URZ ;  /* 0x0000003f0a047290 */ /* 0x000fd2000fffe13f */
[----:B------:R-:W-:Y:S02]  /*1140*/  @UP0 ULDC.64 UR8, c[0x0][0x9e8] ;  /* 0x00027a0000080ab9 */ /* 0x000fe40000000a00 */
[----:B------:R-:W-:-:S04]  /*1150*/  UIMAD.WIDE.U32 UR6, UR4, UR8, URZ ;  /* 0x00000008040672a5 */ /* 0x000fc8000f8e003f */
[----:B------:R-:W-:-:S04]  /*1160*/  @UP0 USHF.R.U32.HI UR4, URZ, UR9, UR7 ;  /* 0x000000093f040299 */ /* 0x000fc80008011607 */
[----:B------:R-:W-:Y:S01]  /*1170*/  ULOP3.LUT UR4, URZ, UR4, URZ, 0x33, !UPT ;  /* 0x000000043f047292 */ /* 0x000fe2000f8e333f */
[----:B------:R-:W-:Y:S11]  /*1180*/  BRA `(.L_x_759) ;  /* 0x0000000000107947 */ /* 0x000ff60003800000 */
.L_x_758:
[----:B------:R-:W-:-:S11]  /*1190*/  UISETP.NE.AND UP0, UPT, UR5, 0x1, UPT ;  /* 0x000000010500788c */ /* 0x000fd6000bf05270 */
[----:B------:R-:W-:Y:S02]  /*11a0*/  @UP0 ULDC.64 UR8, c[0x0][0x9e8] ;  /* 0x00027a0000080ab9 */ /* 0x000fe40000000a00 */
[----:B------:R-:W-:-:S04]  /*11b0*/  UIMAD.WIDE.U32 UR6, UR4, UR8, URZ ;  /* 0x00000008040672a5 */ /* 0x000fc8000f8e003f */
[----:B------:R-:W-:-:S12]  /*11c0*/  @UP0 USHF.R.U32.HI UR4, URZ, UR9, UR7 ;  /* 0x000000093f040299 */ /* 0x000fd80008011607 */
.L_x_759:
[----:B------:R-:W-:-:S06]  /*11d0*/  UIMAD UR4, UR4, UR5, UR5 ;  /* 0x00000005040472a4 */ /* 0x000fcc000f8e0205 */
[----:B------:R-:W-:-:S07]  /*11e0*/  VIMNMX R0, R0, UR4, PT ;  /* 0x0000000400007c48 */ /* 0x000fce000bfe0100 */
.L_x_757:
[----:B------:R-:W-:Y:S01]  /*11f0*/  UISETP.NE.AND UP0, UPT, UR49, URZ, UPT ;  /* 0x0000003f3100728c */ /* 0x000fe2000bf05270 */
[----:B------:R-:W-:Y:S01]  /*1200*/  VIADD R0, R0, 0x7f ;  /* 0x0000007f00007836 */ /* 0x000fe20000000000 */
[----:B------:R-:W-:Y:S01]  /*1210*/  UMOV UR9, UR40 ;  /* 0x0000002800097c82 */ /* 0x000fe20008000000 */
[----:B------:R-:W-:Y:S02]  /*1220*/  UIMAD UR4, UR42, UR12, 0x7f ;  /* 0x0000007f2a0474a4 */ /* 0x000fe4000f8e020c */
[----:B------:R-:W-:Y:S01]  /*1230*/  UIMAD UR52, UR42, UR12, -UR52 ;  /* 0x0000000c2a3472a4 */ /* 0x000fe2000f8e0a34 */
[----:B------:R-:W-:Y:S01]  /*1240*/  SHF.R.S32.HI R3, RZ, 0x1f, R0 ;  /* 0x0000001fff037819 */ /* 0x000fe20000011400 */
[----:B------:R-:W-:Y:S01]  /*1250*/  USHF.R.S32.HI UR8, URZ, 0x1f, UR4 ;  /* 0x0000001f3f087899 */ /* 0x000fe20008011404 */
[----:B------:R-:W-:Y:S02]  /*1260*/  ULDC UR10, c[0x0][0x9dc] ;  /* 0x00027700000a7ab9 */ /* 0x000fe40000000800 */
[----:B------:R-:W-:Y:S01]  /*1270*/  LEA.HI R3, R3, R0, RZ, 0x7 ;  /* 0x0000000003037211 */ /* 0x000fe200078f38ff */
[----:B------:R-:W-:Y:S01]  /*1280*/  @UP0 ULDC UR6, c[0x0][0x44c] ;  /* 0x0001130000060ab9 */ /* 0x000fe20000000800 */
[----:B------:R-:W-:Y:S01]  /*1290*/  @UP0 ULDC UR11, c[0x0][0x450] ;  /* 0x00011400000b0ab9 */ /* 0x000fe20000000800 */
[----:B------:R-:W-:Y:S01]  /*12a0*/  UIMAD.WIDE.U32 UR6, UR40, UR6, URZ ;  /* 0x00000006280672a5 */ /* 0x000fe2000f8e003f */
[----:B------:R-:W-:Y:S01]  /*12b0*/  SHF.R.S32.HI R3, RZ, 0x7, R3 ;  /* 0x00000007ff037819 */ /* 0x000fe20000011403 */
[----:B------:R-:W-:-:S02]  /*12c0*/  ULEA.HI UR8, UR8, UR4, URZ, 0x7 ;  /* 0x0000000408087291 */ /* 0x000fc4000f8f383f */
[----:B------:R-:W-:Y:S02]  /*12d0*/  @UP0 USHF.R.U32.HI UR9, URZ, UR11, UR7 ;  /* 0x0000000b3f090299 */ /* 0x000fe40008011607 */
[----:B------:R-:W-:Y:S02]  /*12e0*/  UISETP.GE.AND UP0, UPT, UR5, 0x1, UPT ;  /* 0x000000010500788c */ /* 0x000fe4000bf06270 */
[----:B------:R-:W-:Y:S02]  /*12f0*/  USHF.R.S32.HI UR8, URZ, 0x7, UR8 ;  /* 0x000000073f087899 */ /* 0x000fe40008011408 */
[----:B------:R-:W-:Y:S02]  /*1300*/  UIADD3 UR4, UR52, UR9, URZ ;  /* 0x0000000934047290 */ /* 0x000fe4000fffe03f */
[----:B------:R-:W-:Y:S02]  /*1310*/  PLOP3.LUT P0, PT, PT, PT, UP0, 0x40, 0x0 ;  /* 0x000000000000781c */ /* 0x000fe40003f0e808 */
[----:B------:R-:W-:Y:S01]  /*1320*/  UIADD3 UR9, UR4, -UR10, URZ ;  /* 0x8000000a04097290 */ /* 0x000fe2000fffe03f */
[----:B------:R-:W-:-:S10]  /*1330*/  VIMNMX R88, R3, UR8, PT ;  /* 0x0000000803587c48 */ /* 0x000fd4000bfe0100 */
[----:B------:R-:W-:Y:S05]  /*1340*/  @P0 BRA `(.L_x_760) ;  /* 0x0000000000440947 */ /* 0x000fea0003800000 */
[----:B------:R-:W-:-:S06]  /*1350*/  UISETP.GT.AND UP0, UPT, UR4, -0x1, UPT ;  /* 0xffffffff0400788c */ /* 0x000fcc000bf04270 */
[----:B------:R-:W-:-:S13]  /*1360*/  PLOP3.LUT P0, PT, PT, PT, UP0, 0x80, 0x0 ;  /* 0x000000000000781c */ /* 0x000fda0003f0f008 */
[----:B------:R-:W-:Y:S05]  /*1370*/  @P0 BRA `(.L_x_761) ;  /* 0x00000000001c0947 */ /* 0x000fea0003800000 */
[----:B------:R-:W-:Y:S02]  /*1380*/  UISETP.NE.AND UP0, UPT, UR5, 0x1, UPT ;  /* 0x000000010500788c */ /* 0x000fe4000bf05270 */
[----:B------:R-:W-:-:S09]  /*1390*/  ULOP3.LUT UR4, URZ, UR4, URZ, 0x33, !UPT ;  /* 0x000000043f047292 */ /* 0x000fd2000f8e333f */
[----:B------:R-:W-:Y:S02]  /*13a0*/  @UP0 ULDC.64 UR10, c[0x0][0x9e8] ;  /* 0x00027a00000a0ab9 */ /* 0x000fe40000000a00 */
[----:B------:R-:W-:-:S04]  /*13b0*/  UIMAD.WIDE.U32 UR6, UR4, UR10, URZ ;  /* 0x0000000a040672a5 */ /* 0x000fc8000f8e003f */
[----:B------:R-:W-:-:S04]  /*13c0*/  @UP0 USHF.R.U32.HI UR4, URZ, UR11, UR7 ;  /* 0x0000000b3f040299 */ /* 0x000fc80008011607 */
[----:B------:R-:W-:Y:S01]  /*13d0*/  ULOP3.LUT UR4, URZ, UR4, URZ, 0x33, !UPT ;  /* 0x000000043f047292 */ /* 0x000fe2000f8e333f */
[----:B------:R-:W-:Y:S11]  /*13e0*/  BRA `(.L_x_762) ;  /* 0x0000000000107947 */ /* 0x000ff60003800000 */
.L_x_761:
[----:B------:R-:W-:-:S11]  /*13f0*/  UISETP.NE.AND UP0, UPT, UR5, 0x1, UPT ;  /* 0x000000010500788c */ /* 0x000fd6000bf05270 */
[----:B------:R-:W-:Y:S02]  /*1400*/  @UP0 ULDC.64 UR10, c[0x0][0x9e8] ;  /* 0x00027a00000a0ab9 */ /* 0x000fe40000000a00 */
[----:B------:R-:W-:-:S04]  /*1410*/  UIMAD.WIDE.U32 UR6, UR4, UR10, URZ ;  /* 0x0000000a040672a5 */ /* 0x000fc8000f8e003f */
[----:B------:R-:W-:-:S12]  /*1420*/  @UP0 USHF.R.U32.HI UR4, URZ, UR11, UR7 ;  /* 0x0000000b3f040299 */ /* 0x000fd80008011607 */
.L_x_762:
[----:B------:R-:W-:-:S04]  /*1430*/  UIMAD UR4, UR4, UR5, URZ ;  /* 0x00000005040472a4 */ /* 0x000fc8000f8e023f */
[----:B------:R-:W-:-:S04]  /*1440*/  UISETP.LT.AND UP0, UPT, UR9, UR4, UPT ;  /* 0x000000040900728c */ /* 0x000fc8000bf01270 */
[----:B------:R-:W-:-:S12]  /*1450*/  USEL UR9, UR9, UR4, !UP0 ;  /* 0x0000000409097287 */ /* 0x000fd8000c000000 */
.L_x_760:
[----:B------:R-:W-:Y:S01]  /*1460*/  USHF.R.S32.HI UR4, URZ, 0x1f, UR9 ;  /* 0x0000001f3f047899 */ /* 0x000fe20008011409 */
[----:B------:R-:W-:Y:S01]  /*1470*/  PLOP3.LUT P0, PT, PT, PT, PT, 0x80, 0x0 ;  /* 0x000000000000781c */ /* 0x000fe20003f0f070 */
[----:B------:R-:W-:Y:S01]  /*1480*/  IMAD.MOV.U32 R2, RZ, RZ, RZ ;  /* 0x000000ffff027224 */ /* 0x000fe200078e00ff */
[----:B------:R-:W-:Y:S01]  /*1490*/  CS2R R134, SRZ ;  /* 0x0000000000867805 */ /* 0x000fe2000001ff00 */
[----:B------:R-:W-:Y:S01]  /*14a0*/  ULEA.HI UR4, UR4, UR9, URZ, 0x7 ;  /* 0x0000000904047291 */ /* 0x000fe2000f8f383f */
[----:B------:R-:W-:Y:S01]  /*14b0*/  IMAD.MOV.U32 R0, RZ, RZ, RZ ;  /* 0x000000ffff007224 */ /* 0x000fe200078e00ff */
[----:B------:R-:W-:Y:S02]  /*14c0*/  CS2R R6, SRZ ;  /* 0x0000000000067805 */ /* 0x000fe4000001ff00 */
[----:B------:R-:W-:Y:S01]  /*14d0*/  CS2R R132, SRZ ;  /* 0x0000000000847805 */ /* 0x000fe2000001ff00 */
[----:B------:R-:W-:Y:S01]  /*14e0*/  USHF.R.S32.HI UR4, URZ, 0x7, UR4 ;  /* 0x000000073f047899 */ /* 0x000fe20008011404 */
[----:B------:R-:W-:-:S02]  /*14f0*/  CS2R R8, SRZ ;  /* 0x0000000000087805 */ /* 0x000fc4000001ff00 */
[----:B------:R-:W-:Y:S02]  /*1500*/  CS2R R126, SRZ ;  /* 0x00000000007e7805 */ /* 0x000fe4000001ff00 */
[----:B------:R-:W-:Y:S01]  /*1510*/  CS2R R10, SRZ ;  /* 0x00000000000a7805 */ /* 0x000fe2000001ff00 */
[----:B------:R-:W-:Y:S01]  /*1520*/  UISETP.LT.AND UP0, UPT, URZ, UR4, UPT ;  /* 0x000000043f00728c */ /* 0x000fe2000bf01270 */
[----:B------:R-:W-:Y:S02]  /*1530*/  CS2R R124, SRZ ;  /* 0x00000000007c7805 */ /* 0x000fe4000001ff00 */
[----:B------:R-:W-:Y:S02]  /*1540*/  CS2R R12, SRZ ;  /* 0x00000000000c7805 */ /* 0x000fe4000001ff00 */
[----:B------:R-:W-:Y:S01]  /*1550*/  CS2R R118, SRZ ;  /* 0x0000000000767805 */ /* 0x000fe2000001ff00 */
[----:B------:R-:W-:Y:S01]  /*1560*/  USEL UR44, URZ, UR4, !UP0 ;  /* 0x000000043f2c7287 */ /* 0x000fe2000c000000 */
[----:B------:R-:W-:-:S02]  /*1570*/  CS2R R14, SRZ ;  /* 0x00000000000e7805 */ /* 0x000fc4000001ff00 */
[----:B------:R-:W-:Y:S02]  /*1580*/  CS2R R116, SRZ ;  /* 0x0000000000747805 */ /* 0x000fe4000001ff00 */
[----:B------:R-:W-:Y:S02]  /*1590*/  CS2R R20, SRZ ;  /* 0x0000000000147805 */ /* 0x000fe4000001ff00 */
[----:B------:R-:W-:Y:S02]  /*15a0*/  CS2R R110, SRZ ;  /* 0x00000000006e7805 */ /* 0x000fe4000001ff00 */
[----:B------:R-:W-:Y:S02]  /*15b0*/  CS2R R24, SRZ ;  /* 0x0000000000187805 */ /* 0x000fe4000001ff00 */
[----:B------:R-:W-:Y:S02]  /*15c0*/  ISETP.GT.AND P1, PT, R88, UR44, PT ;  /* 0x0000002c58007c0c */ /* 0x000fe4000bf24270 */
        /* <DEDUP_REMOVED lines=10> */
[----:B------:R-:W-:Y:S06]  /*1670*/  @!P1 BRA `(.L_x_763) ;  /* 0x000000d800649947 */ /* 0x000fec0003800000 */
[----:B------:R-:W0:Y:S01]  /*1680*/  SHFL.IDX PT, R0, R155, RZ, 0x1f ;  /* 0x00001fff9b007589 */ /* 0x000e2200000e0000 */
[----:B------:R-:W1:Y:S01]  /*1690*/  S2UR UR45, SR_CgaCtaId ;  /* 0x00000000002d79c3 */ /* 0x000e620000008800 */
[----:B------:R-:W-:Y:S01]  /*16a0*/  UMOV UR46, 0x400 ;  /* 0x00000400002e7882 */ /* 0x000fe20000000000 */
        /* <DEDUP_REMOVED lines=19> */
[----:B------:R-:W-:Y:S02]  /*17e0*/  IMAD.U32 R10, RZ, RZ, UR6 ;  /* 0x00000006ff0a7e24 */ /* 0x000fe4000f8e00ff */
[----:B------:R-:W-:Y:S02]  /*17f0*/  IMAD.U32 R6, RZ, RZ, UR4 ;  /* 0x00000004ff067e24 */ /* 0x000fe4000f8e00ff */
[----:B------:R-:W-:-:S02]  /*1800*/  IMAD.U32 R7, RZ, RZ, UR5 ;  /* 0x00000005ff077e24 */ /* 0x000fc4000f8e00ff */
[----:B------:R-:W-:Y:S02]  /*1810*/  IMAD.U32 R11, RZ, RZ, UR7 ;  /* 0x00000007ff0b7e24 */ /* 0x000fe4000f8e00ff */
[----:B------:R-:W-:Y:S02]  /*1820*/  IMAD.MOV.U32 R8, RZ, RZ, 0x70 ;  /* 0x00000070ff087424 */ /* 0x000fe400078e00ff */
[----:B------:R-:W-:Y:S02]  /*1830*/  IMAD.MOV.U32 R12, RZ, RZ, 0x1 ;  /* 0x00000001ff0c7424 */ /* 0x000fe400078e00ff */
[----:B0-----:R-:W-:-:S07]  /*1840*/  IMAD.MOV.U32 R13, RZ, RZ, RZ ;  /* 0x000000ffff0d7224 */ /* 0x001fce00078e00ff */
[----:B------:R-:W-:-:S07]  /*1850*/  LEPC R20, `(.L_x_764) ;  /* 0x000000001014794e */ /* 0x000fce0000000000 */
[----:B-1----:R-:W-:Y:S05]  /*1860*/  CALL.ABS.NOINC R2 ;  /* 0x0000000002007343 */ /* 0x002fea0003c00000 */
.L_x_764:
        /* <DEDUP_REMOVED lines=13> */
[----:B------:R-:W-:Y:S01]  /*1940*/  @UP1 ULDC.64 UR14, c[0x0][0x9b8] ;  /* 0x00026e00000e1ab9 */ /* 0x000fe20000000a00 */
[----:B------:R-:W-:Y:S02]  /*1950*/  @UP0 UIMAD UR8, UR8, UR16, URZ ;  /* 0x00000010080802a4 */ /* 0x000fe4000f8e023f */
[----:B------:R-:W-:Y:S02]  /*1960*/  @UP1 UIMAD UR9, UR9, UR14, URZ ;  /* 0x0000000e090912a4 */ /* 0x000fe4000f8e023f */
[----:B------:R-:W-:Y:S02]  /*1970*/  @UP0 UIMAD.WIDE.U32 UR10, UR41, UR16, URZ ;  /* 0x00000010290a02a5 */ /* 0x000fe4000f8e003f */
[----:B------:R-:W-:-:S02]  /*1980*/  @UP0 UIMAD UR17, UR41, UR17, UR8 ;  /* 0x00000011291102a4 */ /* 0x000fc4000f8e0208 */
[----:B------:R-:W-:Y:S02]  /*1990*/  @UP0 USHF.R.S32.HI UR16, URZ, 0x1f, UR43 ;  /* 0x0000001f3f100899 */ /* 0x000fe4000801142b */
[----:B------:R-:W-:Y:S02]  /*19a0*/  @UP1 USHF.R.S32.HI UR19, URZ, 0x1f, UR43 ;  /* 0x0000001f3f131899 */ /* 0x000fe4000801142b */
[----:B------:R-:W-:Y:S02]  /*19b0*/  @UP1 UIMAD.WIDE.U32 UR12, UR41, UR14, URZ ;  /* 0x0000000e290c12a5 */ /* 0x000fe4000f8e003f */
[----:B------:R-:W-:Y:S02]  /*19c0*/  @UP1 UIMAD UR18, UR41, UR15, UR9 ;  /* 0x0000000f291212a4 */ /* 0x000fe4000f8e0209 */
[----:B------:R-:W-:Y:S01]  /*19d0*/  @UP0 UIADD3 UR11, UR11, UR17, URZ ;  /* 0x000000110b0b0290 */ /* 0x000fe2000fffe03f */
[----:B------:R-:W-:Y:S01]  /*19e0*/  @UP0 ULDC.64 UR14, c[0x0][0x9b0] ;  /* 0x00026c00000e0ab9 */ /* 0x000fe20000000a00 */
[----:B------:R-:W-:Y:S01]  /*19f0*/  @UP1 ULDC.64 UR8, c[0x0][0x9c0] ;  /* 0x0002700000081ab9 */ /* 0x000fe20000000a00 */
[----:B------:R-:W-:-:S02]  /*1a00*/  @UP0 UIMAD UR16, UR16, UR14, URZ ;  /* 0x0000000e101002a4 */ /* 0x000fc4000f8e023f */
[----:B------:R-:W-:Y:S02]  /*1a10*/  @UP1 UIMAD UR17, UR19, UR8, URZ ;  /* 0x00000008131112a4 */ /* 0x000fe4000f8e023f */
[----:B------:R-:W-:Y:S02]  /*1a20*/  @UP1 UIADD3 UR13, UR13, UR18, URZ ;  /* 0x000000120d0d1290 */ /* 0x000fe4000fffe03f */
[----:B------:R-:W-:Y:S02]  /*1a30*/  @UP0 UIMAD UR16, UR43, UR15, UR16 ;  /* 0x0000000f2b1002a4 */ /* 0x000fe4000f8e0210 */
[----:B------:R-:W-:Y:S02]  /*1a40*/  @UP1 UIMAD UR17, UR43, UR9, UR17 ;  /* 0x000000092b1112a4 */ /* 0x000fe4000f8e0211 */
[----:B------:R-:W-:Y:S02]  /*1a50*/  @UP0 UIMAD.WIDE.U32 UR14, UR43, UR14, UR10 ;  /* 0x0000000e2b0e02a5 */ /* 0x000fe4000f8e000a */
[----:B------:R-:W-:-:S02]  /*1a60*/  @UP1 UIMAD.WIDE.U32 UR8, UR43, UR8, UR12 ;  /* 0x000000082b0812a5 */ /* 0x000fc4000f8e000c */
[----:B------:R-:W-:Y:S02]  /*1a70*/  @UP0 UIADD3 UR10, UR15, UR16, URZ ;  /* 0x000000100f0a0290 */ /* 0x000fe4000fffe03f */
[----:B------:R-:W-:Y:S02]  /*1a80*/  @UP0 ULEA UR4, UP2, UR14, UR4, 0x2 ;  /* 0x000000040e040291 */ /* 0x000fe4000f84103f */
[----:B------:R-:W-:Y:S02]  /*1a90*/  @UP1 UIADD3 UR9, UR9, UR17, URZ ;  /* 0x0000001109091290 */ /* 0x000fe4000fffe03f */
[----:B------:R-:W-:Y:S02]  /*1aa0*/  @UP1 ULEA UR6, UP3, UR8, UR6, 0x2 ;  /* 0x0000000608061291 */ /* 0x000fe4000f86103f */
[----:B------:R-:W-:Y:S01]  /*1ab0*/  @UP0 ULEA.HI.X UR5, UR14, UR5, UR10, 0x2, UP2 ;  /* 0x000000050e050291 */ /* 0x000fe200090f140a */
[----:B------:R-:W-:Y:S01]  /*1ac0*/  IMAD.U32 R2, RZ, RZ, UR4 ;  /* 0x00000004ff027e24 */ /* 0x000fe2000f8e00ff */
[----:B------:R-:W-:-:S02]  /*1ad0*/  @UP1 ULEA.HI.X UR7, UR8, UR7, UR9, 0x2, UP3 ;  /* 0x0000000708071291 */ /* 0x000fc400098f1409 */
[----:B------:R-:W-:Y:S02]  /*1ae0*/  IMAD.U32 R4, RZ, RZ, UR6 ;  /* 0x00000006ff047e24 */ /* 0x000fe4000f8e00ff */
        /* <DEDUP_REMOVED lines=16> */
.L_x_943:
[----:B------:R-:W-:Y:S05]  /*1bf0*/  @!P0 BRA `(.L_x_766) ;  /* 0x0000000000048947 */ /* 0x000fea0003800000 */
[----:B------:R-:W-:Y:S01]  /*1c00*/  BPT.TRAP 0x1 ;  /* 0x000000040000795c */ /* 0x000fe20000300000 */
.L_x_766:
[----:B------:R-:W-:Y:S02]  /*1c10*/  IMAD.U32 R12, RZ, RZ, UR38 ;  /* 0x00000026ff0c7e24 */ /* 0x000fe4000f8e00ff */
[----:B0-----:R-:W-:-:S03]  /*1c20*/  IMAD.U32 R3, RZ, RZ, UR37 ;  /* 0x00000025ff037e24 */ /* 0x001fc6000f8e00ff */
[----:B------:R-:W-:Y:S02]  /*1c30*/  LEA R12, R12, UR46, 0x3 ;  /* 0x0000002e0c0c7c11 */ /* 0x000fe4000f8e18ff */
[----:B------:R-:W-:-:S04]  /*1c40*/  SHF.L.U32 R3, R3, 0x1f, RZ ;  /* 0x0000001f03037819 */ /* 0x000fc800000006ff */
[----:B------:R0:W1:Y:S01]  /*1c50*/  SYNCS.PHASECHK.TRANS64.TRYWAIT P1, [R12+URZ+0x19c30], R3 ;  /* 0x019c30030c0075a7 */ /* 0x000062000802017f */
[----:B------:R-:W-:Y:S05]  /*1c60*/  @!P0 BRA `(.L_x_767) ;  /* 0x0000000000048947 */ /* 0x000fea0003800000 */
[----:B------:R-:W-:Y:S01]  /*1c70*/  BPT.TRAP 0x1 ;  /* 0x000000040000795c */ /* 0x000fe20000300000 */
.L_x_767:
[----:B-1----:R-:W-:Y:S05]  /*1c80*/  @P1 BRA `(.L_x_768) ;  /* 0x0000000000081947 */ /* 0x002fea0003800000 */
[----:B------:R-:W1:Y:S02]  /*1c90*/  SYNCS.PHASECHK.TRANS64.TRYWAIT P1, [R12+URZ+0x19c30], R3 ;  /* 0x019c30030c0075a7 */ /* 0x000e64000802017f */
[----:B-1----:R-:W-:Y:S05]  /*1ca0*/  @!P1 BRA `(.L_x_769) ;  /* 0x0000013800609947 */ /* 0x002fea0003800000 */
.L_x_768:
[----:B------:R-:W-:Y:S05]  /*1cb0*/  WARPSYNC.ALL ;  /* 0x0000000000007948 */ /* 0x000fea0003800000 */
[----:B------:R-:W-:Y:S01]  /*1cc0*/  UIADD3 UR4, UR46, 0x13800, URZ ;  /* 0x000138002e047890 */ /* 0x000fe2000fffe03f */
[----:B------:R-:W-:Y:S01]  /*1cd0*/  WARPGROUP.ARRIVE ;  /* 0x00000000000079c5 */ /* 0x000fe20000000000 */
[----:B------:R-:W-:Y:S02]  /*1ce0*/  ULOP3.LUT UR12, UR53, 0x10000, URZ, 0xfc, !UPT ;  /* 0x00010000350c7892 */ /* 0x000fe4000f8efc3f */
[----:B------:R-:W-:Y:S01]  /*1cf0*/  USHF.R.U32.HI UR4, URZ, 0x4, UR4 ;  /* 0x000000043f047899 */ /* 0x000fe20008011604 */
[----:B------:R-:W-:Y:S01]  /*1d00*/  UMOV UR13, 0xc0000010 ;  /* 0xc0000010000d7882 */ /* 0x000fe20000000000 */
[----:B------:R-:W-:-:S02]  /*1d10*/  UMOV UR15, 0xc0000010 ;  /* 0xc0000010000f7882 */ /* 0x000fc40000000000 */
[----:B------:R-:W-:Y:S01]  /*1d20*/  ULOP3.LUT UR4, UR4, 0x3fff, URZ, 0xc0, !UPT ;  /* 0x00003fff04047892 */ /* 0x000fe2000f8ec03f */
[----:B------:R-:W-:Y:S01]  /*1d30*/  UMOV UR5, 0xc0000010 ;  /* 0xc000001000057882 */ /* 0x000fe20000000000 */
[----:B------:R-:W-:Y:S02]  /*1d40*/  UMOV UR7, 0xc0000010 ;  /* 0xc000001000077882 */ /* 0x000fe40000000000 */
[----:B------:R-:W-:Y:S02]  /*1d50*/  ULOP3.LUT UR16, UR4, 0x10000, URZ, 0xfc, !UPT ;  /* 0x0001000004107892 */ /* 0x000fe4000f8efc3f */
[----:B------:R-:W-:Y:S02]  /*1d60*/  UIADD3 UR4, UR12, 0x180, URZ ;  /* 0x000001800c047890 */ /* 0x000fe4000fffe03f */
        /* <DEDUP_REMOVED lines=16> */
.L_x_770:
[----:B------:R-:W-:Y:S01]  /*1e70*/  UISETP.NE.AND UP1, UPT, UR49, URZ, UPT ;  /* 0x0000003f3100728c */ /* 0x000fe2000bf25270 */
[C---:B------:R-:W-:Y:S01]  /*1e80*/  FMUL.FTZ R96, R0.reuse, R40 ;  /* 0x0000002800607220 */ /* 0x040fe20000410000 */
[C---:B------:R-:W-:Y:S01]  /*1e90*/  FMUL.FTZ R89, R0.reuse, R25 ;  /* 0x0000001900597220 */ /* 0x040fe20000410000 */
[C---:B------:R-:W-:Y:S01]  /*1ea0*/  FMUL.FTZ R40, R0.reuse, R70 ;  /* 0x0000004600287220 */ /* 0x040fe20000410000 */
[----:B------:R-:W-:Y:S01]  /*1eb0*/  FMUL.FTZ R25, R0, R55 ;  /* 0x0000003700197220 */ /* 0x000fe20000410000 */
[----:B------:R-:W-:Y:S01]  /*1ec0*/  VIADD R70, R18, UR40 ;  /* 0x0000002812467c36 */ /* 0x000fe20008000000 */
[----:B------:R-:W-:Y:S01]  /*1ed0*/  PLOP3.LUT P1, PT, PT, PT, UP1, 0x80, 0x0 ;  /* 0x000000000000781c */ /* 0x000fe20003f2f018 */
[----:B------:R-:W2:Y:S01]  /*1ee0*/  LDC R55, c[0x0][0x2f0] ;  /* 0x0000bc00ff377b82 */ /* 0x000ea20000000800 */
[----:B------:R-:W-:Y:S01]  /*1ef0*/  PLOP3.LUT P2, PT, PT, PT, UP1, 0x80, 0x0 ;  /* 0x000000000000781c */ /* 0x000fe20003f4f018 */
[----:B------:R-:W-:Y:S01]  /*1f00*/  FMUL.FTZ R2, R0, R26 ;  /* 0x0000001a00027220 */ /* 0x000fe20000410000 */
[----:B------:R-:W-:Y:S01]  /*1f10*/  R2UR UR6, R12 ;  /* 0x000000000c0672ca */ /* 0x000fe200000e0000 */
[----:B------:R-:W-:Y:S01]  /*1f20*/  @UP1 ULDC UR7, c[0x0][0x44c] ;  /* 0x0001130000071ab9 */ /* 0x000fe20000000800 */
[C---:B------:R-:W-:Y:S01]  /*1f30*/  FMUL.FTZ R26, R0.reuse, R54 ;  /* 0x00000036001a7220 */ /* 0x040fe20000410000 */
[C---:B------:R-:W-:Y:S01]  /*1f40*/  FMUL.FTZ R21, R0.reuse, R50 ;  /* 0x0000003200157220 */ /* 0x040fe20000410000 */
[----:B------:R-:W-:Y:S01]  /*1f50*/  IMAD.MOV.U32 R13, RZ, RZ, -0x80 ;  /* 0xffffff80ff0d7424 */ /* 0x000fe200078e00ff */
[----:B------:R-:W3:Y:S01]  /*1f60*/  LDC R54, c[0x0][0x288] ;  /* 0x0000a200ff367b82 */ /* 0x000ee20000000800 */
[C---:B------:R-:W-:Y:S01]  /*1f70*/  FMUL.FTZ R50, R0.reuse, R57 ;  /* 0x0000003900327220 */ /* 0x040fe20000410000 */
[C---:B------:R-:W-:Y:S01]  /*1f80*/  FMUL.FTZ R4, R0.reuse, R24 ;  /* 0x0000001800047220 */ /* 0x040fe20000410000 */
[----:B------:R-:W-:Y:S01]  /*1f90*/  FMUL.FTZ R57, R0, R68 ;  /* 0x0000004400397220 */ /* 0x000fe20000410000 */
[----:B01----:R-:W-:Y:S01]  /*1fa0*/  @P1 IMAD.HI.U32 R12, R70, UR7, RZ ;  /* 0x00000007460c1c27 */ /* 0x003fe2000f8e00ff */
[----:B------:R-:W-:-:S03]  /*1fb0*/  @UP1 ULDC UR7, c[0x0][0x450] ;  /* 0x0001140000071ab9 */ /* 0x000fc60000000800 */
[C---:B------:R-:W-:Y:S01]  /*1fc0*/  FMUL.FTZ R24, R0.reuse, R51 ;  /* 0x0000003300187220 */ /* 0x040fe20000410000 */
[C---:B------:R-:W-:Y:S01]  /*1fd0*/  FMUL.FTZ R68, R0.reuse, R76 ;  /* 0x0000004c00447220 */ /* 0x040fe20000410000 */
[----:B------:R-:W-:Y:S01]  /*1fe0*/  FMUL.FTZ R51, R0, R60 ;  /* 0x0000003c00337220 */ /* 0x000fe20000410000 */
[----:B------:R-:W-:Y:S01]  /*1ff0*/  @P2 SHF.R.U32.HI R70, RZ, UR7, R12 ;  /* 0x00000007ff462c19 */ /* 0x000fe2000801160c */
[----:B------:R-:W-:Y:S01]  /*2000*/  IMAD R76, R88, R13, 0x80 ;  /* 0x00000080584c7424 */ /* 0x000fe200078e020d */
[----:B------:R-:W-:Y:S01]  /*2010*/  UIADD3 UR6, UR6, 0x19c40, URZ ;  /* 0x00019c4006067890 */ /* 0x000fe2000fffe03f */
[C---:B------:R-:W-:Y:S01]  /*2020*/  FMUL.FTZ R14, R0.reuse, R43 ;  /* 0x0000002b000e7220 */ /* 0x040fe20000410000 */
[C---:B------:R-:W-:Y:S01]  /*2030*/  FMUL.FTZ R43, R0.reuse, R44 ;  /* 0x0000002c002b7220 */ /* 0x040fe20000410000 */
[----:B------:R-:W0:Y:S01]  /*2040*/  SHFL.IDX PT, R60, R70, RZ, 0x1c1f ;  /* 0x001c1fff463c7589 */ /* 0x000e2200000e0000 */
[----:B------:R-:W-:Y:S01]  /*2050*/  UISETP.NE.AND UP0, UPT, UR48, URZ, UPT ;  /* 0x0000003f3000728c */ /* 0x000fe2000bf05270 */
[C---:B------:R-:W-:Y:S01]  /*2060*/  FMUL.FTZ R3, R0.reuse, R27 ;  /* 0x0000001b00037220 */ /* 0x040fe20000410000 */
[C---:B------:R-:W-:Y:S01]  /*2070*/  FMUL.FTZ R44, R0.reuse, R45 ;  /* 0x0000002d002c7220 */ /* 0x040fe20000410000 */
[----:B------:R-:W-:Y:S01]  /*2080*/  FMUL.FTZ R15, R0, R46 ;  /* 0x0000002e000f7220 */ /* 0x000fe20000410000 */
[----:B------:R-:W-:-:S02]  /*2090*/  VIADD R13, R76, 0x1 ;  /* 0x000000014c0d7836 */ /* 0x000fc40000000000 */
[C---:B------:R-:W-:Y:S01]  /*20a0*/  FMUL.FTZ R6, R0.reuse, R31 ;  /* 0x0000001f00067220 */ /* 0x040fe20000410000 */
[C---:B------:R-:W-:Y:S01]  /*20b0*/  FMUL.FTZ R92, R0.reuse, R32 ;  /* 0x00000020005c7220 */ /* 0x040fe20000410000 */
[C---:B------:R-:W-:Y:S01]  /*20c0*/  FMUL.FTZ R20, R0.reuse, R47 ;  /* 0x0000002f00147220 */ /* 0x040fe20000410000 */
[C---:B------:R-:W-:Y:S01]  /*20d0*/  FMUL.FTZ R45, R0.reuse, R48 ;  /* 0x00000030002d7220 */ /* 0x040fe20000410000 */
[C---:B------:R-:W-:Y:S01]  /*20e0*/  FMUL.FTZ R46, R0.reuse, R49 ;  /* 0x00000031002e7220 */ /* 0x040fe20000410000 */
[C---:B------:R-:W-:Y:S01]  /*20f0*/  FMUL.FTZ R27, R0.reuse, R58 ;  /* 0x0000003a001b7220 */ /* 0x040fe20000410000 */
[----:B------:R-:W-:Y:S01]  /*2100*/  UPRMT UR6, UR45, 0x654, UR6 ;  /* 0x000006542d067896 */ /* 0x000fe20008000006 */
[C---:B------:R-:W-:Y:S01]  /*2110*/  FMUL.FTZ R90, R0.reuse, R28 ;  /* 0x0000001c005a7220 */ /* 0x040fe20000410000 */
        /* <DEDUP_REMOVED lines=38> */
[----:B------:R-:W-:Y:S01]  /*2380*/  FMUL.FTZ R38, R0, R87 ;  /* 0x0000005700267220 */ /* 0x000fe20000410000 */
[C---:B------:R-:W-:Y:S01]  /*2390*/  IMAD R12, R16.reuse, -0x2, R13 ;  /* 0xfffffffe100c7824 */ /* 0x040fe200078e020d */
[----:B------:R-:W-:Y:S01]  /*23a0*/  PLOP3.LUT P1, PT, PT, PT, UP0, 0x40, 0x0 ;  /* 0x000000000000781c */ /* 0x000fe20003f2e808 */
[----:B------:R-:W1:Y:S01]  /*23b0*/  MUFU.TANH R4, R4 ;  /* 0x0000000400047308 */ /* 0x000e620000002400 */
[----:B------:R-:W-:Y:S01]  /*23c0*/  ULDC UR18, c[0x0][0x9dc] ;  /* 0x0002770000127ab9 */ /* 0x000fe20000000800 */
[C---:B--2---:R-:W-:Y:S01]  /*23d0*/  IMAD R59, R55.reuse, UR42, R12 ;  /* 0x0000002a373b7c24 */ /* 0x044fe2000f8e020c */
[----:B------:R-:W-:Y:S01]  /*23e0*/  SYNCS.ARRIVE.TRANS64.RED.A1T0 RZ, [UR6], RZ ;  /* 0x000000ffffff79a7 */ /* 0x000fe20008100406 */
[----:B------:R-:W-:Y:S01]  /*23f0*/  ULOP3.LUT UR6, URZ, UR18, URZ, 0x33, !UPT ;  /* 0x000000123f067292 */ /* 0x000fe2000f8e333f */
[----:B------:R-:W-:Y:S01]  /*2400*/  IMAD R13, R55, UR42, R76 ;  /* 0x0000002a370d7c24 */ /* 0x000fe2000f8e024c */
[----:B------:R-:W-:Y:S01]  /*2410*/  ULDC UR14, c[0x0][0x9e0] ;  /* 0x00027800000e7ab9 */ /* 0x000fe20000000800 */
[----:B---3--:R-:W-:Y:S01]  /*2420*/  IMAD.IADD R59, R59, 0x1, -R54 ;  /* 0x000000013b3b7824 */ /* 0x008fe200078e0a36 */
[----:B------:R-:W2:Y:S01]  /*2430*/  MUFU.TANH R89, R89 ;  /* 0x0000005900597308 */ /* 0x000ea20000002400 */
[----:B------:R-:W-:Y:S01]  /*2440*/  IMAD R73, R16, -0x2, R13 ;  /* 0xfffffffe10497824 */ /* 0x000fe200078e020d */
[----:B------:R-:W-:Y:S01]  /*2450*/  LEA R74, R88, 0xffffff80, 0x7 ;  /* 0xffffff80584a7811 */ /* 0x000fe200078e38ff */
[----:B------:R-:W-:-:S02]  /*2460*/  VIADD R78, R59, UR14 ;  /* 0x0000000e3b4e7c36 */ /* 0x000fc40008000000 */
[----:B------:R-:W-:-:S03]  /*2470*/  VIADD R75, R59, UR6 ;  /* 0x000000063b4b7c36 */ /* 0x000fc60008000000 */
[----:B------:R-:W3:Y:S01]  /*2480*/  MUFU.TANH R2, R2 ;  /* 0x0000000200027308 */ /* 0x000ee20000002400 */
[----:B0-----:R-:W-:Y:S01]  /*2490*/  VIADDMNMX R71, R60, R78, R73, PT ;  /* 0x0000004e3c477246 */ /* 0x001fe20003800149 */
[----:B------:R-:W-:-:S06]  /*24a0*/  IMAD.IADD R72, R75, 0x1, R60 ;  /* 0x000000014b487824 */ /* 0x000fcc00078e023c */
[----:B------:R-:W0:Y:S08]  /*24b0*/  MUFU.TANH R3, R3 ;  /* 0x0000000300037308 */ /* 0x000e300000002400 */
[----:B------:R-:W4:Y:S08]  /*24c0*/  MUFU.TANH R90, R90 ;  /* 0x0000005a005a7308 */ /* 0x000f300000002400 */
[----:B------:R-:W0:Y:S08]  /*24d0*/  MUFU.TANH R91, R91 ;  /* 0x0000005b005b7308 */ /* 0x000e300000002400 */
        /* <DEDUP_REMOVED lines=57> */
[----:B------:R-:W0:Y:S01]  /*2870*/  MUFU.TANH R38, R38 ;  /* 0x0000002600267308 */ /* 0x000e220000002400 */
[----:B-1234-:R-:W-:Y:S05]  /*2880*/  @P1 BRA `(.L_x_771) ;  /* 0x0000000000641947 */ /* 0x01efea0003800000 */
[----:B------:R-:W-:Y:S01]  /*2890*/  IMAD R13, R55, UR42, R60 ;  /* 0x0000002a370d7c24 */ /* 0x000fe2000f8e023c */
[----:B------:R-:W-:Y:S03]  /*28a0*/  BSSY B0, `(.L_x_772) ;  /* 0x0000013000007945 */ /* 0x000fe60003800000 */
[----:B------:R-:W-:-:S05]  /*28b0*/  IMAD.IADD R59, R13, 0x1, -R54 ;  /* 0x000000010d3b7824 */ /* 0x000fca00078e0a36 */
[----:B------:R-:W-:-:S13]  /*28c0*/  ISETP.GT.AND P1, PT, R59, -0x1, PT ;  /* 0xffffffff3b00780c */ /* 0x000fda0003f24270 */
[----:B------:R-:W-:Y:S05]  /*28d0*/  @P1 BRA `(.L_x_773) ;  /* 0x0000000000241947 */ /* 0x000fea0003800000 */
[----:B------:R-:W-:Y:S01]  /*28e0*/  ULDC UR6, c[0x0][0x9e4] ;  /* 0x0002790000067ab9 */ /* 0x000fe20000000800 */
[----:B------:R-:W-:Y:S01]  /*28f0*/  LOP3.LUT R59, RZ, R59, RZ, 0x33, !PT ;  /* 0x0000003bff3b7212 */ /* 0x000fe200078e33ff */
[----:B------:R-:W-:-:S05]  /*2900*/  IMAD.U32 R60, RZ, RZ, UR6 ;  /* 0x00000006ff3c7e24 */ /* 0x000fca000f8e00ff */
[----:B------:R-:W-:-:S13]  /*2910*/  ISETP.NE.AND P1, PT, R60, 0x1, PT ;  /* 0x000000013c00780c */ /* 0x000fda0003f25270 */
[----:B------:R-:W1:Y:S02]  /*2920*/  @P1 LDC.64 R12, c[0x0][0x9e8] ;  /* 0x00027a00ff0c1b82 */ /* 0x000e640000000a00 */
[----:B-1----:R-:W-:-:S05]  /*2930*/  @P1 IMAD.HI.U32 R12, R59, R12, RZ ;  /* 0x0000000c3b0c1227 */ /* 0x002fca00078e00ff */
[----:B------:R-:W-:-:S04]  /*2940*/  @P1 SHF.R.U32.HI R59, RZ, R13, R12 ;  /* 0x0000000dff3b1219 */ /* 0x000fc8000001160c */
[----:B------:R-:W-:Y:S01]  /*2950*/  LOP3.LUT R59, RZ, R59, RZ, 0x33, !PT ;  /* 0x0000003bff3b7212 */ /* 0x000fe200078e33ff */
[----:B------:R-:W-:Y:S06]  /*2960*/  BRA `(.L_x_774) ;  /* 0x0000000000187947 */ /* 0x000fec0003800000 */
.L_x_773:
[----:B------:R-:W-:Y:S02]  /*2970*/  ULDC UR6, c[0x0][0x9e4] ;  /* 0x0002790000067ab9 */ /* 0x000fe40000000800 */
[----:B------:R-:W-:-:S05]  /*2980*/  IMAD.U32 R60, RZ, RZ, UR6 ;  /* 0x00000006ff3c7e24 */ /* 0x000fca000f8e00ff */
[----:B------:R-:W-:-:S13]  /*2990*/  ISETP.NE.AND P1, PT, R60, 0x1, PT ;  /* 0x000000013c00780c */ /* 0x000fda0003f25270 */
[----:B------:R-:W1:Y:S02]  /*29a0*/  @P1 LDC.64 R12, c[0x0][0x9e8] ;  /* 0x00027a00ff0c1b82 */ /* 0x000e640000000a00 */
[----:B-1----:R-:W-:-:S05]  /*29b0*/  @P1 IMAD.HI.U32 R12, R59, R12, RZ ;  /* 0x0000000c3b0c1227 */ /* 0x002fca00078e00ff */
[----:B------:R-:W-:-:S07]  /*29c0*/  @P1 SHF.R.U32.HI R59, RZ, R13, R12 ;  /* 0x0000000dff3b1219 */ /* 0x000fce000001160c */
.L_x_774:
[----:B------:R-:W-:Y:S05]  /*29d0*/  BSYNC B0 ;  /* 0x0000000000007941 */ /* 0x000fea0003800000 */
.L_x_772:
[----:B------:R-:W-:-:S04]  /*29e0*/  IMAD R59, R59, R60, -R74 ;  /* 0x0000003c3b3b7224 */ /* 0x000fc800078e0a4a */
[----:B------:R-:W-:-:S05]  /*29f0*/  IMAD R59, R16, -0x2, R59 ;  /* 0xfffffffe103b7824 */ /* 0x000fca00078e023b */
[----:B------:R-:W-:Y:S02]  /*2a00*/  VIADDMNMX R71, R59, R60, R71, PT ;  /* 0x0000003c3b477246 */ /* 0x000fe40003800147 */
[----:B------:R-:W-:-:S07]  /*2a10*/  VIMNMX R72, R72, R59, !PT ;  /* 0x0000003b48487248 */ /* 0x000fce0007fe0100 */
.L_x_771:
[C---:B------:R-:W-:Y:S01]  /*2a20*/  ISETP.GE.AND P6, PT, R76.reuse, 0xa, PT ;  /* 0x0000000a4c00780c */ /* 0x040fe20003fc6270 */
[----:B------:R-:W1:Y:S01]  /*2a30*/  SHFL.IDX PT, R70, R70, 0x1, 0x1c1f ;  /* 0x003c1f0046467f89 */ /* 0x000e6200000e0000 */
[C---:B------:R-:W-:Y:S01]  /*2a40*/  ISETP.GE.AND P1, PT, R76.reuse, 0x2, PT ;  /* 0x000000024c00780c */ /* 0x040fe20003f26270 */
[----:B------:R-:W-:Y:S01]  /*2a50*/  UISETP.NE.AND UP0, UPT, UR48, URZ, UPT ;  /* 0x0000003f3000728c */ /* 0x000fe2000bf05270 */
[C---:B------:R-:W-:Y:S02]  /*2a60*/  ISETP.GE.AND P2, PT, R76.reuse, 0x9, PT ;  /* 0x000000094c00780c */ /* 0x040fe40003f46270 */
[----:B------:R-:W-:Y:S02]  /*2a70*/  ISETP.GE.AND P5, PT, R76, 0x11, PT ;  /* 0x000000114c00780c */ /* 0x000fe40003fa6270 */
[----:B------:R-:W-:Y:S02]  /*2a80*/  LOP3.LUT R17, R17, 0xfffffffb, RZ, 0xc0, !PT ;  /* 0xfffffffb11117812 */ /* 0x000fe400078ec0ff */
[----:B------:R-:W-:-:S02]  /*2a90*/  ISETP.GT.AND P4, PT, R72, 0x1, !P1 ;  /* 0x000000014800780c */ /* 0x000fc40004f84270 */
[----:B------:R-:W-:Y:S02]  /*2aa0*/  ISETP.GT.AND P3, PT, R72, 0x8, !P2 ;  /* 0x000000084800780c */ /* 0x000fe40005764270 */
[----:B------:R-:W-:Y:S02]  /*2ab0*/  @P6 LOP3.LUT R17, R17, 0x4, RZ, 0xfc, !PT ;  /* 0x0000000411116812 */ /* 0x000fe400078efcff */
[C---:B------:R-:W-:Y:S02]  /*2ac0*/  ISETP.LT.OR P4, PT, R71.reuse, 0x2, P4 ;  /* 0x000000024700780c */ /* 0x040fe40002781670 */
[----:B------:R-:W-:Y:S02]  /*2ad0*/  ISETP.LT.OR P3, PT, R71, 0x9, P3 ;  /* 0x000000094700780c */ /* 0x000fe40001f61670 */
[----:B------:R-:W-:Y:S02]  /*2ae0*/  LOP3.LUT R17, R17, 0xfffffff7, RZ, 0xc0, !PT ;  /* 0xfffffff711117812 */ /* 0x000fe400078ec0ff */
[----:B------:R-:W-:-:S02]  /*2af0*/  FSEL R89, R89, -INF , !P4 ;  /* 0xff80000059597808 */ /* 0x000fc40006000000 */
[----:B------:R-:W-:Y:S02]  /*2b00*/  FSEL R90, R90, -INF , !P3 ;  /* 0xff8000005a5a7808 */ /* 0x000fe40005800000 */
[C---:B------:R-:W-:Y:S02]  /*2b10*/  ISETP.GT.AND P4, PT, R72.reuse, 0x9, !P6 ;  /* 0x000000094800780c */ /* 0x040fe40007784270 */
[----:B------:R-:W-:Y:S02]  /*2b20*/  @P5 LOP3.LUT R17, R17, 0x8, RZ, 0xfc, !PT ;  /* 0x0000000811115812 */ /* 0x000fe400078efcff */
[----:B------:R-:W-:Y:S02]  /*2b30*/  ISETP.GT.AND P3, PT, R72, 0x10, !P5 ;  /* 0x000000104800780c */ /* 0x000fe40006f64270 */
[----:B------:R-:W-:Y:S02]  /*2b40*/  ISETP.GE.AND P5, PT, R76, 0x12, PT ;  /* 0x000000124c00780c */ /* 0x000fe40003fa6270 */
[----:B------:R-:W-:-:S02]  /*2b50*/  ISETP.LT.OR P4, PT, R71, 0xa, P4 ;  /* 0x0000000a4700780c */ /* 0x000fc40002781670 */
[----:B------:R-:W-:Y:S02]  /*2b60*/  ISETP.LT.OR P3, PT, R71, 0x11, P3 ;  /* 0x000000114700780c */ /* 0x000fe40001f61670 */
[----:B0-----:R-:W-:Y:S02]  /*2b70*/  FSEL R91, R91, -INF , !P4 ;  /* 0xff8000005b5b7808 */ /* 0x001fe40006000000 */
[----:B------:R-:W-:Y:S02]  /*2b80*/  ISETP.GE.AND P4, PT, R76, 0x19, PT ;  /* 0x000000194c00780c */ /* 0x000fe40003f86270 */
[----:B------:R-:W-:Y:S02]  /*2b90*/  LOP3.LUT R17, R17, 0xffffffef, RZ, 0xc0, !PT ;  /* 0xffffffef11117812 */ /* 0x000fe400078ec0ff */
[----:B------:R-:W-:Y:S02]  /*2ba0*/  FSEL R92, R92, -INF , !P3 ;  /* 0xff8000005c5c7808 */ /* 0x000fe40005800000 */
[----:B------:R-:W-:-:S02]  /*2bb0*/  ISETP.GT.AND P3, PT, R72, 0x11, !P5 ;  /* 0x000000114800780c */ /* 0x000fc40006f64270 */
[----:B------:R-:W-:Y:S02]  /*2bc0*/  @P5 LOP3.LUT R17, R17, 0x10, RZ, 0xfc, !PT ;  /* 0x0000001011115812 */ /* 0x000fe400078efcff */
[----:B------:R-:W-:Y:S02]  /*2bd0*/  ISETP.LT.OR P3, PT, R71, 0x12, P3 ;  /* 0x000000124700780c */ /* 0x000fe40001f61670 */
[----:B------:R-:W-:Y:S02]  /*2be0*/  LOP3.LUT R17, R17, 0xfdffffff, RZ, 0xc0, !PT ;  /* 0xfdffffff11117812 */ /* 0x000fe400078ec0ff */
[----:B------:R-:W-:Y:S02]  /*2bf0*/  FSEL R93, R93, -INF , !P3 ;  /* 0xff8000005d5d7808 */ /* 0x000fe40005800000 */
[----:B------:R-:W-:Y:S02]  /*2c00*/  @P4 LOP3.LUT R17, R17, 0x2000000, RZ, 0xfc, !PT ;  /* 0x0200000011114812 */ /* 0x000fe400078efcff */
[----:B------:R-:W-:-:S02]  /*2c10*/  ISETP.GT.AND P3, PT, R72, 0x18, !P4 ;  /* 0x000000184800780c */ /* 0x000fc40006764270 */
[----:B------:R-:W-:Y:S02]  /*2c20*/  ISETP.GE.AND P4, PT, R76, 0x1a, PT ;  /* 0x0000001a4c00780c */ /* 0x000fe40003f86270 */
[----:B------:R-:W-:Y:S02]  /*2c30*/  ISETP.LT.OR P3, PT, R71, 0x19, P3 ;  /* 0x000000194700780c */ /* 0x000fe40001f61670 */
[----:B------:R-:W-:Y:S02]  /*2c40*/  LOP3.LUT R17, R17, 0xfeffffff, RZ, 0xc0, !PT ;  /* 0xfeffffff11117812 */ /* 0x000fe400078ec0ff */
[----:B------:R-:W-:Y:S02]  /*2c50*/  FSEL R94, R94, -INF , !P3 ;  /* 0xff8000005e5e7808 */ /* 0x000fe40005800000 */
[----:B------:R-:W-:-:S04]  /*2c60*/  ISETP.GT.AND P3, PT, R72, 0x19, !P4 ;  /* 0x000000194800780c */ /* 0x000fc80006764270 */
[----:B------:R-:W-:Y:S02]  /*2c70*/  ISETP.LT.OR P3, PT, R71, 0x1a, P3 ;  /* 0x0000001a4700780c */ /* 0x000fe40001f61670 */
[----:B------:R-:W-:Y:S02]  /*2c80*/  @P4 LOP3.LUT R17, R17, 0x1000000, RZ, 0xfc, !PT ;  /* 0x0100000011114812 */ /* 0x000fe400078efcff */
[----:B------:R-:W-:Y:S02]  /*2c90*/  ISETP.GE.AND P4, PT, R76, 0x21, PT ;  /* 0x000000214c00780c */ /* 0x000fe40003f86270 */
[----:B------:R-:W-:Y:S02]  /*2ca0*/  LOP3.LUT R17, R17, 0xff7fffff, RZ, 0xc0, !PT ;  /* 0xff7fffff11117812 */ /* 0x000fe400078ec0ff */
[----:B------:R-:W-:Y:S02]  /*2cb0*/  FSEL R95, R95, -INF , !P3 ;  /* 0xff8000005f5f7808 */ /* 0x000fe40005800000 */
[----:B------:R-:W-:-:S04]  /*2cc0*/  ISETP.GT.AND P3, PT, R72, 0x20, !P4 ;  /* 0x000000204800780c */ /* 0x000fc80006764270 */
[----:B------:R-:W-:-:S03]  /*2cd0*/  ISETP.LT.OR P3, PT, R71, 0x21, P3 ;  /* 0x000000214700780c */ /* 0x000fc60001f61670 */
        /* <DEDUP_REMOVED lines=100> */
[----:B------:R-:W-:Y:S02]  /*3320*/  ISETP.GT.AND P3, PT, R72, 0x61, !P4 ;  /* 0x000000614800780c */ /* 0x000fe40006764270 */
[----:B-1----:R-:W-:-:S02]  /*3330*/  VIADDMNMX R66, R70, R78, R73, PT ;  /* 0x0000004e46427246 */ /* 0x002fc40003800149 */
[----:B------:R-:W-:-:S03]  /*3340*/  ISETP.LT.OR P3, PT, R71, 0x62, P3 ;  /* 0x000000624700780c */ /* 0x000fc60001f61670 */
[----:B------:R-:W-:Y:S02]  /*3350*/  @P4 LOP3.LUT R17, R17, 0x40, RZ, 0xfc, !PT ;  /* 0x0000004011114812 */ /* 0x000fe400078efcff */
[----:B------:R-:W-:Y:S02]  /*3360*/  ISETP.GE.AND P4, PT, R76, 0x69, PT ;  /* 0x000000694c00780c */ /* 0x000fe40003f86270 */
[----:B------:R-:W-:Y:S01]  /*3370*/  FSEL R47, R67, -INF , !P3 ;  /* 0xff800000432f7808 */ /* 0x000fe20005800000 */
[----:B------:R-:W-:Y:S01]  /*3380*/  IMAD.IADD R67, R75, 0x1, R70 ;  /* 0x000000014b437824 */ /* 0x000fe200078e0246 */
[----:B------:R-:W-:Y:S02]  /*3390*/  LOP3.LUT R17, R17, 0xfbffffff, RZ, 0xc0, !PT ;  /* 0xfbffffff11117812 */ /* 0x000fe400078ec0ff */
[----:B------:R-:W-:-:S04]  /*33a0*/  ISETP.GT.AND P3, PT, R72, 0x68, !P4 ;  /* 0x000000684800780c */ /* 0x000fc80006764270 */
[----:B------:R-:W-:-:S03]  /*33b0*/  ISETP.LT.OR P3, PT, R71, 0x69, P3 ;  /* 0x000000694700780c */ /* 0x000fc60001f61670 */
[----:B------:R-:W-:Y:S02]  /*33c0*/  @P4 LOP3.LUT R17, R17, 0x4000000, RZ, 0xfc, !PT ;  /* 0x0400000011114812 */ /* 0x000fe400078efcff */
[----:B------:R-:W-:Y:S02]  /*33d0*/  ISETP.GE.AND P4, PT, R76, 0x6a, PT ;  /* 0x0000006a4c00780c */ /* 0x000fe40003f86270 */
[----:B------:R-:W-:Y:S02]  /*33e0*/  FSEL R48, R68, -INF , !P3 ;  /* 0xff80000044307808 */ /* 0x000fe40005800000 */
[----:B------:R-:W-:Y:S02]  /*33f0*/  ISETP.GT.AND P3, PT, R72, 0x69, !P4 ;  /* 0x000000694800780c */ /* 0x000fe40006764270 */
[----:B------:R-:W-:Y:S02]  /*3400*/  LOP3.LUT R17, R17, 0xffffffdf, RZ, 0xc0, !PT ;  /* 0xffffffdf11117812 */ /* 0x000fe400078ec0ff */
[----:B------:R-:W-:-:S04]  /*3410*/  ISETP.LT.OR P3, PT, R71, 0x6a, P3 ;  /* 0x0000006a4700780c */ /* 0x000fc80001f61670 */
[----:B------:R-:W-:Y:S02]  /*3420*/  FSEL R49, R69, -INF , !P3 ;  /* 0xff80000045317808 */ /* 0x000fe40005800000 */
[----:B------:R-:W-:Y:S02]  /*3430*/  ISETP.GE.AND P3, PT, R76, 0x71, PT ;  /* 0x000000714c00780c */ /* 0x000fe40003f66270 */
[----:B------:R-:W-:Y:S02]  /*3440*/  @P4 LOP3.LUT R17, R17, 0x20, RZ, 0xfc, !PT ;  /* 0x0000002011114812 */ /* 0x000fe400078efcff */
[----:B------:R-:W-:Y:S02]  /*3450*/  ISETP.GT.AND P4, PT, R72, 0x70, !P3 ;  /* 0x000000704800780c */ /* 0x000fe40005f84270 */
[----:B------:R-:W-:Y:S02]  /*3460*/  LOP3.LUT R17, R17, 0xfffffffd, RZ, 0xc0, !PT ;  /* 0xfffffffd11117812 */ /* 0x000fe400078ec0ff */
[----:B------:R-:W-:-:S04]  /*3470*/  ISETP.LT.OR P4, PT, R71, 0x71, P4 ;  /* 0x000000714700780c */ /* 0x000fc80002781670 */
[----:B------:R-:W-:Y:S02]  /*3480*/  FSEL R45, R80, -INF , !P4 ;  /* 0xff800000502d7808 */ /* 0x000fe40006000000 */
[----:B------:R-:W-:-:S04]  /*3490*/  ISETP.GE.AND P4, PT, R76, 0x72, PT ;  /* 0x000000724c00780c */ /* 0x000fc80003f86270 */
[----:B------:R-:W-:-:S04]  /*34a0*/  ISETP.GT.AND P5, PT, R72, 0x71, !P4 ;  /* 0x000000714800780c */ /* 0x000fc800067a4270 */
[----:B------:R-:W-:-:S04]  /*34b0*/  ISETP.LT.OR P5, PT, R71, 0x72, P5 ;  /* 0x000000724700780c */ /* 0x000fc80002fa1670 */
[----:B------:R-:W-:Y:S02]  /*34c0*/  FSEL R44, R81, -INF , !P5 ;  /* 0xff800000512c7808 */ /* 0x000fe40006800000 */
[----:B------:R-:W-:-:S04]  /*34d0*/  ISETP.GE.AND P5, PT, R76, 0x79, PT ;  /* 0x000000794c00780c */ /* 0x000fc80003fa6270 */
[----:B------:R-:W-:-:S04]  /*34e0*/  ISETP.GT.AND P6, PT, R72, 0x78, !P5 ;  /* 0x000000784800780c */ /* 0x000fc80006fc4270 */
[----:B------:R-:W-:-:S04]  /*34f0*/  ISETP.LT.OR P6, PT, R71, 0x79, P6 ;  /* 0x000000794700780c */ /* 0x000fc800037c1670 */
[----:B------:R-:W-:Y:S02]  /*3500*/  FSEL R43, R84, -INF , !P6 ;  /* 0xff800000542b7808 */ /* 0x000fe40007000000 */
[----:B------:R-:W-:-:S13]  /*3510*/  ISETP.GE.AND P6, PT, R76, 0x1, PT ;  /* 0x000000014c00780c */ /* 0x000fda0003fc6270 */
[----:B------:R-:W-:Y:S02]  /*3520*/  @P6 LOP3.LUT R17, R17, 0x2, RZ, 0xfc, !PT ;  /* 0x0000000211116812 */ /* 0x000fe400078efcff */
[----:B------:R-:W-:Y:S02]  /*3530*/  ISETP.GT.AND P6, PT, R72, RZ, !P6 ;  /* 0x000000ff4800720c */ /* 0x000fe400077c4270 */
[----:B------:R-:W-:Y:S02]  /*3540*/  LOP3.LUT R17, R17, 0xfffffffe, RZ, 0xc0, !PT ;  /* 0xfffffffe11117812 */ /* 0x000fe400078ec0ff */
[----:B------:R-:W-:-:S04]  /*3550*/  ISETP.LT.OR P6, PT, R71, 0x1, P6 ;  /* 0x000000014700780c */ /* 0x000fc800037c1670 */
[----:B------:R-:W-:Y:S02]  /*3560*/  FSEL R68, R4, -INF , !P6 ;  /* 0xff80000004447808 */ /* 0x000fe40007000000 */
[----:B------:R-:W-:-:S13]  /*3570*/  ISETP.GE.AND P6, PT, R76, 0x7a, PT ;  /* 0x0000007a4c00780c */ /* 0x000fda0003fc6270 */
[----:B------:R-:W-:Y:S02]  /*3580*/  @P6 LOP3.LUT R17, R17, 0x1, RZ, 0xfc, !PT ;  /* 0x0000000111116812 */ /* 0x000fe400078efcff */
[----:B------:R-:W-:-:S04]  /*3590*/  ISETP.GT.AND P6, PT, R72, 0x79, !P6 ;  /* 0x000000794800780c */ /* 0x000fc800077c4270 */
[----:B------:R-:W-:-:S04]  /*35a0*/  ISETP.LT.OR P6, PT, R71, 0x7a, P6 ;  /* 0x0000007a4700780c */ /* 0x000fc800037c1670 */
[----:B------:R-:W-:Y:S02]  /*35b0*/  FSEL R4, R85, -INF , !P6 ;  /* 0xff80000055047808 */ /* 0x000fe40007000000 */
[----:B------:R-:W-:-:S13]  /*35c0*/  PLOP3.LUT P6, PT, PT, PT, UP0, 0x40, 0x0 ;  /* 0x000000000000781c */ /* 0x000fda0003fce808 */
[----:B------:R-:W-:Y:S05]  /*35d0*/  @P6 BRA `(.L_x_775) ;  /* 0x0000000000646947 */ /* 0x000fea0003800000 */
        /* <DEDUP_REMOVED lines=9> */
[----:B------:R-:W0:Y:S02]  /*3670*/  @P6 LDC.64 R12, c[0x0][0x9e8] ;  /* 0x00027a00ff0c6b82 */ /* 0x000e240000000a00 */
[----:B0-----:R-:W-:-:S05]  /*3680*/  @P6 IMAD.HI.U32 R12, R69, R12, RZ ;  /* 0x0000000c450c6227 */ /* 0x001fca00078e00ff */
[----:B------:R-:W-:-:S04]  /*3690*/  @P6 SHF.R.U32.HI R69, RZ, R13, R12 ;  /* 0x0000000dff456219 */ /* 0x000fc8000001160c */
[----:B------:R-:W-:Y:S01]  /*36a0*/  LOP3.LUT R69, RZ, R69, RZ, 0x33, !PT ;  /* 0x00000045ff457212 */ /* 0x000fe200078e33ff */
[----:B------:R-:W-:Y:S06]  /*36b0*/  BRA `(.L_x_778) ;  /* 0x0000000000187947 */ /* 0x000fec0003800000 */
.L_x_777:
[----:B------:R-:W-:Y:S02]  /*36c0*/  ULDC UR6, c[0x0][0x9e4] ;  /* 0x0002790000067ab9 */ /* 0x000fe40000000800 */
[----:B------:R-:W-:-:S05]  /*36d0*/  IMAD.U32 R70, RZ, RZ, UR6 ;  /* 0x00000006ff467e24 */ /* 0x000fca000f8e00ff */
[----:B------:R-:W-:-:S13]  /*36e0*/  ISETP.NE.AND P6, PT, R70, 0x1, PT ;  /* 0x000000014600780c */ /* 0x000fda0003fc5270 */
[----:B------:R-:W0:Y:S02]  /*36f0*/  @P6 LDC.64 R12, c[0x0][0x9e8] ;  /* 0x00027a00ff0c6b82 */ /* 0x000e240000000a00 */
[----:B0-----:R-:W-:-:S05]  /*3700*/  @P6 IMAD.HI.U32 R12, R69, R12, RZ ;  /* 0x0000000c450c6227 */ /* 0x001fca00078e00ff */
[----:B------:R-:W-:-:S07]  /*3710*/  @P6 SHF.R.U32.HI R69, RZ, R13, R12 ;  /* 0x0000000dff456219 */ /* 0x000fce000001160c */
.L_x_778:
[----:B------:R-:W-:Y:S05]  /*3720*/  BSYNC B0 ;  /* 0x0000000000007941 */ /* 0x000fea0003800000 */
.L_x_776:
[----:B------:R-:W-:-:S04]  /*3730*/  IMAD R69, R69, R70, -R74 ;  /* 0x0000004645457224 */ /* 0x000fc800078e0a4a */
[----:B------:R-:W-:-:S05]  /*3740*/  IMAD R69, R16, -0x2, R69 ;  /* 0xfffffffe10457824 */ /* 0x000fca00078e0245 */
[----:B------:R-:W-:Y:S02]  /*3750*/  VIADDMNMX R66, R69, R70, R66, PT ;  /* 0x0000004645427246 */ /* 0x000fe40003800142 */
[----:B------:R-:W-:-:S07]  /*3760*/  VIMNMX R67, R67, R69, !PT ;  /* 0x0000004543437248 */ /* 0x000fce0007fe0100 */
.L_x_775:
[----:B------:R-:W-:Y:S01]  /*3770*/  ISETP.GT.AND P1, PT, R67, 0x1, !P1 ;  /* 0x000000014300780c */ /* 0x000fe20004f24270 */
[----:B------:R-:W-:Y:S01]  /*3780*/  ULDC UR6, c[0x0][0x988] ;  /* 0x0002620000067ab9 */ /* 0x000fe20000000800 */
[----:B------:R-:W-:Y:S01]  /*3790*/  LOP3.LUT P6, RZ, R17, 0x4, RZ, 0xc0, !PT ;  /* 0x0000000411ff7812 */ /* 0x000fe200078cc0ff */
[----:B------:R-:W-:Y:S01]  /*37a0*/  IMAD.U32 R76, RZ, RZ, UR6 ;  /* 0x00000006ff4c7e24 */ /* 0x000fe2000f8e00ff */
[----:B------:R-:W-:Y:S01]  /*37b0*/  ISETP.LT.OR P1, PT, R66, 0x2, P1 ;  /* 0x000000024200780c */ /* 0x000fe20000f21670 */
[----:B------:R-:W-:Y:S01]  /*37c0*/  UISETP.NE.AND UP1, UPT, UR49, URZ, UPT ;  /* 0x0000003f3100728c */ /* 0x000fe2000bf25270 */
[----:B------:R-:W-:Y:S01]  /*37d0*/  ISETP.GT.AND P2, PT, R67, 0x8, !P2 ;  /* 0x000000084300780c */ /* 0x000fe20005744270 */
[----:B------:R-:W-:Y:S01]  /*37e0*/  UISETP.NE.AND UP0, UPT, UR48, URZ, UPT ;  /* 0x0000003f3000728c */ /* 0x000fe2000bf05270 */
[----:B------:R-:W-:Y:S01]  /*37f0*/  FSEL R12, R3, -INF , !P1 ;  /* 0xff800000030c7808 */ /* 0x000fe20004800000 */
[----:B------:R-:W-:Y:S01]  /*3800*/  UMOV UR7, UR40 ;  /* 0x0000002800077c82 */ /* 0x000fe20008000000 */
[----:B------:R-:W-:-:S02]  /*3810*/  ISETP.GT.AND P1, PT, R67, 0x9, !P6 ;  /* 0x000000094300780c */ /* 0x000fc40007724270 */
[C---:B------:R-:W-:Y:S02]  /*3820*/  ISETP.LT.OR P2, PT, R66.reuse, 0x9, P2 ;  /* 0x000000094200780c */ /* 0x040fe40001741670 */
[----:B------:R-:W-:Y:S02]  /*3830*/  ISETP.LT.OR P1, PT, R66, 0xa, P1 ;  /* 0x0000000a4200780c */ /* 0x000fe40000f21670 */
[----:B------:R-:W-:Y:S01]  /*3840*/  FSEL R5, R5, -INF , !P2 ;  /* 0xff80000005057808 */ /* 0x000fe20005000000 */
[----:B------:R-:W-:Y:S01]  /*3850*/  @UP1 ULDC UR10, c[0x0][0x44c] ;  /* 0x00011300000a1ab9 */ /* 0x000fe20000000800 */
[----:B------:R-:W-:Y:S01]  /*3860*/  FSEL R6, R6, -INF , !P1 ;  /* 0xff80000006067808 */ /* 0x000fe20004800000 */
[----:B------:R-:W-:Y:S01]  /*3870*/  UIMAD.WIDE.U32 UR10, UR40, UR10, URZ ;  /* 0x0000000a280a72a5 */ /* 0x000fe2000f8e003f */
[C---:B------:R-:W-:Y:S01]  /*3880*/  LOP3.LUT P1, RZ, R17.reuse, 0x8, RZ, 0xc0, !PT ;  /* 0x0000000811ff7812 */ /* 0x040fe2000782c0ff */
[----:B------:R-:W-:Y:S01]  /*3890*/  @UP1 ULDC UR15, c[0x0][0x450] ;  /* 0x00011400000f1ab9 */ /* 0x000fe20000000800 */
[----:B------:R-:W-:Y:S01]  /*38a0*/  LOP3.LUT P2, RZ, R17, 0x40000, RZ, 0xc0, !PT ;  /* 0x0004000011ff7812 */ /* 0x000fe2000784c0ff */
[----:B------:R-:W-:Y:S01]  /*38b0*/  @UP1 USHF.R.U32.HI UR7, URZ, UR15, UR11 ;  /* 0x0000000f3f071299 */ /* 0x000fe2000801160b */
[----:B------:R-:W-:-:S02]  /*38c0*/  ISETP.GT.AND P1, PT, R67, 0x10, !P1 ;  /* 0x000000104300780c */ /* 0x000fc40004f24270 */
[----:B------:R-:W-:Y:S01]  /*38d0*/  LOP3.LUT P6, RZ, R17, 0x20000, RZ, 0xc0, !PT ;  /* 0x0002000011ff7812 */ /* 0x000fe200078cc0ff */
[----:B------:R-:W-:Y:S01]  /*38e0*/  UIADD3 UR52, UR52, UR7, URZ ;  /* 0x0000000734347290 */ /* 0x000fe2000fffe03f */
[----:B------:R-:W-:Y:S02]  /*38f0*/  ISETP.LT.OR P1, PT, R66, 0x11, P1 ;  /* 0x000000114200780c */ /* 0x000fe40000f21670 */
[----:B------:R-:W-:Y:S01]  /*3900*/  ISETP.GT.AND P3, PT, R67, 0x70, !P3 ;  /* 0x000000704300780c */ /* 0x000fe20005f64270 */
[----:B------:R-:W-:Y:S01]  /*3910*/  UIADD3 UR7, UR52, UR14, URZ ;  /* 0x0000000e34077290 */ /* 0x000fe2000fffe03f */
[----:B------:R-:W-:Y:S02]  /*3920*/  FSEL R13, R7, -INF , !P1 ;  /* 0xff800000070d7808 */ /* 0x000fe40004800000 */
[----:B------:R-:W-:Y:S02]  /*3930*/  LOP3.LUT P1, RZ, R17, 0x10, RZ, 0xc0, !PT ;  /* 0x0000001011ff7812 */ /* 0x000fe4000782c0ff */
[----:B------:R-:W-:-:S02]  /*3940*/  FMNMX.FTZ R7, R68, R89, !PT ;  /* 0x0000005944077209 */ /* 0x000fc40007810000 */
[----:B------:R-:W-:Y:S02]  /*3950*/  ISETP.GT.AND P1, PT, R67, 0x11, !P1 ;  /* 0x000000114300780c */ /* 0x000fe40004f24270 */
[----:B------:R-:W-:Y:S02]  /*3960*/  FMNMX.FTZ R70, R90, R7, !PT ;  /* 0x000000075a467209 */ /* 0x000fe40007810000 */
[----:B------:R-:W-:Y:S02]  /*3970*/  ISETP.LT.OR P1, PT, R66, 0x12, P1 ;  /* 0x000000124200780c */ /* 0x000fe40000f21670 */
[----:B------:R-:W-:Y:S02]  /*3980*/  FMNMX.FTZ R7, R91, R70, !PT ;  /* 0x000000465b077209 */ /* 0x000fe40007810000 */
[----:B------:R-:W-:Y:S02]  /*3990*/  FSEL R8, R8, -INF , !P1 ;  /* 0xff80000008087808 */ /* 0x000fe40004800000 */
[----:B------:R-:W-:-:S02]  /*39a0*/  LOP3.LUT P1, RZ, R17, 0x2000000, RZ, 0xc0, !PT ;  /* 0x0200000011ff7812 */ /* 0x000fc4000782c0ff */
[----:B------:R-:W-:Y:S02]  /*39b0*/  FMNMX.FTZ R70, R92, R7, !PT ;  /* 0x000000075c467209 */ /* 0x000fe40007810000 */
[----:B------:R-:W-:Y:S02]  /*39c0*/  ISETP.GT.AND P1, PT, R67, 0x18, !P1 ;  /* 0x000000184300780c */ /* 0x000fe40004f24270 */
[----:B------:R-:W-:Y:S02]  /*39d0*/  FMNMX.FTZ R7, R93, R70, !PT ;  /* 0x000000465d077209 */ /* 0x000fe40007810000 */
[----:B------:R-:W-:Y:S02]  /*39e0*/  ISETP.LT.OR P1, PT, R66, 0x19, P1 ;  /* 0x000000194200780c */ /* 0x000fe40000f21670 */
[----:B------:R-:W-:Y:S02]  /*39f0*/  FMNMX.FTZ R70, R94, R7, !PT ;  /* 0x000000075e467209 */ /* 0x000fe40007810000 */
[----:B------:R-:W-:-:S02]  /*3a00*/  FSEL R9, R9, -INF , !P1 ;  /* 0xff80000009097808 */ /* 0x000fc40004800000 */
[----:B------:R-:W-:Y:S02]  /*3a10*/  LOP3.LUT P1, RZ, R17, 0x1000000, RZ, 0xc0, !PT ;  /* 0x0100000011ff7812 */ /* 0x000fe4000782c0ff */
[----:B------:R-:W-:Y:S02]  /*3a20*/  FMNMX.FTZ R7, R95, R70, !PT ;  /* 0x000000465f077209 */ /* 0x000fe40007810000 */
[----:B------:R-:W-:Y:S02]  /*3a30*/  ISETP.GT.AND P1, PT, R67, 0x19, !P1 ;  /* 0x000000194300780c */ /* 0x000fe40004f24270 */
[----:B------:R-:W-:Y:S02]  /*3a40*/  FMNMX.FTZ R70, R96, R7, !PT ;  /* 0x0000000760467209 */ /* 0x000fe40007810000 */
[----:B------:R-:W-:Y:S02]  /*3a50*/  ISETP.LT.OR P1, PT, R66, 0x1a, P1 ;  /* 0x0000001a4200780c */ /* 0x000fe40000f21670 */
[----:B------:R-:W-:-:S02]  /*3a60*/  FMNMX.FTZ R7, R97, R70, !PT ;  /* 0x0000004661077209 */ /* 0x000fc40007810000 */
[----:B------:R-:W-:Y:S02]  /*3a70*/  FSEL R10, R10, -INF , !P1 ;  /* 0xff8000000a0a7808 */ /* 0x000fe40004800000 */
[----:B------:R-:W-:Y:S02]  /*3a80*/  LOP3.LUT P1, RZ, R17, 0x800000, RZ, 0xc0, !PT ;  /* 0x0080000011ff7812 */ /* 0x000fe4000782c0ff */
[----:B------:R-:W-:Y:S02]  /*3a90*/  FMNMX.FTZ R70, R60, R7, !PT ;  /* 0x000000073c467209 */ /* 0x000fe40007810000 */
[----:B------:R-:W-:Y:S02]  /*3aa0*/  ISETP.GT.AND P1, PT, R67, 0x20, !P1 ;  /* 0x000000204300780c */ /* 0x000fe40004f24270 */
[----:B------:R-:W-:Y:S02]  /*3ab0*/  FMNMX.FTZ R7, R65, R70, !PT ;  /* 0x0000004641077209 */ /* 0x000fe40007810000 */
[----:B------:R-:W-:-:S02]  /*3ac0*/  ISETP.LT.OR P1, PT, R66, 0x21, P1 ;  /* 0x000000214200780c */ /* 0x000fc40000f21670 */
[----:B------:R-:W-:Y:S02]  /*3ad0*/  FMNMX.FTZ R70, R64, R7, !PT ;  /* 0x0000000740467209 */ /* 0x000fe40007810000 */
[----:B------:R-:W-:Y:S02]  /*3ae0*/  FSEL R11, R11, -INF , !P1 ;  /* 0xff8000000b0b7808 */ /* 0x000fe40004800000 */
[----:B------:R-:W-:Y:S02]  /*3af0*/  LOP3.LUT P1, RZ, R17, 0x400000, RZ, 0xc0, !PT ;  /* 0x0040000011ff7812 */ /* 0x000fe4000782c0ff */
[----:B------:R-:W-:Y:S02]  /*3b00*/  FMNMX.FTZ R70, R63, R70, !PT ;  /* 0x000000463f467209 */ /* 0x000fe40007810000 */
[----:B------:R-:W-:Y:S02]  /*3b10*/  ISETP.GT.AND P1, PT, R67, 0x21, !P1 ;  /* 0x000000214300780c */ /* 0x000fe40004f24270 */
[----:B------:R-:W-:-:S02]  /*3b20*/  FMNMX.FTZ R7, R61, R70, !PT ;  /* 0x000000463d077209 */ /* 0x000fc40007810000 */
[----:B------:R-:W-:Y:S02]  /*3b30*/  ISETP.LT.OR P1, PT, R66, 0x22, P1 ;  /* 0x000000224200780c */ /* 0x000fe40000f21670 */
[----:B------:R-:W-:Y:S02]  /*3b40*/  FMNMX.FTZ R70, R62, R7, !PT ;  /* 0x000000073e467209 */ /* 0x000fe40007810000 */
[----:B------:R-:W-:Y:S02]  /*3b50*/  FSEL R14, R14, -INF , !P1 ;  /* 0xff8000000e0e7808 */ /* 0x000fe40004800000 */
[----:B------:R-:W-:Y:S02]  /*3b60*/  LOP3.LUT P1, RZ, R17, 0x200000, RZ, 0xc0, !PT ;  /* 0x0020000011ff7812 */ /* 0x000fe4000782c0ff */
[----:B------:R-:W-:Y:S02]  /*3b70*/  FMNMX.FTZ R7, R59, R70, !PT ;  /* 0x000000463b077209 */ /* 0x000fe40007810000 */
[----:B------:R-:W-:-:S02]  /*3b80*/  ISETP.GT.AND P1, PT, R67, 0x28, !P1 ;  /* 0x000000284300780c */ /* 0x000fc40004f24270 */
[----:B------:R-:W-:Y:S02]  /*3b90*/  FMNMX.FTZ R70, R50, R7, !PT ;  /* 0x0000000732467209 */ /* 0x000fe40007810000 */
[----:B------:R-:W-:Y:S02]  /*3ba0*/  ISETP.LT.OR P1, PT, R66, 0x29, P1 ;  /* 0x000000294200780c */ /* 0x000fe40000f21670 */
[----:B------:R-:W-:Y:S02]  /*3bb0*/  FMNMX.FTZ R7, R51, R70, !PT ;  /* 0x0000004633077209 */ /* 0x000fe40007810000 */
        /* <DEDUP_REMOVED lines=15> */
[----:B------:R-:W-:Y:S02]  /*3cb0*/  ISETP.GT.AND P1, PT, R67, 0x31, !P2 ;  /* 0x000000314300780c */ /* 0x000fe40005724270 */
[----:B------:R-:W-:Y:S02]  /*3cc0*/  FMNMX.FTZ R7, R47, R70, !PT ;  /* 0x000000462f077209 */ /* 0x000fe40007810000 */
[----:B------:R-:W-:Y:S02]  /*3cd0*/  ISETP.LT.OR P1, PT, R66, 0x32, P1 ;  /* 0x000000324200780c */ /* 0x000fe40000f21670 */
[----:B------:R-:W-:Y:S02]  /*3ce0*/  FMNMX.FTZ R70, R48, R7, !PT ;  /* 0x0000000730467209 */ /* 0x000fe40007810000 */
[----:B------:R-:W-:Y:S02]  /*3cf0*/  FSEL R24, R24, -INF , !P1 ;  /* 0xff80000018187808 */ /* 0x000fe40004800000 */
        /* <DEDUP_REMOVED lines=10> */
[----:B------:R-:W-:Y:S02]  /*3da0*/  LOP3.LUT P2, RZ, R17, 0x80, RZ, 0xc0, !PT ;  /* 0x0000008011ff7812 */ /* 0x000fe4000784c0ff */
[----:B------:R-:W-:Y:S02]  /*3db0*/  FSEL R25, R25, -INF , !P1 ;  /* 0xff80000019197808 */ /* 0x000fe40004800000 */
[----:B------:R-:W-:-:S02]  /*3dc0*/  LOP3.LUT P1, RZ, R17, 0x8000, RZ, 0xc0, !PT ;  /* 0x0000800011ff7812 */ /* 0x000fc4000782c0ff */
[----:B------:R-:W-:Y:S02]  /*3dd0*/  LOP3.LUT P6, RZ, R17, 0x40, RZ, 0xc0, !PT ;  /* 0x0000004011ff7812 */ /* 0x000fe400078cc0ff */
[C---:B------:R-:W-:Y:S02]  /*3de0*/  ISETP.GT.AND P1, PT, R67.reuse, 0x40, !P1 ;  /* 0x000000404300780c */ /* 0x040fe40004f24270 */
[----:B------:R-:W-:Y:S02]  /*3df0*/  ISETP.GT.AND P4, PT, R67, 0x71, !P4 ;  /* 0x000000714300780c */ /* 0x000fe40006784270 */
[C---:B------:R-:W-:Y:S02]  /*3e00*/  ISETP.LT.OR P1, PT, R66.reuse, 0x41, P1 ;  /* 0x000000414200780c */ /* 0x040fe40000f21670 */
[----:B------:R-:W-:Y:S02]  /*3e10*/  ISETP.LT.OR P3, PT, R66, 0x71, P3 ;  /* 0x000000714200780c */ /* 0x000fe40001f61670 */
[----:B------:R-:W-:-:S02]  /*3e20*/  FSEL R27, R27, -INF , !P1 ;  /* 0xff8000001b1b7808 */ /* 0x000fc40004800000 */
[----:B------:R-:W-:Y:S02]  /*3e30*/  LOP3.LUT P1, RZ, R17, 0x4000, RZ, 0xc0, !PT ;  /* 0x0000400011ff7812 */ /* 0x000fe4000782c0ff */
[C---:B------:R-:W-:Y:S02]  /*3e40*/  ISETP.GT.AND P5, PT, R67.reuse, 0x78, !P5 ;  /* 0x000000784300780c */ /* 0x040fe40006fa4270 */
[----:B------:R-:W-:Y:S02]  /*3e50*/  ISETP.GT.AND P1, PT, R67, 0x41, !P1 ;  /* 0x000000414300780c */ /* 0x000fe40004f24270 */
[C---:B------:R-:W-:Y:S02]  /*3e60*/  ISETP.LT.OR P4, PT, R66.reuse, 0x72, P4 ;  /* 0x000000724200780c */ /* 0x040fe40002781670 */
[----:B------:R-:W-:Y:S02]  /*3e70*/  ISETP.LT.OR P1, PT, R66, 0x42, P1 ;  /* 0x000000424200780c */ /* 0x000fe40000f21670 */
[----:B------:R-:W-:-:S02]  /*3e80*/  FSEL R35, R35, -INF , !P3 ;  /* 0xff80000023237808 */ /* 0x000fc40005800000 */
[----:B------:R-:W-:Y:S02]  /*3e90*/  FSEL R28, R28, -INF , !P1 ;  /* 0xff8000001c1c7808 */ /* 0x000fe40004800000 */
[----:B------:R-:W-:Y:S02]  /*3ea0*/  LOP3.LUT P1, RZ, R17, 0x2000, RZ, 0xc0, !PT ;  /* 0x0000200011ff7812 */ /* 0x000fe4000782c0ff */
[----:B------:R-:W-:Y:S02]  /*3eb0*/  ISETP.LT.OR P5, PT, R66, 0x79, P5 ;  /* 0x000000794200780c */ /* 0x000fe40002fa1670 */
[----:B------:R-:W-:Y:S02]  /*3ec0*/  ISETP.GT.AND P1, PT, R67, 0x48, !P1 ;  /* 0x000000484300780c */ /* 0x000fe40004f24270 */
[----:B------:R-:W-:Y:S02]  /*3ed0*/  FSEL R36, R36, -INF , !P4 ;  /* 0xff80000024247808 */ /* 0x000fe40006000000 */
[----:B------:R-:W-:-:S02]  /*3ee0*/  ISETP.LT.OR P1, PT, R66, 0x49, P1 ;  /* 0x000000494200780c */ /* 0x000fc40000f21670 */
[----:B------:R-:W-:Y:S02]  /*3ef0*/  FSEL R37, R37, -INF , !P5 ;  /* 0xff80000025257808 */ /* 0x000fe40006800000 */
[----:B------:R-:W-:Y:S02]  /*3f00*/  FSEL R30, R30, -INF , !P1 ;  /* 0xff8000001e1e7808 */ /* 0x000fe40004800000 */
[----:B------:R-:W-:-:S04]  /*3f10*/  LOP3.LUT P1, RZ, R17, 0x1000, RZ, 0xc0, !PT ;  /* 0x0000100011ff7812 */ /* 0x000fc8000782c0ff */
[----:B------:R-:W-:-:S04]  /*3f20*/  ISETP.GT.AND P1, PT, R67, 0x49, !P1 ;  /* 0x000000494300780c */ /* 0x000fc80004f24270 */
[----:B------:R-:W-:-:S04]  /*3f30*/  ISETP.LT.OR P1, PT, R66, 0x4a, P1 ;  /* 0x0000004a4200780c */ /* 0x000fc80000f21670 */
        /* <DEDUP_REMOVED lines=9> */
[----:B------:R-:W-:Y:S02]  /*3fd0*/  FMNMX.FTZ R31, R4, R7, !PT ;  /* 0x00000007041f7209 */ /* 0x000fe40007810000 */
[----:B------:R-:W-:-:S03]  /*3fe0*/  LOP3.LUT P1, RZ, R17, 0x200, RZ, 0xc0, !PT ;  /* 0x0000020011ff7812 */ /* 0x000fc6000782c0ff */
[----:B------:R-:W0:Y:S01]  /*3ff0*/  SHFL.BFLY PT, R70, R31, 0x2, 0x1f ;  /* 0x0c401f001f467f89 */ /* 0x000e2200000e0000 */
[----:B------:R-:W-:-:S04]  /*4000*/  ISETP.GT.AND P1, PT, R67, 0x58, !P1 ;  /* 0x000000584300780c */ /* 0x000fc80004f24270 */
[----:B------:R-:W-:-:S04]  /*4010*/  ISETP.LT.OR P1, PT, R66, 0x59, P1 ;  /* 0x000000594200780c */ /* 0x000fc80000f21670 */
[----:B------:R-:W-:Y:S02]  /*4020*/  FSEL R40, R40, -INF , !P1 ;  /* 0xff80000028287808 */ /* 0x000fe40004800000 */
[----:B------:R-:W-:-:S04]  /*4030*/  LOP3.LUT P1, RZ, R17, 0x100, RZ, 0xc0, !PT ;  /* 0x0000010011ff7812 */ /* 0x000fc8000782c0ff */
[----:B------:R-:W-:-:S04]  /*4040*/  ISETP.GT.AND P1, PT, R67, 0x59, !P1 ;  /* 0x000000594300780c */ /* 0x000fc80004f24270 */
[----:B------:R-:W-:-:S04]  /*4050*/  ISETP.LT.OR P1, PT, R66, 0x5a, P1 ;  /* 0x0000005a4200780c */ /* 0x000fc80000f21670 */
[----:B------:R-:W-:Y:S02]  /*4060*/  FSEL R39, R39, -INF , !P1 ;  /* 0xff80000027277808 */ /* 0x000fe40004800000 */
[----:B0-----:R-:W-:Y:S02]  /*4070*/  FMNMX.FTZ R70, R31, R70, !PT ;  /* 0x000000461f467209 */ /* 0x001fe40007810000 */
[----:B------:R-:W-:Y:S02]  /*4080*/  ISETP.GT.AND P1, PT, R67, 0x60, !P2 ;  /* 0x000000604300780c */ /* 0x000fe40005724270 */
[----:B------:R-:W-:Y:S01]  /*4090*/  LOP3.LUT P2, RZ, R17, 0x20, RZ, 0xc0, !PT ;  /* 0x0000002011ff7812 */ /* 0x000fe2000784c0ff */
[----:B------:R-:W0:Y:S01]  /*40a0*/  SHFL.BFLY PT, R7, R70, 0x1, 0x1f ;  /* 0x0c201f0046077f89 */ /* 0x000e2200000e0000 */
[----:B------:R-:W-:Y:S02]  /*40b0*/  ISETP.LT.OR P1, PT, R66, 0x61, P1 ;  /* 0x000000614200780c */ /* 0x000fe40000f21670 */
[----:B------:R-:W-:-:S02]  /*40c0*/  ISETP.GT.AND P2, PT, R67, 0x69, !P2 ;  /* 0x000000694300780c */ /* 0x000fc40005744270 */
[----:B------:R-:W-:Y:S02]  /*40d0*/  FSEL R42, R42, -INF , !P1 ;  /* 0xff8000002a2a7808 */ /* 0x000fe40004800000 */
[----:B------:R-:W-:Y:S02]  /*40e0*/  ISETP.GT.AND P1, PT, R67, 0x61, !P6 ;  /* 0x000000614300780c */ /* 0x000fe40007724270 */
[----:B------:R-:W-:Y:S02]  /*40f0*/  LOP3.LUT P6, RZ, R17, 0x2, RZ, 0xc0, !PT ;  /* 0x0000000211ff7812 */ /* 0x000fe400078cc0ff */
[C---:B------:R-:W-:Y:S02]  /*4100*/  ISETP.LT.OR P1, PT, R66.reuse, 0x62, P1 ;  /* 0x000000624200780c */ /* 0x040fe40000f21670 */
[----:B------:R-:W-:Y:S02]  /*4110*/  ISETP.LT.OR P2, PT, R66, 0x6a, P2 ;  /* 0x0000006a4200780c */ /* 0x000fe40001741670 */
[----:B------:R-:W-:-:S02]  /*4120*/  FSEL R41, R41, -INF , !P1 ;  /* 0xff80000029297808 */ /* 0x000fc40004800000 */
[----:B------:R-:W-:Y:S02]  /*4130*/  FSEL R34, R34, -INF , !P2 ;  /* 0xff80000022227808 */ /* 0x000fe40005000000 */
[----:B0-----:R-:W-:-:S04]  /*4140*/  FMNMX.FTZ R7, R70, R7, !PT ;  /* 0x0000000746077209 */ /* 0x001fc80007810000 */
[C---:B------:R-:W-:Y:S01]  /*4150*/  FSETP.NEU.FTZ.AND P1, PT, R7.reuse, -INF , PT ;  /* 0xff8000000700780b */ /* 0x040fe20003f3d000 */
[----:B------:R-:W-:-:S05]  /*4160*/  FFMA.FTZ R76, R7, R76, -8 ;  /* 0xc1000000074c7423 */ /* 0x000fca000001004c */
[----:B------:R-:W-:Y:S02]  /*4170*/  FSEL R76, R76, RZ, P1 ;  /* 0x000000ff4c4c7208 */ /* 0x000fe40000800000 */
[----:B------:R-:W-:Y:S02]  /*4180*/  ISETP.GT.AND P1, PT, R67, RZ, !P6 ;  /* 0x000000ff4300720c */ /* 0x000fe40007724270 */
[----:B------:R-:W-:Y:S01]  /*4190*/  LOP3.LUT P6, RZ, R17, 0x1, RZ, 0xc0, !PT ;  /* 0x0000000111ff7812 */ /* 0x000fe200078cc0ff */
[----:B------:R-:W-:-:S01]  /*41a0*/  FFMA.FTZ R69, R89, UR6, -R76 ;  /* 0x0000000659457c23 */ /* 0x000fc2000801084c */
[----:B------:R-:W-:Y:S01]  /*41b0*/  ISETP.LT.OR P1, PT, R66, 0x1, P1 ;  /* 0x000000014200780c */ /* 0x000fe20000f21670 */
[----:B------:R-:W-:-:S01]  /*41c0*/  FFMA.FTZ R71, R91, UR6, -R76 ;  /* 0x000000065b477c23 */ /* 0x000fc2000801084c */
[----:B------:R-:W-:Y:S01]  /*41d0*/  ISETP.GT.AND P6, PT, R67, 0x79, !P6 ;  /* 0x000000794300780c */ /* 0x000fe200077c4270 */
[----:B------:R-:W-:-:S01]  /*41e0*/  FFMA.FTZ R92, R92, UR6, -R76 ;  /* 0x000000065c5c7c23 */ /* 0x000fc2000801084c */
[----:B------:R-:W-:Y:S01]  /*41f0*/  FSEL R79, R2, -INF , !P1 ;  /* 0xff800000024f7808 */ /* 0x000fe20004800000 */
[----:B------:R-:W-:-:S01]  /*4200*/  FFMA.FTZ R2, R68, UR6, -R76 ;  /* 0x0000000644027c23 */ /* 0x000fc2000801084c */
[----:B------:R-:W-:Y:S01]  /*4210*/  LOP3.LUT P1, RZ, R17, 0x4000000, RZ, 0xc0, !PT ;  /* 0x0400000011ff7812 */ /* 0x000fe2000782c0ff */
[----:B------:R-:W-:-:S01]  /*4220*/  FFMA.FTZ R68, R90, UR6, -R76 ;  /* 0x000000065a447c23 */ /* 0x000fc2000801084c */
[----:B------:R-:W-:Y:S01]  /*4230*/  FMNMX.FTZ R70, R79, R12, !PT ;  /* 0x0000000c4f467209 */ /* 0x000fe20007810000 */
[----:B------:R-:W-:Y:S01]  /*4240*/  MUFU.EX2 R69, R69 ;  /* 0x0000004500457308 */ /* 0x000fe20000000800 */
[----:B------:R-:W-:Y:S01]  /*4250*/  ISETP.GT.AND P1, PT, R67, 0x68, !P1 ;  /* 0x000000684300780c */ /* 0x000fe20004f24270 */
[--C-:B------:R-:W-:Y:S01]  /*4260*/  FFMA.FTZ R73, R93, UR6, -R76.reuse ;  /* 0x000000065d497c23 */ /* 0x100fe2000801084c */
[----:B------:R-:W-:Y:S01]  /*4270*/  FMNMX.FTZ R31, R5, R70, !PT ;  /* 0x00000046051f7209 */ /* 0x000fe20007810000 */
[--C-:B------:R-:W-:Y:S01]  /*4280*/  FFMA.FTZ R94, R94, UR6, -R76.reuse ;  /* 0x000000065e5e7c23 */ /* 0x100fe2000801084c */
[----:B------:R-:W-:Y:S01]  /*4290*/  ISETP.LT.OR P1, PT, R66, 0x69, P1 ;  /* 0x000000694200780c */ /* 0x000fe20000f21670 */
[--C-:B------:R-:W-:Y:S01]  /*42a0*/  FFMA.FTZ R75, R95, UR6, -R76.reuse ;  /* 0x000000065f4b7c23 */ /* 0x100fe2000801084c */
[----:B------:R-:W-:Y:S01]  /*42b0*/  FMNMX.FTZ R72, R6, R31, !PT ;  /* 0x0000001f06487209 */ /* 0x000fe20007810000 */
[----:B------:R-:W-:Y:S01]  /*42c0*/  MUFU.EX2 R2, R2 ;  /* 0x0000000200027308 */ /* 0x000fe20000000800 */
[----:B------:R-:W-:Y:S01]  /*42d0*/  FSEL R33, R33, -INF , !P1 ;  /* 0xff80000021217808 */ /* 0x000fe20004800000 */
        /* <DEDUP_REMOVED lines=11> */
[----:B------:R-:W-:-:S01]  /*4390*/  FFMA.FTZ R63, R63, UR6, -R76 ;  /* 0x000000063f3f7c23 */ /* 0x000fc2000801084c */
[--C-:B------:R-:W-:Y:S01]  /*43a0*/  FFMA.FTZ R61, R61, UR6, -R76.reuse ;  /* 0x000000063d3d7c23 */ /* 0x100fe2000801084c */
[----:B------:R-:W-:Y:S01]  /*43b0*/  FMNMX.FTZ R74, R10, R31, !PT ;  /* 0x0000001f0a4a7209 */ /* 0x000fe20007810000 */
[----:B------:R-:W0:Y:S01]  /*43c0*/  MUFU.EX2 R71, R71 ;  /* 0x0000004700477308 */ /* 0x000e220000000800 */
[----:B------:R-:W-:-:S01]  /*43d0*/  FFMA.FTZ R62, R62, UR6, -R76 ;  /* 0x000000063e3e7c23 */ /* 0x000fc2000801084c */
[--C-:B------:R-:W-:Y:S01]  /*43e0*/  FFMA.FTZ R59, R59, UR6, -R76.reuse ;  /* 0x000000063b3b7c23 */ /* 0x100fe2000801084c */
[----:B------:R-:W-:Y:S01]  /*43f0*/  FMNMX.FTZ R31, R11, R74, !PT ;  /* 0x0000004a0b1f7209 */ /* 0x000fe20007810000 */
[--C-:B------:R-:W-:Y:S01]  /*4400*/  FFMA.FTZ R50, R50, UR6, -R76.reuse ;  /* 0x0000000632327c23 */ /* 0x100fe2000801084c */
[----:B------:R-:W-:-:S01]  /*4410*/  FFMA.FTZ R51, R51, UR6, -R76 ;  /* 0x0000000633337c23 */ /* 0x000fc2000801084c */
[--C-:B------:R-:W-:Y:S01]  /*4420*/  FFMA.FTZ R52, R52, UR6, -R76.reuse ;  /* 0x0000000634347c23 */ /* 0x100fe2000801084c */
[----:B------:R-:W-:Y:S01]  /*4430*/  FMNMX.FTZ R74, R14, R31, !PT ;  /* 0x0000001f0e4a7209 */ /* 0x000fe20007810000 */
[----:B------:R-:W-:Y:S01]  /*4440*/  MUFU.EX2 R70, R92 ;  /* 0x0000005c00467308 */ /* 0x000fe20000000800 */
        /* <DEDUP_REMOVED lines=18> */
[----:B------:R-:W-:-:S02]  /*4570*/  FMNMX.FTZ R78, R26, R31, !PT ;  /* 0x0000001f1a4e7209 */ /* 0x000fc40007810000 */
[----:B0-----:R-:W-:Y:S02]  /*4580*/  F2FP.SATFINITE.E4M3.F32.PACK_AB_MERGE_C R148, R71, R68, RZ ;  /* 0x000000444794723e */ /* 0x001fe400048070ff */
[----:B------:R-:W-:Y:S02]  /*4590*/  FMNMX.FTZ R78, R25, R78, !PT ;  /* 0x0000004e194e7209 */ /* 0x000fe40007810000 */
[----:B------:R-:W-:Y:S01]  /*45a0*/  F2FP.SATFINITE.E4M3.F32.PACK_AB_MERGE_C R148, R69, R2, R148 ;  /* 0x000000024594723e */ /* 0x000fe20004807094 */
        /* <DEDUP_REMOVED lines=9> */
[----:B------:R-:W-:Y:S02]  /*4640*/  FMNMX.FTZ R31, R3, R78, !PT ;  /* 0x0000004e031f7209 */ /* 0x000fe40007810000 */
[----:B------:R-:W-:Y:S01]  /*4650*/  F2FP.SATFINITE.E4M3.F32.PACK_AB_MERGE_C R150, R73, R70, R150 ;  /* 0x000000464996723e */ /* 0x000fe20004807096 */
[----:B------:R-:W-:Y:S01]  /*4660*/  MUFU.EX2 R60, R60 ;  /* 0x0000003c003c7308 */ /* 0x000fe20000000800 */
[----:B------:R-:W-:-:S04]  /*4670*/  FMNMX.FTZ R78, R40, R31, !PT ;  /* 0x0000001f284e7209 */ /* 0x000fc80007810000 */
        /* <DEDUP_REMOVED lines=15> */
[----:B------:R-:W-:Y:S02]  /*4770*/  MUFU.EX2 R59, R59 ;  /* 0x0000003b003b7308 */ /* 0x000fe40000000800 */
[----:B------:R-:W0:Y:S06]  /*4780*/  SHFL.BFLY PT, R66, R31, 0x2, 0x1f ;  /* 0x0c401f001f427f89 */ /* 0x000e2c00000e0000 */
[----:B------:R-:W-:Y:S08]  /*4790*/  MUFU.EX2 R50, R50 ;  /* 0x0000003200327308 */ /* 0x000ff00000000800 */
[----:B------:R-:W-:Y:S08]  /*47a0*/  MUFU.EX2 R63, R63 ;  /* 0x0000003f003f7308 */ /* 0x000ff00000000800 */
[----:B------:R-:W-:Y:S01]  /*47b0*/  MUFU.EX2 R61, R61 ;  /* 0x0000003d003d7308 */ /* 0x000fe20000000800 */
[----:B0-----:R-:W-:-:S05]  /*47c0*/  FMNMX.FTZ R66, R31, R66, !PT ;  /* 0x000000421f427209 */ /* 0x001fca0007810000 */
[----:B------:R-:W0:Y:S02]  /*47d0*/  SHFL.BFLY PT, R31, R66, 0x1, 0x1f ;  /* 0x0c201f00421f7f89 */ /* 0x000e2400000e0000 */
[----:B------:R-:W1:Y:S08]  /*47e0*/  MUFU.EX2 R62, R62 ;  /* 0x0000003e003e7308 */ /* 0x000e700000000800 */
[----:B------:R-:W-:Y:S08]  /*47f0*/  MUFU.EX2 R57, R57 ;  /* 0x0000003900397308 */ /* 0x000ff00000000800 */
[----:B------:R-:W-:Y:S01]  /*4800*/  MUFU.EX2 R58, R58 ;  /* 0x0000003a003a7308 */ /* 0x000fe20000000800 */
[----:B-1----:R-:W-:-:S04]  /*4810*/  F2FP.SATFINITE.E4M3.F32.PACK_AB_MERGE_C R146, R62, R61, RZ ;  /* 0x0000003d3e92723e */ /* 0x002fc800048070ff */
[----:B------:R-:W-:Y:S02]  /*4820*/  F2FP.SATFINITE.E4M3.F32.PACK_AB_MERGE_C R146, R63, R64, R146 ;  /* 0x000000403f92723e */ /* 0x000fe40004807092 */
[----:B0-----:R-:W-:Y:S01]  /*4830*/  FMNMX.FTZ R31, R66, R31, !PT ;  /* 0x0000001f421f7209 */ /* 0x001fe20007810000 */
[----:B------:R-:W-:Y:S01]  /*4840*/  IMAD.U32 R66, RZ, RZ, UR6 ;  /* 0x00000006ff427e24 */ /* 0x000fe2000f8e00ff */
[----:B------:R-:W-:Y:S02]  /*4850*/  MUFU.EX2 R53, R53 ;  /* 0x0000003500357308 */ /* 0x000fe40000000800 */
        /* <DEDUP_REMOVED lines=15> */
[----:B------:R-:W-:Y:S01]  /*4950*/  FFMA.FTZ R24, R27, UR6, -R67 ;  /* 0x000000061b187c23 */ /* 0x000fe20008010843 */
[----:B------:R-:W-:Y:S01]  /*4960*/  MUFU.EX2 R66, R66 ;  /* 0x0000004200427308 */ /* 0x000fe20000000800 */
[----:B------:R-:W-:-:S01]  /*4970*/  FADD.FTZ R27, R2, R69 ;  /* 0x00000045021b7221 */ /* 0x000fc20000010000 */
[--C-:B------:R-:W-:Y:S01]  /*4980*/  FFMA.FTZ R81, R10, UR6, -R67.reuse ;  /* 0x000000060a517c23 */ /* 0x100fe20008010843 */
[----:B------:R-:W-:-:S01]  /*4990*/  FFMA.FTZ R10, R14, UR6, -R67 ;  /* 0x000000060e0a7c23 */ /* 0x000fc20008010843 */
[----:B------:R-:W-:Y:S01]  /*49a0*/  FFMA.FTZ R14, R21, UR6, -R67 ;  /* 0x00000006150e7c23 */ /* 0x000fe20008010843 */
[----:B------:R-:W-:-:S01]  /*49b0*/  FADD.FTZ R76, R68, R27 ;  /* 0x0000001b444c7221 */ /* 0x000fc20000010000 */
[--C-:B------:R-:W-:Y:S01]  /*49c0*/  FFMA.FTZ R21, R26, UR6, -R67.reuse ;  /* 0x000000061a157c23 */ /* 0x100fe20008010843 */
[----:B------:R-:W-:-:S01]  /*49d0*/  FFMA.FTZ R26, R25, UR6, -R67 ;  /* 0x00000006191a7c23 */ /* 0x000fc20008010843 */
[----:B------:R-:W0:Y:S01]  /*49e0*/  MUFU.EX2 R79, R79 ;  /* 0x0000004f004f7308 */ /* 0x000e220000000800 */
[----:B------:R-:W-:-:S01]  /*49f0*/  FADD.FTZ R27, R71, R76 ;  /* 0x0000004c471b7221 */ /* 0x000fc20000010000 */
[--C-:B------:R-:W-:Y:S01]  /*4a00*/  FFMA.FTZ R25, R28, UR6, -R67.reuse ;  /* 0x000000061c197c23 */ /* 0x100fe20008010843 */
[----:B------:R-:W-:-:S01]  /*4a10*/  FFMA.FTZ R28, R30, UR6, -R67 ;  /* 0x000000061e1c7c23 */ /* 0x000fc20008010843 */
[----:B------:R-:W-:Y:S01]  /*4a20*/  FFMA.FTZ R20, R20, UR6, -R67 ;  /* 0x0000000614147c23 */ /* 0x000fe20008010843 */
[----:B------:R-:W-:-:S01]  /*4a30*/  FADD.FTZ R30, R70, R27 ;  /* 0x0000001b461e7221 */ /* 0x000fc20000010000 */
[--C-:B------:R-:W-:Y:S01]  /*4a40*/  FFMA.FTZ R29, R29, UR6, -R67.reuse ;  /* 0x000000061d1d7c23 */ /* 0x100fe20008010843 */
[----:B------:R-:W-:-:S01]  /*4a50*/  FFMA.FTZ R40, R40, UR6, -R67 ;  /* 0x0000000628287c23 */ /* 0x000fc20008010843 */
[----:B------:R-:W1:Y:S01]  /*4a60*/  MUFU.EX2 R5, R5 ;  /* 0x0000000500057308 */ /* 0x000e620000000800 */
[----:B------:R-:W-:-:S01]  /*4a70*/  FADD.FTZ R27, R73, R30 ;  /* 0x0000001e491b7221 */ /* 0x000fc20000010000 */
[--C-:B------:R-:W-:Y:S01]  /*4a80*/  FFMA.FTZ R39, R39, UR6, -R67.reuse ;  /* 0x0000000627277c23 */ /* 0x100fe20008010843 */
[----:B------:R-:W-:-:S01]  /*4a90*/  FFMA.FTZ R42, R42, UR6, -R67 ;  /* 0x000000062a2a7c23 */ /* 0x000fc20008010843 */
[----:B------:R-:W-:Y:S01]  /*4aa0*/  FFMA.FTZ R41, R41, UR6, -R67 ;  /* 0x0000000629297c23 */ /* 0x000fe20008010843 */
[----:B------:R-:W-:-:S01]  /*4ab0*/  FADD.FTZ R76, R72, R27 ;  /* 0x0000001b484c7221 */ /* 0x000fc20000010000 */
[--C-:B------:R-:W-:Y:S01]  /*4ac0*/  FFMA.FTZ R27, R32, UR6, -R67.reuse ;  /* 0x00000006201b7c23 */ /* 0x100fe20008010843 */
[----:B------:R-:W-:-:S01]  /*4ad0*/  FFMA.FTZ R33, R33, UR6, -R67 ;  /* 0x0000000621217c23 */ /* 0x000fc20008010843 */
[----:B------:R-:W2:Y:S01]  /*4ae0*/  MUFU.EX2 R12, R12 ;  /* 0x0000000c000c7308 */ /* 0x000ea20000000800 */
[----:B0-----:R-:W-:-:S01]  /*4af0*/  FADD.FTZ R30, R66, R79 ;  /* 0x0000004f421e7221 */ /* 0x001fc20000010000 */
[----:B------:R-:W-:Y:S01]  /*4b00*/  FADD.FTZ R85, R75, R76 ;  /* 0x0000004c4b557221 */ /* 0x000fe20000010000 */
[----:B------:R-:W-:-:S01]  /*4b10*/  FFMA.FTZ R34, R34, UR6, -R67 ;  /* 0x0000000622227c23 */ /* 0x000fc20008010843 */
[--C-:B------:R-:W-:Y:S01]  /*4b20*/  FFMA.FTZ R35, R35, UR6, -R67.reuse ;  /* 0x0000000623237c23 */ /* 0x100fe20008010843 */
[----:B------:R-:W-:-:S01]  /*4b30*/  FFMA.FTZ R36, R36, UR6, -R67 ;  /* 0x0000000624247c23 */ /* 0x000fc20008010843 */
[----:B------:R-:W-:Y:S01]  /*4b40*/  FADD.FTZ R68, R74, R85 ;  /* 0x000000554a447221 */ /* 0x000fe20000010000 */
[----:B------:R-:W-:-:S01]  /*4b50*/  FFMA.FTZ R37, R37, UR6, -R67 ;  /* 0x0000000625257c23 */ /* 0x000fc20008010843 */
[----:B------:R-:W0:Y:S01]  /*4b60*/  MUFU.EX2 R6, R6 ;  /* 0x0000000600067308 */ /* 0x000e220000000800 */
[----:B-1----:R-:W-:-:S01]  /*4b70*/  FADD.FTZ R83, R5, R30 ;  /* 0x0000001e05537221 */ /* 0x002fc20000010000 */
[----:B------:R-:W-:Y:S01]  /*4b80*/  FFMA.FTZ R30, R3, UR6, -R67 ;  /* 0x00000006031e7c23 */ /* 0x000fe20008010843 */
[----:B------:R-:W-:-:S01]  /*4b90*/  FADD.FTZ R71, R77, R68 ;  /* 0x000000444d477221 */ /* 0x000fc20000010000 */
[----:B------:R-:W-:-:S04]  /*4ba0*/  FFMA.FTZ R38, R38, UR6, -R67 ;  /* 0x0000000626267c23 */ /* 0x000fc80008010843 */
[----:B------:R-:W1:Y:S01]  /*4bb0*/  MUFU.EX2 R13, R13 ;  /* 0x0000000d000d7308 */ /* 0x000e620000000800 */
[----:B--2---:R-:W-:-:S01]  /*4bc0*/  FADD.FTZ R83, R12, R83 ;  /* 0x000000530c537221 */ /* 0x004fc20000010000 */
[----:B------:R-:W-:Y:S02]  /*4bd0*/  F2FP.SATFINITE.E4M3.F32.PACK_AB_MERGE_C R5, R12, R5, RZ ;  /* 0x000000050c05723e */ /* 0x000fe400048070ff */
[----:B------:R-:W-:Y:S02]  /*4be0*/  F2FP.SATFINITE.E4M3.F32.PACK_AB_MERGE_C R12, R58, R57, RZ ;  /* 0x000000393a0c723e */ /* 0x000fe400048070ff */
[----:B------:R-:W-:Y:S02]  /*4bf0*/  F2FP.SATFINITE.E4M3.F32.PACK_AB_MERGE_C R149, R79, R66, R5 ;  /* 0x000000424f95723e */ /* 0x000fe40004807005 */
[----:B------:R-:W2:Y:S01]  /*4c00*/  MUFU.EX2 R8, R8 ;  /* 0x0000000800087308 */ /* 0x000ea20000000800 */
[----:B0-----:R-:W-:-:S01]  /*4c10*/  FADD.FTZ R32, R6, R83 ;  /* 0x0000005306207221 */ /* 0x001fc20000010000 */
[----:B------:R-:W-:-:S06]  /*4c20*/  F2FP.SATFINITE.E4M3.F32.PACK_AB_MERGE_C R142, R56, R53, R12 ;  /* 0x00000035388e723e */ /* 0x000fcc000480700c */
[----:B------:R-:W0:Y:S01]  /*4c30*/  MUFU.EX2 R81, R81 ;  /* 0x0000005100517308 */ /* 0x000e220000000800 */
[----:B-1----:R-:W-:-:S01]  /*4c40*/  FADD.FTZ R3, R13, R32 ;  /* 0x000000200d037221 */ /* 0x002fc20000010000 */
[----:B------:R-:W-:-:S04]  /*4c50*/  FADD.FTZ R32, R60, R71 ;  /* 0x000000473c207221 */ /* 0x000fc80000010000 */
[----:B------:R-:W-:Y:S02]  /*4c60*/  FADD.FTZ R65, R65, R32 ;  /* 0x0000002041417221 */ /* 0x000fe40000010000 */
[----:B------:R-:W1:Y:S01]  /*4c70*/  MUFU.EX2 R9, R9 ;  /* 0x0000000900097308 */ /* 0x000e620000000800 */
[----:B--2---:R-:W-:-:S01]  /*4c80*/  FADD.FTZ R2, R8, R3 ;  /* 0x0000000308027221 */ /* 0x004fc20000010000 */
[----:B------:R-:W-:-:S04]  /*4c90*/  FADD.FTZ R32, R64, R65 ;  /* 0x0000004140207221 */ /* 0x000fc80000010000 */
[----:B------:R-:W-:Y:S02]  /*4ca0*/  FADD.FTZ R32, R63, R32 ;  /* 0x000000203f207221 */ /* 0x000fe40000010000 */
[----:B------:R-:W2:Y:S01]  /*4cb0*/  MUFU.EX2 R10, R10 ;  /* 0x0000000a000a7308 */ /* 0x000ea20000000800 */
[----:B0-----:R-:W-:-:S01]  /*4cc0*/  FADD.FTZ R2, R81, R2 ;  /* 0x0000000251027221 */ /* 0x001fc20000010000 */
[----:B------:R-:W-:Y:S01]  /*4cd0*/  FADD.FTZ R61, R61, R32 ;  /* 0x000000203d3d7221 */ /* 0x000fe20000010000 */
[----:B------:R-:W-:-:S03]  /*4ce0*/  F2FP.SATFINITE.E4M3.F32.PACK_AB_MERGE_C R8, R81, R8, RZ ;  /* 0x000000085108723e */ /* 0x000fc600048070ff */
[----:B------:R-:W-:Y:S01]  /*4cf0*/  FADD.FTZ R62, R62, R61 ;  /* 0x0000003d3e3e7221 */ /* 0x000fe20000010000 */
[----:B------:R-:W-:Y:S01]  /*4d00*/  F2FP.SATFINITE.E4M3.F32.PACK_AB_MERGE_C R151, R13, R6, R8 ;  /* 0x000000060d97723e */ /* 0x000fe20004807008 */
        /* <DEDUP_REMOVED lines=8> */
[C---:B------:R-:W-:Y:S01]  /*4d90*/  F2FP.SATFINITE.E4M3.F32.PACK_AB_MERGE_C R140, R50.reuse, R59, R2 ;  /* 0x0000003b328c723e */ /* 0x040fe20004807002 */
[----:B------:R-:W-:-:S01]  /*4da0*/  FADD.FTZ R50, R50, R61 ;  /* 0x0000003d32327221 */ /* 0x000fc20000010000 */
[----:B------:R-:W0:Y:S01]  /*4db0*/  MUFU.EX2 R15, R15 ;  /* 0x0000000f000f7308 */ /* 0x000e220000000800 */
[----:B-1----:R-:W-:-:S01]  /*4dc0*/  FADD.FTZ R3, R20, R3 ;  /* 0x0000000314037221 */ /* 0x002fc20000010000 */
[----:B------:R-:W-:Y:S01]  /*4dd0*/  F2FP.SATFINITE.E4M3.F32.PACK_AB_MERGE_C R11, R20, R11, RZ ;  /* 0x0000000b140b723e */ /* 0x000fe200048070ff */
[----:B------:R-:W-:-:S03]  /*4de0*/  FADD.FTZ R51, R51, R50 ;  /* 0x0000003233337221 */ /* 0x000fc60000010000 */
[----:B------:R-:W-:Y:S01]  /*4df0*/  F2FP.SATFINITE.E4M3.F32.PACK_AB_MERGE_C R145, R10, R9, R11 ;  /* 0x000000090a91723e */ /* 0x000fe2000480700b */
[----:B------:R-:W-:-:S01]  /*4e00*/  FADD.FTZ R52, R52, R51 ;  /* 0x0000003334347221 */ /* 0x000fc20000010000 */
[----:B------:R-:W1:Y:S01]  /*4e10*/  MUFU.EX2 R21, R21 ;  /* 0x0000001500157308 */ /* 0x000e620000000800 */
[----:B--2---:R-:W-:-:S02]  /*4e20*/  FADD.FTZ R2, R14, R3 ;  /* 0x000000030e027221 */ /* 0x004fc40000010000 */
[----:B------:R-:W-:-:S04]  /*4e30*/  FADD.FTZ R53, R53, R52 ;  /* 0x0000003435357221 */ /* 0x000fc80000010000 */
[----:B------:R-:W-:Y:S01]  /*4e40*/  FADD.FTZ R56, R56, R53 ;  /* 0x0000003538387221 */ /* 0x000fe20000010000 */
[----:B------:R-:W2:Y:S01]  /*4e50*/  MUFU.EX2 R26, R26 ;  /* 0x0000001a001a7308 */ /* 0x000ea20000000800 */
[----:B0-----:R-:W-:-:S02]  /*4e60*/  FADD.FTZ R2, R15, R2 ;  /* 0x000000020f027221 */ /* 0x001fc40000010000 */
[----:B------:R-:W-:-:S04]  /*4e70*/  FADD.FTZ R57, R57, R56 ;  /* 0x0000003839397221 */ /* 0x000fc80000010000 */
[----:B------:R-:W-:Y:S01]  /*4e80*/  FADD.FTZ R57, R58, R57 ;  /* 0x000000393a397221 */ /* 0x000fe20000010000 */
[----:B------:R-:W0:Y:S01]  /*4e90*/  MUFU.EX2 R24, R24 ;  /* 0x0000001800187308 */ /* 0x000e220000000800 */
[----:B-1----:R-:W-:-:S07]  /*4ea0*/  FADD.FTZ R3, R21, R2 ;  /* 0x0000000215037221 */ /* 0x002fce0000010000 */
        /* <DEDUP_REMOVED lines=9> */
[----:B--2---:R-:W-:-:S07]  /*4f40*/  FADD.FTZ R2, R28, R3 ;  /* 0x000000031c027221 */ /* 0x004fce0000010000 */
[----:B------:R-:W2:Y:S01]  /*4f50*/  MUFU.EX2 R30, R30 ;  /* 0x0000001e001e7308 */ /* 0x000ea20000000800 */
[----:B0-----:R-:W-:-:S01]  /*4f60*/  FADD.FTZ R2, R29, R2 ;  /* 0x000000021d027221 */ /* 0x001fc20000010000 */
[----:B------:R-:W-:-:S04]  /*4f70*/  F2FP.SATFINITE.E4M3.F32.PACK_AB_MERGE_C R28, R29, R28, RZ ;  /* 0x0000001c1d1c723e */ /* 0x000fc800048070ff */
[----:B------:R-:W-:Y:S02]  /*4f80*/  F2FP.SATFINITE.E4M3.F32.PACK_AB_MERGE_C R141, R25, R24, R28 ;  /* 0x00000018198d723e */ /* 0x000fe4000480701c */
[----:B------:R-:W0:Y:S01]  /*4f90*/  MUFU.EX2 R40, R40 ;  /* 0x0000002800287308 */ /* 0x000e220000000800 */
[----:B-1----:R-:W-:-:S07]  /*4fa0*/  FADD.FTZ R3, R27, R2 ;  /* 0x000000021b037221 */ /* 0x002fce0000010000 */
[----:B------:R-:W-:Y:S01]  /*4fb0*/  MUFU.EX2 R48, R48 ;  /* 0x0000003000307308 */ /* 0x000fe20000000800 */
[----:B--2---:R-:W-:-:S07]  /*4fc0*/  FADD.FTZ R3, R30, R3 ;  /* 0x000000031e037221 */ /* 0x004fce0000010000 */
[----:B------:R-:W1:Y:S01]  /*4fd0*/  MUFU.EX2 R49, R49 ;  /* 0x0000003100317308 */ /* 0x000e620000000800 */
[----:B0-----:R-:W-:-:S07]  /*4fe0*/  FADD.FTZ R2, R40, R3 ;  /* 0x0000000328027221 */ /* 0x001fce0000010000 */
[----:B------:R-:W0:Y:S08]  /*4ff0*/  MUFU.EX2 R39, R39 ;  /* 0x0000002700277308 */ /* 0x000e300000000800 */
[----:B------:R-:W-:Y:S01]  /*5000*/  MUFU.EX2 R46, R46 ;  /* 0x0000002e002e7308 */ /* 0x000fe20000000800 */
[----:B-1----:R-:W-:-:S07]  /*5010*/  F2FP.SATFINITE.E4M3.F32.PACK_AB_MERGE_C R12, R49, R48, RZ ;  /* 0x00000030310c723e */ /* 0x002fce00048070ff */
[----:B------:R-:W1:Y:S01]  /*5020*/  MUFU.EX2 R47, R47 ;  /* 0x0000002f002f7308 */ /* 0x000e620000000800 */
[C---:B0-----:R-:W-:Y:S01]  /*5030*/  F2FP.SATFINITE.E4M3.F32.PACK_AB_MERGE_C R40, R39.reuse, R40, RZ ;  /* 0x000000282728723e */ /* 0x041fe200048070ff */
[----:B------:R-:W-:-:S03]  /*5040*/  FADD.FTZ R39, R39, R2 ;  /* 0x0000000227277221 */ /* 0x000fc60000010000 */
[----:B------:R-:W-:-:S03]  /*5050*/  F2FP.SATFINITE.E4M3.F32.PACK_AB_MERGE_C R143, R30, R27, R40 ;  /* 0x0000001b1e8f723e */ /* 0x000fc60004807028 */
[----:B------:R-:W0:Y:S08]  /*5060*/  MUFU.EX2 R42, R42 ;  /* 0x0000002a002a7308 */ /* 0x000e300000000800 */
[----:B------:R-:W-:Y:S01]  /*5070*/  MUFU.EX2 R43, R43 ;  /* 0x0000002b002b7308 */ /* 0x000fe20000000800 */
[----:B-1----:R-:W-:Y:S01]  /*5080*/  F2FP.SATFINITE.E4M3.F32.PACK_AB_MERGE_C R136, R47, R46, R12 ;  /* 0x0000002e2f88723e */ /* 0x002fe2000480700c */
[----:B------:R-:W-:-:S04]  /*5090*/  FADD.FTZ R46, R46, R57 ;  /* 0x000000392e2e7221 */ /* 0x000fc80000010000 */
[----:B------:R-:W-:Y:S02]  /*50a0*/  FADD.FTZ R47, R47, R46 ;  /* 0x0000002e2f2f7221 */ /* 0x000fe40000010000 */
[----:B------:R-:W1:Y:S01]  /*50b0*/  MUFU.EX2 R4, R4 ;  /* 0x0000000400047308 */ /* 0x000e620000000800 */
[----:B0-----:R-:W-:-:S01]  /*50c0*/  FADD.FTZ R2, R42, R39 ;  /* 0x000000272a027221 */ /* 0x001fc20000010000 */
[----:B------:R-:W-:-:S04]  /*50d0*/  FADD.FTZ R48, R48, R47 ;  /* 0x0000002f30307221 */ /* 0x000fc80000010000 */
[----:B------:R-:W-:Y:S02]  /*50e0*/  FADD.FTZ R48, R49, R48 ;  /* 0x0000003031307221 */ /* 0x000fe40000010000 */
[----:B------:R-:W0:Y:S08]  /*50f0*/  MUFU.EX2 R41, R41 ;  /* 0x0000002900297308 */ /* 0x000e300000000800 */
[----:B------:R-:W-:Y:S01]  /*5100*/  MUFU.EX2 R45, R45 ;  /* 0x0000002d002d7308 */ /* 0x000fe20000000800 */
[----:B-1----:R-:W-:-:S07]  /*5110*/  F2FP.SATFINITE.E4M3.F32.PACK_AB_MERGE_C R3, R4, R43, RZ ;  /* 0x0000002b0403723e */ /* 0x002fce00048070ff */
[----:B------:R-:W1:Y:S01]  /*5120*/  MUFU.EX2 R44, R44 ;  /* 0x0000002c002c7308 */ /* 0x000e620000000800 */
[----:B0-----:R-:W-:-:S07]  /*5130*/  FADD.FTZ R2, R41, R2 ;  /* 0x0000000229027221 */ /* 0x001fce0000010000 */
[----:B------:R-:W0:Y:S08]  /*5140*/  MUFU.EX2 R33, R33 ;  /* 0x0000002100217308 */ /* 0x000e300000000800 */
[----:B------:R-:W2:Y:S01]  /*5150*/  MUFU.EX2 R34, R34 ;  /* 0x0000002200227308 */ /* 0x000ea20000000800 */
[----:B-1----:R-:W-:Y:S01]  /*5160*/  F2FP.SATFINITE.E4M3.F32.PACK_AB_MERGE_C R138, R44, R45, R3 ;  /* 0x0000002d2c8a723e */ /* 0x002fe20004807003 */
[----:B------:R-:W-:-:S04]  /*5170*/  FADD.FTZ R45, R45, R48 ;  /* 0x000000302d2d7221 */ /* 0x000fc80000010000 */
[----:B------:R-:W-:Y:S02]  /*5180*/  FADD.FTZ R44, R44, R45 ;  /* 0x0000002d2c2c7221 */ /* 0x000fe40000010000 */
[----:B------:R-:W1:Y:S01]  /*5190*/  MUFU.EX2 R35, R35 ;  /* 0x0000002300237308 */ /* 0x000e620000000800 */
[----:B0-----:R-:W-:-:S01]  /*51a0*/  FADD.FTZ R3, R33, R2 ;  /* 0x0000000221037221 */ /* 0x001fc20000010000 */
[----:B------:R-:W-:-:S06]  /*51b0*/  FADD.FTZ R43, R43, R44 ;  /* 0x0000002c2b2b7221 */ /* 0x000fcc0000010000 */
[----:B------:R-:W0:Y:S01]  /*51c0*/  MUFU.EX2 R36, R36 ;  /* 0x0000002400247308 */ /* 0x000e220000000800 */
[C---:B--2---:R-:W-:Y:S01]  /*51d0*/  F2FP.SATFINITE.E4M3.F32.PACK_AB_MERGE_C R33, R34.reuse, R33, RZ ;  /* 0x000000212221723e */ /* 0x044fe200048070ff */
[----:B------:R-:W-:-:S03]  /*51e0*/  FADD.FTZ R34, R34, R3 ;  /* 0x0000000322227221 */ /* 0x000fc60000010000 */
[----:B------:R-:W-:-:S03]  /*51f0*/  F2FP.SATFINITE.E4M3.F32.PACK_AB_MERGE_C R137, R41, R42, R33 ;  /* 0x0000002a2989723e */ /* 0x000fc60004807021 */
[----:B------:R-:W-:Y:S01]  /*5200*/  MUFU.EX2 R37, R37 ;  /* 0x0000002500257308 */ /* 0x000fe20000000800 */
[----:B-1----:R-:W-:-:S07]  /*5210*/  FADD.FTZ R3, R35, R34 ;  /* 0x0000002223037221 */ /* 0x002fce0000010000 */
[----:B------:R-:W1:Y:S01]  /*5220*/  MUFU.EX2 R38, R38 ;  /* 0x0000002600267308 */ /* 0x000e620000000800 */
[----:B0-----:R-:W-:-:S01]  /*5230*/  FADD.FTZ R2, R36, R3 ;  /* 0x0000000324027221 */ /* 0x001fc20000010000 */
[----:B-1----:R-:W-:-:S03]  /*5240*/  F2FP.SATFINITE.E4M3.F32.PACK_AB_MERGE_C R3, R38, R37, RZ ;  /* 0x000000252603723e */ /* 0x002fc600048070ff */
[----:B------:R-:W-:Y:S01]  /*5250*/  FADD.FTZ R37, R37, R2 ;  /* 0x0000000225257221 */ /* 0x000fe20000010000 */
[----:B------:R-:W-:Y:S01]  /*5260*/  F2FP.SATFINITE.E4M3.F32.PACK_AB_MERGE_C R139, R36, R35, R3 ;  /* 0x00000023248b723e */ /* 0x000fe20004807003 */
[----:B------:R-:W-:Y:S02]  /*5270*/  FADD.FTZ R3, R4, R43 ;  /* 0x0000002b04037221 */ /* 0x000fe40000010000 */
[----:B------:R-:W-:-:S01]  /*5280*/  FADD.FTZ R2, R38, R37 ;  /* 0x0000002526027221 */ /* 0x000fc20000010000 */
[----:B------:R-:W-:Y:S01]  /*5290*/  VIADD R4, R88, 0xfffffffe ;  /* 0xfffffffe58047836 */ /* 0x000fe20000000000 */
[----:B------:R-:W-:Y:S06]  /*52a0*/  @P1 BRA `(.L_x_779) ;  /* 0x00000000004c1947 */ /* 0x000fec0003800000 */
[----:B------:R-:W-:Y:S01]  /*52b0*/  ISETP.LT.AND P1, PT, RZ, UR52, PT ;  /* 0x00000034ff007c0c */ /* 0x000fe2000bf21270 */
[----:B------:R-:W-:-:S12]  /*52c0*/  UIADD3 UR14, UR52, -0x1, URZ ;  /* 0xffffffff340e7890 */ /* 0x000fd8000fffe03f */
[----:B------:R-:W-:Y:S05]  /*52d0*/  @P1 BRA `(.L_x_780) ;  /* 0x0000000000201947 */ /* 0x000fea0003800000 */
[----:B------:R-:W-:Y:S01]  /*52e0*/  ULDC UR15, c[0x0][0x9e4] ;  /* 0x00027900000f7ab9 */ /* 0x000fe20000000800 */
[----:B------:R-:W-:Y:S02]  /*52f0*/  UIADD3 UR14, -UR52, URZ, URZ ;  /* 0x0000003f340e7290 */ /* 0x000fe4000fffe13f */
[----:B------:R-:W-:-:S11]  /*5300*/  UISETP.NE.AND UP0, UPT, UR15, 0x1, UPT ;  /* 0x000000010f00788c */ /* 0x000fd6000bf05270 */
[----:B------:R-:W-:Y:S02]  /*5310*/  @UP0 ULDC.64 UR20, c[0x0][0x9e8] ;  /* 0x00027a0000140ab9 */ /* 0x000fe40000000a00 */
[----:B------:R-:W-:-:S04]  /*5320*/  UIMAD.WIDE.U32 UR10, UR14, UR20, URZ ;  /* 0x000000140e0a72a5 */ /* 0x000fc8000f8e003f */
[----:B------:R-:W-:-:S04]  /*5330*/  @UP0 USHF.R.U32.HI UR14, URZ, UR21, UR11 ;  /* 0x000000153f0e0299 */ /* 0x000fc8000801160b */
[----:B------:R-:W-:Y:S01]  /*5340*/  ULOP3.LUT UR14, URZ, UR14, URZ, 0x33, !UPT ;  /* 0x0000000e3f0e7292 */ /* 0x000fe2000f8e333f */
[----:B------:R-:W-:Y:S11]  /*5350*/  BRA `(.L_x_781) ;  /* 0x0000000000147947 */ /* 0x000ff60003800000 */
.L_x_780:
[----:B------:R-:W-:Y:S02]  /*5360*/  ULDC UR15, c[0x0][0x9e4] ;  /* 0x00027900000f7ab9 */ /* 0x000fe40000000800 */
[----:B------:R-:W-:-:S11]  /*5370*/  UISETP.NE.AND UP0, UPT, UR15, 0x1, UPT ;  /* 0x000000010f00788c */ /* 0x000fd6000bf05270 */
[----:B------:R-:W-:Y:S02]  /*5380*/  @UP0 ULDC.64 UR20, c[0x0][0x9e8] ;  /* 0x00027a0000140ab9 */ /* 0x000fe40000000a00 */
[----:B------:R-:W-:-:S04]  /*5390*/  UIMAD.WIDE.U32 UR10, UR14, UR20, URZ ;  /* 0x000000140e0a72a5 */ /* 0x000fc8000f8e003f */
[----:B------:R-:W-:-:S12]  /*53a0*/  @UP0 USHF.R.U32.HI UR14, URZ, UR21, UR11 ;  /* 0x000000153f0e0299 */ /* 0x000fd8000801160b */
.L_x_781:
[----:B------:R-:W-:-:S04]  /*53b0*/  UIMAD UR14, UR14, UR15, UR15 ;  /* 0x0000000f0e0e72a4 */ /* 0x000fc8000f8e020f */
[----:B------:R-:W-:-:S04]  /*53c0*/  UISETP.LT.AND UP0, UPT, UR7, UR14, UPT ;  /* 0x0000000e0700728c */ /* 0x000fc8000bf01270 */
[----:B------:R-:W-:-:S12]  /*53d0*/  USEL UR7, UR7, UR14, UP0 ;  /* 0x0000000e07077287 */ /* 0x000fd80008000000 */
.L_x_779:
[----:B------:R-:W-:Y:S01]  /*53e0*/  USHF.R.S32.HI UR10, URZ, 0x1f, UR7 ;  /* 0x0000001f3f0a7899 */ /* 0x000fe20008011407 */
[----:B------:R-:W-:Y:S02]  /*53f0*/  CS2R R134, SRZ ;  /* 0x0000000000867805 */ /* 0x000fe4000001ff00 */
[----:B------:R-:W-:Y:S02]  /*5400*/  CS2R R132, SRZ ;  /* 0x0000000000847805 */ /* 0x000fe4000001ff00 */
[----:B------:R-:W-:Y:S01]  /*5410*/  CS2R R130, SRZ ;  /* 0x0000000000827805 */ /* 0x000fe2000001ff00 */
[----:B------:R-:W-:Y:S01]  /*5420*/  ULEA.HI UR10, UR10, UR7, URZ, 0x7 ;  /* 0x000000070a0a7291 */ /* 0x000fe2000f8f383f */
[----:B------:R-:W-:Y:S02]  /*5430*/  CS2R R128, SRZ ;  /* 0x0000000000807805 */ /* 0x000fe4000001ff00 */
[----:B------:R-:W-:Y:S02]  /*5440*/  CS2R R126, SRZ ;  /* 0x00000000007e7805 */ /* 0x000fe4000001ff00 */
[----:B------:R-:W-:Y:S01]  /*5450*/  CS2R R124, SRZ ;  /* 0x00000000007c7805 */ /* 0x000fe2000001ff00 */
[----:B------:R-:W-:Y:S01]  /*5460*/  USHF.R.S32.HI UR10, URZ, 0x7, UR10 ;  /* 0x000000073f0a7899 */ /* 0x000fe2000801140a */
[----:B------:R-:W-:-:S02]  /*5470*/  CS2R R122, SRZ ;  /* 0x00000000007a7805 */ /* 0x000fc4000001ff00 */
[----:B------:R-:W-:Y:S02]  /*5480*/  CS2R R120, SRZ ;  /* 0x0000000000787805 */ /* 0x000fe4000001ff00 */
[----:B------:R-:W-:Y:S01]  /*5490*/  CS2R R118, SRZ ;  /* 0x0000000000767805 */ /* 0x000fe2000001ff00 */
[----:B------:R-:W-:Y:S01]  /*54a0*/  UISETP.LT.AND UP0, UPT, UR44, UR10, UPT ;  /* 0x0000000a2c00728c */ /* 0x000fe2000bf01270 */
[----:B------:R-:W-:Y:S02]  /*54b0*/  CS2R R116, SRZ ;  /* 0x0000000000747805 */ /* 0x000fe4000001ff00 */
[----:B------:R-:W-:Y:S02]  /*54c0*/  CS2R R114, SRZ ;  /* 0x0000000000727805 */ /* 0x000fe4000001ff00 */
[----:B------:R-:W-:Y:S01]  /*54d0*/  CS2R R112, SRZ ;  /* 0x0000000000707805 */ /* 0x000fe2000001ff00 */
[----:B------:R-:W-:Y:S01]  /*54e0*/  USEL UR17, UR44, UR10, !UP0 ;  /* 0x0000000a2c117287 */ /* 0x000fe2000c000000 */
[----:B------:R-:W-:-:S02]  /*54f0*/  CS2R R110, SRZ ;  /* 0x00000000006e7805 */ /* 0x000fc4000001ff00 */
[----:B------:R-:W-:Y:S02]  /*5500*/  CS2R R108, SRZ ;  /* 0x00000000006c7805 */ /* 0x000fe4000001ff00 */
[----:B------:R-:W-:Y:S02]  /*5510*/  CS2R R106, SRZ ;  /* 0x00000000006a7805 */ /* 0x000fe4000001ff00 */
[----:B------:R-:W-:Y:S02]  /*5520*/  CS2R R104, SRZ ;  /* 0x0000000000687805 */ /* 0x000fe4000001ff00 */
[----:B------:R-:W-:Y:S02]  /*5530*/  CS2R R102, SRZ ;  /* 0x0000000000667805 */ /* 0x000fe4000001ff00 */
[----:B------:R-:W-:Y:S02]  /*5540*/  ISETP.GE.AND P1, PT, R4, UR17, PT ;  /* 0x0000001104007c0c */ /* 0x000fe4000bf26270 */
[----:B------:R-:W-:-:S02]  /*5550*/  CS2R R100, SRZ ;  /* 0x0000000000647805 */ /* 0x000fc4000001ff00 */
[----:B------:R-:W-:Y:S02]  /*5560*/  CS2R R98, SRZ ;  /* 0x0000000000627805 */ /* 0x000fe4000001ff00 */
[----:B------:R-:W-:Y:S02]  /*5570*/  CS2R R96, SRZ ;  /* 0x0000000000607805 */ /* 0x000fe4000001ff00 */
[----:B------:R-:W-:Y:S02]  /*5580*/  CS2R R94, SRZ ;  /* 0x00000000005e7805 */ /* 0x000fe4000001ff00 */
[----:B------:R-:W-:Y:S02]  /*5590*/  CS2R R92, SRZ ;  /* 0x00000000005c7805 */ /* 0x000fe4000001ff00 */
[----:B------:R-:W-:Y:S02]  /*55a0*/  CS2R R90, SRZ ;  /* 0x00000000005a7805 */ /* 0x000fe4000001ff00 */
[----:B------:R-:W-:Y:S01]  /*55b0*/  CS2R R88, SRZ ;  /* 0x0000000000587805 */ /* 0x000fe2000001ff00 */
[----:B------:R-:W-:Y:S06]  /*55c0*/  @!P1 BRA `(.L_x_782) ;  /* 0x0000003400509947 */ /* 0x000fec0003800000 */
[----:B------:R-:W-:Y:S01]  /*55d0*/  IMAD.MOV.U32 R6, RZ, RZ, R31 ;  /* 0x000000ffff067224 */ /* 0x000fe200078e001f */
[----:B------:R-:W-:Y:S01]  /*55e0*/  UMOV UR21, UR37 ;  /* 0x0000002500157c82 */ /* 0x000fe20008000000 */
[----:B------:R-:W-:Y:S01]  /*55f0*/  IMAD.MOV.U32 R5, RZ, RZ, R7 ;  /* 0x000000ffff057224 */ /* 0x000fe200078e0007 */
[----:B------:R-:W-:Y:S01]  /*5600*/  UMOV UR22, UR38 ;  /* 0x0000002600167c82 */ /* 0x000fe20008000000 */
[----:B------:R-:W-:Y:S01]  /*5610*/  IMAD.MOV.U32 R135, RZ, RZ, RZ ;  /* 0x000000ffff877224 */ /* 0x000fe200078e00ff */
[----:B------:R-:W-:Y:S01]  /*5620*/  ULDC UR23, c[0x0][0x9e4] ;  /* 0x0002790000177ab9 */ /* 0x000fe20000000800 */
[----:B------:R-:W-:Y:S01]  /*5630*/  ULDC UR18, c[0x0][0x9dc] ;  /* 0x0002770000127ab9 */ /* 0x000fe20000000800 */
[----:B------:R-:W-:Y:S01]  /*5640*/  ULDC UR19, c[0x0][0x988] ;  /* 0x0002620000137ab9 */ /* 0x000fe20000000800 */
[----:B------:R-:W-:-:S05]  /*5650*/  ULDC UR24, c[0x0][0x9e0] ;  /* 0x0002780000187ab9 */ /* 0x000fca0000000800 */
.L_x_801:
[----:B------:R-:W-:-:S04]  /*5660*/  UISETP.NE.AND UP0, UPT, UR22, 0x1, UPT ;  /* 0x000000011600788c */ /* 0x000fc8000bf05270 */
[----:B------:R-:W-:-:S04]  /*5670*/  USEL UR37, URZ, 0x1, UP0 ;  /* 0x000000013f257887 */ /* 0x000fc80008000000 */
[----:B------:R-:W-:Y:S01]  /*5680*/  ULOP3.LUT UR37, UR21, UR37, URZ, 0x3c, !UPT ;  /* 0x0000002515257292 */ /* 0x000fe2000f8e3c3f */
[----:B------:R-:W-:Y:S11]  /*5690*/  @!P0 BRA `(.L_x_783) ;  /* 0x0000000000048947 */ /* 0x000ff60003800000 */
[----:B------:R-:W-:Y:S01]  /*56a0*/  BPT.TRAP 0x1 ;  /* 0x000000040000795c */ /* 0x000fe20000300000 */
.L_x_783:
[----:B------:R-:W-:Y:S01]  /*56b0*/  UIADD3 UR38, UR22, 0x1, URZ ;  /* 0x0000000116267890 */ /* 0x000fe2000fffe03f */
[----:B------:R-:W-:-:S03]  /*56c0*/  IMAD.U32 R7, RZ, RZ, UR37 ;  /* 0x00000025ff077e24 */ /* 0x000fc6000f8e00ff */
[----:B------:R-:W-:Y:S02]  /*56d0*/  UISETP.NE.AND UP0, UPT, UR38, 0x2, UPT ;  /* 0x000000022600788c */ /* 0x000fe4000bf05270 */
[----:B------:R-:W-:Y:S02]  /*56e0*/  SHF.L.U32 R7, R7, 0x1f, RZ ;  /* 0x0000001f07077819 */ /* 0x000fe400000006ff */
[----:B------:R-:W-:-:S04]  /*56f0*/  USEL UR38, UR38, URZ, UP0 ;  /* 0x0000003f26267287 */ /* 0x000fc80008000000 */
[----:B------:R-:W-:-:S09]  /*5700*/  ULEA UR20, UR38, UR46, 0x3 ;  /* 0x0000002e26147291 */ /* 0x000fd2000f8e183f */
[----:B------:R0:W1:Y:S01]  /*5710*/  SYNCS.PHASECHK.TRANS64.TRYWAIT P1, [UR20+0x19c30], R7 ;  /* 0x019c3007ff0075a7 */ /* 0x0000620008020154 */
[----:B------:R-:W-:Y:S05]  /*5720*/  @!P0 BRA `(.L_x_784) ;  /* 0x0000000000048947 */ /* 0x000fea0003800000 */
[----:B------:R-:W-:Y:S01]  /*5730*/  BPT.TRAP 0x1 ;  /* 0x000000040000795c */ /* 0x000fe20000300000 */
.L_x_784:
[----:B-1----:R-:W-:Y:S05]  /*5740*/  @P1 BRA `(.L_x_785) ;  /* 0x0000000000081947 */ /* 0x002fea0003800000 */
[----:B------:R-:W1:Y:S02]  /*5750*/  SYNCS.PHASECHK.TRANS64.TRYWAIT P1, [UR20+0x19c30], R7 ;  /* 0x019c3007ff0075a7 */ /* 0x000e640008020154 */
[----:B-1----:R-:W-:Y:S05]  /*5760*/  @!P1 BRA `(.L_x_786) ;  /* 0x000000fc00c49947 */ /* 0x002fea0003800000 */
.L_x_785:
        /* <DEDUP_REMOVED lines=17> */
.L_x_787:
[----:B------:R-:W-:Y:S01]  /*5880*/  ULEA UR11, UR22, UR46, 0x3 ;  /* 0x0000002e160b7291 */ /* 0x000fe2000f8e183f */
[----:B01----:R-:W-:-:S05]  /*5890*/  IMAD.U32 R7, RZ, RZ, UR21 ;  /* 0x00000015ff077e24 */ /* 0x003fca000f8e00ff */
[----:B------:R-:W-:-:S04]  /*58a0*/  SHF.L.U32 R7, R7, 0x1f, RZ ;  /* 0x0000001f07077819 */ /* 0x000fc800000006ff */
[----:B------:R0:W1:Y:S01]  /*58b0*/  SYNCS.PHASECHK.TRANS64.TRYWAIT P1, [UR11+0x19c50], R7 ;  /* 0x019c5007ff0075a7 */ /* 0x000062000802014b */
[----:B------:R-:W-:Y:S05]  /*58c0*/  @!P0 BRA `(.L_x_788) ;  /* 0x0000000000048947 */ /* 0x000fea0003800000 */
[----:B------:R-:W-:Y:S01]  /*58d0*/  BPT.TRAP 0x1 ;  /* 0x000000040000795c */ /* 0x000fe20000300000 */
.L_x_788:
[----:B-1----:R-:W-:Y:S05]  /*58e0*/  @P1 BRA `(.L_x_789) ;  /* 0x0000000000081947 */ /* 0x002fea0003800000 */
[----:B------:R-:W1:Y:S02]  /*58f0*/  SYNCS.PHASECHK.TRANS64.TRYWAIT P1, [UR11+0x19c50], R7 ;  /* 0x019c5007ff0075a7 */ /* 0x000e64000802014b */
[----:B-1----:R-:W-:Y:S05]  /*5900*/  @!P1 BRA `(.L_x_790) ;  /* 0x000000fc00749947 */ /* 0x002fea0003800000 */
.L_x_789:
        /* <DEDUP_REMOVED lines=27> */
.L_x_791:
[----:B------:R-:W-:Y:S01]  /*5ac0*/  UISETP.NE.AND UP1, UPT, UR49, URZ, UPT ;  /* 0x0000003f3100728c */ /* 0x000fe2000bf25270 */
[C---:B01----:R-:W-:Y:S01]  /*5ad0*/  FMUL.FTZ R7, R0.reuse, R24 ;  /* 0x0000001800077220 */ /* 0x043fe20000410000 */
[C---:B------:R-:W-:Y:S01]  /*5ae0*/  FMUL.FTZ R24, R0.reuse, R35 ;  /* 0x0000002300187220 */ /* 0x040fe20000410000 */
[----:B------:R-:W-:Y:S01]  /*5af0*/  FMUL.FTZ R35, R0, R44 ;  /* 0x0000002c00237220 */ /* 0x000fe20000410000 */
[----:B------:R-:W-:Y:S02]  /*5b00*/  VIADD R136, R18, UR40 ;  /* 0x0000002812887c36 */ /* 0x000fe40008000000 */
[C---:B------:R-:W-:Y:S01]  /*5b10*/  FMUL.FTZ R44, R0.reuse, R55 ;  /* 0x00000037002c7220 */ /* 0x040fe20000410000 */
[----:B------:R-:W-:Y:S01]  /*5b20*/  PLOP3.LUT P1, PT, PT, PT, UP1, 0x80, 0x0 ;  /* 0x000000000000781c */ /* 0x000fe20003f2f018 */
[----:B------:R-:W0:Y:S01]  /*5b30*/  LDC R55, c[0x0][0x2f0] ;  /* 0x0000bc00ff377b82 */ /* 0x000e220000000800 */
[----:B------:R-:W-:Y:S01]  /*5b40*/  PLOP3.LUT P2, PT, PT, PT, UP1, 0x80, 0x0 ;  /* 0x000000000000781c */ /* 0x000fe20003f4f018 */
[C---:B------:R-:W-:Y:S01]  /*5b50*/  FMUL.FTZ R9, R0.reuse, R26 ;  /* 0x0000001a00097220 */ /* 0x040fe20000410000 */
[C---:B------:R-:W-:Y:S01]  /*5b60*/  FMUL.FTZ R21, R0.reuse, R34 ;  /* 0x0000002200157220 */ /* 0x040fe20000410000 */
[----:B------:R-:W-:Y:S01]  /*5b70*/  @UP1 ULDC UR6, c[0x0][0x44c] ;  /* 0x0001130000061ab9 */ /* 0x000fe20000000800 */
[C---:B------:R-:W-:Y:S01]  /*5b80*/  FMUL.FTZ R15, R0.reuse, R32 ;  /* 0x00000020000f7220 */ /* 0x040fe20000410000 */
[C---:B------:R-:W-:Y:S01]  /*5b90*/  FMUL.FTZ R34, R0.reuse, R43 ;  /* 0x0000002b00227220 */ /* 0x040fe20000410000 */
[C---:B------:R-:W-:Y:S01]  /*5ba0*/  FMUL.FTZ R32, R0.reuse, R41 ;  /* 0x0000002900207220 */ /* 0x040fe20000410000 */
[C---:B------:R-:W-:Y:S01]  /*5bb0*/  FMUL.FTZ R43, R0.reuse, R54 ;  /* 0x00000036002b7220 */ /* 0x040fe20000410000 */
[C---:B------:R-:W-:Y:S01]  /*5bc0*/  FMUL.FTZ R41, R0.reuse, R48 ;  /* 0x0000003000297220 */ /* 0x040fe20000410000 */
[----:B------:R-:W1:Y:S01]  /*5bd0*/  LDC R54, c[0x0][0x288] ;  /* 0x0000a200ff367b82 */ /* 0x000e620000000800 */
[----:B------:R-:W-:Y:S01]  /*5be0*/  FMUL.FTZ R12, R0, R29 ;  /* 0x0000001d000c7220 */ /* 0x000fe20000410000 */
[----:B------:R-:W-:-:S04]  /*5bf0*/  @P1 IMAD.HI.U32 R26, R136, UR6, RZ ;  /* 0x00000006881a1c27 */ /* 0x000fc8000f8e00ff */
[C---:B------:R-:W-:Y:S01]  /*5c00*/  FMUL.FTZ R48, R0.reuse, R59 ;  /* 0x0000003b00307220 */ /* 0x040fe20000410000 */
[----:B------:R-:W-:Y:S01]  /*5c10*/  @UP1 ULDC UR6, c[0x0][0x450] ;  /* 0x0001140000061ab9 */ /* 0x000fe20000000800 */
[C---:B------:R-:W-:Y:S01]  /*5c20*/  FMUL.FTZ R29, R0.reuse, R38 ;  /* 0x00000026001d7220 */ /* 0x040fe20000410000 */
[C---:B------:R-:W-:Y:S01]  /*5c30*/  FMUL.FTZ R59, R0.reuse, R64 ;  /* 0x00000040003b7220 */ /* 0x040fe20000410000 */
[C---:B------:R-:W-:Y:S01]  /*5c40*/  FMUL.FTZ R38, R0.reuse, R47 ;  /* 0x0000002f00267220 */ /* 0x040fe20000410000 */
[C---:B------:R-:W-:Y:S01]  /*5c50*/  FMUL.FTZ R64, R0.reuse, R69 ;  /* 0x0000004500407220 */ /* 0x040fe20000410000 */
[----:B------:R-:W-:Y:S01]  /*5c60*/  @P2 SHF.R.U32.HI R136, RZ, UR6, R26 ;  /* 0x00000006ff882c19 */ /* 0x000fe2000801161a */
[C---:B------:R-:W-:Y:S01]  /*5c70*/  FMUL.FTZ R47, R0.reuse, R58 ;  /* 0x0000003a002f7220 */ /* 0x040fe20000410000 */
[C---:B------:R-:W-:Y:S01]  /*5c80*/  FMUL.FTZ R69, R0.reuse, R73 ;  /* 0x0000004900457220 */ /* 0x040fe20000410000 */
[C---:B------:R-:W-:Y:S01]  /*5c90*/  FMUL.FTZ R58, R0.reuse, R67 ;  /* 0x00000043003a7220 */ /* 0x040fe20000410000 */
[C---:B------:R-:W-:Y:S01]  /*5ca0*/  FMUL.FTZ R73, R0.reuse, R77 ;  /* 0x0000004d00497220 */ /* 0x040fe20000410000 */
[C---:B------:R-:W-:Y:S01]  /*5cb0*/  FMUL.FTZ R8, R0.reuse, R25 ;  /* 0x0000001900087220 */ /* 0x040fe20000410000 */
[----:B------:R-:W-:Y:S01]  /*5cc0*/  FMUL.FTZ R67, R0, R72 ;  /* 0x0000004800437220 */ /* 0x000fe20000410000 */
[----:B------:R-:W-:-:S02]  /*5cd0*/  IMAD.SHL.U32 R77, R4, 0x80, RZ ;  /* 0x00000080044d7824 */ /* 0x000fc400078e00ff */
        /* <DEDUP_REMOVED lines=10> */
[----:B------:R-:W2:Y:S01]  /*5d80*/  SHFL.IDX PT, R82, R136, RZ, 0x1c1f ;  /* 0x001c1fff88527589 */ /* 0x000ea200000e0000 */
        /* <DEDUP_REMOVED lines=11> */
[----:B------:R-:W-:Y:S01]  /*5e40*/  UISETP.NE.AND UP0, UPT, UR48, URZ, UPT ;  /* 0x0000003f3000728c */ /* 0x000fe2000bf05270 */
[C---:B------:R-:W-:Y:S01]  /*5e50*/  FMUL.FTZ R53, R0.reuse, R60 ;  /* 0x0000003c00357220 */ /* 0x040fe20000410000 */
[C---:B------:R-:W-:Y:S01]  /*5e60*/  FMUL.FTZ R56, R0.reuse, R61 ;  /* 0x0000003d00387220 */ /* 0x040fe20000410000 */
[C---:B------:R-:W-:Y:S01]  /*5e70*/  FMUL.FTZ R51, R0.reuse, R62 ;  /* 0x0000003e00337220 */ /* 0x040fe20000410000 */
[C---:B------:R-:W-:Y:S01]  /*5e80*/  FMUL.FTZ R57, R0.reuse, R66 ;  /* 0x0000004200397220 */ /* 0x040fe20000410000 */
[C---:B------:R-:W-:Y:S01]  /*5e90*/  FMUL.FTZ R63, R0.reuse, R68 ;  /* 0x00000044003f7220 */ /* 0x040fe20000410000 */
[----:B------:R-:W-:Y:S01]  /*5ea0*/  IADD3 R27, -R77, 0x1, RZ ;  /* 0x000000014d1b7810 */ /* 0x000fe20007ffe1ff */
        /* <DEDUP_REMOVED lines=15> */
[----:B------:R-:W-:Y:S01]  /*5fa0*/  UIADD3 UR20, UR20, 0x19c40, URZ ;  /* 0x00019c4014147890 */ /* 0x000fe2000fffe03f */
[----:B------:R-:W-:Y:S01]  /*5fb0*/  IMAD R26, R16, -0x2, R27 ;  /* 0xfffffffe101a7824 */ /* 0x000fe200078e021b */
[----:B------:R-:W-:Y:S01]  /*5fc0*/  PLOP3.LUT P1, PT, PT, PT, UP0, 0x40, 0x0 ;  /* 0x000000000000781c */ /* 0x000fe20003f2e808 */
[----:B------:R-:W3:Y:S01]  /*5fd0*/  MUFU.TANH R7, R7 ;  /* 0x0000000700077308 */ /* 0x000ee20000002400 */
[----:B------:R-:W-:Y:S01]  /*5fe0*/  UPRMT UR20, UR45, 0x654, UR20 ;  /* 0x000006542d147896 */ /* 0x000fe20008000014 */
[----:B0-----:R-:W-:Y:S01]  /*5ff0*/  IMAD R27, R55, UR42, R26 ;  /* 0x0000002a371b7c24 */ /* 0x001fe2000f8e021a */
[----:B------:R-:W-:-:S03]  /*6000*/  ULOP3.LUT UR6, URZ, UR18, URZ, 0x33, !UPT ;  /* 0x000000123f067292 */ /* 0x000fc6000f8e333f */
[----:B-1----:R-:W-:Y:S02]  /*6010*/  IMAD.IADD R27, R27, 0x1, -R54 ;  /* 0x000000011b1b7824 */ /* 0x002fe400078e0a36 */
[----:B------:R-:W0:Y:S02]  /*6020*/  MUFU.TANH R8, R8 ;  /* 0x0000000800087308 */ /* 0x000e240000002400 */
[C---:B------:R-:W-:Y:S01]  /*6030*/  VIADD R86, R27.reuse, UR24 ;  /* 0x000000181b567c36 */ /* 0x040fe20008000000 */
[----:B------:R-:W-:Y:S01]  /*6040*/  SYNCS.ARRIVE.TRANS64.RED.A1T0 RZ, [UR20], RZ ;  /* 0x000000ffffff79a7 */ /* 0x000fe20008100414 */
[----:B------:R-:W-:Y:S02]  /*6050*/  VIADD R85, R27, UR6 ;  /* 0x000000061b557c36 */ /* 0x000fe40008000000 */
[--C-:B--2---:R-:W-:Y:S02]  /*6060*/  IMAD.IADD R84, R86, 0x1, R82.reuse ;  /* 0x0000000156547824 */ /* 0x104fe400078e0252 */
[----:B------:R-:W1:Y:S01]  /*6070*/  MUFU.TANH R9, R9 ;  /* 0x0000000900097308 */ /* 0x000e620000002400 */
[----:B------:R-:W-:-:S07]  /*6080*/  IMAD.IADD R83, R85, 0x1, R82 ;  /* 0x0000000155537824 */ /* 0x000fce00078e0252 */
[----:B------:R-:W2:Y:S08]  /*6090*/  MUFU.TANH R10, R10 ;  /* 0x0000000a000a7308 */ /* 0x000eb00000002400 */
        /* <DEDUP_REMOVED lines=66> */
[----:B------:R-:W-:Y:S01]  /*64c0*/  IMAD.U32 R137, RZ, RZ, UR23 ;  /* 0x00000017ff897e24 */ /* 0x000fe2000f8e00ff */
[----:B------:R-:W-:-:S04]  /*64d0*/  LOP3.LUT R87, RZ, R82, RZ, 0x33, !PT ;  /* 0x00000052ff577212 */ /* 0x000fc800078e33ff */
[----:B------:R-:W-:-:S13]  /*64e0*/  ISETP.NE.AND P1, PT, R137, 0x1, PT ;  /* 0x000000018900780c */ /* 0x000fda0003f25270 */
[----:B------:R-:W1:Y:S02]  /*64f0*/  @P1 LDC.64 R26, c[0x0][0x9e8] ;  /* 0x00027a00ff1a1b82 */ /* 0x000e640000000a00 */
[----:B-1----:R-:W-:-:S05]  /*6500*/  @P1 IMAD.HI.U32 R26, R87, R26, RZ ;  /* 0x0000001a571a1227 */ /* 0x002fca00078e00ff */
[----:B------:R-:W-:-:S04]  /*6510*/  @P1 SHF.R.U32.HI R87, RZ, R27, R26 ;  /* 0x0000001bff571219 */ /* 0x000fc8000001161a */
[----:B------:R-:W-:Y:S01]  /*6520*/  LOP3.LUT R82, RZ, R87, RZ, 0x33, !PT ;  /* 0x00000057ff527212 */ /* 0x000fe200078e33ff */
[----:B------:R-:W-:Y:S06]  /*6530*/  BRA `(.L_x_795) ;  /* 0x0000000000147947 */ /* 0x000fec0003800000 */
.L_x_794:
[----:B------:R-:W-:-:S05]  /*6540*/  IMAD.U32 R137, RZ, RZ, UR23 ;  /* 0x00000017ff897e24 */ /* 0x000fca000f8e00ff */
[----:B------:R-:W-:-:S13]  /*6550*/  ISETP.NE.AND P1, PT, R137, 0x1, PT ;  /* 0x000000018900780c */ /* 0x000fda0003f25270 */
[----:B------:R-:W1:Y:S02]  /*6560*/  @P1 LDC.64 R26, c[0x0][0x9e8] ;  /* 0x00027a00ff1a1b82 */ /* 0x000e640000000a00 */
[----:B-1----:R-:W-:-:S05]  /*6570*/  @P1 IMAD.HI.U32 R26, R82, R26, RZ ;  /* 0x0000001a521a1227 */ /* 0x002fca00078e00ff */
[----:B------:R-:W-:-:S07]  /*6580*/  @P1 SHF.R.U32.HI R82, RZ, R27, R26 ;  /* 0x0000001bff521219 */ /* 0x000fce000001161a */
.L_x_795:
[----:B------:R-:W-:Y:S05]  /*6590*/  BSYNC B0 ;  /* 0x0000000000007941 */ /* 0x000fea0003800000 */
.L_x_793:
[----:B------:R-:W-:-:S04]  /*65a0*/  IMAD R27, R82, R137, -R77 ;  /* 0x00000089521b7224 */ /* 0x000fc800078e0a4d */
[----:B------:R-:W-:-:S05]  /*65b0*/  IMAD R27, R16, -0x2, R27 ;  /* 0xfffffffe101b7824 */ /* 0x000fca00078e021b */
[----:B------:R-:W-:Y:S02]  /*65c0*/  VIADDMNMX R84, R27, R137, R84, PT ;  /* 0x000000891b547246 */ /* 0x000fe40003800154 */
[----:B------:R-:W-:-:S07]  /*65d0*/  VIMNMX R83, R83, R27, !PT ;  /* 0x0000001b53537248 */ /* 0x000fce0007fe0100 */
.L_x_792:
[----:B------:R-:W-:Y:S01]  /*65e0*/  ISETP.GT.AND P1, PT, R4, -0x1, PT ;  /* 0xffffffff0400780c */ /* 0x000fe20003f24270 */
[----:B------:R-:W1:Y:S01]  /*65f0*/  SHFL.IDX PT, R26, R136, 0x1, 0x1c1f ;  /* 0x003c1f00881a7f89 */ /* 0x000e6200000e0000 */
[----:B------:R-:W-:Y:S02]  /*6600*/  UISETP.NE.AND UP0, UPT, UR48, URZ, UPT ;  /* 0x0000003f3000728c */ /* 0x000fe4000bf05270 */
[C---:B------:R-:W-:Y:S02]  /*6610*/  ISETP.GT.AND P3, PT, R83.reuse, 0x8, P1 ;  /* 0x000000085300780c */ /* 0x040fe40000f64270 */
[C---:B------:R-:W-:Y:S02]  /*6620*/  ISETP.GT.AND P6, PT, R83.reuse, RZ, P1 ;  /* 0x000000ff5300720c */ /* 0x040fe40000fc4270 */
[----:B------:R-:W-:Y:S02]  /*6630*/  ISETP.LT.OR P3, PT, R84, 0x9, P3 ;  /* 0x000000095400780c */ /* 0x000fe40001f61670 */
[----:B------:R-:W-:-:S02]  /*6640*/  ISETP.GT.AND P2, PT, R83, 0x1, P1 ;  /* 0x000000015300780c */ /* 0x000fc40000f44270 */
[----:B------:R-:W-:Y:S02]  /*6650*/  FSEL R11, R11, -INF , !P3 ;  /* 0xff8000000b0b7808 */ /* 0x000fe40005800000 */
[----:B------:R-:W-:Y:S02]  /*6660*/  ISETP.GT.AND P3, PT, R83, 0x19, P1 ;  /* 0x000000195300780c */ /* 0x000fe40000f64270 */
[C---:B------:R-:W-:Y:S02]  /*6670*/  ISETP.LT.OR P6, PT, R84.reuse, 0x1, P6 ;  /* 0x000000015400780c */ /* 0x040fe400037c1670 */
[C---:B------:R-:W-:Y:S02]  /*6680*/  ISETP.LT.OR P2, PT, R84.reuse, 0x2, P2 ;  /* 0x000000025400780c */ /* 0x040fe40001741670 */
[----:B------:R-:W-:Y:S02]  /*6690*/  ISETP.LT.OR P3, PT, R84, 0x1a, P3 ;  /* 0x0000001a5400780c */ /* 0x000fe40001f61670 */
[----:B------:R-:W-:-:S02]  /*66a0*/  FSEL R82, R7, -INF , !P6 ;  /* 0xff80000007527808 */ /* 0x000fc40007000000 */
[----:B0-----:R-:W-:Y:S01]  /*66b0*/  FSEL R8, R8, -INF , !P2 ;  /* 0xff80000008087808 */ /* 0x001fe20005000000 */
[--C-:B-1----:R-:W-:Y:S01]  /*66c0*/  IMAD.IADD R86, R86, 0x1, R26.reuse ;  /* 0x0000000156567824 */ /* 0x102fe200078e021a */
[----:B------:R-:W-:Y:S01]  /*66d0*/  ISETP.GT.AND P5, PT, R83, 0x9, P1 ;  /* 0x000000095300780c */ /* 0x000fe20000fa4270 */
[----:B------:R-:W-:Y:S01]  /*66e0*/  IMAD.IADD R85, R85, 0x1, R26 ;  /* 0x0000000155557824 */ /* 0x000fe200078e021a */
[C---:B------:R-:W-:Y:S02]  /*66f0*/  ISETP.GT.AND P4, PT, R83.reuse, 0x10, P1 ;  /* 0x000000105300780c */ /* 0x040fe40000f84270 */
[C---:B------:R-:W-:Y:S02]  /*6700*/  ISETP.GT.AND P6, PT, R83.reuse, 0x11, P1 ;  /* 0x000000115300780c */ /* 0x040fe40000fc4270 */
[----:B------:R-:W-:Y:S02]  /*6710*/  ISETP.GT.AND P2, PT, R83, 0x18, P1 ;  /* 0x000000185300780c */ /* 0x000fe40000f44270 */
[----:B------:R-:W-:-:S02]  /*6720*/  FSEL R28, R28, -INF , !P3 ;  /* 0xff8000001c1c7808 */ /* 0x000fc40005800000 */
[----:B------:R-:W-:Y:S02]  /*6730*/  ISETP.GT.AND P3, PT, R83, 0x30, P1 ;  /* 0x000000305300780c */ /* 0x000fe40000f64270 */
[C---:B------:R-:W-:Y:S02]  /*6740*/  ISETP.LT.OR P5, PT, R84.reuse, 0xa, P5 ;  /* 0x0000000a5400780c */ /* 0x040fe40002fa1670 */
[C---:B------:R-:W-:Y:S02]  /*6750*/  ISETP.LT.OR P4, PT, R84.reuse, 0x11, P4 ;  /* 0x000000115400780c */ /* 0x040fe40002781670 */
[C---:B------:R-:W-:Y:S02]  /*6760*/  ISETP.LT.OR P6, PT, R84.reuse, 0x12, P6 ;  /* 0x000000125400780c */ /* 0x040fe400037c1670 */
[C---:B------:R-:W-:Y:S02]  /*6770*/  ISETP.LT.OR P2, PT, R84.reuse, 0x19, P2 ;  /* 0x000000195400780c */ /* 0x040fe40001741670 */
[----:B------:R-:W-:-:S02]  /*6780*/  ISETP.LT.OR P3, PT, R84, 0x31, P3 ;  /* 0x000000315400780c */ /* 0x000fc40001f61670 */
[----:B------:R-:W-:Y:S02]  /*6790*/  FSEL R12, R12, -INF , !P5 ;  /* 0xff8000000c0c7808 */ /* 0x000fe40006800000 */
[----:B------:R-:W-:Y:S02]  /*67a0*/  FSEL R15, R15, -INF , !P4 ;  /* 0xff8000000f0f7808 */ /* 0x000fe40006000000 */
[----:B------:R-:W-:Y:S02]  /*67b0*/  FSEL R20, R20, -INF , !P6 ;  /* 0xff80000014147808 */ /* 0x000fe40007000000 */
[----:B------:R-:W-:Y:S02]  /*67c0*/  FSEL R25, R25, -INF , !P2 ;  /* 0xff80000019197808 */ /* 0x000fe40005000000 */
[C---:B------:R-:W-:Y:S02]  /*67d0*/  ISETP.GT.AND P5, PT, R83.reuse, 0x20, P1 ;  /* 0x000000205300780c */ /* 0x040fe40000fa4270 */
[----:B------:R-:W-:-:S02]  /*67e0*/  ISETP.GT.AND P4, PT, R83, 0x21, P1 ;  /* 0x000000215300780c */ /* 0x000fc40000f84270 */
[C---:B------:R-:W-:Y:S02]  /*67f0*/  ISETP.GT.AND P6, PT, R83.reuse, 0x28, P1 ;  /* 0x000000285300780c */ /* 0x040fe40000fc4270 */
[----:B------:R-:W-:Y:S02]  /*6800*/  ISETP.GT.AND P2, PT, R83, 0x29, P1 ;  /* 0x000000295300780c */ /* 0x000fe40000f44270 */
[----:B------:R-:W-:Y:S02]  /*6810*/  FSEL R41, R41, -INF , !P3 ;  /* 0xff80000029297808 */ /* 0x000fe40005800000 */
[----:B------:R-:W-:Y:S02]  /*6820*/  ISETP.GT.AND P3, PT, R83, 0x41, P1 ;  /* 0x000000415300780c */ /* 0x000fe40000f64270 */
[C---:B------:R-:W-:Y:S02]  /*6830*/  ISETP.LT.OR P5, PT, R84.reuse, 0x21, P5 ;  /* 0x000000215400780c */ /* 0x040fe40002fa1670 */
[----:B------:R-:W-:-:S02]  /*6840*/  ISETP.LT.OR P4, PT, R84, 0x22, P4 ;  /* 0x000000225400780c */ /* 0x000fc40002781670 */
[C---:B------:R-:W-:Y:S02]  /*6850*/  ISETP.LT.OR P6, PT, R84.reuse, 0x29, P6 ;  /* 0x000000295400780c */ /* 0x040fe400037c1670 */
[C---:B------:R-:W-:Y:S02]  /*6860*/  ISETP.LT.OR P2, PT, R84.reuse, 0x2a, P2 ;  /* 0x0000002a5400780c */ /* 0x040fe40001741670 */
[----:B------:R-:W-:Y:S02]  /*6870*/  ISETP.LT.OR P3, PT, R84, 0x42, P3 ;  /* 0x000000425400780c */ /* 0x000fe40001f61670 */
[----:B------:R-:W-:Y:S02]  /*6880*/  FSEL R31, R31, -INF , !P5 ;  /* 0xff8000001f1f7808 */ /* 0x000fe40006800000 */
[----:B------:R-:W-:Y:S02]  /*6890*/  FSEL R32, R32, -INF , !P4 ;  /* 0xff80000020207808 */ /* 0x000fe40006000000 */
[----:B------:R-:W-:-:S02]  /*68a0*/  FSEL R35, R35, -INF , !P6 ;  /* 0xff80000023237808 */ /* 0x000fc40007000000 */
[----:B------:R-:W-:Y:S02]  /*68b0*/  FSEL R36, R36, -INF , !P2 ;  /* 0xff80000024247808 */ /* 0x000fe40005000000 */
[C---:B------:R-:W-:Y:S02]  /*68c0*/  ISETP.GT.AND P5, PT, R83.reuse, 0x31, P1 ;  /* 0x000000315300780c */ /* 0x040fe40000fa4270 */
        /* <DEDUP_REMOVED lines=34> */
[----:B------:R-:W-:Y:S02]  /*6af0*/  PLOP3.LUT P3, PT, PT, PT, UP0, 0x40, 0x0 ;  /* 0x000000000000781c */ /* 0x000fe40003f6e808 */
[C---:B------:R-:W-:Y:S02]  /*6b00*/  ISETP.LT.OR P5, PT, R84.reuse, 0x5a, P5 ;  /* 0x0000005a5400780c */ /* 0x040fe40002fa1670 */
[C---:B------:R-:W-:Y:S02]  /*6b10*/  ISETP.LT.OR P4, PT, R84.reuse, 0x61, P4 ;  /* 0x000000615400780c */ /* 0x040fe40002781670 */
[C---:B------:R-:W-:Y:S02]  /*6b20*/  ISETP.LT.OR P6, PT, R84.reuse, 0x62, P6 ;  /* 0x000000625400780c */ /* 0x040fe400037c1670 */
[----:B------:R-:W-:Y:S02]  /*6b30*/  ISETP.LT.OR P2, PT, R84, 0x69, P2 ;  /* 0x000000695400780c */ /* 0x000fe40001741670 */
[----:B------:R-:W-:-:S02]  /*6b40*/  FSEL R64, R64, -INF , !P5 ;  /* 0xff80000040407808 */ /* 0x000fc40006800000 */
[----:B------:R-:W-:Y:S02]  /*6b50*/  FSEL R67, R67, -INF , !P4 ;  /* 0xff80000043437808 */ /* 0x000fe40006000000 */
[----:B------:R-:W-:Y:S02]  /*6b60*/  FSEL R69, R69, -INF , !P6 ;  /* 0xff80000045457808 */ /* 0x000fe40007000000 */
[----:B------:R-:W-:Y:S02]  /*6b70*/  FSEL R71, R71, -INF , !P2 ;  /* 0xff80000047477808 */ /* 0x000fe40005000000 */
[C---:B------:R-:W-:Y:S02]  /*6b80*/  ISETP.GT.AND P5, PT, R83.reuse, 0x70, P1 ;  /* 0x000000705300780c */ /* 0x040fe40000fa4270 */
[C---:B------:R-:W-:Y:S02]  /*6b90*/  ISETP.GT.AND P4, PT, R83.reuse, 0x71, P1 ;  /* 0x000000715300780c */ /* 0x040fe40000f84270 */
[----:B------:R-:W-:-:S02]  /*6ba0*/  ISETP.GT.AND P6, PT, R83, 0x78, P1 ;  /* 0x000000785300780c */ /* 0x000fc40000fc4270 */
[----:B------:R-:W-:Y:S02]  /*6bb0*/  ISETP.GT.AND P2, PT, R83, 0x79, P1 ;  /* 0x000000795300780c */ /* 0x000fe40000f44270 */
[C---:B------:R-:W-:Y:S02]  /*6bc0*/  ISETP.LT.OR P5, PT, R84.reuse, 0x71, P5 ;  /* 0x000000715400780c */ /* 0x040fe40002fa1670 */
[C---:B------:R-:W-:Y:S02]  /*6bd0*/  ISETP.LT.OR P4, PT, R84.reuse, 0x72, P4 ;  /* 0x000000725400780c */ /* 0x040fe40002781670 */
[C---:B------:R-:W-:Y:S02]  /*6be0*/  ISETP.LT.OR P6, PT, R84.reuse, 0x79, P6 ;  /* 0x000000795400780c */ /* 0x040fe400037c1670 */
[----:B------:R-:W-:Y:S02]  /*6bf0*/  ISETP.LT.OR P2, PT, R84, 0x7a, P2 ;  /* 0x0000007a5400780c */ /* 0x000fe40001741670 */
[----:B------:R-:W-:-:S02]  /*6c00*/  FSEL R75, R75, -INF , !P5 ;  /* 0xff8000004b4b7808 */ /* 0x000fc40006800000 */
[----:B------:R-:W-:Y:S02]  /*6c10*/  FSEL R78, R78, -INF , !P4 ;  /* 0xff8000004e4e7808 */ /* 0x000fe40006000000 */
[----:B------:R-:W-:Y:S02]  /*6c20*/  FSEL R80, R80, -INF , !P6 ;  /* 0xff80000050507808 */ /* 0x000fe40007000000 */
[----:B------:R-:W-:Y:S01]  /*6c30*/  FSEL R81, R81, -INF , !P2 ;  /* 0xff80000051517808 */ /* 0x000fe20005000000 */
[----:B------:R-:W-:Y:S06]  /*6c40*/  @P3 BRA `(.L_x_796) ;  /* 0x00000000005c3947 */ /* 0x000fec0003800000 */
        /* <DEDUP_REMOVED lines=8> */
[----:B------:R-:W0:Y:S02]  /*6cd0*/  @P2 LDC.64 R26, c[0x0][0x9e8] ;  /* 0x00027a00ff1a2b82 */ /* 0x000e240000000a00 */
[----:B0-----:R-:W-:-:S05]  /*6ce0*/  @P2 IMAD.HI.U32 R26, R7, R26, RZ ;  /* 0x0000001a071a2227 */ /* 0x001fca00078e00ff */
[----:B------:R-:W-:-:S04]  /*6cf0*/  @P2 SHF.R.U32.HI R7, RZ, R27, R26 ;  /* 0x0000001bff072219 */ /* 0x000fc8000001161a */
[----:B------:R-:W-:Y:S01]  /*6d00*/  LOP3.LUT R7, RZ, R7, RZ, 0x33, !PT ;  /* 0x00000007ff077212 */ /* 0x000fe200078e33ff */
[----:B------:R-:W-:Y:S06]  /*6d10*/  BRA `(.L_x_799) ;  /* 0x0000000000147947 */ /* 0x000fec0003800000 */
.L_x_798:
[----:B------:R-:W-:-:S05]  /*6d20*/  IMAD.U32 R84, RZ, RZ, UR23 ;  /* 0x00000017ff547e24 */ /* 0x000fca000f8e00ff */
[----:B------:R-:W-:-:S13]  /*6d30*/  ISETP.NE.AND P2, PT, R84, 0x1, PT ;  /* 0x000000015400780c */ /* 0x000fda0003f45270 */
[----:B------:R-:W0:Y:S02]  /*6d40*/  @P2 LDC.64 R26, c[0x0][0x9e8] ;  /* 0x00027a00ff1a2b82 */ /* 0x000e240000000a00 */
[----:B0-----:R-:W-:-:S05]  /*6d50*/  @P2 IMAD.HI.U32 R26, R7, R26, RZ ;  /* 0x0000001a071a2227 */ /* 0x001fca00078e00ff */
[----:B------:R-:W-:-:S07]  /*6d60*/  @P2 SHF.R.U32.HI R7, RZ, R27, R26 ;  /* 0x0000001bff072219 */ /* 0x000fce000001161a */
.L_x_799:
[----:B------:R-:W-:Y:S05]  /*6d70*/  BSYNC B0 ;  /* 0x0000000000007941 */ /* 0x000fea0003800000 */
.L_x_797:
[----:B------:R-:W-:-:S04]  /*6d80*/  IMAD R7, R7, R84, -R77 ;  /* 0x0000005407077224 */ /* 0x000fc800078e0a4d */
[----:B------:R-:W-:-:S05]  /*6d90*/  IMAD R7, R16, -0x2, R7 ;  /* 0xfffffffe10077824 */ /* 0x000fca00078e0207 */
[----:B------:R-:W-:Y:S02]  /*6da0*/  VIADDMNMX R86, R7, R84, R86, PT ;  /* 0x0000005407567246 */ /* 0x000fe40003800156 */
[----:B------:R-:W-:-:S07]  /*6db0*/  VIMNMX R85, R85, R7, !PT ;  /* 0x0000000755557248 */ /* 0x000fce0007fe0100 */
.L_x_796:
[----:B------:R-:W-:Y:S01]  /*6dc0*/  FMNMX.FTZ R7, R82, R5, !PT ;  /* 0x0000000552077209 */ /* 0x000fe20007810000 */
[----:B------:R-:W-:Y:S01]  /*6dd0*/  UMOV UR6, UR19 ;  /* 0x0000001300067c82 */ /* 0x000fe20008000000 */
[----:B------:R-:W-:Y:S01]  /*6de0*/  ISETP.GT.AND P5, PT, R85, 0x10, P1 ;  /* 0x000000105500780c */ /* 0x000fe20000fa4270 */
[----:B------:R-:W-:Y:S01]  /*6df0*/  IMAD.U32 R136, RZ, RZ, UR6 ;  /* 0x00000006ff887e24 */ /* 0x000fe2000f8e00ff */
[----:B------:R-:W-:Y:S02]  /*6e00*/  FMNMX.FTZ R26, R8, R7, !PT ;  /* 0x00000007081a7209 */ /* 0x000fe40007810000 */
[----:B------:R-:W-:Y:S02]  /*6e10*/  ISETP.LT.OR P5, PT, R86, 0x11, P5 ;  /* 0x000000115600780c */ /* 0x000fe40002fa1670 */
[----:B------:R-:W-:Y:S02]  /*6e20*/  FMNMX.FTZ R7, R11, R26, !PT ;  /* 0x0000001a0b077209 */ /* 0x000fe40007810000 */
[----:B------:R-:W-:-:S02]  /*6e30*/  FSEL R21, R21, -INF , !P5 ;  /* 0xff80000015157808 */ /* 0x000fc40006800000 */
[----:B------:R-:W-:Y:S02]  /*6e40*/  FMNMX.FTZ R26, R12, R7, !PT ;  /* 0x000000070c1a7209 */ /* 0x000fe40007810000 */
[----:B------:R-:W-:Y:S02]  /*6e50*/  ISETP.GT.AND P5, PT, R85, 0x20, P1 ;  /* 0x000000205500780c */ /* 0x000fe40000fa4270 */
[----:B------:R-:W-:Y:S02]  /*6e60*/  FMNMX.FTZ R7, R15, R26, !PT ;  /* 0x0000001a0f077209 */ /* 0x000fe40007810000 */
[----:B------:R-:W-:Y:S02]  /*6e70*/  ISETP.LT.OR P5, PT, R86, 0x21, P5 ;  /* 0x000000215600780c */ /* 0x000fe40002fa1670 */
[----:B------:R-:W-:Y:S02]  /*6e80*/  FMNMX.FTZ R26, R20, R7, !PT ;  /* 0x00000007141a7209 */ /* 0x000fe40007810000 */
[----:B------:R-:W-:-:S02]  /*6e90*/  ISETP.GT.AND P4, PT, R85, 0x9, P1 ;  /* 0x000000095500780c */ /* 0x000fc40000f84270 */
[----:B------:R-:W-:Y:S02]  /*6ea0*/  FMNMX.FTZ R7, R25, R26, !PT ;  /* 0x0000001a19077209 */ /* 0x000fe40007810000 */
[----:B------:R-:W-:Y:S02]  /*6eb0*/  FSEL R33, R33, -INF , !P5 ;  /* 0xff80000021217808 */ /* 0x000fe40006800000 */
[----:B------:R-:W-:Y:S02]  /*6ec0*/  FMNMX.FTZ R26, R28, R7, !PT ;  /* 0x000000071c1a7209 */ /* 0x000fe40007810000 */
[----:B------:R-:W-:Y:S02]  /*6ed0*/  ISETP.GT.AND P5, PT, R85, RZ, P1 ;  /* 0x000000ff5500720c */ /* 0x000fe40000fa4270 */
[----:B------:R-:W-:Y:S02]  /*6ee0*/  FMNMX.FTZ R7, R31, R26, !PT ;  /* 0x0000001a1f077209 */ /* 0x000fe40007810000 */
[----:B------:R-:W-:-:S02]  /*6ef0*/  ISETP.LT.OR P4, PT, R86, 0xa, P4 ;  /* 0x0000000a5600780c */ /* 0x000fc40002781670 */
[----:B------:R-:W-:Y:S02]  /*6f00*/  FMNMX.FTZ R26, R32, R7, !PT ;  /* 0x00000007201a7209 */ /* 0x000fe40007810000 */
[----:B------:R-:W-:Y:S02]  /*6f10*/  ISETP.GT.AND P2, PT, R85, 0x1, P1 ;  /* 0x000000015500780c */ /* 0x000fe40000f44270 */
[----:B------:R-:W-:Y:S02]  /*6f20*/  FMNMX.FTZ R7, R35, R26, !PT ;  /* 0x0000001a23077209 */ /* 0x000fe40007810000 */
[----:B------:R-:W-:Y:S02]  /*6f30*/  ISETP.LT.OR P5, PT, R86, 0x1, P5 ;  /* 0x000000015600780c */ /* 0x000fe40002fa1670 */
[----:B------:R-:W-:Y:S02]  /*6f40*/  FMNMX.FTZ R26, R36, R7, !PT ;  /* 0x00000007241a7209 */ /* 0x000fe40007810000 */
[----:B------:R-:W-:-:S02]  /*6f50*/  ISETP.GT.AND P3, PT, R85, 0x8, P1 ;  /* 0x000000085500780c */ /* 0x000fc40000f64270 */
[----:B------:R-:W-:Y:S02]  /*6f60*/  FMNMX.FTZ R7, R41, R26, !PT ;  /* 0x0000001a29077209 */ /* 0x000fe40007810000 */
[----:B------:R-:W-:Y:S02]  /*6f70*/  ISETP.LT.OR P2, PT, R86, 0x2, P2 ;  /* 0x000000025600780c */ /* 0x000fe40001741670 */
[----:B------:R-:W-:Y:S02]  /*6f80*/  FMNMX.FTZ R26, R42, R7, !PT ;  /* 0x000000072a1a7209 */ /* 0x000fe40007810000 */
[----:B------:R-:W-:Y:S02]  /*6f90*/  ISETP.LT.OR P3, PT, R86, 0x9, P3 ;  /* 0x000000095600780c */ /* 0x000fe40001f61670 */
[----:B------:R-:W-:Y:S02]  /*6fa0*/  FMNMX.FTZ R7, R45, R26, !PT ;  /* 0x0000001a2d077209 */ /* 0x000fe40007810000 */
[----:B------:R-:W-:-:S02]  /*6fb0*/  FSEL R10, R10, -INF , !P2 ;  /* 0xff8000000a0a7808 */ /* 0x000fc40005000000 */
[----:B------:R-:W-:Y:S02]  /*6fc0*/  FMNMX.FTZ R26, R46, R7, !PT ;  /* 0x000000072e1a7209 */ /* 0x000fe40007810000 */
[----:B------:R-:W-:Y:S02]  /*6fd0*/  FSEL R13, R13, -INF , !P3 ;  /* 0xff8000000d0d7808 */ /* 0x000fe40005800000 */
[----:B------:R-:W-:Y:S02]  /*6fe0*/  FMNMX.FTZ R7, R49, R26, !PT ;  /* 0x0000001a31077209 */ /* 0x000fe40007810000 */
[C---:B------:R-:W-:Y:S02]  /*6ff0*/  ISETP.GT.AND P2, PT, R85.reuse, 0x11, P1 ;  /* 0x000000115500780c */ /* 0x040fe40000f44270 */
        /* <DEDUP_REMOVED lines=15> */
[C---:B------:R-:W-:Y:S02]  /*70f0*/  ISETP.LT.OR P2, PT, R86.reuse, 0x22, P2 ;  /* 0x000000225600780c */ /* 0x040fe40001741670 */
[----:B------:R-:W-:Y:S02]  /*7100*/  FMNMX.FTZ R26, R69, R26, !PT ;  /* 0x0000001a451a7209 */ /* 0x000fe40007810000 */
[----:B------:R-:W-:Y:S02]  /*7110*/  ISETP.LT.OR P3, PT, R86, 0x29, P3 ;  /* 0x000000295600780c */ /* 0x000fe40001f61670 */
[----:B------:R-:W-:Y:S02]  /*7120*/  FMNMX.FTZ R26, R71, R26, !PT ;  /* 0x0000001a471a7209 */ /* 0x000fe40007810000 */
[----:B------:R-:W-:-:S02]  /*7130*/  FSEL R34, R34, -INF , !P2 ;  /* 0xff80000022227808 */ /* 0x000fc40005000000 */
[----:B------:R-:W-:Y:S02]  /*7140*/  FMNMX.FTZ R26, R73, R26, !PT ;  /* 0x0000001a491a7209 */ /* 0x000fe40007810000 */
[----:B------:R-:W-:Y:S02]  /*7150*/  ISETP.GT.AND P2, PT, R85, 0x30, P1 ;  /* 0x000000305500780c */ /* 0x000fe40000f44270 */
[----:B------:R-:W-:Y:S02]  /*7160*/  FMNMX.FTZ R7, R75, R26, !PT ;  /* 0x0000001a4b077209 */ /* 0x000fe40007810000 */
[----:B------:R-:W-:Y:S02]  /*7170*/  FSEL R37, R37, -INF , !P3 ;  /* 0xff80000025257808 */ /* 0x000fe40005800000 */
[----:B------:R-:W-:Y:S02]  /*7180*/  FMNMX.FTZ R7, R78, R7, !PT ;  /* 0x000000074e077209 */ /* 0x000fe40007810000 */
[----:B------:R-:W-:-:S02]  /*7190*/  ISETP.GT.AND P3, PT, R85, 0x31, P1 ;  /* 0x000000315500780c */ /* 0x000fc40000f64270 */
[----:B------:R-:W-:Y:S02]  /*71a0*/  FMNMX.FTZ R26, R80, R7, !PT ;  /* 0x00000007501a7209 */ /* 0x000fe40007810000 */
[C---:B------:R-:W-:Y:S02]  /*71b0*/  ISETP.LT.OR P2, PT, R86.reuse, 0x31, P2 ;  /* 0x000000315600780c */ /* 0x040fe40001741670 */
[----:B------:R-:W-:Y:S02]  /*71c0*/  FMNMX.FTZ R26, R81, R26, !PT ;  /* 0x0000001a511a7209 */ /* 0x000fe40007810000 */
[----:B------:R-:W-:Y:S02]  /*71d0*/  FSEL R39, R39, -INF , !P2 ;  /* 0xff80000027277808 */ /* 0x000fe40005000000 */
[----:B------:R-:W-:Y:S01]  /*71e0*/  ISETP.LT.OR P3, PT, R86, 0x32, P3 ;  /* 0x000000325600780c */ /* 0x000fe20001f61670 */
[----:B------:R-:W0:Y:S01]  /*71f0*/  SHFL.BFLY PT, R7, R26, 0x2, 0x1f ;  /* 0x0c401f001a077f89 */ /* 0x000e2200000e0000 */
[----:B------:R-:W-:-:S02]  /*7200*/  ISETP.GT.AND P2, PT, R85, 0x40, P1 ;  /* 0x000000405500780c */ /* 0x000fc40000f44270 */
[----:B------:R-:W-:Y:S02]  /*7210*/  FSEL R40, R40, -INF , !P3 ;  /* 0xff80000028287808 */ /* 0x000fe40005800000 */
[----:B------:R-:W-:Y:S02]  /*7220*/  ISETP.GT.AND P3, PT, R85, 0x41, P1 ;  /* 0x000000415500780c */ /* 0x000fe40000f64270 */
[C---:B------:R-:W-:Y:S02]  /*7230*/  ISETP.LT.OR P2, PT, R86.reuse, 0x41, P2 ;  /* 0x000000415600780c */ /* 0x040fe40001741670 */
[----:B------:R-:W-:Y:S02]  /*7240*/  ISETP.LT.OR P3, PT, R86, 0x42, P3 ;  /* 0x000000425600780c */ /* 0x000fe40001f61670 */
[----:B------:R-:W-:Y:S02]  /*7250*/  FSEL R47, R47, -INF , !P2 ;  /* 0xff8000002f2f7808 */ /* 0x000fe40005000000 */
[----:B------:R-:W-:-:S02]  /*7260*/  FSEL R48, R48, -INF , !P3 ;  /* 0xff80000030307808 */ /* 0x000fc40005800000 */
[C---:B------:R-:W-:Y:S02]  /*7270*/  ISETP.GT.AND P2, PT, R85.reuse, 0x50, P1 ;  /* 0x000000505500780c */ /* 0x040fe40000f44270 */
[----:B------:R-:W-:Y:S02]  /*7280*/  ISETP.GT.AND P3, PT, R85, 0x51, P1 ;  /* 0x000000515500780c */ /* 0x000fe40000f64270 */
[C---:B------:R-:W-:Y:S02]  /*7290*/  ISETP.LT.OR P2, PT, R86.reuse, 0x51, P2 ;  /* 0x000000515600780c */ /* 0x040fe40001741670 */
[----:B------:R-:W-:Y:S02]  /*72a0*/  ISETP.LT.OR P3, PT, R86, 0x52, P3 ;  /* 0x000000525600780c */ /* 0x000fe40001f61670 */
[----:B------:R-:W-:Y:S02]  /*72b0*/  FSEL R57, R57, -INF , !P2 ;  /* 0xff80000039397808 */ /* 0x000fe40005000000 */
[----:B0-----:R-:W-:-:S02]  /*72c0*/  FMNMX.FTZ R27, R26, R7, !PT ;  /* 0x000000071a1b7209 */ /* 0x001fc40007810000 */
[----:B------:R-:W-:Y:S02]  /*72d0*/  FSEL R58, R58, -INF , !P3 ;  /* 0xff8000003a3a7808 */ /* 0x000fe40005800000 */
[C---:B------:R-:W-:Y:S01]  /*72e0*/  ISETP.GT.AND P2, PT, R85.reuse, 0x60, P1 ;  /* 0x000000605500780c */ /* 0x040fe20000f44270 */
[----:B------:R-:W0:Y:S01]  /*72f0*/  SHFL.BFLY PT, R84, R27, 0x1, 0x1f ;  /* 0x0c201f001b547f89 */ /* 0x000e2200000e0000 */
[----:B------:R-:W-:Y:S02]  /*7300*/  ISETP.GT.AND P3, PT, R85, 0x61, P1 ;  /* 0x000000615500780c */ /* 0x000fe40000f64270 */
[C---:B------:R-:W-:Y:S02]  /*7310*/  ISETP.LT.OR P2, PT, R86.reuse, 0x61, P2 ;  /* 0x000000615600780c */ /* 0x040fe40001741670 */
[----:B------:R-:W-:Y:S02]  /*7320*/  ISETP.LT.OR P3, PT, R86, 0x62, P3 ;  /* 0x000000625600780c */ /* 0x000fe40001f61670 */
[----:B------:R-:W-:-:S02]  /*7330*/  FSEL R65, R65, -INF , !P2 ;  /* 0xff80000041417808 */ /* 0x000fc40005000000 */
[----:B------:R-:W-:Y:S02]  /*7340*/  FSEL R66, R66, -INF , !P3 ;  /* 0xff80000042427808 */ /* 0x000fe40005800000 */
[C---:B------:R-:W-:Y:S02]  /*7350*/  ISETP.GT.AND P2, PT, R85.reuse, 0x70, P1 ;  /* 0x000000705500780c */ /* 0x040fe40000f44270 */
[----:B------:R-:W-:Y:S02]  /*7360*/  ISETP.GT.AND P3, PT, R85, 0x71, P1 ;  /* 0x000000715500780c */ /* 0x000fe40000f64270 */
[C---:B------:R-:W-:Y:S02]  /*7370*/  ISETP.LT.OR P2, PT, R86.reuse, 0x71, P2 ;  /* 0x000000715600780c */ /* 0x040fe40001741670 */
[----:B------:R-:W-:Y:S02]  /*7380*/  ISETP.LT.OR P3, PT, R86, 0x72, P3 ;  /* 0x000000725600780c */ /* 0x000fe40001f61670 */
[----:B------:R-:W-:-:S02]  /*7390*/  FSEL R72, R72, -INF , !P2 ;  /* 0xff80000048487808 */ /* 0x000fc40005000000 */
[----:B------:R-:W-:Y:S02]  /*73a0*/  FSEL R74, R74, -INF , !P3 ;  /* 0xff8000004a4a7808 */ /* 0x000fe40005800000 */
[----:B0-----:R-:W-:Y:S02]  /*73b0*/  FMNMX.FTZ R7, R27, R84, !PT ;  /* 0x000000541b077209 */ /* 0x001fe40007810000 */
[----:B------:R-:W-:Y:S02]  /*73c0*/  FSEL R27, R14, -INF , !P4 ;  /* 0xff8000000e1b7808 */ /* 0x000fe40006000000 */
[C---:B------:R-:W-:Y:S01]  /*73d0*/  FSETP.NEU.FTZ.AND P6, PT, R7.reuse, -INF , PT ;  /* 0xff8000000700780b */ /* 0x040fe20003fdd000 */
[----:B------:R-:W-:-:S01]  /*73e0*/  FFMA.FTZ R77, R7, R136, -8 ;  /* 0xc1000000074d7423 */ /* 0x000fc20000010088 */
[----:B------:R-:W-:-:S04]  /*73f0*/  ISETP.GT.AND P4, PT, R85, 0x19, P1 ;  /* 0x000000195500780c */ /* 0x000fc80000f84270 */
[----:B------:R-:W-:Y:S02]  /*7400*/  FSEL R26, R77, RZ, P6 ;  /* 0x000000ff4d1a7208 */ /* 0x000fe40003000000 */
[----:B------:R-:W-:-:S03]  /*7410*/  ISETP.LT.OR P4, PT, R86, 0x1a, P4 ;  /* 0x0000001a5600780c */ /* 0x000fc60002781670 */
[--C-:B------:R-:W-:Y:S01]  /*7420*/  FFMA.FTZ R82, R82, UR6, -R26.reuse ;  /* 0x0000000652527c23 */ /* 0x100fe2000801081a */
[----:B------:R-:W-:-:S01]  /*7430*/  FFMA.FTZ R77, R8, UR6, -R26 ;  /* 0x00000006084d7c23 */ /* 0x000fc2000801081a */
[--C-:B------:R-:W-:Y:S01]  /*7440*/  FFMA.FTZ R8, R11, UR6, -R26.reuse ;  /* 0x000000060b087c23 */ /* 0x100fe2000801081a */
[----:B------:R-:W-:-:S01]  /*7450*/  FFMA.FTZ R11, R12, UR6, -R26 ;  /* 0x000000060c0b7c23 */ /* 0x000fc2000801081a */
[----:B------:R0:W-:Y:S01]  /*7460*/  MUFU.EX2 R14, R82 ;  /* 0x00000052000e7308 */ /* 0x0001e20000000800 */
[----:B------:R-:W-:-:S01]  /*7470*/  FFMA.FTZ R12, R20, UR6, -R26 ;  /* 0x00000006140c7c23 */ /* 0x000fc2000801081a */
[--C-:B------:R-:W-:Y:S01]  /*7480*/  FFMA.FTZ R84, R25, UR6, -R26.reuse ;  /* 0x0000000619547c23 */ /* 0x100fe2000801081a */
[----:B------:R-:W-:-:S01]  /*7490*/  FFMA.FTZ R87, R28, UR6, -R26 ;  /* 0x000000061c577c23 */ /* 0x000fc2000801081a */
[----:B------:R-:W-:Y:S01]  /*74a0*/  FSEL R30, R30, -INF , !P4 ;  /* 0xff8000001e1e7808 */ /* 0x000fe20006000000 */
[----:B------:R-:W-:-:S01]  /*74b0*/  FFMA.FTZ R78, R78, UR6, -R26 ;  /* 0x000000064e4e7c23 */ /* 0x000fc2000801081a */
[----:B------:R-:W-:Y:S01]  /*74c0*/  ISETP.GT.AND P4, PT, R85, 0x29, P1 ;  /* 0x000000295500780c */ /* 0x000fe20000f84270 */
[----:B------:R-:W-:-:S01]  /*74d0*/  FFMA.FTZ R81, R81, UR6, -R26 ;  /* 0x0000000651517c23 */ /* 0x000fc2000801081a */
[----:B------:R-:W-:Y:S01]  /*74e0*/  MUFU.EX2 R77, R77 ;  /* 0x0000004d004d7308 */ /* 0x000fe20000000800 */
[----:B0-----:R-:W-:-:S01]  /*74f0*/  FFMA.FTZ R82, R15, UR6, -R26 ;  /* 0x000000060f527c23 */ /* 0x001fc2000801081a */
[----:B------:R-:W-:-:S02]  /*7500*/  FSEL R15, R9, -INF , !P5 ;  /* 0xff800000090f7808 */ /* 0x000fc40006800000 */
[----:B------:R-:W-:Y:S02]  /*7510*/  ISETP.LT.OR P4, PT, R86, 0x2a, P4 ;  /* 0x0000002a5600780c */ /* 0x000fe40002781670 */
[----:B------:R-:W-:Y:S02]  /*7520*/  FMNMX.FTZ R83, R15, R6, !PT ;  /* 0x000000060f537209 */ /* 0x000fe40007810000 */
[----:B------:R0:W-:Y:S01]  /*7530*/  MUFU.EX2 R9, R82 ;  /* 0x0000005200097308 */ /* 0x0001e20000000800 */
[----:B------:R-:W-:Y:S02]  /*7540*/  FSEL R38, R38, -INF , !P4 ;  /* 0xff80000026267808 */ /* 0x000fe40006000000 */
[----:B------:R-:W-:Y:S02]  /*7550*/  FMNMX.FTZ R20, R10, R83, !PT ;  /* 0x000000530a147209 */ /* 0x000fe40007810000 */
[----:B------:R-:W-:Y:S02]  /*7560*/  ISETP.GT.AND P5, PT, R85, 0x38, P1 ;  /* 0x000000385500780c */ /* 0x000fe40000fa4270 */
[----:B------:R-:W-:Y:S01]  /*7570*/  FMNMX.FTZ R20, R13, R20, !PT ;  /* 0x000000140d147209 */ /* 0x000fe20007810000 */
[----:B------:R-:W-:Y:S01]  /*7580*/  MUFU.EX2 R8, R8 ;  /* 0x0000000800087308 */ /* 0x000fe20000000800 */
[----:B------:R-:W-:-:S02]  /*7590*/  ISETP.GT.AND P4, PT, R85, 0x39, P1 ;  /* 0x000000395500780c */ /* 0x000fc40000f84270 */
[----:B0-----:R-:W-:Y:S02]  /*75a0*/  FMNMX.FTZ R82, R27, R20, !PT ;  /* 0x000000141b527209 */ /* 0x001fe40007810000 */
[----:B------:R-:W-:Y:S02]  /*75b0*/  ISETP.LT.OR P5, PT, R86, 0x39, P5 ;  /* 0x000000395600780c */ /* 0x000fe40002fa1670 */
[----:B------:R-:W-:Y:S01]  /*75c0*/  FMNMX.FTZ R25, R21, R82, !PT ;  /* 0x0000005215197209 */ /* 0x000fe20007810000 */
[----:B------:R0:W-:Y:S01]  /*75d0*/  MUFU.EX2 R20, R84 ;  /* 0x0000005400147308 */ /* 0x0001e20000000800 */
[----:B------:R-:W-:Y:S02]  /*75e0*/  FSEL R43, R43, -INF , !P5 ;  /* 0xff8000002b2b7808 */ /* 0x000fe40006800000 */
[----:B------:R-:W-:Y:S02]  /*75f0*/  FMNMX.FTZ R28, R24, R25, !PT ;  /* 0x00000019181c7209 */ /* 0x000fe40007810000 */
[----:B------:R-:W-:-:S02]  /*7600*/  ISETP.LT.OR P4, PT, R86, 0x3a, P4 ;  /* 0x0000003a5600780c */ /* 0x000fc40002781670 */
[----:B------:R-:W-:Y:S01]  /*7610*/  FMNMX.FTZ R83, R29, R28, !PT ;  /* 0x0000001c1d537209 */ /* 0x000fe20007810000 */
[----:B------:R-:W-:-:S01]  /*7620*/  FFMA.FTZ R28, R31, UR6, -R26 ;  /* 0x000000061f1c7c23 */ /* 0x000fc2000801081a */
[----:B------:R-:W-:Y:S01]  /*7630*/  FSEL R44, R44, -INF , !P4 ;  /* 0xff8000002c2c7808 */ /* 0x000fe20006000000 */
[----:B0-----:R-:W-:-:S01]  /*7640*/  FFMA.FTZ R84, R59, UR6, -R26 ;  /* 0x000000063b547c23 */ /* 0x001fc2000801081a */
[----:B------:R-:W-:Y:S01]  /*7650*/  FMNMX.FTZ R82, R30, R83, !PT ;  /* 0x000000531e527209 */ /* 0x000fe20007810000 */
[----:B------:R-:W-:-:S01]  /*7660*/  FFMA.FTZ R83, R32, UR6, -R26 ;  /* 0x0000000620537c23 */ /* 0x000fc2000801081a */
[----:B------:R-:W-:Y:S01]  /*7670*/  ISETP.GT.AND P5, PT, R85, 0x48, P1 ;  /* 0x000000485500780c */ /* 0x000fe20000fa4270 */
[----:B------:R-:W-:-:S01]  /*7680*/  FFMA.FTZ R59, R60, UR6, -R26 ;  /* 0x000000063c3b7c23 */ /* 0x000fc2000801081a */
[----:B------:R-:W-:Y:S01]  /*7690*/  FMNMX.FTZ R31, R33, R82, !PT ;  /* 0x00000052211f7209 */ /* 0x000fe20007810000 */
[----:B------:R-:W-:-:S01]  /*76a0*/  FFMA.FTZ R60, R63, UR6, -R26 ;  /* 0x000000063f3c7c23 */ /* 0x000fc2000801081a */
[----:B------:R-:W-:Y:S01]  /*76b0*/  ISETP.GT.AND P4, PT, R85, 0x49, P1 ;  /* 0x000000495500780c */ /* 0x000fe20000f84270 */
[----:B------:R-:W-:-:S01]  /*76c0*/  FFMA.FTZ R63, R64, UR6, -R26 ;  /* 0x00000006403f7c23 */ /* 0x000fc2000801081a */
[----:B------:R-:W-:Y:S01]  /*76d0*/  FMNMX.FTZ R32, R34, R31, !PT ;  /* 0x0000001f22207209 */ /* 0x000fe20007810000 */
[----:B------:R-:W-:-:S01]  /*76e0*/  FFMA.FTZ R64, R67, UR6, -R26 ;  /* 0x0000000643407c23 */ /* 0x000fc2000801081a */
[----:B------:R-:W-:Y:S01]  /*76f0*/  ISETP.LT.OR P5, PT, R86, 0x49, P5 ;  /* 0x000000495600780c */ /* 0x000fe20002fa1670 */
[----:B------:R-:W-:-:S01]  /*7700*/  FFMA.FTZ R67, R69, UR6, -R26 ;  /* 0x0000000645437c23 */ /* 0x000fc2000801081a */
[----:B------:R-:W-:Y:S01]  /*7710*/  FMNMX.FTZ R31, R37, R32, !PT ;  /* 0x00000020251f7209 */ /* 0x000fe20007810000 */
[----:B------:R-:W-:-:S01]  /*7720*/  FFMA.FTZ R32, R35, UR6, -R26 ;  /* 0x0000000623207c23 */ /* 0x000fc2000801081a */
[--C-:B------:R-:W-:Y:S01]  /*7730*/  FFMA.FTZ R35, R36, UR6, -R26.reuse ;  /* 0x0000000624237c23 */ /* 0x100fe2000801081a */
[----:B------:R-:W-:Y:S01]  /*7740*/  FSEL R51, R51, -INF , !P5 ;  /* 0xff80000033337808 */ /* 0x000fe20006800000 */
[--C-:B------:R-:W-:Y:S01]  /*7750*/  FFMA.FTZ R69, R71, UR6, -R26.reuse ;  /* 0x0000000647457c23 */ /* 0x100fe2000801081a */
[----:B------:R-:W-:Y:S01]  /*7760*/  FMNMX.FTZ R82, R38, R31, !PT ;  /* 0x0000001f26527209 */ /* 0x000fe20007810000 */
[----:B------:R-:W-:Y:S01]  /*7770*/  FFMA.FTZ R71, R75, UR6, -R26 ;  /* 0x000000064b477c23 */ /* 0x000fe2000801081a */
[----:B------:R-:W-:Y:S01]  /*7780*/  ISETP.LT.OR P4, PT, R86, 0x4a, P4 ;  /* 0x0000004a5600780c */ /* 0x000fe20002781670 */
[----:B------:R-:W-:Y:S01]  /*7790*/  MUFU.EX2 R11, R11 ;  /* 0x0000000b000b7308 */ /* 0x000fe20000000800 */
[----:B------:R-:W-:-:S02]  /*77a0*/  FMNMX.FTZ R31, R39, R82, !PT ;  /* 0x00000052271f7209 */ /* 0x000fc40007810000 */
[----:B------:R-:W-:Y:S02]  /*77b0*/  FSEL R52, R52, -INF , !P4 ;  /* 0xff80000034347808 */ /* 0x000fe40006000000 */
[----:B------:R-:W-:Y:S02]  /*77c0*/  FMNMX.FTZ R36, R40, R31, !PT ;  /* 0x0000001f28247209 */ /* 0x000fe40007810000 */
[----:B------:R-:W-:Y:S01]  /*77d0*/  ISETP.GT.AND P5, PT, R85, 0x58, P1 ;  /* 0x000000585500780c */ /* 0x000fe20000fa4270 */
[----:B------:R-:W-:Y:S01]  /*77e0*/  MUFU.EX2 R12, R12 ;  /* 0x0000000c000c7308 */ /* 0x000fe20000000800 */
[----:B------:R-:W-:Y:S01]  /*77f0*/  FMNMX.FTZ R31, R43, R36, !PT ;  /* 0x000000242b1f7209 */ /* 0x000fe20007810000 */
[--C-:B------:R-:W-:Y:S01]  /*7800*/  FFMA.FTZ R36, R41, UR6, -R26.reuse ;  /* 0x0000000629247c23 */ /* 0x100fe2000801081a */
[----:B------:R-:W-:-:S01]  /*7810*/  FFMA.FTZ R41, R42, UR6, -R26 ;  /* 0x000000062a297c23 */ /* 0x000fc2000801081a */
[----:B------:R-:W-:Y:S02]  /*7820*/  ISETP.GT.AND P4, PT, R85, 0x59, P1 ;  /* 0x000000595500780c */ /* 0x000fe40000f84270 */
[----:B------:R-:W-:-:S02]  /*7830*/  FMNMX.FTZ R82, R44, R31, !PT ;  /* 0x0000001f2c527209 */ /* 0x000fc40007810000 */
[----:B------:R-:W-:Y:S01]  /*7840*/  ISETP.LT.OR P5, PT, R86, 0x59, P5 ;  /* 0x000000595600780c */ /* 0x000fe20002fa1670 */
[----:B------:R-:W-:Y:S01]  /*7850*/  MUFU.EX2 R25, R87 ;  /* 0x0000005700197308 */ /* 0x000fe20000000800 */
[----:B------:R-:W-:Y:S02]  /*7860*/  FMNMX.FTZ R31, R47, R82, !PT ;  /* 0x000000522f1f7209 */ /* 0x000fe40007810000 */
[----:B------:R-:W-:Y:S02]  /*7870*/  FSEL R61, R61, -INF , !P5 ;  /* 0xff8000003d3d7808 */ /* 0x000fe40006800000 */
[----:B------:R-:W-:Y:S02]  /*7880*/  FMNMX.FTZ R42, R48, R31, !PT ;  /* 0x0000001f302a7209 */ /* 0x000fe40007810000 */
[----:B------:R-:W-:Y:S01]  /*7890*/  ISETP.LT.OR P4, PT, R86, 0x5a, P4 ;  /* 0x0000005a5600780c */ /* 0x000fe20002781670 */
[----:B------:R-:W-:Y:S01]  /*78a0*/  MUFU.EX2 R28, R28 ;  /* 0x0000001c001c7308 */ /* 0x000fe20000000800 */
[----:B------:R-:W-:Y:S01]  /*78b0*/  FMNMX.FTZ R31, R51, R42, !PT ;  /* 0x0000002a331f7209 */ /* 0x000fe20007810000 */
[--C-:B------:R-:W-:Y:S01]  /*78c0*/  FFMA.FTZ R42, R45, UR6, -R26.reuse ;  /* 0x000000062d2a7c23 */ /* 0x100fe2000801081a */
[----:B------:R-:W-:-:S01]  /*78d0*/  FFMA.FTZ R45, R46, UR6, -R26 ;  /* 0x000000062e2d7c23 */ /* 0x000fc2000801081a */
[----:B------:R-:W-:-:S02]  /*78e0*/  FSEL R62, R62, -INF , !P4 ;  /* 0xff8000003e3e7808 */ /* 0x000fc40006000000 */
[----:B------:R-:W-:Y:S02]  /*78f0*/  FMNMX.FTZ R82, R52, R31, !PT ;  /* 0x0000001f34527209 */ /* 0x000fe40007810000 */
[----:B------:R-:W-:Y:S01]  /*7900*/  ISETP.GT.AND P5, PT, R85, 0x68, P1 ;  /* 0x000000685500780c */ /* 0x000fe20000fa4270 */
[----:B------:R-:W-:Y:S01]  /*7910*/  MUFU.EX2 R83, R83 ;  /* 0x0000005300537308 */ /* 0x000fe20000000800 */
[----:B------:R-:W-:Y:S02]  /*7920*/  FMNMX.FTZ R31, R57, R82, !PT ;  /* 0x00000052391f7209 */ /* 0x000fe40007810000 */
[----:B------:R-:W-:Y:S02]  /*7930*/  ISETP.GT.AND P4, PT, R85, 0x69, P1 ;  /* 0x000000695500780c */ /* 0x000fe40000f84270 */
[----:B------:R-:W-:Y:S02]  /*7940*/  FMNMX.FTZ R46, R58, R31, !PT ;  /* 0x0000001f3a2e7209 */ /* 0x000fe40007810000 */
[----:B------:R-:W-:Y:S01]  /*7950*/  ISETP.LT.OR P5, PT, R86, 0x69, P5 ;  /* 0x000000695600780c */ /* 0x000fe20002fa1670 */
[----:B------:R-:W-:Y:S01]  /*7960*/  MUFU.EX2 R32, R32 ;  /* 0x0000002000207308 */ /* 0x000fe20000000800 */
[----:B------:R-:W-:Y:S01]  /*7970*/  FMNMX.FTZ R31, R61, R46, !PT ;  /* 0x0000002e3d1f7209 */ /* 0x000fe20007810000 */
[--C-:B------:R-:W-:Y:S01]  /*7980*/  FFMA.FTZ R46, R49, UR6, -R26.reuse ;  /* 0x00000006312e7c23 */ /* 0x100fe2000801081a */
[----:B------:R-:W-:Y:S01]  /*7990*/  FSEL R68, R68, -INF , !P5 ;  /* 0xff80000044447808 */ /* 0x000fe20006800000 */
[--C-:B------:R-:W-:Y:S01]  /*79a0*/  FFMA.FTZ R49, R50, UR6, -R26.reuse ;  /* 0x0000000632317c23 */ /* 0x100fe2000801081a */
[----:B------:R-:W-:Y:S01]  /*79b0*/  FMNMX.FTZ R82, R62, R31, !PT ;  /* 0x0000001f3e527209 */ /* 0x000fe20007810000 */
[--C-:B------:R-:W-:Y:S01]  /*79c0*/  FFMA.FTZ R50, R53, UR6, -R26.reuse ;  /* 0x0000000635327c23 */ /* 0x100fe2000801081a */
[----:B------:R-:W-:Y:S01]  /*79d0*/  ISETP.LT.OR P4, PT, R86, 0x6a, P4 ;  /* 0x0000006a5600780c */ /* 0x000fe20002781670 */
[----:B------:R-:W-:Y:S01]  /*79e0*/  FFMA.FTZ R53, R56, UR6, -R26 ;  /* 0x0000000638357c23 */ /* 0x000fe2000801081a */
[----:B------:R-:W-:Y:S01]  /*79f0*/  FMNMX.FTZ R31, R65, R82, !PT ;  /* 0x00000052411f7209 */ /* 0x000fe20007810000 */
[----:B------:R-:W-:Y:S01]  /*7a00*/  MUFU.EX2 R35, R35 ;  /* 0x0000002300237308 */ /* 0x000fe20000000800 */
[----:B------:R-:W-:-:S02]  /*7a10*/  FSEL R70, R70, -INF , !P4 ;  /* 0xff80000046467808 */ /* 0x000fc40006000000 */
[----:B------:R-:W-:Y:S02]  /*7a20*/  FMNMX.FTZ R31, R66, R31, !PT ;  /* 0x0000001f421f7209 */ /* 0x000fe40007810000 */
[C---:B------:R-:W-:Y:S02]  /*7a30*/  ISETP.GT.AND P5, PT, R85.reuse, 0x78, P1 ;  /* 0x000000785500780c */ /* 0x040fe40000fa4270 */
[----:B------:R-:W-:Y:S01]  /*7a40*/  FMNMX.FTZ R31, R68, R31, !PT ;  /* 0x0000001f441f7209 */ /* 0x000fe20007810000 */
[----:B------:R-:W-:Y:S01]  /*7a50*/  MUFU.EX2 R36, R36 ;  /* 0x0000002400247308 */ /* 0x000fe20000000800 */
[----:B------:R-:W-:Y:S02]  /*7a60*/  ISETP.GT.AND P1, PT, R85, 0x79, P1 ;  /* 0x000000795500780c */ /* 0x000fe40000f24270 */
[----:B------:R-:W-:Y:S02]  /*7a70*/  FMNMX.FTZ R31, R70, R31, !PT ;  /* 0x0000001f461f7209 */ /* 0x000fe40007810000 */
[----:B------:R-:W-:-:S02]  /*7a80*/  ISETP.LT.OR P5, PT, R86, 0x79, P5 ;  /* 0x000000795600780c */ /* 0x000fc40002fa1670 */
[----:B------:R-:W-:Y:S01]  /*7a90*/  FMNMX.FTZ R31, R72, R31, !PT ;  /* 0x0000001f481f7209 */ /* 0x000fe20007810000 */
[----:B------:R-:W-:Y:S01]  /*7aa0*/  MUFU.EX2 R41, R41 ;  /* 0x0000002900297308 */ /* 0x000fe20000000800 */
[----:B------:R-:W-:Y:S02]  /*7ab0*/  ISETP.LT.OR P1, PT, R86, 0x7a, P1 ;  /* 0x0000007a5600780c */ /* 0x000fe40000f21670 */
[----:B------:R-:W-:Y:S02]  /*7ac0*/  FSEL R76, R76, -INF , !P5 ;  /* 0xff8000004c4c7808 */ /* 0x000fe40006800000 */
[----:B------:R-:W-:Y:S02]  /*7ad0*/  FMNMX.FTZ R31, R74, R31, !PT ;  /* 0x0000001f4a1f7209 */ /* 0x000fe40007810000 */
[----:B------:R-:W-:Y:S01]  /*7ae0*/  FSEL R79, R79, -INF , !P1 ;  /* 0xff8000004f4f7808 */ /* 0x000fe20004800000 */
[----:B------:R-:W-:Y:S01]  /*7af0*/  MUFU.EX2 R42, R42 ;  /* 0x0000002a002a7308 */ /* 0x000fe20000000800 */
[----:B------:R-:W-:-:S04]  /*7b00*/  FMNMX.FTZ R56, R76, R31, !PT ;  /* 0x0000001f4c387209 */ /* 0x000fc80007810000 */
[----:B------:R-:W-:-:S03]  /*7b10*/  FMNMX.FTZ R31, R79, R56, !PT ;  /* 0x000000384f1f7209 */ /* 0x000fc60007810000 */
[----:B------:R0:W-:Y:S02]  /*7b20*/  MUFU.EX2 R56, R84 ;  /* 0x0000005400387308 */ /* 0x0001e40000000800 */
[----:B------:R-:W0:Y:S06]  /*7b30*/  SHFL.BFLY PT, R82, R31, 0x2, 0x1f ;  /* 0x0c401f001f527f89 */ /* 0x000e2c00000e0000 */
[----:B------:R-:W-:Y:S08]  /*7b40*/  MUFU.EX2 R45, R45 ;  /* 0x0000002d002d7308 */ /* 0x000ff00000000800 */
[----:B------:R-:W-:Y:S08]  /*7b50*/  MUFU.EX2 R46, R46 ;  /* 0x0000002e002e7308 */ /* 0x000ff00000000800 */
[----:B------:R-:W-:Y:S01]  /*7b60*/  MUFU.EX2 R49, R49 ;  /* 0x0000003100317308 */ /* 0x000fe20000000800 */
[----:B0-----:R-:W-:Y:S01]  /*7b70*/  FMNMX.FTZ R84, R31, R82, !PT ;  /* 0x000000521f547209 */ /* 0x001fe20007810000 */
[--C-:B------:R-:W-:Y:S01]  /*7b80*/  FFMA.FTZ R82, R73, UR6, -R26.reuse ;  /* 0x0000000649527c23 */ /* 0x100fe2000801081a */
[----:B------:R-:W-:-:S01]  /*7b90*/  FFMA.FTZ R73, R80, UR6, -R26 ;  /* 0x0000000650497c23 */ /* 0x000fc2000801081a */
[----:B------:R-:W-:Y:S01]  /*7ba0*/  IMAD.U32 R80, RZ, RZ, UR6 ;  /* 0x00000006ff507e24 */ /* 0x000fe2000f8e00ff */
[----:B------:R-:W-:Y:S01]  /*7bb0*/  FSEL R26, R7, RZ, P6 ;  /* 0x000000ff071a7208 */ /* 0x000fe20003000000 */
[----:B------:R-:W0:Y:S02]  /*7bc0*/  SHFL.BFLY PT, R31, R84, 0x1, 0x1f ;  /* 0x0c201f00541f7f89 */ /* 0x000e2400000e0000 */
[----:B------:R-:W-:Y:S02]  /*7bd0*/  MUFU.EX2 R50, R50 ;  /* 0x0000003200327308 */ /* 0x000fe40000000800 */
[----:B------:R-:W-:-:S04]  /*7be0*/  FADD.FTZ R5, -R26, R5 ;  /* 0x000000051a057221 */ /* 0x000fc80000010100 */
[----:B------:R-:W-:Y:S02]  /*7bf0*/  FMUL.FTZ R5, R5, UR6 ;  /* 0x0000000605057c20 */ /* 0x000fe40008410000 */
[----:B------:R1:W-:Y:S08]  /*7c00*/  MUFU.EX2 R26, R81 ;  /* 0x00000051001a7308 */ /* 0x0003f00000000800 */
[----:B------:R-:W2:Y:S01]  /*7c10*/  MUFU.EX2 R5, R5 ;  /* 0x0000000500057308 */ /* 0x000ea20000000800 */
[----:B0-----:R-:W-:-:S07]  /*7c20*/  FMNMX.FTZ R31, R84, R31, !PT ;  /* 0x0000001f541f7209 */ /* 0x001fce0007810000 */
[----:B------:R-:W-:Y:S01]  /*7c30*/  MUFU.EX2 R53, R53 ;  /* 0x0000003500357308 */ /* 0x000fe20000000800 */
[C---:B------:R-:W-:Y:S01]  /*7c40*/  FSETP.NEU.FTZ.AND P1, PT, R31.reuse, -INF , PT ;  /* 0xff8000001f00780b */ /* 0x040fe20003f3d000 */
[----:B------:R-:W-:-:S06]  /*7c50*/  FFMA.FTZ R75, R31, R80, -8 ;  /* 0xc10000001f4b7423 */ /* 0x000fcc0000010050 */
[----:B------:R-:W-:Y:S01]  /*7c60*/  MUFU.EX2 R59, R59 ;  /* 0x0000003b003b7308 */ /* 0x000fe20000000800 */
[----:B------:R-:W-:-:S05]  /*7c70*/  FSEL R75, R75, RZ, P1 ;  /* 0x000000ff4b4b7208 */ /* 0x000fca0000800000 */
[--C-:B------:R-:W-:Y:S01]  /*7c80*/  FFMA.FTZ R80, R27, UR6, -R75.reuse ;  /* 0x000000061b507c23 */ /* 0x100fe2000801084b */
[----:B------:R-:W-:-:S01]  /*7c90*/  FFMA.FTZ R27, R29, UR6, -R75 ;  /* 0x000000061d1b7c23 */ /* 0x000fc2000801084b */
[--C-:B------:R-:W-:Y:S01]  /*7ca0*/  FFMA.FTZ R29, R33, UR6, -R75.reuse ;  /* 0x00000006211d7c23 */ /* 0x100fe2000801084b */
[----:B------:R-:W-:-:S01]  /*7cb0*/  FFMA.FTZ R33, R37, UR6, -R75 ;  /* 0x0000000625217c23 */ /* 0x000fc2000801084b */
[--C-:B------:R-:W-:Y:S01]  /*7cc0*/  FFMA.FTZ R37, R39, UR6, -R75.reuse ;  /* 0x0000000627257c23 */ /* 0x100fe2000801084b */
[----:B------:R-:W-:Y:S01]  /*7cd0*/  FSEL R39, R31, RZ, P1 ;  /* 0x000000ff1f277208 */ /* 0x000fe20000800000 */
[--C-:B------:R-:W-:Y:S01]  /*7ce0*/  FFMA.FTZ R15, R15, UR6, -R75.reuse ;  /* 0x000000060f0f7c23 */ /* 0x100fe2000801084b */
[----:B------:R-:W-:-:S01]  /*7cf0*/  FFMA.FTZ R10, R10, UR6, -R75 ;  /* 0x000000060a0a7c23 */ /* 0x000fc2000801084b */
[--C-:B------:R-:W-:Y:S01]  /*7d00*/  FFMA.FTZ R13, R13, UR6, -R75.reuse ;  /* 0x000000060d0d7c23 */ /* 0x100fe2000801084b */
[----:B------:R-:W-:-:S01]  /*7d10*/  FFMA.FTZ R21, R21, UR6, -R75 ;  /* 0x0000000615157c23 */ /* 0x000fc2000801084b */
[----:B------:R-:W-:Y:S01]  /*7d20*/  FADD.FTZ R39, -R39, R6 ;  /* 0x0000000627277221 */ /* 0x000fe20000010100 */
[----:B------:R-:W-:Y:S01]  /*7d30*/  MUFU.EX2 R80, R80 ;  /* 0x0000005000507308 */ /* 0x000fe20000000800 */
[----:B------:R-:W-:-:S01]  /*7d40*/  FFMA.FTZ R24, R24, UR6, -R75 ;  /* 0x0000000618187c23 */ /* 0x000fc2000801084b */
[--C-:B-1----:R-:W-:Y:S01]  /*7d50*/  FFMA.FTZ R81, R43, UR6, -R75.reuse ;  /* 0x000000062b517c23 */ /* 0x102fe2000801084b */
[----:B------:R-:W-:Y:S01]  /*7d60*/  FMUL.FTZ R84, R39, UR6 ;  /* 0x0000000627547c20 */ /* 0x000fe20008410000 */
[--C-:B------:R-:W-:Y:S01]  /*7d70*/  FFMA.FTZ R39, R44, UR6, -R75.reuse ;  /* 0x000000062c277c23 */ /* 0x100fe2000801084b */
[----:B------:R-:W-:-:S01]  /*7d80*/  FFMA.FTZ R44, R48, UR6, -R75 ;  /* 0x00000006302c7c23 */ /* 0x000fc2000801084b */
[----:B--2---:R-:W-:Y:S01]  /*7d90*/  FFMA.FTZ R48, R5, R3, R14 ;  /* 0x0000000305307223 */ /* 0x004fe2000001000e */
[----:B------:R-:W-:-:S01]  /*7da0*/  FFMA.FTZ R43, R47, UR6, -R75 ;  /* 0x000000062f2b7c23 */ /* 0x000fc2000801084b */
[----:B------:R-:W-:Y:S01]  /*7db0*/  MUFU.EX2 R15, R15 ;  /* 0x0000000f000f7308 */ /* 0x000fe20000000800 */
[----:B------:R-:W-:-:S01]  /*7dc0*/  FFMA.FTZ R47, R51, UR6, -R75 ;  /* 0x00000006332f7c23 */ /* 0x000fc2000801084b */
[----:B------:R-:W-:Y:S01]  /*7dd0*/  FADD.FTZ R51, R77, R48 ;  /* 0x000000304d337221 */ /* 0x000fe20000010000 */
[----:B------:R-:W-:-:S01]  /*7de0*/  FFMA.FTZ R30, R30, UR6, -R75 ;  /* 0x000000061e1e7c23 */ /* 0x000fc2000801084b */
[--C-:B------:R-:W-:Y:S01]  /*7df0*/  FFMA.FTZ R48, R52, UR6, -R75.reuse ;  /* 0x0000000634307c23 */ /* 0x100fe2000801084b */
[----:B------:R-:W-:-:S01]  /*7e00*/  FFMA.FTZ R34, R34, UR6, -R75 ;  /* 0x0000000622227c23 */ /* 0x000fc2000801084b */
[----:B------:R-:W-:Y:S01]  /*7e10*/  FADD.FTZ R52, R8, R51 ;  /* 0x0000003308347221 */ /* 0x000fe20000010000 */
[----:B------:R-:W-:-:S01]  /*7e20*/  FFMA.FTZ R51, R57, UR6, -R75 ;  /* 0x0000000639337c23 */ /* 0x000fc2000801084b */
[----:B------:R-:W0:Y:S01]  /*7e30*/  MUFU.EX2 R84, R84 ;  /* 0x0000005400547308 */ /* 0x000e220000000800 */
[----:B------:R-:W-:-:S01]  /*7e40*/  FFMA.FTZ R38, R38, UR6, -R75 ;  /* 0x0000000626267c23 */ /* 0x000fc2000801084b */
[----:B------:R-:W-:Y:S01]  /*7e50*/  FADD.FTZ R52, R11, R52 ;  /* 0x000000340b347221 */ /* 0x000fe20000010000 */
[----:B------:R-:W-:-:S05]  /*7e60*/  FFMA.FTZ R40, R40, UR6, -R75 ;  /* 0x0000000628287c23 */ /* 0x000fca000801084b */
[----:B------:R-:W1:Y:S08]  /*7e70*/  MUFU.EX2 R10, R10 ;  /* 0x0000000a000a7308 */ /* 0x000e700000000800 */
[----:B------:R-:W2:Y:S01]  /*7e80*/  MUFU.EX2 R13, R13 ;  /* 0x0000000d000d7308 */ /* 0x000ea20000000800 */
[----:B0-----:R-:W-:-:S07]  /*7e90*/  FFMA.FTZ R3, R84, R2, R15 ;  /* 0x0000000254037223 */ /* 0x001fce000001000f */
[----:B------:R-:W0:Y:S01]  /*7ea0*/  MUFU.EX2 R21, R21 ;  /* 0x0000001500157308 */ /* 0x000e220000000800 */
[----:B-1----:R-:W-:-:S07]  /*7eb0*/  FADD.FTZ R2, R10, R3 ;  /* 0x000000030a027221 */ /* 0x002fce0000010000 */
[----:B------:R-:W1:Y:S01]  /*7ec0*/  MUFU.EX2 R24, R24 ;  /* 0x0000001800187308 */ /* 0x000e620000000800 */
[----:B--2---:R-:W-:-:S04]  /*7ed0*/  FADD.FTZ R3, R13, R2 ;  /* 0x000000020d037221 */ /* 0x004fc80000010000 */
[----:B------:R-:W-:Y:S01]  /*7ee0*/  FADD.FTZ R2, R80, R3 ;  /* 0x0000000350027221 */ /* 0x000fe20000010000 */
[----:B------:R-:W-:-:S01]  /*7ef0*/  FADD.FTZ R3, R9, R52 ;  /* 0x0000003409037221 */ /* 0x000fc20000010000 */
[----:B------:R-:W-:Y:S01]  /*7f00*/  FFMA.FTZ R52, R58, UR6, -R75 ;  /* 0x000000063a347c23 */ /* 0x000fe2000801084b */
[----:B------:R-:W2:Y:S01]  /*7f10*/  MUFU.EX2 R27, R27 ;  /* 0x0000001b001b7308 */ /* 0x000ea20000000800 */
[----:B0-----:R-:W-:-:S01]  /*7f20*/  FADD.FTZ R57, R21, R2 ;  /* 0x0000000215397221 */ /* 0x001fc20000010000 */
[----:B------:R-:W-:-:S04]  /*7f30*/  FADD.FTZ R3, R12, R3 ;  /* 0x000000030c037221 */ /* 0x000fc80000010000 */
[----:B------:R-:W-:Y:S02]  /*7f40*/  FADD.FTZ R58, R20, R3 ;  /* 0x00000003143a7221 */ /* 0x000fe40000010000 */
[----:B------:R-:W0:Y:S01]  /*7f50*/  MUFU.EX2 R30, R30 ;  /* 0x0000001e001e7308 */ /* 0x000e220000000800 */
[----:B-1----:R-:W-:-:S01]  /*7f60*/  FADD.FTZ R2, R24, R57 ;  /* 0x0000003918027221 */ /* 0x002fc20000010000 */
[----:B------:R-:W-:-:S06]  /*7f70*/  FFMA.FTZ R57, R61, UR6, -R75 ;  /* 0x000000063d397c23 */ /* 0x000fcc000801084b */
[----:B------:R-:W1:Y:S01]  /*7f80*/  MUFU.EX2 R29, R29 ;  /* 0x0000001d001d7308 */ /* 0x000e620000000800 */
[----:B--2---:R-:W-:-:S07]  /*7f90*/  FADD.FTZ R3, R27, R2 ;  /* 0x000000021b037221 */ /* 0x004fce0000010000 */
[----:B------:R-:W2:Y:S01]  /*7fa0*/  MUFU.EX2 R34, R34 ;  /* 0x0000002200227308 */ /* 0x000ea20000000800 */
[----:B0-----:R-:W-:-:S07]  /*7fb0*/  FADD.FTZ R2, R30, R3 ;  /* 0x000000031e027221 */ /* 0x001fce0000010000 */
[----:B------:R-:W0:Y:S01]  /*7fc0*/  MUFU.EX2 R33, R33 ;  /* 0x0000002100217308 */ /* 0x000e220000000800 */
[----:B-1----:R-:W-:-:S07]  /*7fd0*/  FADD.FTZ R3, R29, R2 ;  /* 0x000000021d037221 */ /* 0x002fce0000010000 */
[----:B------:R1:W-:Y:S01]  /*7fe0*/  MUFU.EX2 R6, R81 ;  /* 0x0000005100067308 */ /* 0x0003e20000000800 */
[----:B--2---:R-:W-:-:S07]  /*7ff0*/  FADD.FTZ R2, R34, R3 ;  /* 0x0000000322027221 */ /* 0x004fce0000010000 */
[----:B------:R-:W2:Y:S01]  /*8000*/  MUFU.EX2 R38, R38 ;  /* 0x0000002600267308 */ /* 0x000ea20000000800 */
[----:B-1----:R-:W-:-:S01]  /*8010*/  FADD.FTZ R81, R25, R58 ;  /* 0x0000003a19517221 */ /* 0x002fc20000010000 */
[----:B0-----:R-:W-:-:S03]  /*8020*/  FADD.FTZ R3, R33, R2 ;  /* 0x0000000221037221 */ /* 0x001fc60000010000 */
[----:B------:R-:W-:-:S03]  /*8030*/  FADD.FTZ R58, R28, R81 ;  /* 0x000000511c3a7221 */ /* 0x000fc60000010000 */
[----:B------:R-:W0:Y:S01]  /*8040*/  MUFU.EX2 R37, R37 ;  /* 0x0000002500257308 */ /* 0x000e220000000800 */
[----:B------:R-:W-:-:S01]  /*8050*/  FADD.FTZ R61, R83, R58 ;  /* 0x0000003a533d7221 */ /* 0x000fc20000010000 */
[----:B------:R-:W-:-:S03]  /*8060*/  FFMA.FTZ R58, R62, UR6, -R75 ;  /* 0x000000063e3a7c23 */ /* 0x000fc6000801084b */
[----:B------:R-:W-:Y:S01]  /*8070*/  FADD.FTZ R62, R32, R61 ;  /* 0x0000003d203e7221 */ /* 0x000fe20000010000 */
[----:B------:R-:W-:-:S02]  /*8080*/  FFMA.FTZ R61, R65, UR6, -R75 ;  /* 0x00000006413d7c23 */ /* 0x000fc4000801084b */
[----:B------:R-:W1:Y:S01]  /*8090*/  MUFU.EX2 R40, R40 ;  /* 0x0000002800287308 */ /* 0x000e620000000800 */
[----:B------:R-:W-:-:S01]  /*80a0*/  FADD.FTZ R81, R35, R62 ;  /* 0x0000003e23517221 */ /* 0x000fc20000010000 */
[----:B--2---:R-:W-:-:S03]  /*80b0*/  FADD.FTZ R2, R38, R3 ;  /* 0x0000000326027221 */ /* 0x004fc60000010000 */
[----:B------:R-:W-:-:S03]  /*80c0*/  FADD.FTZ R62, R36, R81 ;  /* 0x00000051243e7221 */ /* 0x000fc60000010000 */
[----:B------:R-:W2:Y:S01]  /*80d0*/  MUFU.EX2 R39, R39 ;  /* 0x0000002700277308 */ /* 0x000ea20000000800 */
[----:B0-----:R-:W-:-:S01]  /*80e0*/  FADD.FTZ R3, R37, R2 ;  /* 0x0000000225037221 */ /* 0x001fc20000010000 */
[----:B------:R-:W-:Y:S01]  /*80f0*/  FADD.FTZ R65, R41, R62 ;  /* 0x0000003e29417221 */ /* 0x000fe20000010000 */
[----:B------:R-:W-:-:S03]  /*8100*/  FFMA.FTZ R62, R66, UR6, -R75 ;  /* 0x00000006423e7c23 */ /* 0x000fc6000801084b */
[----:B------:R-:W-:Y:S01]  /*8110*/  FADD.FTZ R2, R42, R65 ;  /* 0x000000412a027221 */ /* 0x000fe20000010000 */
[----:B------:R-:W-:-:S01]  /*8120*/  FFMA.FTZ R65, R68, UR6, -R75 ;  /* 0x0000000644417c23 */ /* 0x000fc2000801084b */
[----:B------:R-:W0:Y:S01]  /*8130*/  MUFU.EX2 R43, R43 ;  /* 0x0000002b002b7308 */ /* 0x000e220000000800 */
[----:B-1----:R-:W-:-:S04]  /*8140*/  FADD.FTZ R3, R40, R3 ;  /* 0x0000000328037221 */ /* 0x002fc80000010000 */
[----:B------:R-:W-:Y:S01]  /*8150*/  FADD.FTZ R66, R6, R3 ;  /* 0x0000000306427221 */ /* 0x000fe20000010000 */
[----:B------:R-:W-:-:S02]  /*8160*/  FADD.FTZ R3, R45, R2 ;  /* 0x000000022d037221 */ /* 0x000fc40000010000 */
[----:B------:R-:W1:Y:S01]  /*8170*/  MUFU.EX2 R44, R44 ;  /* 0x0000002c002c7308 */ /* 0x000e620000000800 */
[----:B--2---:R-:W-:-:S01]  /*8180*/  FADD.FTZ R66, R39, R66 ;  /* 0x0000004227427221 */ /* 0x004fc20000010000 */
[----:B------:R-:W-:-:S04]  /*8190*/  FADD.FTZ R2, R46, R3 ;  /* 0x000000032e027221 */ /* 0x000fc80000010000 */
[----:B------:R-:W-:Y:S02]  /*81a0*/  FADD.FTZ R81, R49, R2 ;  /* 0x0000000231517221 */ /* 0x000fe40000010000 */
[----:B------:R-:W2:Y:S01]  /*81b0*/  MUFU.EX2 R47, R47 ;  /* 0x0000002f002f7308 */ /* 0x000ea20000000800 */
[----:B0-----:R-:W-:-:S01]  /*81c0*/  FADD.FTZ R3, R43, R66 ;  /* 0x000000422b037221 */ /* 0x001fc20000010000 */
[----:B------:R-:W-:Y:S01]  /*81d0*/  FADD.FTZ R68, R50, R81 ;  /* 0x0000005132447221 */ /* 0x000fe20000010000 */
[----:B------:R-:W-:-:S03]  /*81e0*/  FFMA.FTZ R66, R70, UR6, -R75 ;  /* 0x0000000646427c23 */ /* 0x000fc6000801084b */
[----:B------:R-:W-:Y:S01]  /*81f0*/  FADD.FTZ R81, R53, R68 ;  /* 0x0000004435517221 */ /* 0x000fe20000010000 */
[----:B------:R-:W-:-:S01]  /*8200*/  FFMA.FTZ R68, R72, UR6, -R75 ;  /* 0x0000000648447c23 */ /* 0x000fc2000801084b */
[----:B------:R-:W0:Y:S01]  /*8210*/  MUFU.EX2 R48, R48 ;  /* 0x0000003000307308 */ /* 0x000e220000000800 */
[----:B-1----:R-:W-:-:S01]  /*8220*/  FADD.FTZ R2, R44, R3 ;  /* 0x000000032c027221 */ /* 0x002fc20000010000 */
[----:B------:R-:W-:Y:S01]  /*8230*/  FADD.FTZ R70, R56, R81 ;  /* 0x0000005138467221 */ /* 0x000fe20000010000 */
[----:B------:R-:W-:-:S03]  /*8240*/  FFMA.FTZ R81, R74, UR6, -R75 ;  /* 0x000000064a517c23 */ /* 0x000fc6000801084b */
[----:B------:R-:W-:Y:S02]  /*8250*/  FADD.FTZ R85, R59, R70 ;  /* 0x000000463b557221 */ /* 0x000fe40000010000 */
        /* <DEDUP_REMOVED lines=14> */
[--C-:B------:R-:W-:Y:S01]  /*8340*/  FFMA.FTZ R70, R76, UR6, -R75.reuse ;  /* 0x000000064c467c23 */ /* 0x100fe2000801084b */
[----:B------:R-:W-:-:S05]  /*8350*/  FFMA.FTZ R75, R79, UR6, -R75 ;  /* 0x000000064f4b7c23 */ /* 0x000fca000801084b */
        /* <DEDUP_REMOVED lines=29> */
[----:B------:R-:W-:Y:S01]  /*8530*/  FADD.FTZ R3, R26, R79 ;  /* 0x0000004f1a037221 */ /* 0x000fe20000010000 */
[----:B0-----:R-:W-:-:S01]  /*8540*/  FADD.FTZ R2, R75, R2 ;  /* 0x000000024b027221 */ /* 0x001fc20000010000 */
[----:B------:R-:W-:Y:S06]  /*8550*/  @!P0 BRA `(.L_x_800) ;  /* 0x0000000000048947 */ /* 0x000fec0003800000 */
[----:B------:R-:W-:Y:S01]  /*8560*/  BPT.TRAP 0x1 ;  /* 0x000000040000795c */ /* 0x000fe20000300000 */
.L_x_800:
[----:B------:R-:W-:Y:S01]  /*8570*/  UIADD3 UR7, UR11, 0x19c60, URZ ;  /* 0x00019c600b077890 */ /* 0x000fe2000fffe03f */
[----:B------:R-:W-:Y:S01]  /*8580*/  ISETP.GT.AND P1, PT, R4, UR17, PT ;  /* 0x0000001104007c0c */ /* 0x000fe2000bf24270 */
[----:B------:R-:W-:Y:S01]  /*8590*/  UMOV UR21, UR37 ;  /* 0x0000002500157c82 */ /* 0x000fe20008000000 */
[----:B------:R-:W-:Y:S01]  /*85a0*/  F2FP.SATFINITE.E4M3.F32.PACK_AB_MERGE_C R6, R39, R6, RZ ;  /* 0x000000062706723e */ /* 0x000fe200048070ff */
[----:B------:R-:W-:Y:S01]  /*85b0*/  UPRMT UR7, UR45, 0x654, UR7 ;  /* 0x000006542d077896 */ /* 0x000fe20008000007 */
[----:B------:R-:W-:Y:S01]  /*85c0*/  F2FP.SATFINITE.E4M3.F32.PACK_AB_MERGE_C R8, R11, R8, RZ ;  /* 0x000000080b08723e */ /* 0x000fe200048070ff */
[----:B------:R-:W-:Y:S01]  /*85d0*/  UMOV UR22, UR38 ;  /* 0x0000002600167c82 */ /* 0x000fe20008000000 */
[----:B------:R-:W-:Y:S01]  /*85e0*/  F2FP.SATFINITE.E4M3.F32.PACK_AB_MERGE_C R13, R80, R13, RZ ;  /* 0x0000000d500d723e */ /* 0x000fe200048070ff */
[-C--:B------:R-:W-:Y:S01]  /*85f0*/  FMUL.FTZ R88, R88, R5.reuse ;  /* 0x0000000558587220 */ /* 0x080fe20000410000 */
[----:B------:R-:W-:Y:S01]  /*8600*/  F2FP.SATFINITE.E4M3.F32.PACK_AB_MERGE_C R20, R25, R20, RZ ;  /* 0x000000141914723e */ /* 0x000fe200048070ff */
[----:B------:R-:W-:Y:S01]  /*8610*/  FMUL.FTZ R89, R89, R5 ;  /* 0x0000000559597220 */ /* 0x000fe20000410000 */
[----:B------:R-:W-:Y:S01]  /*8620*/  F2FP.SATFINITE.E4M3.F32.PACK_AB_MERGE_C R27, R30, R27, RZ ;  /* 0x0000001b1e1b723e */ /* 0x000fe200048070ff */
[----:B------:R-:W-:Y:S01]  /*8630*/  FMUL.FTZ R92, R92, R5 ;  /* 0x000000055c5c7220 */ /* 0x000fe20000410000 */
[----:B------:R-:W-:Y:S01]  /*8640*/  F2FP.SATFINITE.E4M3.F32.PACK_AB_MERGE_C R32, R35, R32, RZ ;  /* 0x000000202320723e */ /* 0x000fe200048070ff */
[----:B------:R-:W-:Y:S01]  /*8650*/  SYNCS.ARRIVE.TRANS64.RED.A1T0 RZ, [UR7], RZ ;  /* 0x000000ffffff79a7 */ /* 0x000fe20008100407 */
        /* <DEDUP_REMOVED lines=33> */
[-C--:B------:R-:W-:Y:S01]  /*8870*/  FMUL.FTZ R90, R90, R84.reuse ;  /* 0x000000545a5a7220 */ /* 0x080fe20000410000 */
[----:B------:R-:W-:Y:S01]  /*8880*/  F2FP.SATFINITE.E4M3.F32.PACK_AB_MERGE_C R149, R10, R15, R13 ;  /* 0x0000000f0a95723e */ /* 0x000fe2000480700d */
[-C--:B------:R-:W-:Y:S01]  /*8890*/  FMUL.FTZ R91, R91, R84.reuse ;  /* 0x000000545b5b7220 */ /* 0x080fe20000410000 */
        /* <DEDUP_REMOVED lines=35> */
[----:B------:R-:W-:-:S02]  /*8ad0*/  VIADD R4, R4, 0xffffffff ;  /* 0xffffffff04047836 */ /* 0x000fc40000000000 */
[----:B------:R-:W-:Y:S02]  /*8ae0*/  IMAD.MOV.U32 R6, RZ, RZ, R31 ;  /* 0x000000ffff067224 */ /* 0x000fe400078e001f */
[----:B------:R-:W-:Y:S01]  /*8af0*/  IMAD.MOV.U32 R5, RZ, RZ, R7 ;  /* 0x000000ffff057224 */ /* 0x000fe200078e0007 */
[----:B------:R-:W-:Y:S06]  /*8b00*/  @P1 BRA `(.L_x_801) ;  /* 0xffffffc800d41947 */ /* 0x000fec000383ffff */
.L_x_782:
[----:B------:R-:W-:Y:S01]  /*8b10*/  UISETP.NE.AND UP1, UPT, UR49, URZ, UPT ;  /* 0x0000003f3100728c */ /* 0x000fe2000bf25270 */
[----:B------:R-:W-:Y:S01]  /*8b20*/  IADD3 R54, -R54, 0x1, RZ ;  /* 0x0000000136367810 */ /* 0x000fe20007ffe1ff */
[----:B------:R-:W-:Y:S02]  /*8b30*/  UISETP.NE.AND UP0, UPT, UR48, URZ, UPT ;  /* 0x0000003f3000728c */ /* 0x000fe4000bf05270 */
[----:B------:R-:W-:Y:S02]  /*8b40*/  UIADD3 UR7, UR40, 0xbf, URZ ;  /* 0x000000bf28077890 */ /* 0x000fe4000fffe03f */
[----:B------:R-:W-:Y:S02]  /*8b50*/  IMAD R5, R55, UR42, R54 ;  /* 0x0000002a37057c24 */ /* 0x000fe4000f8e0236 */
[----:B------:R-:W-:-:S03]  /*8b60*/  PLOP3.LUT P1, PT, PT, PT, UP0, 0x40, 0x0 ;  /* 0x000000000000781c */ /* 0x000fc60003f2e808 */
[----:B------:R-:W-:Y:S01]  /*8b70*/  @UP1 ULDC UR10, c[0x0][0x44c] ;  /* 0x00011300000a1ab9 */ /* 0x000fe20000000800 */
[----:B------:R-:W-:Y:S01]  /*8b80*/  @UP1 ULDC UR14, c[0x0][0x450] ;  /* 0x00011400000e1ab9 */ /* 0x000fe20000000800 */
[----:B------:R-:W-:-:S04]  /*8b90*/  UIMAD.WIDE.U32 UR10, UR7, UR10, URZ ;  /* 0x0000000a070a72a5 */ /* 0x000fc8000f8e003f */
[----:B------:R-:W-:-:S06]  /*8ba0*/  @UP1 USHF.R.U32.HI UR7, URZ, UR14, UR11 ;  /* 0x0000000e3f071299 */ /* 0x000fcc000801160b */
[----:B------:R-:W-:-:S04]  /*8bb0*/  VIADD R5, R5, UR7 ;  /* 0x0000000705057c36 */ /* 0x000fc80008000000 */
[----:B------:R-:W-:Y:S01]  /*8bc0*/  VIADD R6, R5, -UR18 ;  /* 0x8000001205067c36 */ /* 0x000fe20008000000 */
[----:B------:R-:W-:Y:S06]  /*8bd0*/  @P1 BRA `(.L_x_802) ;  /* 0x0000000000441947 */ /* 0x000fec0003800000 */
[----:B------:R-:W-:-:S13]  /*8be0*/  ISETP.GT.AND P1, PT, R5, -0x1, PT ;  /* 0xffffffff0500780c */ /* 0x000fda0003f24270 */
[----:B------:R-:W-:Y:S05]  /*8bf0*/  @P1 BRA `(.L_x_803) ;  /* 0x0000000000201947 */ /* 0x000fea0003800000 */
[----:B------:R-:W0:Y:S01]  /*8c00*/  LDC R10, c[0x0][0x9e4] ;  /* 0x00027900ff0a7b82 */ /* 0x000e220000000800 */
[----:B------:R-:W-:Y:S02]  /*8c10*/  LOP3.LUT R5, RZ, R5, RZ, 0x33, !PT ;  /* 0x00000005ff057212 */ /* 0x000fe400078e33ff */
[----:B0-----:R-:W-:-:S13]  /*8c20*/  ISETP.NE.AND P1, PT, R10, 0x1, PT ;  /* 0x000000010a00780c */ /* 0x001fda0003f25270 */
[----:B------:R-:W0:Y:S02]  /*8c30*/  @P1 LDC.64 R8, c[0x0][0x9e8] ;  /* 0x00027a00ff081b82 */ /* 0x000e240000000a00 */
[----:B0-----:R-:W-:-:S05]  /*8c40*/  @P1 IMAD.HI.U32 R8, R5, R8, RZ ;  /* 0x0000000805081227 */ /* 0x001fca00078e00ff */
[----:B------:R-:W-:-:S04]  /*8c50*/  @P1 SHF.R.U32.HI R5, RZ, R9, R8 ;  /* 0x00000009ff051219 */ /* 0x000fc80000011608 */
[----:B------:R-:W-:Y:S01]  /*8c60*/  LOP3.LUT R5, RZ, R5, RZ, 0x33, !PT ;  /* 0x00000005ff057212 */ /* 0x000fe200078e33ff */
[----:B------:R-:W-:Y:S06]  /*8c70*/  BRA `(.L_x_804) ;  /* 0x0000000000147947 */ /* 0x000fec0003800000 */
.L_x_803:
[----:B------:R-:W0:Y:S02]  /*8c80*/  LDC R10, c[0x0][0x9e4] ;  /* 0x00027900ff0a7b82 */ /* 0x000e240000000800 */
[----:B0-----:R-:W-:-:S13]  /*8c90*/  ISETP.NE.AND P1, PT, R10, 0x1, PT ;  /* 0x000000010a00780c */ /* 0x001fda0003f25270 */
[----:B------:R-:W0:Y:S02]  /*8ca0*/  @P1 LDC.64 R8, c[0x0][0x9e8] ;  /* 0x00027a00ff081b82 */ /* 0x000e240000000a00 */
[----:B0-----:R-:W-:-:S05]  /*8cb0*/  @P1 IMAD.HI.U32 R8, R5, R8, RZ ;  /* 0x0000000805081227 */ /* 0x001fca00078e00ff */
[----:B------:R-:W-:-:S07]  /*8cc0*/  @P1 SHF.R.U32.HI R5, RZ, R9, R8 ;  /* 0x00000009ff051219 */ /* 0x000fce0000011608 */
.L_x_804:
[----:B------:R-:W-:-:S05]  /*8cd0*/  IMAD R5, R5, R10, RZ ;  /* 0x0000000a05057224 */ /* 0x000fca00078e02ff */
[----:B------:R-:W-:-:S07]  /*8ce0*/  VIMNMX R6, R6, R5, !PT ;  /* 0x0000000506067248 */ /* 0x000fce0007fe0100 */
.L_x_802:
[----:B------:R-:W-:-:S05]  /*8cf0*/  VIADD R6, R6, 0x7f ;  /* 0x0000007f06067836 */ /* 0x000fca0000000000 */
[----:B------:R-:W-:-:S04]  /*8d00*/  SHF.R.S32.HI R5, RZ, 0x1f, R6 ;  /* 0x0000001fff057819 */ /* 0x000fc80000011406 */
[----:B------:R-:W-:-:S04]  /*8d10*/  LEA.HI R5, R5, R6, RZ, 0x7 ;  /* 0x0000000605057211 */ /* 0x000fc800078f38ff */
[----:B------:R-:W-:-:S04]  /*8d20*/  SHF.R.S32.HI R5, RZ, 0x7, R5 ;  /* 0x00000007ff057819 */ /* 0x000fc80000011405 */
[----:B------:R-:W-:-:S04]  /*8d30*/  VIMNMX R5, R5, UR44, !PT ;  /* 0x0000002c05057c48 */ /* 0x000fc8000ffe0100 */
[----:B------:R-:W-:-:S13]  /*8d40*/  ISETP.GE.AND P1, PT, R4, R5, PT ;  /* 0x000000050400720c */ /* 0x000fda0003f26270 */
[----:B------:R-:W-:Y:S05]  /*8d50*/  @!P1 BRA `(.L_x_805) ;  /* 0x0000002000f49947 */ /* 0x000fea0003800000 */
[----:B------:R-:W-:Y:S01]  /*8d60*/  IMAD.MOV.U32 R8, RZ, RZ, R31 ;  /* 0x000000ffff087224 */ /* 0x000fe200078e001f */
[----:B------:R-:W-:Y:S01]  /*8d70*/  UMOV UR18, UR37 ;  /* 0x0000002500127c82 */ /* 0x000fe20008000000 */
[----:B------:R-:W-:Y:S01]  /*8d80*/  IMAD.MOV.U32 R6, RZ, RZ, R7 ;  /* 0x000000ffff067224 */ /* 0x000fe200078e0007 */
[----:B------:R-:W-:Y:S01]  /*8d90*/  UMOV UR19, UR38 ;  /* 0x0000002600137c82 */ /* 0x000fe20008000000 */
[----:B------:R-:W-:-:S05]  /*8da0*/  ULDC UR17, c[0x0][0x988] ;  /* 0x0002620000117ab9 */ /* 0x000fca0000000800 */
.L_x_816:
[----:B------:R-:W-:-:S04]  /*8db0*/  UIADD3 UR38, UR19, 0x1, URZ ;  /* 0x0000000113267890 */ /* 0x000fc8000fffe03f */
[----:B------:R-:W-:-:S04]  /*8dc0*/  UISETP.NE.AND UP0, UPT, UR38, 0x2, UPT ;  /* 0x000000022600788c */ /* 0x000fc8000bf05270 */
[----:B------:R-:W-:Y:S02]  /*8dd0*/  USEL UR37, URZ, 0x1, UP0 ;  /* 0x000000013f257887 */ /* 0x000fe40008000000 */
[----:B------:R-:W-:Y:S02]  /*8de0*/  USEL UR38, UR38, URZ, UP0 ;  /* 0x0000003f26267287 */ /* 0x000fe40008000000 */
[----:B------:R-:W-:Y:S01]  /*8df0*/  ULOP3.LUT UR37, UR18, UR37, URZ, 0x3c, !UPT ;  /* 0x0000002512257292 */ /* 0x000fe2000f8e3c3f */
[----:B------:R-:W-:Y:S11]  /*8e00*/  @!P0 BRA `(.L_x_806) ;  /* 0x0000000000048947 */ /* 0x000ff60003800000 */
[----:B------:R-:W-:Y:S01]  /*8e10*/  BPT.TRAP 0x1 ;  /* 0x000000040000795c */ /* 0x000fe20000300000 */
.L_x_806:
[----:B------:R-:W-:Y:S01]  /*8e20*/  ULEA UR6, UR38, UR46, 0x3 ;  /* 0x0000002e26067291 */ /* 0x000fe2000f8e183f */
[----:B------:R-:W-:-:S05]  /*8e30*/  IMAD.U32 R7, RZ, RZ, UR37 ;  /* 0x00000025ff077e24 */ /* 0x000fca000f8e00ff */
[----:B------:R-:W-:-:S04]  /*8e40*/  SHF.L.U32 R7, R7, 0x1f, RZ ;  /* 0x0000001f07077819 */ /* 0x000fc800000006ff */
[----:B------:R0:W1:Y:S01]  /*8e50*/  SYNCS.PHASECHK.TRANS64.TRYWAIT P1, [UR6+0x19c30], R7 ;  /* 0x019c3007ff0075a7 */ /* 0x0000620008020146 */
[----:B------:R-:W-:Y:S05]  /*8e60*/  @!P0 BRA `(.L_x_807) ;  /* 0x0000000000048947 */ /* 0x000fea0003800000 */
[----:B------:R-:W-:Y:S01]  /*8e70*/  BPT.TRAP 0x1 ;  /* 0x000000040000795c */ /* 0x000fe20000300000 */
.L_x_807:
[----:B-1----:R-:W-:Y:S05]  /*8e80*/  @P1 BRA `(.L_x_808) ;  /* 0x0000000000081947 */ /* 0x002fea0003800000 */
[----:B------:R-:W1:Y:S02]  /*8e90*/  SYNCS.PHASECHK.TRANS64.TRYWAIT P1, [UR6+0x19c30], R7 ;  /* 0x019c3007ff0075a7 */ /* 0x000e640008020146 */
[----:B-1----:R-:W-:Y:S05]  /*8ea0*/  @!P1 BRA `(.L_x_809) ;  /* 0x000000c800249947 */ /* 0x002fea0003800000 */
.L_x_808:
        /* <DEDUP_REMOVED lines=17> */
.L_x_810:
[----:B------:R-:W-:Y:S01]  /*8fc0*/  ULEA UR11, UR19, UR46, 0x3 ;  /* 0x0000002e130b7291 */ /* 0x000fe2000f8e183f */
[----:B01----:R-:W-:-:S05]  /*8fd0*/  IMAD.U32 R7, RZ, RZ, UR18 ;  /* 0x00000012ff077e24 */ /* 0x003fca000f8e00ff */
[----:B------:R-:W-:-:S04]  /*8fe0*/  SHF.L.U32 R7, R7, 0x1f, RZ ;  /* 0x0000001f07077819 */ /* 0x000fc800000006ff */
[----:B------:R0:W1:Y:S01]  /*8ff0*/  SYNCS.PHASECHK.TRANS64.TRYWAIT P1, [UR11+0x19c50], R7 ;  /* 0x019c5007ff0075a7 */ /* 0x000062000802014b */
[----:B------:R-:W-:Y:S05]  /*9000*/  @!P0 BRA `(.L_x_811) ;  /* 0x0000000000048947 */ /* 0x000fea0003800000 */
[----:B------:R-:W-:Y:S01]  /*9010*/  BPT.TRAP 0x1 ;  /* 0x000000040000795c */ /* 0x000fe20000300000 */
.L_x_811:
[----:B-1----:R-:W-:Y:S05]  /*9020*/  @P1 BRA `(.L_x_812) ;  /* 0x0000000000081947 */ /* 0x002fea0003800000 */
[----:B------:R-:W1:Y:S02]  /*9030*/  SYNCS.PHASECHK.TRANS64.TRYWAIT P1, [UR11+0x19c50], R7 ;  /* 0x019c5007ff0075a7 */ /* 0x000e64000802014b */
[----:B-1----:R-:W-:Y:S05]  /*9040*/  @!P1 BRA `(.L_x_813) ;  /* 0x000000c400d49947 */ /* 0x002fea0003800000 */
.L_x_812:
        /* <DEDUP_REMOVED lines=27> */
.L_x_814:
[C---:B------:R-:W-:Y:S01]  /*9200*/  FMUL.FTZ R11, R0.reuse, R26 ;  /* 0x0000001a000b7220 */ /* 0x040fe20000410000 */
[C---:B------:R-:W-:Y:S01]  /*9210*/  FMUL.FTZ R9, R0.reuse, R24 ;  /* 0x0000001800097220 */ /* 0x040fe20000410000 */
[C---:B------:R-:W-:Y:S01]  /*9220*/  FMUL.FTZ R12, R0.reuse, R27 ;  /* 0x0000001b000c7220 */ /* 0x040fe20000410000 */
[C---:B-1----:R-:W-:Y:S01]  /*9230*/  FMUL.FTZ R10, R0.reuse, R25 ;  /* 0x00000019000a7220 */ /* 0x042fe20000410000 */
        /* <DEDUP_REMOVED lines=18> */
[----:B------:R-:W2:Y:S01]  /*9360*/  MUFU.TANH R12, R12 ;  /* 0x0000000c000c7308 */ /* 0x000ea20000002400 */
        /* <DEDUP_REMOVED lines=50> */
[----:B------:R-:W-:Y:S01]  /*9690*/  FMUL.FTZ R77, R0, R85 ;  /* 0x00000055004d7220 */ /* 0x000fe20000410000 */
[----:B------:R-:W-:Y:S01]  /*96a0*/  UMOV UR6, UR17 ;  /* 0x0000001100067c82 */ /* 0x000fe20008000000 */
[----:B------:R-:W-:-:S03]  /*96b0*/  ULEA UR7, UR38, UR46, 0x3 ;  /* 0x0000002e26077291 */ /* 0x000fc6000f8e183f */
[----:B------:R-:W1:Y:S01]  /*96c0*/  MUFU.TANH R21, R21 ;  /* 0x0000001500157308 */ /* 0x000e620000002400 */
[----:B0-----:R-:W-:Y:S01]  /*96d0*/  FMNMX.FTZ R68, R14, R7, !PT ;  /* 0x000000070e447209 */ /* 0x001fe20007810000 */
[----:B------:R-:W-:-:S04]  /*96e0*/  UIADD3 UR7, UR7, 0x19c40, URZ ;  /* 0x00019c4007077890 */ /* 0x000fc8000fffe03f */
[----:B------:R-:W-:Y:S02]  /*96f0*/  UPRMT UR7, UR45, 0x654, UR7 ;  /* 0x000006542d077896 */ /* 0x000fe40008000007 */
[----:B------:R-:W0:Y:S01]  /*9700*/  MUFU.TANH R26, R26 ;  /* 0x0000001a001a7308 */ /* 0x000e220000002400 */
[----:B--2---:R-:W-:-:S06]  /*9710*/  FMNMX.FTZ R31, R25, R70, !PT ;  /* 0x00000046191f7209 */ /* 0x004fcc0007810000 */
[----:B------:R-:W-:Y:S01]  /*9720*/  SYNCS.ARRIVE.TRANS64.RED.A1T0 RZ, [UR7], RZ ;  /* 0x000000ffffff79a7 */ /* 0x000fe20008100407 */
[----:B------:R-:W2:Y:S01]  /*9730*/  MUFU.TANH R24, R24 ;  /* 0x0000001800187308 */ /* 0x000ea20000002400 */
[----:B-1----:R-:W-:Y:S01]  /*9740*/  FMNMX.FTZ R7, R21, R68, !PT ;  /* 0x0000004415077209 */ /* 0x002fe20007810000 */
[----:B------:R-:W-:-:S06]  /*9750*/  FMUL.FTZ R68, R0, R76 ;  /* 0x0000004c00447220 */ /* 0x000fcc0000410000 */
[----:B------:R-:W1:Y:S01]  /*9760*/  MUFU.TANH R29, R29 ;  /* 0x0000001d001d7308 */ /* 0x000e620000002400 */
[----:B0-----:R-:W-:-:S07]  /*9770*/  FMNMX.FTZ R72, R26, R31, !PT ;  /* 0x0000001f1a487209 */ /* 0x001fce0007810000 */
[----:B------:R-:W0:Y:S01]  /*9780*/  MUFU.TANH R27, R27 ;  /* 0x0000001b001b7308 */ /* 0x000e220000002400 */
[----:B--2---:R-:W-:-:S07]  /*9790*/  FMNMX.FTZ R70, R24, R7, !PT ;  /* 0x0000000718467209 */ /* 0x004fce0007810000 */
[----:B------:R-:W2:Y:S01]  /*97a0*/  MUFU.TANH R30, R30 ;  /* 0x0000001e001e7308 */ /* 0x000ea20000002400 */
[----:B-1----:R-:W-:-:S07]  /*97b0*/  FMNMX.FTZ R31, R29, R72, !PT ;  /* 0x000000481d1f7209 */ /* 0x002fce0007810000 */
[----:B------:R-:W1:Y:S01]  /*97c0*/  MUFU.TANH R28, R28 ;  /* 0x0000001c001c7308 */ /* 0x000e620000002400 */
[----:B0-----:R-:W-:Y:S01]  /*97d0*/  FMNMX.FTZ R7, R27, R70, !PT ;  /* 0x000000461b077209 */ /* 0x001fe20007810000 */
[----:B------:R-:W-:-:S06]  /*97e0*/  FMUL.FTZ R70, R0, R78 ;  /* 0x0000004e00467220 */ /* 0x000fcc0000410000 */
[----:B------:R-:W0:Y:S01]  /*97f0*/  MUFU.TANH R34, R34 ;  /* 0x0000002200227308 */ /* 0x000e220000002400 */
[----:B--2---:R-:W-:-:S07]  /*9800*/  FMNMX.FTZ R31, R30, R31, !PT ;  /* 0x0000001f1e1f7209 */ /* 0x004fce0007810000 */
[----:B------:R-:W2:Y:S01]  /*9810*/  MUFU.TANH R32, R32 ;  /* 0x0000002000207308 */ /* 0x000ea20000002400 */
[----:B-1----:R-:W-:-:S07]  /*9820*/  FMNMX.FTZ R7, R28, R7, !PT ;  /* 0x000000071c077209 */ /* 0x002fce0007810000 */
[----:B------:R-:W1:Y:S01]  /*9830*/  MUFU.TANH R35, R35 ;  /* 0x0000002300237308 */ /* 0x000e620000002400 */
[----:B0-----:R-:W-:-:S07]  /*9840*/  FMNMX.FTZ R74, R34, R31, !PT ;  /* 0x0000001f224a7209 */ /* 0x001fce0007810000 */
        /* <DEDUP_REMOVED lines=13> */
[----:B--2---:R-:W-:Y:S01]  /*9920*/  FMNMX.FTZ R7, R37, R72, !PT ;  /* 0x0000004825077209 */ /* 0x004fe20007810000 */
[----:B------:R-:W-:-:S06]  /*9930*/  FMUL.FTZ R72, R0, R80 ;  /* 0x0000005000487220 */ /* 0x000fcc0000410000 */
        /* <DEDUP_REMOVED lines=78> */
[----:B0-----:R-:W-:-:S05]  /*9e20*/  FMNMX.FTZ R82, R79, R82, !PT ;  /* 0x000000524f527209 */ /* 0x001fca0007810000 */
[----:B------:R-:W0:Y:S01]  /*9e30*/  SHFL.BFLY PT, R31, R82, 0x2, 0x1f ;  /* 0x0c401f00521f7f89 */ /* 0x000e2200000e0000 */
[----:B--2---:R-:W-:-:S04]  /*9e40*/  FMNMX.FTZ R80, R76, R7, !PT ;  /* 0x000000074c507209 */ /* 0x004fc80007810000 */
[----:B-1----:R-:W-:-:S05]  /*9e50*/  FMNMX.FTZ R80, R77, R80, !PT ;  /* 0x000000504d507209 */ /* 0x002fca0007810000 */
[----:B------:R-:W1:Y:S01]  /*9e60*/  SHFL.BFLY PT, R7, R80, 0x2, 0x1f ;  /* 0x0c401f0050077f89 */ /* 0x000e6200000e0000 */
[----:B0-----:R-:W-:-:S05]  /*9e70*/  FMNMX.FTZ R83, R82, R31, !PT ;  /* 0x0000001f52537209 */ /* 0x001fca0007810000 */
[----:B------:R-:W0:Y:S01]  /*9e80*/  SHFL.BFLY PT, R86, R83, 0x1, 0x1f ;  /* 0x0c201f0053567f89 */ /* 0x000e2200000e0000 */
[----:B-1----:R-:W-:-:S05]  /*9e90*/  FMNMX.FTZ R81, R80, R7, !PT ;  /* 0x0000000750517209 */ /* 0x002fca0007810000 */
[----:B------:R-:W1:Y:S01]  /*9ea0*/  SHFL.BFLY PT, R84, R81, 0x1, 0x1f ;  /* 0x0c201f0051547f89 */ /* 0x000e6200000e0000 */
[----:B0-----:R-:W-:-:S05]  /*9eb0*/  FMNMX.FTZ R31, R83, R86, !PT ;  /* 0x00000056531f7209 */ /* 0x001fca0007810000 */
[----:B------:R-:W-:-:S04]  /*9ec0*/  FADD.FTZ R8, -R31, R8 ;  /* 0x000000081f087221 */ /* 0x000fc80000010100 */
[----:B------:R-:W-:Y:S01]  /*9ed0*/  FMUL.FTZ R80, R8, UR6 ;  /* 0x0000000608507c20 */ /* 0x000fe20008410000 */
[----:B-1----:R-:W-:Y:S01]  /*9ee0*/  FMNMX.FTZ R7, R81, R84, !PT ;  /* 0x0000005451077209 */ /* 0x002fe20007810000 */
[----:B------:R-:W-:Y:S02]  /*9ef0*/  IMAD.U32 R84, RZ, RZ, UR6 ;  /* 0x00000006ff547e24 */ /* 0x000fe4000f8e00ff */
[----:B------:R0:W-:Y:S02]  /*9f00*/  MUFU.EX2 R81, R80 ;  /* 0x0000005000517308 */ /* 0x0001e40000000800 */
[----:B------:R-:W-:-:S01]  /*9f10*/  FFMA.FTZ R8, R7, R84, -8 ;  /* 0xc100000007087423 */ /* 0x000fc20000010054 */
[----:B------:R-:W-:-:S03]  /*9f20*/  FADD.FTZ R6, -R7, R6 ;  /* 0x0000000607067221 */ /* 0x000fc60000010100 */
[--C-:B------:R-:W-:Y:S01]  /*9f30*/  FFMA.FTZ R9, R9, UR6, -R8.reuse ;  /* 0x0000000609097c23 */ /* 0x100fe20008010808 */
[----:B------:R-:W-:-:S01]  /*9f40*/  FFMA.FTZ R10, R10, UR6, -R8 ;  /* 0x000000060a0a7c23 */ /* 0x000fc20008010808 */
[----:B0-----:R-:W-:Y:S02]  /*9f50*/  IMAD.U32 R80, RZ, RZ, UR6 ;  /* 0x00000006ff507e24 */ /* 0x001fe4000f8e00ff */
        /* <DEDUP_REMOVED lines=30> */
[----:B------:R-:W-:-:S01]  /*a140*/  FFMA.FTZ R8, R31, R80, -8 ;  /* 0xc10000001f087423 */ /* 0x000fc20000010050 */
[----:B------:R-:W-:Y:S01]  /*a150*/  FMUL.FTZ R6, R6, UR6 ;  /* 0x0000000606067c20 */ /* 0x000fe20008410000 */
[----:B------:R-:W-:Y:S02]  /*a160*/  MUFU.EX2 R9, R9 ;  /* 0x0000000900097308 */ /* 0x000fe40000000800 */
[----:B------:R-:W-:-:S01]  /*a170*/  FFMA.FTZ R80, R11, UR6, -R8 ;  /* 0x000000060b507c23 */ /* 0x000fc20008010808 */
[--C-:B------:R-:W-:Y:S01]  /*a180*/  FFMA.FTZ R11, R12, UR6, -R8.reuse ;  /* 0x000000060c0b7c23 */ /* 0x100fe20008010808 */
[----:B------:R-:W-:-:S01]  /*a190*/  FFMA.FTZ R12, R15, UR6, -R8 ;  /* 0x000000060f0c7c23 */ /* 0x000fc20008010808 */
[--C-:B------:R-:W-:Y:S01]  /*a1a0*/  FFMA.FTZ R15, R20, UR6, -R8.reuse ;  /* 0x00000006140f7c23 */ /* 0x100fe20008010808 */
[----:B------:R-:W-:-:S01]  /*a1b0*/  FFMA.FTZ R20, R25, UR6, -R8 ;  /* 0x0000000619147c23 */ /* 0x000fc20008010808 */
[--C-:B------:R-:W-:Y:S01]  /*a1c0*/  FFMA.FTZ R25, R26, UR6, -R8.reuse ;  /* 0x000000061a197c23 */ /* 0x100fe20008010808 */
        /* <DEDUP_REMOVED lines=17> */
[----:B0-----:R-:W-:-:S01]  /*a2e0*/  FFMA.FTZ R3, R6, R3, R9 ;  /* 0x0000000306037223 */ /* 0x001fc20000010009 */
[--C-:B------:R-:W-:Y:S01]  /*a2f0*/  FFMA.FTZ R59, R59, UR6, -R8.reuse ;  /* 0x000000063b3b7c23 */ /* 0x100fe20008010808 */
[----:B------:R-:W-:-:S01]  /*a300*/  FFMA.FTZ R63, R63, UR6, -R8 ;  /* 0x000000063f3f7c23 */ /* 0x000fc20008010808 */
[--C-:B------:R-:W-:Y:S01]  /*a310*/  FFMA.FTZ R67, R67, UR6, -R8.reuse ;  /* 0x0000000643437c23 */ /* 0x100fe20008010808 */
[----:B------:R-:W-:-:S01]  /*a320*/  FFMA.FTZ R71, R71, UR6, -R8 ;  /* 0x0000000647477c23 */ /* 0x000fc20008010808 */
[--C-:B------:R-:W-:Y:S01]  /*a330*/  FFMA.FTZ R75, R75, UR6, -R8.reuse ;  /* 0x000000064b4b7c23 */ /* 0x100fe20008010808 */
[----:B------:R-:W-:-:S01]  /*a340*/  FFMA.FTZ R79, R79, UR6, -R8 ;  /* 0x000000064f4f7c23 */ /* 0x000fc20008010808 */
[----:B------:R-:W0:Y:S01]  /*a350*/  MUFU.EX2 R11, R11 ;  /* 0x0000000b000b7308 */ /* 0x000e220000000800 */
[----:B-1----:R-:W-:-:S07]  /*a360*/  FFMA.FTZ R2, R81, R2, R80 ;  /* 0x0000000251027223 */ /* 0x002fce0000010050 */
[----:B------:R-:W1:Y:S01]  /*a370*/  MUFU.EX2 R13, R13 ;  /* 0x0000000d000d7308 */ /* 0x000e620000000800 */
[----:B--2---:R-:W-:-:S07]  /*a380*/  FADD.FTZ R54, R10, R3 ;  /* 0x000000030a367221 */ /* 0x004fce0000010000 */
[----:B------:R-:W2:Y:S01]  /*a390*/  MUFU.EX2 R12, R12 ;  /* 0x0000000c000c7308 */ /* 0x000ea20000000800 */
[----:B0-----:R-:W-:-:S07]  /*a3a0*/  FADD.FTZ R3, R11, R2 ;  /* 0x000000020b037221 */ /* 0x001fce0000010000 */
        /* <DEDUP_REMOVED lines=19> */
[----:B------:R-:W-:-:S06]  /*a4e0*/  FFMA.FTZ R58, R62, UR6, -R8 ;  /* 0x000000063e3a7c23 */ /* 0x000fcc0008010808 */
        /* <DEDUP_REMOVED lines=22> */
[----:B------:R-:W-:-:S06]  /*a650*/  FFMA.FTZ R62, R66, UR6, -R8 ;  /* 0x00000006423e7c23 */ /* 0x000fcc0008010808 */
        /* <DEDUP_REMOVED lines=83> */
.L_x_815:
[----:B------:R-:W-:Y:S01]  /*ab90*/  UIADD3 UR7, UR11, 0x19c60, URZ ;  /* 0x00019c600b077890 */ /* 0x000fe2000fffe03f */
[----:B------:R-:W-:Y:S01]  /*aba0*/  ISETP.GT.AND P1, PT, R4, R5, PT ;  /* 0x000000050400720c */ /* 0x000fe20003f24270 */
[----:B------:R-:W-:Y:S01]  /*abb0*/  UMOV UR18, UR37 ;  /* 0x0000002500127c82 */ /* 0x000fe20008000000 */
[----:B------:R-:W-:Y:S01]  /*abc0*/  F2FP.SATFINITE.E4M3.F32.PACK_AB_MERGE_C R13, R14, R13, RZ ;  /* 0x0000000d0e0d723e */ /* 0x000fe200048070ff */
[----:B------:R-:W-:Y:S01]  /*abd0*/  UPRMT UR7, UR45, 0x654, UR7 ;  /* 0x000006542d077896 */ /* 0x000fe20008000007 */
[----:B------:R-:W-:Y:S01]  /*abe0*/  F2FP.SATFINITE.E4M3.F32.PACK_AB_MERGE_C R12, R15, R12, RZ ;  /* 0x0000000c0f0c723e */ /* 0x000fe200048070ff */
[----:B------:R-:W-:Y:S01]  /*abf0*/  UMOV UR19, UR38 ;  /* 0x0000002600137c82 */ /* 0x000fe20008000000 */
[----:B------:R-:W-:Y:S01]  /*ac00*/  F2FP.SATFINITE.E4M3.F32.PACK_AB_MERGE_C R27, R28, R27, RZ ;  /* 0x0000001b1c1b723e */ /* 0x000fe200048070ff */
[----:B------:R-:W-:Y:S01]  /*ac10*/  FMUL.FTZ R88, R88, R6 ;  /* 0x0000000658587220 */ /* 0x000fe20000410000 */
[----:B------:R-:W-:Y:S01]  /*ac20*/  F2FP.SATFINITE.E4M3.F32.PACK_AB_MERGE_C R26, R29, R26, RZ ;  /* 0x0000001a1d1a723e */ /* 0x000fe200048070ff */
[----:B------:R-:W-:Y:S01]  /*ac30*/  FMUL.FTZ R89, R89, R6 ;  /* 0x0000000659597220 */ /* 0x000fe20000410000 */
        /* <DEDUP_REMOVED lines=79> */
.L_x_805:
[----:B------:R-:W-:-:S13]  /*b130*/  ISETP.GE.AND P1, PT, R4, UR44, PT ;  /* 0x0000002c04007c0c */ /* 0x000fda000bf26270 */
[----:B------:R-:W-:Y:S05]  /*b140*/  @!P1 BRA `(.L_x_817) ;  /* 0x0000003400509947 */ /* 0x000fea0003800000 */
[----:B------:R-:W-:Y:S01]  /*b150*/  IMAD.MOV.U32 R6, RZ, RZ, R31 ;  /* 0x000000ffff067224 */ /* 0x000fe200078e001f */
[----:B------:R-:W-:Y:S01]  /*b160*/  UMOV UR18, UR37 ;  /* 0x0000002500127c82 */ /* 0x000fe20008000000 */
[----:B------:R-:W-:Y:S01]  /*b170*/  IMAD.MOV.U32 R5, RZ, RZ, R7 ;  /* 0x000000ffff057224 */ /* 0x000fe200078e0007 */
[----:B------:R-:W-:Y:S01]  /*b180*/  UMOV UR19, UR38 ;  /* 0x0000002600137c82 */ /* 0x000fe20008000000 */
[----:B------:R-:W-:Y:S01]  /*b190*/  ULDC UR20, c[0x0][0x9e4] ;  /* 0x0002790000147ab9 */ /* 0x000fe20000000800 */
[----:B------:R-:W-:Y:S01]  /*b1a0*/  ULDC UR21, c[0x0][0x9dc] ;  /* 0x0002770000157ab9 */ /* 0x000fe20000000800 */
[----:B------:R-:W-:Y:S01]  /*b1b0*/  ULDC UR22, c[0x0][0x288] ;  /* 0x0000a20000167ab9 */ /* 0x000fe20000000800 */
[----:B------:R-:W-:Y:S01]  /*b1c0*/  ULDC UR17, c[0x0][0x988] ;  /* 0x0002620000117ab9 */ /* 0x000fe20000000800 */
[----:B------:R-:W-:-:S05]  /*b1d0*/  ULDC UR23, c[0x0][0x9e0] ;  /* 0x0002780000177ab9 */ /* 0x000fca0000000800 */
.L_x_836:
[----:B------:R-:W-:-:S04]  /*b1e0*/  UIADD3 UR38, UR19, 0x1, URZ ;  /* 0x0000000113267890 */ /* 0x000fc8000fffe03f */
[----:B------:R-:W-:-:S04]  /*b1f0*/  UISETP.NE.AND UP0, UPT, UR38, 0x2, UPT ;  /* 0x000000022600788c */ /* 0x000fc8000bf05270 */
[----:B------:R-:W-:Y:S02]  /*b200*/  USEL UR37, URZ, 0x1, UP0 ;  /* 0x000000013f257887 */ /* 0x000fe40008000000 */
[----:B------:R-:W-:Y:S02]  /*b210*/  USEL UR38, UR38, URZ, UP0 ;  /* 0x0000003f26267287 */ /* 0x000fe40008000000 */
[----:B------:R-:W-:Y:S01]  /*b220*/  ULOP3.LUT UR37, UR18, UR37, URZ, 0x3c, !UPT ;  /* 0x0000002512257292 */ /* 0x000fe2000f8e3c3f */
[----:B------:R-:W-:Y:S11]  /*b230*/  @!P0 BRA `(.L_x_818) ;  /* 0x0000000000048947 */ /* 0x000ff60003800000 */
[----:B------:R-:W-:Y:S01]  /*b240*/  BPT.TRAP 0x1 ;  /* 0x000000040000795c */ /* 0x000fe20000300000 */
.L_x_818:
[----:B------:R-:W-:Y:S01]  /*b250*/  ULEA UR6, UR38, UR46, 0x3 ;  /* 0x0000002e26067291 */ /* 0x000fe2000f8e183f */
[----:B------:R-:W-:-:S05]  /*b260*/  IMAD.U32 R7, RZ, RZ, UR37 ;  /* 0x00000025ff077e24 */ /* 0x000fca000f8e00ff */
[----:B------:R-:W-:-:S04]  /*b270*/  SHF.L.U32 R7, R7, 0x1f, RZ ;  /* 0x0000001f07077819 */ /* 0x000fc800000006ff */
[----:B------:R0:W1:Y:S01]  /*b280*/  SYNCS.PHASECHK.TRANS64.TRYWAIT P1, [UR6+0x19c30], R7 ;  /* 0x019c3007ff0075a7 */ /* 0x0000620008020146 */
[----:B------:R-:W-:Y:S05]  /*b290*/  @!P0 BRA `(.L_x_819) ;  /* 0x0000000000048947 */ /* 0x000fea0003800000 */
[----:B------:R-:W-:Y:S01]  /*b2a0*/  BPT.TRAP 0x1 ;  /* 0x000000040000795c */ /* 0x000fe20000300000 */
.L_x_819:
[----:B-1----:R-:W-:Y:S05]  /*b2b0*/  @P1 BRA `(.L_x_820) ;  /* 0x0000000000081947 */ /* 0x002fea0003800000 */
[----:B------:R-:W1:Y:S02]  /*b2c0*/  SYNCS.PHASECHK.TRANS64.TRYWAIT P1, [UR6+0x19c30], R7 ;  /* 0x019c3007ff0075a7 */ /* 0x000e640008020146 */
[----:B-1----:R-:W-:Y:S05]  /*b2d0*/  @!P1 BRA `(.L_x_821) ;  /* 0x000000a400489947 */ /* 0x002fea0003800000 */
.L_x_820:
        /* <DEDUP_REMOVED lines=17> */
.L_x_822:
[----:B------:R-:W-:Y:S01]  /*b3f0*/  ULEA UR11, UR19, UR46, 0x3 ;  /* 0x0000002e130b7291 */ /* 0x000fe2000f8e183f */
[----:B01----:R-:W-:-:S05]  /*b400*/  IMAD.U32 R7, RZ, RZ, UR18 ;  /* 0x00000012ff077e24 */ /* 0x003fca000f8e00ff */
[----:B------:R-:W-:-:S04]  /*b410*/  SHF.L.U32 R7, R7, 0x1f, RZ ;  /* 0x0000001f07077819 */ /* 0x000fc800000006ff */
[----:B------:R0:W1:Y:S01]  /*b420*/  SYNCS.PHASECHK.TRANS64.TRYWAIT P1, [UR11+0x19c50], R7 ;  /* 0x019c5007ff0075a7 */ /* 0x000062000802014b */
[----:B------:R-:W-:Y:S05]  /*b430*/  @!P0 BRA `(.L_x_823) ;  /* 0x0000000000048947 */ /* 0x000fea0003800000 */
[----:B------:R-:W-:Y:S01]  /*b440*/  BPT.TRAP 0x1 ;  /* 0x000000040000795c */ /* 0x000fe20000300000 */
.L_x_823:
[----:B-1----:R-:W-:Y:S05]  /*b450*/  @P1 BRA `(.L_x_824) ;  /* 0x0000000000081947 */ /* 0x002fea0003800000 */
[----:B------:R-:W1:Y:S02]  /*b460*/  SYNCS.PHASECHK.TRANS64.TRYWAIT P1, [UR11+0x19c50], R7 ;  /* 0x019c5007ff0075a7 */ /* 0x000e64000802014b */
[----:B-1----:R-:W-:Y:S05]  /*b470*/  @!P1 BRA `(.L_x_825) ;  /* 0x000000a000f89947 */ /* 0x002fea0003800000 */
.L_x_824:
        /* <DEDUP_REMOVED lines=27> */
.L_x_826:
[----:B------:R-:W-:Y:S01]  /*b630*/  UISETP.NE.AND UP1, UPT, UR49, URZ, UPT ;  /* 0x0000003f3100728c */ /* 0x000fe2000bf25270 */
[C---:B01----:R-:W-:Y:S01]  /*b640*/  FMUL.FTZ R7, R0.reuse, R24 ;  /* 0x0000001800077220 */ /* 0x043fe20000410000 */
[C---:B------:R-:W-:Y:S01]  /*b650*/  FMUL.FTZ R24, R0.reuse, R35 ;  /* 0x0000002300187220 */ /* 0x040fe20000410000 */
[C---:B------:R-:W-:Y:S01]  /*b660*/  FMUL.FTZ R35, R0.reuse, R44 ;  /* 0x0000002c00237220 */ /* 0x040fe20000410000 */
[C---:B------:R-:W-:Y:S01]  /*b670*/  FMUL.FTZ R44, R0.reuse, R55 ;  /* 0x00000037002c7220 */ /* 0x040fe20000410000 */
[C---:B------:R-:W-:Y:S01]  /*b680*/  FMUL.FTZ R55, R0.reuse, R61 ;  /* 0x0000003d00377220 */ /* 0x040fe20000410000 */
[----:B------:R-:W-:Y:S01]  /*b690*/  PLOP3.LUT P1, PT, PT, PT, UP1, 0x80, 0x0 ;  /* 0x000000000000781c */ /* 0x000fe20003f2f018 */
[----:B------:R-:W-:Y:S01]  /*b6a0*/  FMUL.FTZ R61, R0, R68 ;  /* 0x00000044003d7220 */ /* 0x000fe20000410000 */
[----:B------:R-:W-:Y:S01]  /*b6b0*/  PLOP3.LUT P2, PT, PT, PT, UP1, 0x80, 0x0 ;  /* 0x000000000000781c */ /* 0x000fe20003f4f018 */
[----:B------:R-:W-:Y:S02]  /*b6c0*/  VIADD R136, R18, UR40 ;  /* 0x0000002812887c36 */ /* 0x000fe40008000000 */
[C---:B------:R-:W-:Y:S01]  /*b6d0*/  FMUL.FTZ R68, R0.reuse, R79 ;  /* 0x0000004f00447220 */ /* 0x040fe20000410000 */
[----:B------:R-:W-:Y:S01]  /*b6e0*/  @UP1 ULDC UR7, c[0x0][0x44c] ;  /* 0x0001130000071ab9 */ /* 0x000fe20000000800 */
[----:B------:R-:W0:Y:S01]  /*b6f0*/  LDC R79, c[0x0][0x2f0] ;  /* 0x0000bc00ff4f7b82 */ /* 0x000e220000000800 */
[C---:B------:R-:W-:Y:S01]  /*b700*/  FMUL.FTZ R9, R0.reuse, R26 ;  /* 0x0000001a00097220 */ /* 0x040fe20000410000 */
[C---:B------:R-:W-:Y:S01]  /*b710*/  FMUL.FTZ R14, R0.reuse, R31 ;  /* 0x0000001f000e7220 */ /* 0x040fe20000410000 */
[C---:B------:R-:W-:Y:S01]  /*b720*/  FMUL.FTZ R31, R0.reuse, R40 ;  /* 0x00000028001f7220 */ /* 0x040fe20000410000 */
[C---:B------:R-:W-:Y:S01]  /*b730*/  FMUL.FTZ R8, R0.reuse, R25 ;  /* 0x0000001900087220 */ /* 0x040fe20000410000 */
[C---:B------:R-:W-:Y:S01]  /*b740*/  FMUL.FTZ R40, R0.reuse, R51 ;  /* 0x0000003300287220 */ /* 0x040fe20000410000 */
[----:B------:R-:W-:Y:S01]  /*b750*/  FMUL.FTZ R25, R0, R36 ;  /* 0x0000002400197220 */ /* 0x000fe20000410000 */
[----:B------:R-:W-:Y:S01]  /*b760*/  @P1 IMAD.HI.U32 R26, R136, UR7, RZ ;  /* 0x00000007881a1c27 */ /* 0x000fe2000f8e00ff */
[----:B------:R-:W-:-:S03]  /*b770*/  @UP1 ULDC UR7, c[0x0][0x450] ;  /* 0x0001140000071ab9 */ /* 0x000fc60000000800 */
[C---:B------:R-:W-:Y:S01]  /*b780*/  FMUL.FTZ R51, R0.reuse, R57 ;  /* 0x0000003900337220 */ /* 0x040fe20000410000 */
[C---:B------:R-:W-:Y:S01]  /*b790*/  FMUL.FTZ R36, R0.reuse, R46 ;  /* 0x0000002e00247220 */ /* 0x040fe20000410000 */
[C---:B------:R-:W-:Y:S01]  /*b7a0*/  FMUL.FTZ R57, R0.reuse, R64 ;  /* 0x0000004000397220 */ /* 0x040fe20000410000 */
[----:B------:R-:W-:Y:S01]  /*b7b0*/  @P2 SHF.R.U32.HI R136, RZ, UR7, R26 ;  /* 0x00000007ff882c19 */ /* 0x000fe2000801161a */
[----:B------:R-:W-:Y:S01]  /*b7c0*/  ULEA UR6, UR38, UR46, 0x3 ;  /* 0x0000002e26067291 */ /* 0x000fe2000f8e183f */
[C---:B------:R-:W-:Y:S01]  /*b7d0*/  FMUL.FTZ R46, R0.reuse, R58 ;  /* 0x0000003a002e7220 */ /* 0x040fe20000410000 */
[C---:B------:R-:W-:Y:S01]  /*b7e0*/  FMUL.FTZ R64, R0.reuse, R75 ;  /* 0x0000004b00407220 */ /* 0x040fe20000410000 */
[----:B------:R-:W-:Y:S01]  /*b7f0*/  FMUL.FTZ R58, R0, R70 ;  /* 0x00000046003a7220 */ /* 0x000fe20000410000 */
[----:B------:R-:W-:Y:S02]  /*b800*/  IMAD.SHL.U32 R75, R4, 0x80, RZ ;  /* 0x00000080044b7824 */ /* 0x000fe400078e00ff */
        /* <DEDUP_REMOVED lines=8> */
[----:B------:R-:W-:Y:S01]  /*b890*/  UIADD3 UR6, UR6, 0x19c40, URZ ;  /* 0x00019c4006067890 */ /* 0x000fe2000fffe03f */
[----:B------:R-:W1:Y:S01]  /*b8a0*/  SHFL.IDX PT, R82, R136, RZ, 0x1c1f ;  /* 0x001c1fff88527589 */ /* 0x000e6200000e0000 */
        /* <DEDUP_REMOVED lines=40> */
[----:B------:R-:W-:Y:S01]  /*bb30*/  IMAD R26, R16, -0x2, R27 ;  /* 0xfffffffe101a7824 */ /* 0x000fe200078e021b */
[----:B------:R-:W-:Y:S01]  /*bb40*/  PLOP3.LUT P1, PT, PT, PT, UP0, 0x40, 0x0 ;  /* 0x000000000000781c */ /* 0x000fe20003f2e808 */
[----:B------:R-:W2:Y:S01]  /*bb50*/  MUFU.TANH R7, R7 ;  /* 0x0000000700077308 */ /* 0x000ea20000002400 */
[----:B------:R-:W-:Y:S01]  /*bb60*/  SYNCS.ARRIVE.TRANS64.RED.A1T0 RZ, [UR6], RZ ;  /* 0x000000ffffff79a7 */ /* 0x000fe20008100406 */
[----:B0-----:R-:W-:Y:S01]  /*bb70*/  IMAD R26, R79, UR42, R26 ;  /* 0x0000002a4f1a7c24 */ /* 0x001fe2000f8e021a */
[----:B------:R-:W-:-:S03]  /*bb80*/  ULOP3.LUT UR6, URZ, UR21, URZ, 0x33, !UPT ;  /* 0x000000153f067292 */ /* 0x000fc6000f8e333f */
[----:B------:R-:W-:Y:S02]  /*bb90*/  VIADD R26, R26, -UR22 ;  /* 0x800000161a1a7c36 */ /* 0x000fe40008000000 */
[----:B------:R-:W0:Y:S02]  /*bba0*/  MUFU.TANH R8, R8 ;  /* 0x0000000800087308 */ /* 0x000e240000002400 */
[C---:B------:R-:W-:Y:S02]  /*bbb0*/  VIADD R85, R26.reuse, UR23 ;  /* 0x000000171a557c36 */ /* 0x040fe40008000000 */
[----:B------:R-:W-:Y:S02]  /*bbc0*/  VIADD R84, R26, UR6 ;  /* 0x000000061a547c36 */ /* 0x000fe40008000000 */
[--C-:B-1----:R-:W-:Y:S02]  /*bbd0*/  IMAD.IADD R83, R85, 0x1, R82.reuse ;  /* 0x0000000155537824 */ /* 0x102fe400078e0252 */
[----:B------:R-:W1:Y:S01]  /*bbe0*/  MUFU.TANH R9, R9 ;  /* 0x0000000900097308 */ /* 0x000e620000002400 */
[----:B------:R-:W-:-:S07]  /*bbf0*/  IMAD.IADD R81, R84, 0x1, R82 ;  /* 0x0000000154517824 */ /* 0x000fce00078e0252 */
[----:B------:R-:W3:Y:S08]  /*bc00*/  MUFU.TANH R10, R10 ;  /* 0x0000000a000a7308 */ /* 0x000ef00000002400 */
        /* <DEDUP_REMOVED lines=63> */
[----:B------:R-:W-:-:S05]  /*c000*/  VIADD R82, R26, -UR22 ;  /* 0x800000161a527c36 */ /* 0x000fca0008000000 */
        /* <DEDUP_REMOVED lines=10> */
.L_x_829:
[----:B------:R-:W-:-:S05]  /*c0b0*/  IMAD.U32 R86, RZ, RZ, UR20 ;  /* 0x00000014ff567e24 */ /* 0x000fca000f8e00ff */
[----:B------:R-:W-:-:S13]  /*c0c0*/  ISETP.NE.AND P1, PT, R86, 0x1, PT ;  /* 0x000000015600780c */ /* 0x000fda0003f25270 */
[----:B------:R-:W1:Y:S02]  /*c0d0*/  @P1 LDC.64 R26, c[0x0][0x9e8] ;  /* 0x00027a00ff1a1b82 */ /* 0x000e640000000a00 */
[----:B-1----:R-:W-:-:S05]  /*c0e0*/  @P1 IMAD.HI.U32 R26, R82, R26, RZ ;  /* 0x0000001a521a1227 */ /* 0x002fca00078e00ff */
[----:B------:R-:W-:-:S07]  /*c0f0*/  @P1 SHF.R.U32.HI R82, RZ, R27, R26 ;  /* 0x0000001bff521219 */ /* 0x000fce000001161a */
.L_x_830:
[----:B------:R-:W-:Y:S05]  /*c100*/  BSYNC B0 ;  /* 0x0000000000007941 */ /* 0x000fea0003800000 */
.L_x_828:
[----:B------:R-:W-:-:S04]  /*c110*/  IMAD R27, R82, R86, -R75 ;  /* 0x00000056521b7224 */ /* 0x000fc800078e0a4b */
[----:B------:R-:W-:-:S05]  /*c120*/  IMAD R26, R16, -0x2, R27 ;  /* 0xfffffffe101a7824 */ /* 0x000fca00078e021b */
[----:B------:R-:W-:Y:S02]  /*c130*/  VIADDMNMX R83, R26, R86, R83, PT ;  /* 0x000000561a537246 */ /* 0x000fe40003800153 */
[----:B------:R-:W-:-:S07]  /*c140*/  VIMNMX R81, R81, R26, !PT ;  /* 0x0000001a51517248 */ /* 0x000fce0007fe0100 */
.L_x_827:
[----:B------:R-:W-:Y:S01]  /*c150*/  ISETP.GT.AND P1, PT, R4, -0x1, PT ;  /* 0xffffffff0400780c */ /* 0x000fe20003f24270 */
[----:B------:R-:W1:Y:S01]  /*c160*/  SHFL.IDX PT, R26, R136, 0x1, 0x1c1f ;  /* 0x003c1f00881a7f89 */ /* 0x000e6200000e0000 */
[----:B------:R-:W-:Y:S02]  /*c170*/  UISETP.NE.AND UP0, UPT, UR48, URZ, UPT ;  /* 0x0000003f3000728c */ /* 0x000fe4000bf05270 */
[C---:B------:R-:W-:Y:S02]  /*c180*/  ISETP.GT.AND P3, PT, R81.reuse, 0x8, P1 ;  /* 0x000000085100780c */ /* 0x040fe40000f64270 */
[----:B------:R-:W-:Y:S02]  /*c190*/  ISETP.GT.AND P6, PT, R81, RZ, P1 ;  /* 0x000000ff5100720c */ /* 0x000fe40000fc4270 */
        /* <DEDUP_REMOVED lines=10> */
[C---:B------:R-:W-:Y:S01]  /*c240*/  ISETP.GT.AND P5, PT, R81.reuse, 0x9, P1 ;  /* 0x000000095100780c */ /* 0x040fe20000fa4270 */
        /* <DEDUP_REMOVED lines=100> */
.L_x_833:
[----:B------:R-:W-:-:S05]  /*c890*/  IMAD.U32 R86, RZ, RZ, UR20 ;  /* 0x00000014ff567e24 */ /* 0x000fca000f8e00ff */
[----:B------:R-:W-:-:S13]  /*c8a0*/  ISETP.NE.AND P2, PT, R86, 0x1, PT ;  /* 0x000000015600780c */ /* 0x000fda0003f45270 */
[----:B------:R-:W0:Y:S02]  /*c8b0*/  @P2 LDC.64 R26, c[0x0][0x9e8] ;  /* 0x00027a00ff1a2b82 */ /* 0x000e240000000a00 */
[----:B0-----:R-:W-:-:S05]  /*c8c0*/  @P2 IMAD.HI.U32 R26, R7, R26, RZ ;  /* 0x0000001a071a2227 */ /* 0x001fca00078e00ff */
[----:B------:R-:W-:-:S07]  /*c8d0*/  @P2 SHF.R.U32.HI R7, RZ, R27, R26 ;  /* 0x0000001bff072219 */ /* 0x000fce000001161a */
.L_x_834:
[----:B------:R-:W-:Y:S05]  /*c8e0*/  BSYNC B0 ;  /* 0x0000000000007941 */ /* 0x000fea0003800000 */
.L_x_832:
[----:B------:R-:W-:-:S04]  /*c8f0*/  IMAD R7, R7, R86, -R75 ;  /* 0x0000005607077224 */ /* 0x000fc800078e0a4b */
[----:B------:R-:W-:-:S05]  /*c900*/  IMAD R7, R16, -0x2, R7 ;  /* 0xfffffffe10077824 */ /* 0x000fca00078e0207 */
[----:B------:R-:W-:Y:S02]  /*c910*/  VIADDMNMX R85, R7, R86, R85, PT ;  /* 0x0000005607557246 */ /* 0x000fe40003800155 */
[----:B------:R-:W-:-:S07]  /*c920*/  VIMNMX R84, R84, R7, !PT ;  /* 0x0000000754547248 */ /* 0x000fce0007fe0100 */
.L_x_831:
        /* <DEDUP_REMOVED lines=13> */
[----:B------:R-:W-:-:S02]  /*ca00*/  FSEL R32, R32, -INF , !P5 ;  /* 0xff80000020207808 */ /* 0x000fc40006800000 */
[----:B------:R-:W-:Y:S02]  /*ca10*/  FMNMX.FTZ R26, R25, R26, !PT ;  /* 0x0000001a191a7209 */ /* 0x000fe40007810000 */
[C---:B------:R-:W-:Y:S02]  /*ca20*/  ISETP.GT.AND P5, PT, R84.reuse, RZ, P1 ;  /* 0x000000ff5400720c */ /* 0x040fe40000fa4270 */
[----:B------:R-:W-:Y:S02]  /*ca30*/  FMNMX.FTZ R26, R29, R26, !PT ;  /* 0x0000001a1d1a7209 */ /* 0x000fe40007810000 */
[----:B------:R-:W-:Y:S02]  /*ca40*/  ISETP.GT.AND P2, PT, R84, 0x1, P1 ;  /* 0x000000015400780c */ /* 0x000fe40000f44270 */
[----:B------:R-:W-:Y:S02]  /*ca50*/  FMNMX.FTZ R26, R31, R26, !PT ;  /* 0x0000001a1f1a7209 */ /* 0x000fe40007810000 */
[----:B------:R-:W-:-:S02]  /*ca60*/  ISETP.LT.OR P5, PT, R85, 0x1, P5 ;  /* 0x000000015500780c */ /* 0x000fc40002fa1670 */
[----:B------:R-:W-:Y:S02]  /*ca70*/  FMNMX.FTZ R26, R33, R26, !PT ;  /* 0x0000001a211a7209 */ /* 0x000fe40007810000 */
[C---:B------:R-:W-:Y:S02]  /*ca80*/  ISETP.GT.AND P3, PT, R84.reuse, 0x8, P1 ;  /* 0x000000085400780c */ /* 0x040fe40000f64270 */
[----:B------:R-:W-:Y:S02]  /*ca90*/  FMNMX.FTZ R26, R35, R26, !PT ;  /* 0x0000001a231a7209 */ /* 0x000fe40007810000 */
[----:B------:R-:W-:Y:S02]  /*caa0*/  ISETP.LT.OR P2, PT, R85, 0x2, P2 ;  /* 0x000000025500780c */ /* 0x000fe40001741670 */
[----:B------:R-:W-:Y:S02]  /*cab0*/  FMNMX.FTZ R26, R37, R26, !PT ;  /* 0x0000001a251a7209 */ /* 0x000fe40007810000 */
[----:B------:R-:W-:-:S02]  /*cac0*/  ISETP.GT.AND P4, PT, R84, 0x9, P1 ;  /* 0x000000095400780c */ /* 0x000fc40000f84270 */
[----:B------:R-:W-:Y:S02]  /*cad0*/  FMNMX.FTZ R26, R41, R26, !PT ;  /* 0x0000001a291a7209 */ /* 0x000fe40007810000 */
[----:B------:R-:W-:Y:S02]  /*cae0*/  ISETP.LT.OR P3, PT, R85, 0x9, P3 ;  /* 0x000000095500780c */ /* 0x000fe40001f61670 */
[----:B------:R-:W-:Y:S02]  /*caf0*/  FMNMX.FTZ R26, R43, R26, !PT ;  /* 0x0000001a2b1a7209 */ /* 0x000fe40007810000 */
[----:B------:R-:W-:Y:S02]  /*cb00*/  FSEL R10, R10, -INF , !P2 ;  /* 0xff8000000a0a7808 */ /* 0x000fe40005000000 */
[----:B------:R-:W-:Y:S02]  /*cb10*/  FMNMX.FTZ R26, R45, R26, !PT ;  /* 0x0000001a2d1a7209 */ /* 0x000fe40007810000 */
[----:B------:R-:W-:-:S02]  /*cb20*/  ISETP.LT.OR P4, PT, R85, 0xa, P4 ;  /* 0x0000000a5500780c */ /* 0x000fc40002781670 */
        /* <DEDUP_REMOVED lines=31> */
[----:B------:R-:W-:Y:S02]  /*cd20*/  ISETP.LT.OR P2, PT, R85, 0x31, P2 ;  /* 0x000000315500780c */ /* 0x000fe40001741670 */
        /* <DEDUP_REMOVED lines=39> */
[----:B------:R-:W-:Y:S01]  /*cfa0*/  FSEL R15, R9, -INF , !P5 ;  /* 0xff800000090f7808 */ /* 0x000fe20006800000 */
        /* <DEDUP_REMOVED lines=9> */
[----:B------:R-:W-:Y:S01]  /*d040*/  FSEL R30, R30, -INF , !P4 ;  /* 0xff8000001e1e7808 */ /* 0x000fe20006000000 */
[--C-:B------:R-:W-:Y:S01]  /*d050*/  FFMA.FTZ R138, R63, UR6, -R26.reuse ;  /* 0x000000063f8a7c23 */ /* 0x100fe2000801081a */
[----:B------:R-:W-:Y:S01]  /*d060*/  FMNMX.FTZ R20, R13, R20, !PT ;  /* 0x000000140d147209 */ /* 0x000fe20007810000 */
[--C-:B------:R-:W-:Y:S01]  /*d070*/  FFMA.FTZ R51, R51, UR6, -R26.reuse ;  /* 0x0000000633337c23 */ /* 0x100fe2000801081a */
[----:B------:R-:W-:Y:S01]  /*d080*/  ISETP.GT.AND P4, PT, R84, 0x29, P1 ;  /* 0x000000295400780c */ /* 0x000fe20000f84270 */
[----:B------:R1:W-:Y:S01]  /*d090*/  MUFU.EX2 R14, R82 ;  /* 0x00000052000e7308 */ /* 0x0003e20000000800 */
[----:B0-----:R-:W-:-:S01]  /*d0a0*/  FFMA.FTZ R81, R29, UR6, -R26 ;  /* 0x000000061d517c23 */ /* 0x001fc2000801081a */
[----:B------:R-:W-:Y:S01]  /*d0b0*/  ISETP.GT.AND P5, PT, R84, 0x38, P1 ;  /* 0x000000385400780c */ /* 0x000fe20000fa4270 */
[----:B------:R-:W-:-:S01]  /*d0c0*/  FFMA.FTZ R140, R67, UR6, -R26 ;  /* 0x00000006438c7c23 */ /* 0x000fc2000801081a */
[----:B------:R-:W-:Y:S01]  /*d0d0*/  ISETP.LT.OR P4, PT, R85, 0x2a, P4 ;  /* 0x0000002a5500780c */ /* 0x000fe20002781670 */
[----:B------:R-:W-:-:S01]  /*d0e0*/  FFMA.FTZ R76, R76, UR6, -R26 ;  /* 0x000000064c4c7c23 */ /* 0x000fc2000801081a */
[----:B------:R-:W-:Y:S01]  /*d0f0*/  ISETP.LT.OR P5, PT, R85, 0x39, P5 ;  /* 0x000000395500780c */ /* 0x000fe20002fa1670 */
[----:B------:R-:W-:-:S01]  /*d100*/  FFMA.FTZ R80, R80, UR6, -R26 ;  /* 0x0000000650507c23 */ /* 0x000fc2000801081a */
[----:B------:R-:W-:Y:S01]  /*d110*/  FSEL R38, R38, -INF , !P4 ;  /* 0xff80000026267808 */ /* 0x000fe20006000000 */
[----:B------:R-:W-:Y:S01]  /*d120*/  MUFU.EX2 R75, R75 ;  /* 0x0000004b004b7308 */ /* 0x000fe20000000800 */
[----:B-1----:R-:W-:-:S02]  /*d130*/  FMNMX.FTZ R82, R27, R20, !PT ;  /* 0x000000141b527209 */ /* 0x002fc40007810000 */
[----:B------:R-:W-:Y:S02]  /*d140*/  ISETP.GT.AND P4, PT, R84, 0x39, P1 ;  /* 0x000000395400780c */ /* 0x000fe40000f84270 */
[----:B------:R-:W-:Y:S01]  /*d150*/  FMNMX.FTZ R25, R21, R82, !PT ;  /* 0x0000005215197209 */ /* 0x000fe20007810000 */
[--C-:B------:R-:W-:Y:S01]  /*d160*/  FFMA.FTZ R82, R33, UR6, -R26.reuse ;  /* 0x0000000621527c23 */ /* 0x100fe2000801081a */
[----:B------:R-:W-:Y:S01]  /*d170*/  FSEL R42, R42, -INF , !P5 ;  /* 0xff8000002a2a7808 */ /* 0x000fe20006800000 */
[----:B------:R0:W-:Y:S01]  /*d180*/  MUFU.EX2 R20, R79 ;  /* 0x0000004f00147308 */ /* 0x0001e20000000800 */
[----:B------:R-:W-:Y:S01]  /*d190*/  FMNMX.FTZ R29, R24, R25, !PT ;  /* 0x00000019181d7209 */ /* 0x000fe20007810000 */
[----:B------:R-:W-:Y:S01]  /*d1a0*/  FFMA.FTZ R33, R35, UR6, -R26 ;  /* 0x0000000623217c23 */ /* 0x000fe2000801081a */
[----:B------:R-:W-:Y:S02]  /*d1b0*/  ISETP.LT.OR P4, PT, R85, 0x3a, P4 ;  /* 0x0000003a5500780c */ /* 0x000fe40002781670 */
[----:B------:R-:W-:-:S02]  /*d1c0*/  FMNMX.FTZ R29, R28, R29, !PT ;  /* 0x0000001d1c1d7209 */ /* 0x000fc40007810000 */
[----:B------:R-:W-:Y:S01]  /*d1d0*/  FSEL R44, R44, -INF , !P4 ;  /* 0xff8000002c2c7808 */ /* 0x000fe20006000000 */
[----:B------:R-:W-:Y:S01]  /*d1e0*/  MUFU.EX2 R8, R8 ;  /* 0x0000000800087308 */ /* 0x000fe20000000800 */
[----:B0-----:R-:W-:-:S01]  /*d1f0*/  FFMA.FTZ R79, R31, UR6, -R26 ;  /* 0x000000061f4f7c23 */ /* 0x001fc2000801081a */
[----:B------:R-:W-:Y:S02]  /*d200*/  FMNMX.FTZ R31, R30, R29, !PT ;  /* 0x0000001d1e1f7209 */ /* 0x000fe40007810000 */
[----:B------:R-:W-:Y:S02]  /*d210*/  ISETP.GT.AND P5, PT, R84, 0x48, P1 ;  /* 0x000000485400780c */ /* 0x000fe40000fa4270 */
[----:B------:R-:W-:Y:S02]  /*d220*/  FMNMX.FTZ R31, R32, R31, !PT ;  /* 0x0000001f201f7209 */ /* 0x000fe40007810000 */
[----:B------:R-:W-:Y:S01]  /*d230*/  ISETP.GT.AND P4, PT, R84, 0x49, P1 ;  /* 0x000000495400780c */ /* 0x000fe20000f84270 */
[----:B------:R0:W-:Y:S01]  /*d240*/  MUFU.EX2 R29, R79 ;  /* 0x0000004f001d7308 */ /* 0x0001e20000000800 */
[----:B------:R-:W-:-:S02]  /*d250*/  FMNMX.FTZ R31, R34, R31, !PT ;  /* 0x0000001f221f7209 */ /* 0x000fc40007810000 */
[----:B------:R-:W-:Y:S02]  /*d260*/  ISETP.LT.OR P5, PT, R85, 0x49, P5 ;  /* 0x000000495500780c */ /* 0x000fe40002fa1670 */
[----:B------:R-:W-:Y:S02]  /*d270*/  FMNMX.FTZ R31, R36, R31, !PT ;  /* 0x0000001f241f7209 */ /* 0x000fe40007810000 */
[----:B------:R-:W-:Y:S01]  /*d280*/  FSEL R50, R50, -INF , !P5 ;  /* 0xff80000032327808 */ /* 0x000fe20006800000 */
[----:B------:R-:W-:Y:S01]  /*d290*/  MUFU.EX2 R11, R11 ;  /* 0x0000000b000b7308 */ /* 0x000fe20000000800 */
[----:B------:R-:W-:Y:S01]  /*d2a0*/  FMNMX.FTZ R86, R38, R31, !PT ;  /* 0x0000001f26567209 */ /* 0x000fe20007810000 */
[--C-:B0-----:R-:W-:Y:S01]  /*d2b0*/  FFMA.FTZ R79, R37, UR6, -R26.reuse ;  /* 0x00000006254f7c23 */ /* 0x101fe2000801081a */
[----:B------:R-:W-:Y:S01]  /*d2c0*/  ISETP.LT.OR P4, PT, R85, 0x4a, P4 ;  /* 0x0000004a5500780c */ /* 0x000fe20002781670 */
[----:B------:R-:W-:Y:S01]  /*d2d0*/  FFMA.FTZ R37, R41, UR6, -R26 ;  /* 0x0000000629257c23 */ /* 0x000fe2000801081a */
[----:B------:R-:W-:-:S02]  /*d2e0*/  FMNMX.FTZ R31, R39, R86, !PT ;  /* 0x00000056271f7209 */ /* 0x000fc40007810000 */
[----:B------:R-:W-:Y:S01]  /*d2f0*/  FSEL R35, R52, -INF , !P4 ;  /* 0xff80000034237808 */ /* 0x000fe20006000000 */
[----:B------:R-:W-:Y:S01]  /*d300*/  MUFU.EX2 R12, R12 ;  /* 0x0000000c000c7308 */ /* 0x000fe20000000800 */
        /* <DEDUP_REMOVED lines=13> */
[--C-:B------:R-:W-:Y:S01]  /*d3e0*/  FFMA.FTZ R43, R45, UR6, -R26.reuse ;  /* 0x000000062d2b7c23 */ /* 0x100fe2000801081a */
[----:B------:R-:W-:Y:S01]  /*d3f0*/  FMNMX.FTZ R86, R50, R31, !PT ;  /* 0x0000001f32567209 */ /* 0x000fe20007810000 */
[--C-:B------:R-:W-:Y:S01]  /*d400*/  FFMA.FTZ R45, R49, UR6, -R26.reuse ;  /* 0x00000006312d7c23 */ /* 0x100fe2000801081a */
[----:B------:R-:W-:Y:S01]  /*d410*/  FSEL R60, R60, -INF , !P4 ;  /* 0xff8000003c3c7808 */ /* 0x000fe20006000000 */
[--C-:B------:R-:W-:Y:S01]  /*d420*/  FFMA.FTZ R49, R53, UR6, -R26.reuse ;  /* 0x0000000635317c23 */ /* 0x100fe2000801081a */
[----:B------:R-:W-:Y:S01]  /*d430*/  FMNMX.FTZ R31, R35, R86, !PT ;  /* 0x00000056231f7209 */ /* 0x000fe20007810000 */
[--C-:B------:R-:W-:Y:S01]  /*d440*/  FFMA.FTZ R86, R47, UR6, -R26.reuse ;  /* 0x000000062f567c23 */ /* 0x100fe2000801081a */
[----:B------:R-:W-:Y:S01]  /*d450*/  ISETP.GT.AND P5, PT, R84, 0x68, P1 ;  /* 0x000000685400780c */ /* 0x000fe20000fa4270 */
[--C-:B------:R-:W-:Y:S01]  /*d460*/  FFMA.FTZ R53, R61, UR6, -R26.reuse ;  /* 0x000000063d357c23 */ /* 0x100fe2000801081a */
[----:B------:R-:W-:Y:S01]  /*d470*/  FMNMX.FTZ R31, R54, R31, !PT ;  /* 0x0000001f361f7209 */ /* 0x000fe20007810000 */
[----:B------:R-:W-:Y:S01]  /*d480*/  FFMA.FTZ R61, R78, UR6, -R26 ;  /* 0x000000064e3d7c23 */ /* 0x000fe2000801081a */
[----:B------:R-:W-:Y:S01]  /*d490*/  ISETP.GT.AND P4, PT, R84, 0x69, P1 ;  /* 0x000000695400780c */ /* 0x000fe20000f84270 */
[----:B------:R-:W-:Y:S01]  /*d4a0*/  IMAD.U32 R78, RZ, RZ, UR6 ;  /* 0x00000006ff4e7e24 */ /* 0x000fe2000f8e00ff */
[----:B------:R-:W-:Y:S01]  /*d4b0*/  FMNMX.FTZ R136, R56, R31, !PT ;  /* 0x0000001f38887209 */ /* 0x000fe20007810000 */
[----:B------:R-:W-:Y:S01]  /*d4c0*/  MUFU.EX2 R82, R82 ;  /* 0x0000005200527308 */ /* 0x000fe20000000800 */
[----:B------:R-:W-:-:S02]  /*d4d0*/  ISETP.LT.OR P5, PT, R85, 0x69, P5 ;  /* 0x000000695500780c */ /* 0x000fc40002fa1670 */
[----:B------:R-:W-:Y:S02]  /*d4e0*/  FMNMX.FTZ R31, R41, R136, !PT ;  /* 0x00000088291f7209 */ /* 0x000fe40007810000 */
[----:B------:R-:W-:Y:S02]  /*d4f0*/  FSEL R66, R66, -INF , !P5 ;  /* 0xff80000042427808 */ /* 0x000fe40006800000 */
[----:B------:R-:W-:Y:S01]  /*d500*/  FMNMX.FTZ R31, R60, R31, !PT ;  /* 0x0000001f3c1f7209 */ /* 0x000fe20007810000 */
[----:B------:R-:W-:Y:S01]  /*d510*/  MUFU.EX2 R33, R33 ;  /* 0x0000002100217308 */ /* 0x000fe20000000800 */
[----:B------:R-:W-:Y:S02]  /*d520*/  ISETP.LT.OR P4, PT, R85, 0x6a, P4 ;  /* 0x0000006a5500780c */ /* 0x000fe40002781670 */
[----:B------:R-:W-:Y:S02]  /*d530*/  FMNMX.FTZ R31, R62, R31, !PT ;  /* 0x0000001f3e1f7209 */ /* 0x000fe40007810000 */
[----:B------:R-:W-:-:S02]  /*d540*/  ISETP.GT.AND P5, PT, R84, 0x78, P1 ;  /* 0x000000785400780c */ /* 0x000fc40000fa4270 */
[----:B------:R-:W-:Y:S01]  /*d550*/  FMNMX.FTZ R31, R64, R31, !PT ;  /* 0x0000001f401f7209 */ /* 0x000fe20007810000 */
[----:B------:R-:W-:Y:S01]  /*d560*/  MUFU.EX2 R37, R37 ;  /* 0x0000002500257308 */ /* 0x000fe20000000800 */
[----:B------:R-:W-:Y:S02]  /*d570*/  ISETP.GT.AND P1, PT, R84, 0x79, P1 ;  /* 0x000000795400780c */ /* 0x000fe40000f24270 */
[----:B------:R-:W-:Y:S02]  /*d580*/  FSEL R47, R68, -INF , !P4 ;  /* 0xff800000442f7808 */ /* 0x000fe40006000000 */
[----:B------:R-:W-:Y:S02]  /*d590*/  FMNMX.FTZ R84, R66, R31, !PT ;  /* 0x0000001f42547209 */ /* 0x000fe40007810000 */
[----:B------:R-:W-:Y:S01]  /*d5a0*/  ISETP.LT.OR P5, PT, R85, 0x79, P5 ;  /* 0x000000795500780c */ /* 0x000fe20002fa1670 */
[----:B------:R0:W-:Y:S01]  /*d5b0*/  MUFU.EX2 R68, R51 ;  /* 0x0000003300447308 */ /* 0x0001e20000000800 */
[----:B------:R-:W-:Y:S01]  /*d5c0*/  FMNMX.FTZ R31, R47, R84, !PT ;  /* 0x000000542f1f7209 */ /* 0x000fe20007810000 */
[--C-:B------:R-:W-:Y:S01]  /*d5d0*/  FFMA.FTZ R84, R55, UR6, -R26.reuse ;  /* 0x0000000637547c23 */ /* 0x100fe2000801081a */
[----:B------:R-:W-:Y:S01]  /*d5e0*/  ISETP.LT.OR P1, PT, R85, 0x7a, P1 ;  /* 0x0000007a5500780c */ /* 0x000fe20000f21670 */
[----:B------:R-:W-:Y:S01]  /*d5f0*/  FFMA.FTZ R55, R65, UR6, -R26 ;  /* 0x0000000641377c23 */ /* 0x000fe2000801081a */
[----:B------:R-:W-:-:S02]  /*d600*/  FMNMX.FTZ R31, R70, R31, !PT ;  /* 0x0000001f461f7209 */ /* 0x000fc40007810000 */
[----:B------:R-:W-:Y:S01]  /*d610*/  FSEL R74, R74, -INF , !P5 ;  /* 0xff8000004a4a7808 */ /* 0x000fe20006800000 */
[----:B------:R-:W-:Y:S01]  /*d620*/  MUFU.EX2 R58, R79 ;  /* 0x0000004f003a7308 */ /* 0x000fe20000000800 */
[----:B------:R-:W-:Y:S01]  /*d630*/  FMNMX.FTZ R31, R72, R31, !PT ;  /* 0x0000001f481f7209 */ /* 0x000fe20007810000 */
[--C-:B0-----:R-:W-:Y:S01]  /*d640*/  FFMA.FTZ R51, R57, UR6, -R26.reuse ;  /* 0x0000000639337c23 */ /* 0x101fe2000801081a */
[----:B------:R-:W-:Y:S01]  /*d650*/  FSEL R77, R77, -INF , !P1 ;  /* 0xff8000004d4d7808 */ /* 0x000fe20004800000 */
[----:B------:R-:W-:Y:S01]  /*d660*/  FFMA.FTZ R57, R69, UR6, -R26 ;  /* 0x0000000645397c23 */ /* 0x000fe2000801081a */
[----:B------:R-:W-:-:S03]  /*d670*/  FMNMX.FTZ R136, R74, R31, !PT ;  /* 0x0000001f4a887209 */ /* 0x000fc60007810000 */
[----:B------:R-:W-:Y:S01]  /*d680*/  MUFU.EX2 R43, R43 ;  /* 0x0000002b002b7308 */ /* 0x000fe20000000800 */
[----:B------:R-:W-:Y:S01]  /*d690*/  FMNMX.FTZ R31, R77, R136, !PT ;  /* 0x000000884d1f7209 */ /* 0x000fe20007810000 */
[--C-:B------:R-:W-:Y:S01]  /*d6a0*/  FFMA.FTZ R136, R59, UR6, -R26.reuse ;  /* 0x000000063b887c23 */ /* 0x100fe2000801081a */
[----:B------:R-:W-:-:S03]  /*d6b0*/  FFMA.FTZ R59, R73, UR6, -R26 ;  /* 0x00000006493b7c23 */ /* 0x000fc6000801081a */
[----:B------:R-:W0:Y:S02]  /*d6c0*/  SHFL.BFLY PT, R142, R31, 0x2, 0x1f ;  /* 0x0c401f001f8e7f89 */ /* 0x000e2400000e0000 */
[----:B------:R-:W-:Y:S08]  /*d6d0*/  MUFU.EX2 R86, R86 ;  /* 0x0000005600567308 */ /* 0x000ff00000000800 */
[----:B------:R-:W-:Y:S08]  /*d6e0*/  MUFU.EX2 R45, R45 ;  /* 0x0000002d002d7308 */ /* 0x000ff00000000800 */
[----:B------:R-:W-:Y:S01]  /*d6f0*/  MUFU.EX2 R49, R49 ;  /* 0x0000003100317308 */ /* 0x000fe20000000800 */
[----:B0-----:R-:W-:Y:S01]  /*d700*/  FMNMX.FTZ R63, R31, R142, !PT ;  /* 0x0000008e1f3f7209 */ /* 0x001fe20007810000 */
[----:B------:R-:W-:Y:S01]  /*d710*/  FFMA.FTZ R142, R71, UR6, -R26 ;  /* 0x00000006478e7c23 */ /* 0x000fe2000801081a */
[----:B------:R-:W-:-:S05]  /*d720*/  FSEL R26, R7, RZ, P6 ;  /* 0x000000ff071a7208 */ /* 0x000fca0003000000 */
[----:B------:R-:W-:Y:S01]  /*d730*/  MUFU.EX2 R84, R84 ;  /* 0x0000005400547308 */ /* 0x000fe20000000800 */
[----:B------:R-:W0:Y:S01]  /*d740*/  SHFL.BFLY PT, R144, R63, 0x1, 0x1f ;  /* 0x0c201f003f907f89 */ /* 0x000e2200000e0000 */
[----:B------:R-:W-:-:S04]  /*d750*/  FADD.FTZ R5, -R26, R5 ;  /* 0x000000051a057221 */ /* 0x000fc80000010100 */
[----:B------:R-:W-:Y:S02]  /*d760*/  FMUL.FTZ R5, R5, UR6 ;  /* 0x0000000605057c20 */ /* 0x000fe40008410000 */
[----:B------:R-:W-:Y:S08]  /*d770*/  MUFU.EX2 R51, R51 ;  /* 0x0000003300337308 */ /* 0x000ff00000000800 */
[----:B------:R-:W1:Y:S08]  /*d780*/  MUFU.EX2 R5, R5 ;  /* 0x0000000500057308 */ /* 0x000e700000000800 */
[----:B------:R-:W-:Y:S01]  /*d790*/  MUFU.EX2 R136, R136 ;  /* 0x0000008800887308 */ /* 0x000fe20000000800 */
[----:B0-----:R-:W-:-:S04]  /*d7a0*/  FMNMX.FTZ R31, R63, R144, !PT ;  /* 0x000000903f1f7209 */ /* 0x001fc80007810000 */
[C---:B------:R-:W-:Y:S01]  /*d7b0*/  FSETP.NEU.FTZ.AND P1, PT, R31.reuse, -INF , PT ;  /* 0xff8000001f00780b */ /* 0x040fe20003f3d000 */
[----:B------:R-:W-:-:S02]  /*d7c0*/  FFMA.FTZ R63, R31, R78, -8 ;  /* 0xc10000001f3f7423 */ /* 0x000fc4000001004e */
[----:B------:R-:W-:Y:S01]  /*d7d0*/  MUFU.EX2 R53, R53 ;  /* 0x0000003500357308 */ /* 0x000fe20000000800 */
[----:B------:R-:W-:Y:S02]  /*d7e0*/  FSEL R69, R31, RZ, P1 ;  /* 0x000000ff1f457208 */ /* 0x000fe40000800000 */
[----:B------:R-:W-:-:S03]  /*d7f0*/  FSEL R63, R63, RZ, P1 ;  /* 0x000000ff3f3f7208 */ /* 0x000fc60000800000 */
[----:B------:R-:W-:Y:S02]  /*d800*/  FADD.FTZ R69, -R69, R6 ;  /* 0x0000000645457221 */ /* 0x000fe40000010100 */
[----:B------:R-:W-:-:S01]  /*d810*/  FFMA.FTZ R78, R27, UR6, -R63 ;  /* 0x000000061b4e7c23 */ /* 0x000fc2000801083f */
[--C-:B------:R-:W-:Y:S01]  /*d820*/  FFMA.FTZ R27, R28, UR6, -R63.reuse ;  /* 0x000000061c1b7c23 */ /* 0x100fe2000801083f */
[----:B------:R-:W-:-:S01]  /*d830*/  FFMA.FTZ R28, R30, UR6, -R63 ;  /* 0x000000061e1c7c23 */ /* 0x000fc2000801083f */
[--C-:B------:R-:W-:Y:S01]  /*d840*/  FFMA.FTZ R30, R32, UR6, -R63.reuse ;  /* 0x00000006201e7c23 */ /* 0x100fe2000801083f */
[----:B------:R-:W-:-:S01]  /*d850*/  FFMA.FTZ R32, R36, UR6, -R63 ;  /* 0x0000000624207c23 */ /* 0x000fc2000801083f */
[--C-:B------:R-:W-:Y:S01]  /*d860*/  FFMA.FTZ R15, R15, UR6, -R63.reuse ;  /* 0x000000060f0f7c23 */ /* 0x100fe2000801083f */
[----:B------:R-:W-:Y:S01]  /*d870*/  FMUL.FTZ R36, R69, UR6 ;  /* 0x0000000645247c20 */ /* 0x000fe20008410000 */
[--C-:B------:R-:W-:Y:S01]  /*d880*/  FFMA.FTZ R10, R10, UR6, -R63.reuse ;  /* 0x000000060a0a7c23 */ /* 0x100fe2000801083f */
[----:B------:R-:W-:-:S01]  /*d890*/  FFMA.FTZ R13, R13, UR6, -R63 ;  /* 0x000000060d0d7c23 */ /* 0x000fc2000801083f */
[--C-:B------:R-:W-:Y:S01]  /*d8a0*/  FFMA.FTZ R21, R21, UR6, -R63.reuse ;  /* 0x0000000615157c23 */ /* 0x100fe2000801083f */
[----:B------:R-:W-:Y:S01]  /*d8b0*/  MUFU.EX2 R78, R78 ;  /* 0x0000004e004e7308 */ /* 0x000fe20000000800 */
[----:B------:R-:W-:-:S01]  /*d8c0*/  FFMA.FTZ R24, R24, UR6, -R63 ;  /* 0x0000000618187c23 */ /* 0x000fc2000801083f */
[----:B------:R-:W-:Y:S01]  /*d8d0*/  FFMA.FTZ R69, R44, UR6, -R63 ;  /* 0x000000062c457c23 */ /* 0x000fe2000801083f */
[----:B-1----:R-:W-:-:S01]  /*d8e0*/  FFMA.FTZ R44, R5, R3, R14 ;  /* 0x00000003052c7223 */ /* 0x002fc2000001000e */
[--C-:B------:R-:W-:Y:S01]  /*d8f0*/  FFMA.FTZ R42, R42, UR6, -R63.reuse ;  /* 0x000000062a2a7c23 */ /* 0x100fe2000801083f */
[----:B------:R-:W-:-:S01]  /*d900*/  FFMA.FTZ R65, R34, UR6, -R63 ;  /* 0x0000000622417c23 */ /* 0x000fc2000801083f */
[----:B------:R-:W-:Y:S01]  /*d910*/  FFMA.FTZ R67, R38, UR6, -R63 ;  /* 0x0000000626437c23 */ /* 0x000fe2000801083f */
[----:B------:R-:W-:-:S01]  /*d920*/  FADD.FTZ R73, R75, R44 ;  /* 0x0000002c4b497221 */ /* 0x000fc20000010000 */
        /* <DEDUP_REMOVED lines=9> */
[----:B------:R-:W-:-:S07]  /*d9c0*/  FFMA.FTZ R47, R47, UR6, -R63 ;  /* 0x000000062f2f7c23 */ /* 0x000fce000801083f */
[----:B------:R-:W1:Y:S08]  /*d9d0*/  MUFU.EX2 R10, R10 ;  /* 0x0000000a000a7308 */ /* 0x000e700000000800 */
[----:B------:R-:W2:Y:S01]  /*d9e0*/  MUFU.EX2 R13, R13 ;  /* 0x0000000d000d7308 */ /* 0x000ea20000000800 */
[----:B0-----:R-:W-:-:S07]  /*d9f0*/  FFMA.FTZ R3, R36, R2, R15 ;  /* 0x0000000224037223 */ /* 0x001fce000001000f */
[----:B------:R-:W0:Y:S01]  /*da00*/  MUFU.EX2 R21, R21 ;  /* 0x0000001500157308 */ /* 0x000e220000000800 */
[----:B-1----:R-:W-:-:S07]  /*da10*/  FADD.FTZ R2, R10, R3 ;  /* 0x000000030a027221 */ /* 0x002fce0000010000 */
[----:B------:R-:W1:Y:S01]  /*da20*/  MUFU.EX2 R24, R24 ;  /* 0x0000001800187308 */ /* 0x000e620000000800 */
[----:B--2---:R-:W-:-:S04]  /*da30*/  FADD.FTZ R3, R13, R2 ;  /* 0x000000020d037221 */ /* 0x004fc80000010000 */
[----:B------:R-:W-:-:S03]  /*da40*/  FADD.FTZ R44, R78, R3 ;  /* 0x000000034e2c7221 */ /* 0x000fc60000010000 */
[----:B------:R2:W-:Y:S08]  /*da50*/  MUFU.EX2 R6, R42 ;  /* 0x0000002a00067308 */ /* 0x0005f00000000800 */
[----:B------:R-:W3:Y:S01]  /*da60*/  MUFU.EX2 R27, R27 ;  /* 0x0000001b001b7308 */ /* 0x000ee20000000800 */
[----:B--2---:R-:W-:-:S01]  /*da70*/  FADD.FTZ R42, R8, R73 ;  /* 0x00000049082a7221 */ /* 0x004fc20000010000 */
[----:B0-----:R-:W-:-:S03]  /*da80*/  FADD.FTZ R73, R21, R44 ;  /* 0x0000002c15497221 */ /* 0x001fc60000010000 */
[----:B------:R-:W-:Y:S01]  /*da90*/  FADD.FTZ R2, R11, R42 ;  /* 0x0000002a0b027221 */ /* 0x000fe20000010000 */
[----:B------:R-:W-:-:S02]  /*daa0*/  FFMA.FTZ R42, R54, UR6, -R63 ;  /* 0x00000006362a7c23 */ /* 0x000fc4000801083f */
[----:B------:R-:W0:Y:S01]  /*dab0*/  MUFU.EX2 R28, R28 ;  /* 0x0000001c001c7308 */ /* 0x000e220000000800 */
[----:B------:R-:W-:-:S01]  /*dac0*/  FADD.FTZ R3, R9, R2 ;  /* 0x0000000209037221 */ /* 0x000fc20000010000 */
[----:B-1----:R-:W-:Y:S01]  /*dad0*/  FADD.FTZ R2, R24, R73 ;  /* 0x0000004918027221 */ /* 0x002fe20000010000 */
[----:B------:R-:W-:-:S02]  /*dae0*/  FFMA.FTZ R73, R56, UR6, -R63 ;  /* 0x0000000638497c23 */ /* 0x000fc4000801083f */
[----:B------:R-:W-:-:S03]  /*daf0*/  FADD.FTZ R3, R12, R3 ;  /* 0x000000030c037221 */ /* 0x000fc60000010000 */
[----:B------:R-:W1:Y:S01]  /*db00*/  MUFU.EX2 R30, R30 ;  /* 0x0000001e001e7308 */ /* 0x000e620000000800 */
[----:B------:R-:W-:-:S01]  /*db10*/  FADD.FTZ R44, R20, R3 ;  /* 0x00000003142c7221 */ /* 0x000fc20000010000 */
[----:B---3--:R-:W-:-:S03]  /*db20*/  FADD.FTZ R3, R27, R2 ;  /* 0x000000021b037221 */ /* 0x008fc60000010000 */
[----:B------:R-:W-:-:S03]  /*db30*/  FADD.FTZ R44, R25, R44 ;  /* 0x0000002c192c7221 */ /* 0x000fc60000010000 */
[----:B------:R-:W2:Y:S01]  /*db40*/  MUFU.EX2 R65, R65 ;  /* 0x0000004100417308 */ /* 0x000ea20000000800 */
[----:B0-----:R-:W-:-:S01]  /*db50*/  FADD.FTZ R3, R28, R3 ;  /* 0x000000031c037221 */ /* 0x001fc20000010000 */
[----:B------:R-:W-:Y:S01]  /*db60*/  FADD.FTZ R79, R29, R44 ;  /* 0x0000002c1d4f7221 */ /* 0x000fe20000010000 */
[----:B------:R-:W-:-:S03]  /*db70*/  FFMA.FTZ R44, R60, UR6, -R63 ;  /* 0x000000063c2c7c23 */ /* 0x000fc6000801083f */
[----:B------:R-:W-:Y:S02]  /*db80*/  FADD.FTZ R46, R82, R79 ;  /* 0x0000004f522e7221 */ /* 0x000fe40000010000 */
[----:B------:R-:W0:Y:S01]  /*db90*/  MUFU.EX2 R32, R32 ;  /* 0x0000002000207308 */ /* 0x000e220000000800 */
[----:B-1----:R-:W-:-:S01]  /*dba0*/  FADD.FTZ R2, R30, R3 ;  /* 0x000000031e027221 */ /* 0x002fc20000010000 */
[----:B------:R-:W-:Y:S01]  /*dbb0*/  FADD.FTZ R79, R33, R46 ;  /* 0x0000002e214f7221 */ /* 0x000fe20000010000 */
[----:B------:R-:W-:-:S03]  /*dbc0*/  FFMA.FTZ R46, R62, UR6, -R63 ;  /* 0x000000063e2e7c23 */ /* 0x000fc6000801083f */
[----:B------:R-:W-:Y:S02]  /*dbd0*/  FADD.FTZ R48, R52, R79 ;  /* 0x0000004f34307221 */ /* 0x000fe40000010000 */
[----:B------:R-:W1:Y:S01]  /*dbe0*/  MUFU.EX2 R67, R67 ;  /* 0x0000004300437308 */ /* 0x000e620000000800 */
[----:B--2---:R-:W-:-:S01]  /*dbf0*/  FADD.FTZ R3, R65, R2 ;  /* 0x0000000241037221 */ /* 0x004fc20000010000 */
[----:B------:R-:W-:-:S04]  /*dc00*/  FADD.FTZ R79, R37, R48 ;  /* 0x00000030254f7221 */ /* 0x000fc80000010000 */
[----:B------:R-:W-:Y:S01]  /*dc10*/  FADD.FTZ R48, R58, R79 ;  /* 0x0000004f3a307221 */ /* 0x000fe20000010000 */
[----:B------:R-:W-:-:S01]  /*dc20*/  FFMA.FTZ R79, R64, UR6, -R63 ;  /* 0x00000006404f7c23 */ /* 0x000fc2000801083f */
[----:B------:R-:W2:Y:S01]  /*dc30*/  MUFU.EX2 R34, R34 ;  /* 0x0000002200227308 */ /* 0x000ea20000000800 */
[----:B0-----:R-:W-:-:S01]  /*dc40*/  FADD.FTZ R2, R32, R3 ;  /* 0x0000000320027221 */ /* 0x001fc20000010000 */
[----:B------:R-:W-:Y:S01]  /*dc50*/  FADD.FTZ R81, R43, R48 ;  /* 0x000000302b517221 */ /* 0x000fe20000010000 */
[----:B------:R-:W-:-:S03]  /*dc60*/  FFMA.FTZ R48, R66, UR6, -R63 ;  /* 0x0000000642307c23 */ /* 0x000fc6000801083f */
[----:B------:R-:W-:Y:S02]  /*dc70*/  FADD.FTZ R50, R86, R81 ;  /* 0x0000005156327221 */ /* 0x000fe40000010000 */
[----:B------:R-:W0:Y:S01]  /*dc80*/  MUFU.EX2 R39, R39 ;  /* 0x0000002700277308 */ /* 0x000e220000000800 */
[----:B-1----:R-:W-:-:S01]  /*dc90*/  FADD.FTZ R3, R67, R2 ;  /* 0x0000000243037221 */ /* 0x002fc20000010000 */
[----:B------:R-:W-:-:S04]  /*dca0*/  FADD.FTZ R81, R45, R50 ;  /* 0x000000322d517221 */ /* 0x000fc80000010000 */
[----:B------:R-:W-:Y:S02]  /*dcb0*/  FADD.FTZ R50, R68, R81 ;  /* 0x0000005144327221 */ /* 0x000fe40000010000 */
[----:B------:R-:W1:Y:S01]  /*dcc0*/  MUFU.EX2 R69, R69 ;  /* 0x0000004500457308 */ /* 0x000e620000000800 */
[----:B--2---:R-:W-:-:S01]  /*dcd0*/  FADD.FTZ R2, R34, R3 ;  /* 0x0000000322027221 */ /* 0x004fc20000010000 */
[----:B------:R-:W-:Y:S01]  /*dce0*/  FADD.FTZ R81, R49, R50 ;  /* 0x0000003231517221 */ /* 0x000fe20000010000 */
[----:B------:R-:W-:-:S03]  /*dcf0*/  FFMA.FTZ R50, R70, UR6, -R63 ;  /* 0x0000000646327c23 */ /* 0x000fc6000801083f */
[----:B------:R-:W-:Y:S02]  /*dd00*/  FADD.FTZ R54, R84, R81 ;  /* 0x0000005154367221 */ /* 0x000fe40000010000 */
[----:B------:R-:W2:Y:S01]  /*dd10*/  MUFU.EX2 R38, R38 ;  /* 0x0000002600267308 */ /* 0x000ea20000000800 */
[----:B0-----:R-:W-:-:S01]  /*dd20*/  FADD.FTZ R3, R39, R2 ;  /* 0x0000000227037221 */ /* 0x001fc20000010000 */
[----:B------:R-:W-:-:S03]  /*dd30*/  FADD.FTZ R81, R51, R54 ;  /* 0x0000003633517221 */ /* 0x000fc60000010000 */
[----:B------:R-:W-:Y:S01]  /*dd40*/  FADD.FTZ R2, R6, R3 ;  /* 0x0000000306027221 */ /* 0x000fe20000010000 */
[----:B------:R-:W-:-:S01]  /*dd50*/  FADD.FTZ R54, R136, R81 ;  /* 0x0000005188367221 */ /* 0x000fc20000010000 */
[----:B------:R-:W-:Y:S01]  /*dd60*/  FFMA.FTZ R81, R72, UR6, -R63 ;  /* 0x0000000648517c23 */ /* 0x000fe2000801083f */
        /* <DEDUP_REMOVED lines=12> */
[----:B------:R-:W-:Y:S01]  /*de30*/  FADD.FTZ R3, R53, R54 ;  /* 0x0000003635037221 */ /* 0x000fe20000010000 */
[----:B------:R-:W-:-:S01]  /*de40*/  FFMA.FTZ R54, R74, UR6, -R63 ;  /* 0x000000064a367c23 */ /* 0x000fc2000801083f */
[----:B------:R-:W-:-:S04]  /*de50*/  FFMA.FTZ R63, R77, UR6, -R63 ;  /* 0x000000064d3f7c23 */ /* 0x000fc8000801083f */
        /* <DEDUP_REMOVED lines=36> */
[----:B-1----:R-:W-:-:S03]  /*e0a0*/  FADD.FTZ R3, R26, R77 ;  /* 0x0000004d1a037221 */ /* 0x002fc60000010000 */
[----:B--2---:R-:W-:Y:S01]  /*e0b0*/  FADD.FTZ R2, R63, R2 ;  /* 0x000000023f027221 */ /* 0x004fe20000010000 */
[----:B------:R-:W-:Y:S06]  /*e0c0*/  @!P0 BRA `(.L_x_835) ;  /* 0x0000000000048947 */ /* 0x000fec0003800000 */
[----:B------:R-:W-:Y:S01]  /*e0d0*/  BPT.TRAP 0x1 ;  /* 0x000000040000795c */ /* 0x000fe20000300000 */
.L_x_835:
        /* <DEDUP_REMOVED lines=11> */
[----:B------:R-:W-:Y:S01]  /*e190*/  F2FP.SATFINITE.E4M3.F32.PACK_AB_MERGE_C R49, R68, R45, R49 ;  /* 0x0000002d4431723e */ /* 0x000fe20004807031 */
[----:B------:R-:W-:Y:S01]  /*e1a0*/  FMUL.FTZ R92, R92, R5 ;  /* 0x000000055c5c7220 */ /* 0x000fe20000410000 */
[----:B------:R-:W-:Y:S01]  /*e1b0*/  F2FP.SATFINITE.E4M3.F32.PACK_AB_MERGE_C R8, R11, R8, RZ ;  /* 0x000000080b08723e */ /* 0x000fe200048070ff */
[----:B------:R-:W-:Y:S01]  /*e1c0*/  SYNCS.ARRIVE.TRANS64.RED.A1T0 RZ, [UR7], RZ ;  /* 0x000000ffffff79a7 */ /* 0x000fe20008100407 */
[----:B------:R-:W-:Y:S01]  /*e1d0*/  F2FP.SATFINITE.E4M3.F32.PACK_AB_MERGE_C R13, R78, R13, RZ ;  /* 0x0000000d4e0d723e */ /* 0x000fe200048070ff */
[-C--:B------:R-:W-:Y:S01]  /*e1e0*/  FMUL.FTZ R93, R93, R5.reuse ;  /* 0x000000055d5d7220 */ /* 0x080fe20000410000 */
        /* <DEDUP_REMOVED lines=71> */
[----:B------:R-:W-:Y:S02]  /*e660*/  IMAD.MOV.U32 R5, RZ, RZ, R7 ;  /* 0x000000ffff057224 */ /* 0x000fe400078e0007 */
[----:B------:R-:W-:Y:S01]  /*e670*/  IMAD.MOV.U32 R140, RZ, RZ, R49 ;  /* 0x000000ffff8c7224 */ /* 0x000fe200078e0031 */
[----:B------:R-:W-:Y:S06]  /*e680*/  @P1 BRA `(.L_x_836) ;  /* 0xffffffc800d41947 */ /* 0x000fec000383ffff */
.L_x_817:
[----:B------:R-:W-:Y:S06]  /*e690*/  BAR.ARV 0x8, 0x200 ;  /* 0x0208000000007b1d */ /* 0x000fec0000002000 */
[----:B------:R-:W-:Y:S05]  /*e6a0*/  @!P0 BRA `(.L_x_837) ;  /* 0x0000000000048947 */ /* 0x000fea0003800000 */
[----:B------:R-:W-:Y:S01]  /*e6b0*/  BPT.TRAP 0x1 ;  /* 0x000000040000795c */ /* 0x000fe20000300000 */
.L_x_837:
[----:B------:R-:W-:Y:S01]  /*e6c0*/  ULEA UR14, UR38, UR46, 0x3 ;  /* 0x0000002e260e7291 */ /* 0x000fe2000f8e183f */
[----:B------:R-:W-:-:S05]  /*e6d0*/  IMAD.U32 R0, RZ, RZ, UR37 ;  /* 0x00000025ff007e24 */ /* 0x000fca000f8e00ff */
[----:B------:R-:W-:-:S04]  /*e6e0*/  SHF.L.U32 R0, R0, 0x1f, RZ ;  /* 0x0000001f00007819 */ /* 0x000fc800000006ff */
[----:B------:R0:W1:Y:S01]  /*e6f0*/  SYNCS.PHASECHK.TRANS64.TRYWAIT P1, [UR14+0x19c50], R0 ;  /* 0x019c5000ff0075a7 */ /* 0x000062000802014e */
[----:B------:R-:W-:Y:S05]  /*e700*/  @!P0 BRA `(.L_x_838) ;  /* 0x0000000000048947 */ /* 0x000fea0003800000 */
[----:B------:R-:W-:Y:S01]  /*e710*/  BPT.TRAP 0x1 ;  /* 0x000000040000795c */ /* 0x000fe20000300000 */
.L_x_838:
[----:B-1----:R-:W-:Y:S05]  /*e720*/  @P1 BRA `(.L_x_839) ;  /* 0x0000000000081947 */ /* 0x002fea0003800000 */
[----:B------:R-:W1:Y:S02]  /*e730*/  SYNCS.PHASECHK.TRANS64.TRYWAIT P1, [UR14+0x19c50], R0 ;  /* 0x019c5000ff0075a7 */ /* 0x000e64000802014e */
[----:B-1----:R-:W-:Y:S05]  /*e740*/  @!P1 BRA `(.L_x_840) ;  /* 0x00000070005c9947 */ /* 0x002fea0003800000 */
.L_x_839:
        /* <DEDUP_REMOVED lines=10> */
[----:B------:R-:W-:Y:S01]  /*e7f0*/  @UP0 USHF.R.S32.HI UR7, URZ, 0x1f, UR41 ;  /* 0x0000001f3f070899 */ /* 0x000fe20008011429 */
[----:B------:R-:W-:Y:S01]  /*e800*/  @UP0 ULDC.64 UR10, c[0x0][0x9c8] ;  /* 0x00027200000a0ab9 */ /* 0x000fe20000000a00 */
[----:B------:R-:W-:Y:S02]  /*e810*/  @UP0 USHF.R.S32.HI UR15, URZ, 0x1f, UR43 ;  /* 0x0000001f3f0f0899 */ /* 0x000fe4000801142b */
[----:B------:R-:W-:Y:S01]  /*e820*/  @UP0 UIMAD UR7, UR7, UR10, URZ ;  /* 0x0000000a070702a4 */ /* 0x000fe2000f8e023f */
[----:B------:R-:W-:Y:S01]  /*e830*/  @UP0 ULDC.64 UR12, c[0x0][0x9d0] ;  /* 0x00027400000c0ab9 */ /* 0x000fe20000000a00 */
[----:B------:R-:W-:Y:S02]  /*e840*/  @UP0 UIMAD.WIDE.U32 UR8, UR41, UR10, URZ ;  /* 0x0000000a290802a5 */ /* 0x000fe4000f8e003f */
[----:B------:R-:W-:Y:S02]  /*e850*/  @UP0 UIMAD UR7, UR41, UR11, UR7 ;  /* 0x0000000b290702a4 */ /* 0x000fe4000f8e0207 */
[----:B------:R-:W-:-:S02]  /*e860*/  UIMAD UR10, UR38, 0x300, UR46 ;  /* 0x00000300260a78a4 */ /* 0x000fc4000f8e022e */
[----:B------:R-:W-:Y:S02]  /*e870*/  @UP0 UIMAD UR11, UR15, UR12, URZ ;  /* 0x0000000c0f0b02a4 */ /* 0x000fe4000f8e023f */
[----:B------:R-:W-:Y:S02]  /*e880*/  @UP0 UIADD3 UR9, UR9, UR7, URZ ;  /* 0x0000000709090290 */ /* 0x000fe4000fffe03f */
[----:B------:R-:W-:Y:S02]  /*e890*/  @UP0 UIMAD UR7, UR43, UR13, UR11 ;  /* 0x0000000d2b0702a4 */ /* 0x000fe4000f8e020b */
[----:B------:R-:W-:Y:S01]  /*e8a0*/  @UP0 UIMAD.WIDE.U32 UR8, UR43, UR12, UR8 ;  /* 0x0000000c2b0802a5 */ /* 0x000fe2000f8e0008 */
[----:B------:R-:W-:-:S08]  /*e8b0*/  UMOV UR11, 0x40000040 ;  /* 0x40000040000b7882 */ /* 0x000fd00000000000 */
[----:B------:R-:W-:Y:S01]  /*e8c0*/  QGMMA.64x96x32.F32.E4M3.E4M3 R88, R148, gdesc[UR8], R88, gsb0 ;  /* 0x0160000894587df3 */ /* 0x000fe20008000858 */
[----:B------:R-:W-:Y:S02]  /*e8d0*/  @UP0 UIADD3 UR7, UR9, UR7, URZ ;  /* 0x0000000709070290 */ /* 0x000fe4000fffe03f */
[----:B------:R-:W-:-:S04]  /*e8e0*/  @UP0 ULEA UR4, UP1, UR8, UR4, 0x2 ;  /* 0x0000000408040291 */ /* 0x000fc8000f82103f */
[----:B------:R-:W-:Y:S02]  /*e8f0*/  @UP0 ULEA.HI.X UR5, UR8, UR5, UR7, 0x2, UP1 ;  /* 0x0000000508050291 */ /* 0x000fe400088f1407 */
[----:B------:R-:W-:-:S04]  /*e900*/  IMAD.U32 R4, RZ, RZ, UR4 ;  /* 0x00000004ff047e24 */ /* 0x000fc8000f8e00ff */
[----:B-1----:R-:W-:-:S05]  /*e910*/  IMAD.U32 R5, RZ, RZ, UR5 ;  /* 0x00000005ff057e24 */ /* 0x002fca000f8e00ff */
[----:B------:R1:W2:Y:S01]  /*e920*/  @P1 LDG.E R6, desc[UR50][R4.64] ;  /* 0x0000003204061981 */ /* 0x0002a2000c1e1900 */
        /* <DEDUP_REMOVED lines=9> */
[----:B0-----:R-:W0:Y:S01]  /*e9c0*/  SHFL.BFLY PT, R0, R3, 0x2, 0x1f ;  /* 0x0c401f0003007f89 */ /* 0x001e2200000e0000 */
[----:B------:R-:W-:-:S03]  /*e9d0*/  UIADD3 UR10, UR10, 0x6, URZ ;  /* 0x000000060a0a7890 */ /* 0x000fc6000fffe03f */
[----:B------:R-:W3:Y:S01]  /*e9e0*/  SHFL.BFLY PT, R9, R2, 0x2, 0x1f ;  /* 0x0c401f0002097f89 */ /* 0x000ee200000e0000 */
[----:B------:R-:W-:Y:S01]  /*e9f0*/  UMOV UR11, 0x40000040 ;  /* 0x40000040000b7882 */ /* 0x000fe20000000000 */
[----:B------:R-:W-:Y:S02]  /*ea00*/  WARPGROUP.DEPBAR.LE gsb0, 0x0 ;  /* 0x00008000000079c5 */ /* 0x000fe40000010000 */
[----:B------:R-:W-:-:S06]  /*ea10*/  WARPGROUP.ARRIVE ;  /* 0x00000000000079c5 */ /* 0x000fcc0000000000 */
[----:B------:R-:W-:Y:S01]  /*ea20*/  QGMMA.64x96x32.F32.E4M3.E4M3 R88, R140, gdesc[UR16], R88, gsb0 ;  /* 0x016000108c587df3 */ /* 0x000fe20008000858 */
[----:B0-----:R-:W-:-:S01]  /*ea30*/  FADD.FTZ R0, R0, R3 ;  /* 0x0000000300007221 */ /* 0x001fc20000010000 */
[----:B---3--:R-:W-:-:S04]  /*ea40*/  FADD.FTZ R9, R9, R2 ;  /* 0x0000000209097221 */ /* 0x008fc80000010000 */
[----:B-1----:R-:W0:Y:S04]  /*ea50*/  SHFL.BFLY PT, R5, R0, 0x1, 0x1f ;  /* 0x0c201f0000057f89 */ /* 0x002e2800000e0000 */
        /* <DEDUP_REMOVED lines=17> */
[----:B------:R-:W3:Y:S01]  /*eb70*/  @P1 MUFU.RCP R9, R11 ;  /* 0x0000000b00091308 */ /* 0x000ee20000001000 */
[----:B------:R-:W-:-:S02]  /*eb80*/  IMAD.U32 R4, RZ, RZ, UR6 ;  /* 0x00000006ff047e24 */ /* 0x000fc4000f8e00ff */
[----:B------:R-:W-:Y:S02]  /*eb90*/  IMAD.U32 R13, RZ, RZ, UR6 ;  /* 0x00000006ff0d7e24 */ /* 0x000fe4000f8e00ff */
[----:B0-----:R-:W-:Y:S01]  /*eba0*/  @P2 FMUL.FTZ R5, R5, 0.69314718246459960938 ;  /* 0x3f31721805052820 */ /* 0x001fe20000410000 */
[----:B------:R-:W-:Y:S01]  /*ebb0*/  @P2 FMUL.FTZ R4, R4, 0.69314718246459960938 ;  /* 0x3f31721804042820 */ /* 0x000fe20000410000 */
[----:B------:R-:W-:Y:S01]  /*ebc0*/  @P3 FMUL.FTZ R13, R13, 0.69314718246459960938 ;  /* 0x3f3172180d0d3820 */ /* 0x000fe20000410000 */
[----:B-1----:R-:W-:Y:S01]  /*ebd0*/  @P3 FMUL.FTZ R8, R8, 0.69314718246459960938 ;  /* 0x3f31721808083820 */ /* 0x002fe20000410000 */
[----:B------:R-:W-:Y:S02]  /*ebe0*/  IMAD.MOV.U32 R0, RZ, RZ, -0x800000 ;  /* 0xff800000ff007424 */ /* 0x000fe400078e00ff */
[----:B------:R-:W-:Y:S01]  /*ebf0*/  @P2 FFMA.FTZ R0, R4, R7, R5 ;  /* 0x0000000704002223 */ /* 0x000fe20000010005 */
[----:B------:R-:W-:Y:S02]  /*ec00*/  IMAD.MOV.U32 R2, RZ, RZ, -0x800000 ;  /* 0xff800000ff027424 */ /* 0x000fe400078e00ff */
[----:B------:R-:W-:Y:S01]  /*ec10*/  @P3 FFMA.FTZ R2, R13, R31, R8 ;  /* 0x0000001f0d023223 */ /* 0x000fe20000010008 */
[-C--:B--2---:R-:W-:Y:S01]  /*ec20*/  FMUL.FTZ R3, R3, R6.reuse ;  /* 0x0000000603037220 */ /* 0x084fe20000410000 */
[----:B---3--:R-:W-:Y:S01]  /*ec30*/  FMUL.FTZ R4, R9, R6 ;  /* 0x0000000609047220 */ /* 0x008fe20000410000 */
[----:B------:R-:W-:-:S02]  /*ec40*/  WARPGROUP.DEPBAR.LE gsb0, 0x0 ;  /* 0x00008000000079c5 */ /* 0x000fc40000010000 */
[----:B------:R-:W-:Y:S05]  /*ec50*/  @!P0 BRA `(.L_x_841) ;  /* 0x0000000000048947 */ /* 0x000fea0003800000 */
[----:B------:R-:W-:Y:S01]  /*ec60*/  BPT.TRAP 0x1 ;  /* 0x000000040000795c */ /* 0x000fe20000300000 */
.L_x_841:
        /* <DEDUP_REMOVED lines=14> */
[----:B------:R-:W-:Y:S01]  /*ed50*/  USEL UR4, URZ, 0x1, UP0 ;  /* 0x000000013f047887 */ /* 0x000fe20008000000 */
        /* <DEDUP_REMOVED lines=43> */
.L_x_763:
[----:B------:R-:W0:Y:S01]  /*f010*/  S2R R4, SR_CgaCtaId ;  /* 0x0000000000047919 */ /* 0x000e220000008800 */
[----:B------:R-:W-:Y:S01]  /*f020*/  MOV R3, 0x400 ;  /* 0x0000040000037802 */ /* 0x000fe20000000f00 */
[----:B------:R-:W-:Y:S01]  /*f030*/  BSSY B0, `(.L_x_842) ;  /* 0x00001c7000007945 */ /* 0x000fe20003800000 */
[----:B------:R-:W-:Y:S02]  /*f040*/  BAR.SYNC.DEFER_BLOCKING 0x5, 0x200 ;  /* 0x0148000000007b1d */ /* 0x000fe40000010000 */
[----:B0-----:R-:W-:-:S05]  /*f050*/  LEA R3, R4, R3, 0x18 ;  /* 0x0000000304037211 */ /* 0x001fca00078ec0ff */
[----:B------:R-:W0:Y:S02]  /*f060*/  LDS R4, [R3+0x19cd0] ;  /* 0x019cd00003047984 */ /* 0x000e240000000800 */
[----:B0-----:R-:W-:Y:S01]  /*f070*/  R2UR UR4, R4 ;  /* 0x00000000040472ca */ /* 0x001fe200000e0000 */
[----:B------:R-:W-:Y:S06]  /*f080*/  BAR.ARV 0x4, 0x200 ;  /* 0x0108000000007b1d */ /* 0x000fec0000002000 */
[----:B------:R-:W-:Y:S08]  /*f090*/  @P0 BRA `(.L_x_843) ;  /* 0x0000001400040947 */ /* 0x000ff00003800000 */
[----:B------:R-:W0:Y:S01]  /*f0a0*/  S2R R36, SR_TID.X ;  /* 0x0000000000247919 */ /* 0x000e220000002100 */
[----:B------:R-:W-:Y:S01]  /*f0b0*/  ULDC.64 UR6, c[0x4][0x38] ;  /* 0x01000e0000067ab9 */ /* 0x000fe20000000a00 */
[----:B------:R-:W1:Y:S01]  /*f0c0*/  LDC R48, c[0x0][0xbe8] ;  /* 0x0002fa00ff307b82 */ /* 0x000e620000000800 */
[----:B------:R-:W2:Y:S01]  /*f0d0*/  S2R R38, SR_SWINHI ;  /* 0x0000000000267919 */ /* 0x000ea20000002f00 */
[----:B------:R-:W-:Y:S02]  /*f0e0*/  F2FP.BF16.F32.PACK_AB R132, R132, R9 ;  /* 0x000000098484723e */ /* 0x000fe400000010ff */
[----:B------:R-:W-:Y:S02]  /*f0f0*/  F2FP.BF16.F32.PACK_AB R133, R133, R8 ;  /* 0x000000088585723e */ /* 0x000fe400000010ff */
[----:B------:R-:W-:Y:S02]  /*f100*/  F2FP.BF16.F32.PACK_AB R31, R100, R31 ;  /* 0x0000001f641f723e */ /* 0x000fe400000010ff */
[----:B------:R-:W-:-:S02]  /*f110*/  F2FP.BF16.F32.PACK_AB R30, R101, R30 ;  /* 0x0000001e651e723e */ /* 0x000fc400000010ff */
[----:B------:R-:W-:Y:S02]  /*f120*/  F2FP.BF16.F32.PACK_AB R33, R94, R33 ;  /* 0x000000215e21723e */ /* 0x000fe400000010ff */
[----:B------:R-:W-:Y:S02]  /*f130*/  F2FP.BF16.F32.PACK_AB R32, R95, R32 ;  /* 0x000000205f20723e */ /* 0x000fe400000010ff */
[----:B------:R-:W-:Y:S02]  /*f140*/  F2FP.BF16.F32.PACK_AB R29, R102, R29 ;  /* 0x0000001d661d723e */ /* 0x000fe400000010ff */
[----:B------:R-:W-:Y:S02]  /*f150*/  F2FP.BF16.F32.PACK_AB R28, R103, R28 ;  /* 0x0000001c671c723e */ /* 0x000fe400000010ff */
[----:B------:R-:W-:Y:S02]  /*f160*/  F2FP.BF16.F32.PACK_AB R21, R116, R21 ;  /* 0x000000157415723e */ /* 0x000fe400000010ff */
[----:B------:R-:W-:-:S02]  /*f170*/  F2FP.BF16.F32.PACK_AB R20, R117, R20 ;  /* 0x000000147514723e */ /* 0x000fc400000010ff */
[----:B------:R-:W-:Y:S02]  /*f180*/  F2FP.BF16.F32.PACK_AB R27, R108, R27 ;  /* 0x0000001b6c1b723e */ /* 0x000fe400000010ff */
[----:B------:R-:W-:Y:S02]  /*f190*/  F2FP.BF16.F32.PACK_AB R25, R110, R25 ;  /* 0x000000196e19723e */ /* 0x000fe400000010ff */
[----:B------:R-:W-:Y:S02]  /*f1a0*/  F2FP.BF16.F32.PACK_AB R26, R109, R26 ;  /* 0x0000001a6d1a723e */ /* 0x000fe400000010ff */
[----:B------:R-:W-:Y:S01]  /*f1b0*/  F2FP.BF16.F32.PACK_AB R24, R111, R24 ;  /* 0x000000186f18723e */ /* 0x000fe200000010ff */
[----:B0-----:R-:W-:Y:S01]  /*f1c0*/  IMAD.SHL.U32 R4, R36, 0x4, RZ ;  /* 0x0000000424047824 */ /* 0x001fe200078e00ff */
[----:B------:R-:W-:Y:S02]  /*f1d0*/  F2FP.BF16.F32.PACK_AB R15, R118, R15 ;  /* 0x0000000f760f723e */ /* 0x000fe400000010ff */
[----:B------:R-:W-:-:S02]  /*f1e0*/  F2FP.BF16.F32.PACK_AB R14, R119, R14 ;  /* 0x0000000e770e723e */ /* 0x000fc400000010ff */
[----:B------:R-:W-:Y:S02]  /*f1f0*/  F2FP.BF16.F32.PACK_AB R13, R124, R13 ;  /* 0x0000000d7c0d723e */ /* 0x000fe400000010ff */
[----:B------:R-:W-:Y:S02]  /*f200*/  F2FP.BF16.F32.PACK_AB R11, R126, R11 ;  /* 0x0000000b7e0b723e */ /* 0x000fe400000010ff */
[----:B------:R-:W-:Y:S02]  /*f210*/  F2FP.BF16.F32.PACK_AB R12, R125, R12 ;  /* 0x0000000c7d0c723e */ /* 0x000fe400000010ff */
[----:B------:R-:W-:Y:S01]  /*f220*/  F2FP.BF16.F32.PACK_AB R10, R127, R10 ;  /* 0x0000000a7f0a723e */ /* 0x000fe200000010ff */
[----:B------:R-:W-:Y:S01]  /*f230*/  USHF.R.S32.HI UR12, URZ, 0x1f, UR43 ;  /* 0x0000001f3f0c7899 */ /* 0x000fe2000801142b */
[----:B------:R-:W-:Y:S01]  /*f240*/  LOP3.LUT R4, R4, 0xc, RZ, 0xc0, !PT ;  /* 0x0000000c04047812 */ /* 0x000fe200078ec0ff */
[----:B------:R-:W-:Y:S01]  /*f250*/  ULDC.64 UR8, c[0x0][0xb90] ;  /* 0x0002e40000087ab9 */ /* 0x000fe20000000a00 */
[----:B------:R-:W-:-:S02]  /*f260*/  F2FP.BF16.F32.PACK_AB R7, R134, R7 ;  /* 0x000000078607723e */ /* 0x000fc400000010ff */
[----:B------:R-:W-:Y:S02]  /*f270*/  F2FP.BF16.F32.PACK_AB R6, R135, R6 ;  /* 0x000000068706723e */ /* 0x000fe400000010ff */
[----:B------:R-:W-:Y:S02]  /*f280*/  F2FP.BF16.F32.PACK_AB R35, R92, R35 ;  /* 0x000000235c23723e */ /* 0x000fe400000010ff */
[----:B------:R-:W-:Y:S01]  /*f290*/  F2FP.BF16.F32.PACK_AB R34, R93, R34 ;  /* 0x000000225d22723e */ /* 0x000fe200000010ff */
[----:B------:R-:W-:Y:S01]  /*f2a0*/  USHF.R.S32.HI UR13, URZ, 0x1f, UR41 ;  /* 0x0000001f3f0d7899 */ /* 0x000fe20008011429 */
[----:B------:R-:W-:Y:S01]  /*f2b0*/  BAR.SYNC.DEFER_BLOCKING 0x1, 0x180 ;  /* 0x0046000000007b1d */ /* 0x000fe20000010000 */
[----:B------:R-:W-:-:S05]  /*f2c0*/  IADD3 R4, P0, R4, UR6, RZ ;  /* 0x0000000604047c10 */ /* 0x000fca000ff1e0ff */
[----:B------:R-:W-:Y:S01]  /*f2d0*/  IMAD.X R5, RZ, RZ, UR7, P0 ;  /* 0x00000007ff057e24 */ /* 0x000fe200080e06ff */
[----:B------:R-:W-:-:S04]  /*f2e0*/  ULDC.64 UR10, c[0x0][0xb98] ;  /* 0x0002e600000a7ab9 */ /* 0x000fc80000000a00 */
[----:B------:R0:W3:Y:S01]  /*f2f0*/  LDG.E.CONSTANT R4, desc[UR50][R4.64] ;  /* 0x0000003204047981 */ /* 0x0000e2000c1e9900 */
[----:B------:R-:W-:Y:S02]  /*f300*/  MOV R8, R3 ;  /* 0x0000000300087202 */ /* 0x000fe40000000f00 */
[----:B--2---:R-:W-:Y:S01]  /*f310*/  MOV R9, R38 ;  /* 0x0000002600097202 */ /* 0x004fe20000000f00 */
[----:B------:R-:W-:Y:S02]  /*f320*/  UIMAD UR5, UR12, UR8, URZ ;  /* 0x000000080c0572a4 */ /* 0x000fe4000f8e023f */
[----:B------:R-:W-:Y:S02]  /*f330*/  UIMAD.WIDE.U32 UR6, UR43, UR8, URZ ;  /* 0x000000082b0672a5 */ /* 0x000fe4000f8e003f */
[----:B------:R-:W-:Y:S02]  /*f340*/  UIMAD UR5, UR43, UR9, UR5 ;  /* 0x000000092b0572a4 */ /* 0x000fe4000f8e0205 */
[----:B------:R-:W-:Y:S01]  /*f350*/  UIMAD UR8, UR13, UR10, URZ ;  /* 0x0000000a0d0872a4 */ /* 0x000fe2000f8e023f */
[----:B0-----:R-:W-:Y:S01]  /*f360*/  LOP3.LUT P0, R5, R36, 0x3, RZ, 0xc0, !PT ;  /* 0x0000000324057812 */ /* 0x001fe2000780c0ff */
[----:B------:R-:W-:-:S02]  /*f370*/  UIADD3 UR7, UR7, UR5, URZ ;  /* 0x0000000507077290 */ /* 0x000fc4000fffe03f */
[----:B------:R-:W-:Y:S01]  /*f380*/  UIMAD UR8, UR41, UR11, UR8 ;  /* 0x0000000b290872a4 */ /* 0x000fe2000f8e0208 */
[----:B------:R-:W-:Y:S01]  /*f390*/  ISETP.EQ.OR P0, PT, R5, 0x3, !P0 ;  /* 0x000000030500780c */ /* 0x000fe20004702670 */
[----:B------:R-:W-:Y:S01]  /*f3a0*/  UIMAD.WIDE.U32 UR6, UR41, UR10, UR6 ;  /* 0x0000000a290672a5 */ /* 0x000fe2000f8e0006 */
[----:B------:R-:W-:Y:S02]  /*f3b0*/  ULDC UR5, c[0x0][0xa88] ;  /* 0x0002a20000057ab9 */ /* 0x000fe40000000800 */
[----:B------:R-:W-:Y:S01]  /*f3c0*/  SEL R45, R31, R30, P0 ;  /* 0x0000001e1f2d7207 */ /* 0x000fe20000000000 */
[----:B------:R-:W-:Y:S01]  /*f3d0*/  ULDC.64 UR10, c[0x0][0xaf0] ;  /* 0x0002bc00000a7ab9 */ /* 0x000fe20000000a00 */
[----:B------:R-:W-:Y:S01]  /*f3e0*/  SEL R5, R30, R31, P0 ;  /* 0x0000001f1e057207 */ /* 0x000fe20000000000 */
[----:B------:R-:W-:Y:S01]  /*f3f0*/  IMAD.WIDE R30, R157, 0x2, R8 ;  /* 0x000000029d1e7825 */ /* 0x000fe200078e0208 */
[----:B------:R-:W-:Y:S02]  /*f400*/  SEL R55, R33, R32, P0 ;  /* 0x0000002021377207 */ /* 0x000fe40000000000 */
[----:B------:R-:W-:-:S02]  /*f410*/  SEL R57, R32, R33, P0 ;  /* 0x0000002120397207 */ /* 0x000fc40000000000 */
[----:B------:R-:W-:Y:S02]  /*f420*/  IADD3 R33, P2, R30, 0x6000, RZ ;  /* 0x000060001e217810 */ /* 0x000fe40007f5e0ff */
[----:B------:R-:W-:Y:S02]  /*f430*/  SEL R59, R29, R28, P0 ;  /* 0x0000001c1d3b7207 */ /* 0x000fe40000000000 */
[----:B------:R-:W-:Y:S01]  /*f440*/  SEL R61, R28, R29, P0 ;  /* 0x0000001d1c3d7207 */ /* 0x000fe20000000000 */
[----:B------:R-:W-:Y:S01]  /*f450*/  IMAD.X R29, RZ, RZ, R31, P2 ;  /* 0x000000ffff1d7224 */ /* 0x000fe200010e061f */
[----:B-1----:R-:W-:Y:S02]  /*f460*/  ISETP.NE.AND P2, PT, R48, 0x1, PT ;  /* 0x000000013000780c */ /* 0x002fe40003f45270 */
[----:B------:R-:W-:Y:S02]  /*f470*/  SEL R49, R21, R20, P0 ;  /* 0x0000001415317207 */ /* 0x000fe40000000000 */
[----:B------:R-:W-:-:S02]  /*f480*/  SEL R37, R20, R21, P0 ;  /* 0x0000001514257207 */ /* 0x000fc40000000000 */
[----:B------:R-:W-:Y:S02]  /*f490*/  IADD3 R21, P1, R30, 0x6020, RZ ;  /* 0x000060201e157810 */ /* 0x000fe40007f3e0ff */
[----:B------:R-:W-:Y:S02]  /*f4a0*/  SEL R47, R27, R26, P0 ;  /* 0x0000001a1b2f7207 */ /* 0x000fe40000000000 */
[----:B------:R-:W-:Y:S02]  /*f4b0*/  SEL R36, R26, R27, P0 ;  /* 0x0000001b1a247207 */ /* 0x000fe40000000000 */
[----:B------:R-:W-:Y:S01]  /*f4c0*/  SEL R63, R25, R24, P0 ;  /* 0x00000018193f7207 */ /* 0x000fe20000000000 */
[----:B------:R-:W0:Y:S01]  /*f4d0*/  @P2 LDC R40, c[0x0][0xbec] ;  /* 0x0002fb00ff282b82 */ /* 0x000e220000000800 */
[----:B------:R-:W-:Y:S02]  /*f4e0*/  SEL R65, R24, R25, P0 ;  /* 0x0000001918417207 */ /* 0x000fe40000000000 */
[----:B------:R-:W-:-:S02]  /*f4f0*/  SEL R67, R15, R14, P0 ;  /* 0x0000000e0f437207 */ /* 0x000fc40000000000 */
[----:B------:R-:W-:Y:S01]  /*f500*/  SEL R69, R14, R15, P0 ;  /* 0x0000000f0e457207 */ /* 0x000fe20000000000 */
[----:B------:R-:W-:Y:S01]  /*f510*/  IMAD.X R15, RZ, RZ, R31, P1 ;  /* 0x000000ffff0f7224 */ /* 0x000fe200008e061f */
[----:B------:R-:W-:Y:S01]  /*f520*/  LOP3.LUT R14, R21, 0x180, RZ, 0xc0, !PT ;  /* 0x00000180150e7812 */ /* 0x000fe200078ec0ff */
[----:B------:R-:W1:Y:S01]  /*f530*/  @P2 LDC R42, c[0x0][0xbf0] ;  /* 0x0002fc00ff2a2b82 */ /* 0x000e620000000800 */
[C---:B------:R-:W-:Y:S02]  /*f540*/  IADD3 R27, P3, R30.reuse, 0x3020, RZ ;  /* 0x000030201e1b7810 */ /* 0x040fe40007f7e0ff */
[----:B------:R-:W-:Y:S02]  /*f550*/  IADD3 R25, P4, R30, 0x3000, RZ ;  /* 0x000030001e197810 */ /* 0x000fe40007f9e0ff */
[----:B------:R-:W-:Y:S02]  /*f560*/  SEL R51, R13, R12, P0 ;  /* 0x0000000c0d337207 */ /* 0x000fe40000000000 */
[----:B------:R-:W-:Y:S01]  /*f570*/  SEL R38, R12, R13, P0 ;  /* 0x0000000d0c267207 */ /* 0x000fe20000000000 */
[----:B------:R-:W-:Y:S01]  /*f580*/  IMAD R13, R153, 0x20, R19 ;  /* 0x00000020990d7824 */ /* 0x000fe200078e0213 */
[----:B------:R-:W-:-:S02]  /*f590*/  SEL R71, R11, R10, P0 ;  /* 0x0000000a0b477207 */ /* 0x000fc40000000000 */
[----:B------:R-:W-:Y:S01]  /*f5a0*/  SEL R73, R10, R11, P0 ;  /* 0x0000000b0a497207 */ /* 0x000fe20000000000 */
[----:B------:R-:W-:Y:S01]  /*f5b0*/  IMAD.WIDE R8, R13, 0x2, R8 ;  /* 0x000000020d087825 */ /* 0x000fe200078e0208 */
[----:B------:R-:W-:Y:S02]  /*f5c0*/  SHF.R.U64 R14, R14, 0x3, RZ ;  /* 0x000000030e0e7819 */ /* 0x000fe400000012ff */
[----:B------:R-:W-:Y:S01]  /*f5d0*/  LOP3.LUT R12, R27, 0x180, RZ, 0xc0, !PT ;  /* 0x000001801b0c7812 */ /* 0x000fe200078ec0ff */
[--C-:B------:R-:W-:Y:S01]  /*f5e0*/  IMAD.X R13, RZ, RZ, R31.reuse, P3 ;  /* 0x000000ffff0d7224 */ /* 0x100fe200018e061f */
[----:B------:R-:W-:Y:S01]  /*f5f0*/  LOP3.LUT R10, R25, 0x180, RZ, 0xc0, !PT ;  /* 0x00000180190a7812 */ /* 0x000fe200078ec0ff */
[----:B------:R-:W-:Y:S01]  /*f600*/  IMAD.X R11, RZ, RZ, R31, P4 ;  /* 0x000000ffff0b7224 */ /* 0x000fe200020e061f */
[----:B------:R-:W-:Y:S02]  /*f610*/  LOP3.LUT R14, R14, R21, RZ, 0x3c, !PT ;  /* 0x000000150e0e7212 */ /* 0x000fe400078e3cff */
[----:B------:R-:W-:-:S02]  /*f620*/  LOP3.LUT R20, R33, 0x180, RZ, 0xc0, !PT ;  /* 0x0000018021147812 */ /* 0x000fc400078ec0ff */
[----:B------:R-:W-:Y:S02]  /*f630*/  SHF.R.U64 R12, R12, 0x3, RZ ;  /* 0x000000030c0c7819 */ /* 0x000fe400000012ff */
[----:B------:R-:W-:Y:S02]  /*f640*/  SHF.R.U64 R10, R10, 0x3, RZ ;  /* 0x000000030a0a7819 */ /* 0x000fe400000012ff */
[----:B------:R-:W-:Y:S02]  /*f650*/  IADD3 R21, P5, R30, 0x20, RZ ;  /* 0x000000201e157810 */ /* 0x000fe40007fbe0ff */
[----:B------:R-:W-:Y:S02]  /*f660*/  SEL R75, R7, R6, P0 ;  /* 0x00000006074b7207 */ /* 0x000fe40000000000 */
[----:B------:R-:W-:Y:S02]  /*f670*/  SEL R77, R6, R7, P0 ;  /* 0x00000007064d7207 */ /* 0x000fe40000000000 */
[----:B------:R-:W-:-:S02]  /*f680*/  LOP3.LUT R7, R30, 0x180, RZ, 0xc0, !PT ;  /* 0x000001801e077812 */ /* 0x000fc400078ec0ff */
[----:B------:R-:W-:Y:S02]  /*f690*/  SHF.R.U64 R20, R20, 0x3, RZ ;  /* 0x0000000314147819 */ /* 0x000fe400000012ff */
[----:B------:R-:W-:Y:S02]  /*f6a0*/  LOP3.LUT R12, R12, R27, RZ, 0x3c, !PT ;  /* 0x0000001b0c0c7212 */ /* 0x000fe400078e3cff */
[----:B------:R-:W-:Y:S02]  /*f6b0*/  LOP3.LUT R10, R10, R25, RZ, 0x3c, !PT ;  /* 0x000000190a0a7212 */ /* 0x000fe400078e3cff */
[----:B------:R-:W-:Y:S01]  /*f6c0*/  MOV R64, R14 ;  /* 0x0000000e00407202 */ /* 0x000fe20000000f00 */
[----:B------:R-:W-:Y:S01]  /*f6d0*/  VIADD R15, R18, UR40 ;  /* 0x00000028120f7c36 */ /* 0x000fe20008000000 */
[----:B------:R-:W-:Y:S01]  /*f6e0*/  SEL R41, R35, R34, P0 ;  /* 0x0000002223297207 */ /* 0x000fe20000000000 */
[----:B------:R-:W-:Y:S01]  /*f6f0*/  IMAD.U32 R14, RZ, RZ, UR8 ;  /* 0x00000008ff0e7e24 */ /* 0x000fe2000f8e00ff */
[----:B------:R-:W-:Y:S01]  /*f700*/  SEL R43, R34, R35, P0 ;  /* 0x00000023222b7207 */ /* 0x000fe20000000000 */
[----:B------:R-:W-:Y:S01]  /*f710*/  ULDC.64 UR8, c[0x0][0xae8] ;  /* 0x0002ba0000087ab9 */ /* 0x000fe20000000a00 */
[----:B------:R-:W-:-:S02]  /*f720*/  LOP3.LUT R6, R21, 0x180, RZ, 0xc0, !PT ;  /* 0x0000018015067812 */ /* 0x000fc400078ec0ff */
[----:B------:R-:W-:Y:S02]  /*f730*/  IADD3 R35, P1, R8, 0x1800, RZ ;  /* 0x0000180008237810 */ /* 0x000fe40007f3e0ff */
[----:B------:R-:W-:Y:S02]  /*f740*/  SHF.R.U64 R7, R7, 0x3, RZ ;  /* 0x0000000307077819 */ /* 0x000fe400000012ff */
[----:B------:R-:W-:Y:S02]  /*f750*/  LOP3.LUT R28, R20, R33, RZ, 0x3c, !PT ;  /* 0x00000021141c7212 */ /* 0x000fe400078e3cff */
[----:B------:R-:W-:Y:S02]  /*f760*/  MOV R68, R12 ;  /* 0x0000000c00447202 */ /* 0x000fe40000000f00 */
[----:B------:R-:W-:Y:S01]  /*f770*/  MOV R70, R10 ;  /* 0x0000000a00467202 */ /* 0x000fe20000000f00 */
[----:B0-----:R-:W-:Y:S01]  /*f780*/  @P2 IMAD.HI.U32 R11, R15, R40, RZ ;  /* 0x000000280f0b2227 */ /* 0x001fe200078e00ff */
[----:B------:R-:W-:-:S02]  /*f790*/  SHF.R.U64 R6, R6, 0x3, RZ ;  /* 0x0000000306067819 */ /* 0x000fc400000012ff */
[----:B------:R-:W-:Y:S01]  /*f7a0*/  LOP3.LUT R34, R35, 0x180, RZ, 0xc0, !PT ;  /* 0x0000018023227812 */ /* 0x000fe200078ec0ff */
[----:B------:R-:W-:Y:S01]  /*f7b0*/  IMAD.MOV.U32 R10, RZ, RZ, R15 ;  /* 0x000000ffff0a7224 */ /* 0x000fe200078e000f */
[----:B------:R-:W-:Y:S01]  /*f7c0*/  LOP3.LUT R30, R7, R30, RZ, 0x3c, !PT ;  /* 0x0000001e071e7212 */ /* 0x000fe200078e3cff */
[----:B------:R-:W-:Y:S01]  /*f7d0*/  IMAD.X R7, RZ, RZ, R31, P5 ;  /* 0x000000ffff077224 */ /* 0x000fe200028e061f */
[----:B------:R-:W-:Y:S02]  /*f7e0*/  MOV R66, R28 ;  /* 0x0000001c00427202 */ /* 0x000fe40000000f00 */
[----:B------:R-:W-:Y:S02]  /*f7f0*/  LOP3.LUT R6, R6, R21, RZ, 0x3c, !PT ;  /* 0x0000001506067212 */ /* 0x000fe400078e3cff */
[----:B------:R-:W-:Y:S02]  /*f800*/  SHF.R.U64 R34, R34, 0x3, RZ ;  /* 0x0000000322227819 */ /* 0x000fe400000012ff */
[----:B-1----:R-:W-:-:S02]  /*f810*/  @P2 SHF.R.U32.HI R10, RZ, R42, R11 ;  /* 0x0000002aff0a2219 */ /* 0x002fc4000001160b */
[----:B------:R-:W-:Y:S01]  /*f820*/  LOP3.LUT R34, R34, R35, RZ, 0x3c, !PT ;  /* 0x0000002322227212 */ /* 0x000fe200078e3cff */
[----:B------:R-:W-:Y:S01]  /*f830*/  IMAD.X R35, RZ, RZ, R9, P1 ;  /* 0x000000ffff237224 */ /* 0x000fe200008e0609 */
[----:B------:R-:W-:Y:S01]  /*f840*/  MOV R72, R6 ;  /* 0x0000000600487202 */ /* 0x000fe20000000f00 */
[--C-:B------:R-:W-:Y:S01]  /*f850*/  IMAD.MOV R7, RZ, RZ, -R10.reuse ;  /* 0x000000ffff077224 */ /* 0x100fe200078e0a0a */
[----:B------:R-:W-:Y:S02]  /*f860*/  SHF.R.S32.HI R11, RZ, 0x1f, R10 ;  /* 0x0000001fff0b7819 */ /* 0x000fe4000001140a */
[----:B------:R-:W-:Y:S01]  /*f870*/  IADD3 R10, P1, R10, UR6, RZ ;  /* 0x000000060a0a7c10 */ /* 0x000fe2000ff3e0ff */
[----:B------:R-:W-:Y:S01]  /*f880*/  IMAD R7, R48, R7, R15 ;  /* 0x0000000730077224 */ /* 0x000fe200078e020f */
[----:B------:R-:W-:Y:S02]  /*f890*/  SEL R53, R132, R133, P0 ;  /* 0x0000008584357207 */ /* 0x000fe40000000000 */
[----:B------:R-:W-:-:S02]  /*f8a0*/  SEL R39, R133, R132, P0 ;  /* 0x0000008485277207 */ /* 0x000fc40000000000 */
[----:B------:R-:W-:Y:S01]  /*f8b0*/  IADD3.X R11, R11, UR7, R14, P1, !PT ;  /* 0x000000070b0b7c10 */ /* 0x000fe20008ffe40e */
[----:B------:R-:W-:Y:S01]  /*f8c0*/  ULDC.64 UR6, c[0x0][0xb88] ;  /* 0x0002e20000067ab9 */ /* 0x000fe20000000a00 */
[----:B------:R-:W-:Y:S02]  /*f8d0*/  SHF.R.S32.HI R29, RZ, 0x1f, R7 ;  /* 0x0000001fff1d7819 */ /* 0x000fe40000011407 */
[C---:B------:R-:W-:Y:S01]  /*f8e0*/  IADD3 R33, P3, R8.reuse, 0x3000, RZ ;  /* 0x0000300008217810 */ /* 0x040fe20007f7e0ff */
[----:B------:R-:W-:Y:S01]  /*f8f0*/  IMAD.WIDE.U32 R10, R7, UR6, R10 ;  /* 0x00000006070a7c25 */ /* 0x000fe2000f8e000a */
[----:B------:R-:W-:Y:S02]  /*f900*/  IADD3 R27, P4, R8, 0x4800, RZ ;  /* 0x00004800081b7810 */ /* 0x000fe40007f9e0ff */
[----:B------:R-:W-:Y:S02]  /*f910*/  LOP3.LUT R32, R33, 0x180, RZ, 0xc0, !PT ;  /* 0x0000018021207812 */ /* 0x000fe400078ec0ff */
[----:B------:R-:W-:-:S02]  /*f920*/  LOP3.LUT R26, R27, 0x180, RZ, 0xc0, !PT ;  /* 0x000001801b1a7812 */ /* 0x000fc400078ec0ff */
[----:B------:R-:W-:Y:S02]  /*f930*/  SHF.R.U64 R32, R32, 0x3, RZ ;  /* 0x0000000320207819 */ /* 0x000fe400000012ff */
[----:B------:R-:W-:Y:S02]  /*f940*/  SHF.R.U64 R26, R26, 0x3, RZ ;  /* 0x000000031a1a7819 */ /* 0x000fe400000012ff */
[----:B------:R-:W-:Y:S02]  /*f950*/  LOP3.LUT P1, RZ, R154, 0x3, RZ, 0xc0, !PT ;  /* 0x000000039aff7812 */ /* 0x000fe4000782c0ff */
[----:B------:R-:W-:Y:S01]  /*f960*/  LOP3.LUT R32, R32, R33, RZ, 0x3c, !PT ;  /* 0x0000002120207212 */ /* 0x000fe200078e3cff */
[--C-:B------:R-:W-:Y:S01]  /*f970*/  IMAD.X R33, RZ, RZ, R9.reuse, P3 ;  /* 0x000000ffff217224 */ /* 0x100fe200018e0609 */
[----:B------:R-:W-:Y:S01]  /*f980*/  LOP3.LUT R26, R26, R27, RZ, 0x3c, !PT ;  /* 0x0000001b1a1a7212 */ /* 0x000fe200078e3cff */
[----:B------:R-:W-:Y:S01]  /*f990*/  IMAD.X R27, RZ, RZ, R9, P4 ;  /* 0x000000ffff1b7224 */ /* 0x000fe200020e0609 */
[----:B------:R-:W-:-:S02]  /*f9a0*/  MOV R31, R30 ;  /* 0x0000001e001f7202 */ /* 0x000fc40000000f00 */
[C---:B------:R-:W-:Y:S02]  /*f9b0*/  IADD3 R25, P5, R8.reuse, 0x6000, RZ ;  /* 0x0000600008197810 */ /* 0x040fe40007fbe0ff */
[C---:B------:R-:W-:Y:S02]  /*f9c0*/  IADD3 R79, P6, R8.reuse, 0x7800, RZ ;  /* 0x00007800084f7810 */ /* 0x040fe40007fde0ff */
[----:B------:R-:W-:Y:S02]  /*f9d0*/  LOP3.LUT R24, R25, 0x180, RZ, 0xc0, !PT ;  /* 0x0000018019187812 */ /* 0x000fe400078ec0ff */
[----:B------:R-:W-:Y:S02]  /*f9e0*/  LOP3.LUT R21, R8, 0x180, RZ, 0xc0, !PT ;  /* 0x0000018008157812 */ /* 0x000fe400078ec0ff */
[----:B------:R-:W-:Y:S02]  /*f9f0*/  SHF.R.U64 R24, R24, 0x3, RZ ;  /* 0x0000000318187819 */ /* 0x000fe400000012ff */
[----:B------:R-:W-:-:S02]  /*fa00*/  LOP3.LUT R20, R79, 0x180, RZ, 0xc0, !PT ;  /* 0x000001804f147812 */ /* 0x000fc400078ec0ff */
[----:B------:R-:W-:Y:S01]  /*fa10*/  LOP3.LUT R24, R24, R25, RZ, 0x3c, !PT ;  /* 0x0000001918187212 */ /* 0x000fe200078e3cff */
[--C-:B------:R-:W-:Y:S01]  /*fa20*/  IMAD.X R25, RZ, RZ, R9.reuse, P5 ;  /* 0x000000ffff197224 */ /* 0x100fe200028e0609 */
[----:B------:R-:W-:Y:S02]  /*fa30*/  SHF.R.U64 R21, R21, 0x3, RZ ;  /* 0x0000000315157819 */ /* 0x000fe400000012ff */
[----:B------:R-:W-:Y:S02]  /*fa40*/  SHF.R.U64 R20, R20, 0x3, RZ ;  /* 0x0000000314147819 */ /* 0x000fe400000012ff */
[----:B------:R-:W-:Y:S01]  /*fa50*/  LOP3.LUT R8, R21, R8, RZ, 0x3c, !PT ;  /* 0x0000000815087212 */ /* 0x000fe200078e3cff */
[----:B------:R-:W-:Y:S01]  /*fa60*/  IMAD.X R21, RZ, RZ, R9, P6 ;  /* 0x000000ffff157224 */ /* 0x000fe200030e0609 */
[----:B------:R-:W-:Y:S02]  /*fa70*/  LOP3.LUT R20, R20, R79, RZ, 0x3c, !PT ;  /* 0x0000004f14147212 */ /* 0x000fe400078e3cff */
[----:B---3--:R-:W-:Y:S01]  /*fa80*/  LOP3.LUT R12, R4, 0x2, RZ, 0x3c, !PT ;  /* 0x00000002040c7812 */ /* 0x008fe200078e3cff */
[----:B------:R-:W-:Y:S04]  /*fa90*/  SHFL.IDX PT, R55, R55, R4, 0x1c1f ;  /* 0x001c1f0437377589 */ /* 0x000fe800000e0000 */
[----:B------:R-:W-:Y:S04]  /*faa0*/  SHFL.IDX PT, R28, R57, R12, 0x1c1f ;  /* 0x001c1f0c391c7589 */ /* 0x000fe800000e0000 */
[----:B------:R-:W-:Y:S04]  /*fab0*/  SHFL.IDX PT, R41, R41, R4, 0x1c1f ;  /* 0x001c1f0429297589 */ /* 0x000fe800000e0000 */
[----:B------:R-:W-:Y:S04]  /*fac0*/  SHFL.IDX PT, R6, R43, R12, 0x1c1f ;  /* 0x001c1f0c2b067589 */ /* 0x000fe800000e0000 */
[----:B------:R-:W-:Y:S04]  /*fad0*/  SHFL.IDX PT, R47, R47, R4, 0x1c1f ;  /* 0x001c1f042f2f7589 */ /* 0x000fe800000e0000 */
[----:B------:R-:W0:Y:S04]  /*fae0*/  SHFL.IDX PT, R36, R36, R12, 0x1c1f ;  /* 0x001c1f0c24247589 */ /* 0x000e2800000e0000 */
[----:B------:R1:W-:Y:S04]  /*faf0*/  SHFL.IDX PT, R13, R49, R4, 0x1c1f ;  /* 0x001c1f04310d7589 */ /* 0x0003e800000e0000 */
[----:B------:R-:W2:Y:S04]  /*fb00*/  SHFL.IDX PT, R40, R37, R12, 0x1c1f ;  /* 0x001c1f0c25287589 */ /* 0x000ea800000e0000 */
[----:B------:R-:W-:Y:S01]  /*fb10*/  SHFL.IDX PT, R42, R51, R4, 0x1c1f ;  /* 0x001c1f04332a7589 */ /* 0x000fe200000e0000 */
[----:B-1----:R-:W-:-:S03]  /*fb20*/  IMAD R49, R48, UR5, RZ ;  /* 0x0000000530317c24 */ /* 0x002fc6000f8e02ff */
[----:B------:R2:W-:Y:S04]  /*fb30*/  SHFL.IDX PT, R15, R38, R12, 0x1c1f ;  /* 0x001c1f0c260f7589 */ /* 0x0005e800000e0000 */
[----:B------:R-:W-:Y:S04]  /*fb40*/  SHFL.IDX PT, R45, R45, R4, 0x1c1f ;  /* 0x001c1f042d2d7589 */ /* 0x000fe800000e0000 */
[----:B------:R1:W-:Y:S01]  /*fb50*/  SHFL.IDX PT, R14, R5, R12, 0x1c1f ;  /* 0x001c1f0c050e7589 */ /* 0x0003e200000e0000 */
[----:B0-----:R-:W-:-:S03]  /*fb60*/  SEL R30, R36, R47, P0 ;  /* 0x0000002f241e7207 */ /* 0x001fc60000000000 */
[----:B------:R-:W-:Y:S04]  /*fb70*/  SHFL.IDX PT, R59, R59, R4, 0x1c1f ;  /* 0x001c1f043b3b7589 */ /* 0x000fe800000e0000 */
[----:B------:R-:W-:Y:S01]  /*fb80*/  SHFL.IDX PT, R52, R61, R12, 0x1c1f ;  /* 0x001c1f0c3d347589 */ /* 0x000fe200000e0000 */
[----:B--2---:R-:W-:Y:S02]  /*fb90*/  SEL R38, R40, R13, P0 ;  /* 0x0000000d28267207 */ /* 0x004fe40000000000 */
[----:B-1----:R-:W-:Y:S01]  /*fba0*/  SEL R5, R55, R28, P0 ;  /* 0x0000001c37057207 */ /* 0x002fe20000000000 */
[----:B------:R-:W-:Y:S04]  /*fbb0*/  SHFL.IDX PT, R63, R63, R4, 0x1c1f ;  /* 0x001c1f043f3f7589 */ /* 0x000fe800000e0000 */
[----:B------:R-:W-:Y:S04]  /*fbc0*/  SHFL.IDX PT, R54, R65, R12, 0x1c1f ;  /* 0x001c1f0c41367589 */ /* 0x000fe800000e0000 */
[----:B------:R-:W-:Y:S04]  /*fbd0*/  SHFL.IDX PT, R67, R67, R4, 0x1c1f ;  /* 0x001c1f0443437589 */ /* 0x000fe800000e0000 */
[----:B------:R-:W0:Y:S04]  /*fbe0*/  SHFL.IDX PT, R56, R69, R12, 0x1c1f ;  /* 0x001c1f0c45387589 */ /* 0x000e2800000e0000 */
[----:B------:R-:W-:Y:S04]  /*fbf0*/  SHFL.IDX PT, R53, R53, R4, 0x1c1f ;  /* 0x001c1f0435357589 */ /* 0x000fe800000e0000 */
[----:B------:R-:W-:Y:S04]  /*fc00*/  SHFL.IDX PT, R71, R71, R4, 0x1c1f ;  /* 0x001c1f0447477589 */ /* 0x000fe800000e0000 */
[----:B------:R0:W1:Y:S04]  /*fc10*/  SHFL.IDX PT, R46, R39, R12, 0x1c1f ;  /* 0x001c1f0c272e7589 */ /* 0x00006800000e0000 */
[----:B------:R-:W2:Y:S04]  /*fc20*/  SHFL.IDX PT, R58, R73, R12, 0x1c1f ;  /* 0x001c1f0c493a7589 */ /* 0x000ea800000e0000 */
[----:B------:R3:W-:Y:S04]  /*fc30*/  SHFL.IDX PT, R75, R75, R4, 0x1c1f ;  /* 0x001c1f044b4b7589 */ /* 0x0007e800000e0000 */
[----:B------:R4:W2:Y:S01]  /*fc40*/  SHFL.IDX PT, R62, R77, R12, 0x1c1f ;  /* 0x001c1f0c4d3e7589 */ /* 0x0008a200000e0000 */
[----:B0-----:R-:W-:Y:S01]  /*fc50*/  SEL R39, R56, R67, P0 ;  /* 0x0000004338277207 */ /* 0x001fe20000000000 */
[----:B---3--:R-:W-:-:S04]  /*fc60*/  IMAD R4, R29, UR6, RZ ;  /* 0x000000061d047c24 */ /* 0x008fc8000f8e02ff */
[----:B------:R-:W-:Y:S01]  /*fc70*/  IMAD R29, R7, UR7, R4 ;  /* 0x00000007071d7c24 */ /* 0x000fe2000f8e0204 */
[----:B------:R-:W-:Y:S01]  /*fc80*/  SEL R7, R28, R55, P0 ;  /* 0x000000371c077207 */ /* 0x000fe20000000000 */
[----:B------:R-:W-:Y:S01]  /*fc90*/  VIADD R28, R156, UR40 ;  /* 0x000000289c1c7c36 */ /* 0x000fe20008000000 */
[----:B------:R-:W-:Y:S01]  /*fca0*/  SEL R4, R41, R6, P0 ;  /* 0x0000000629047207 */ /* 0x000fe20000000000 */
[----:B------:R-:W-:Y:S01]  /*fcb0*/  ULDC.64 UR6, c[0x0][0xb50] ;  /* 0x0002d40000067ab9 */ /* 0x000fe20000000a00 */
[----:B------:R-:W-:Y:S01]  /*fcc0*/  SEL R6, R6, R41, P0 ;  /* 0x0000002906067207 */ /* 0x000fe20000000000 */
[C---:B----4-:R-:W-:Y:S01]  /*fcd0*/  VIADD R12, R28.reuse, 0x8 ;  /* 0x000000081c0c7836 */ /* 0x050fe20000000000 */
[----:B------:R-:W-:Y:S01]  /*fce0*/  ISETP.GE.OR P3, PT, R28, R49, P1 ;  /* 0x000000311c00720c */ /* 0x000fe20000f66670 */
[----:B------:R-:W-:Y:S01]  /*fcf0*/  IMAD.IADD R11, R11, 0x1, R29 ;  /* 0x000000010b0b7824 */ /* 0x000fe200078e021d */
[----:B------:R-:W-:Y:S01]  /*fd00*/  LEA R37, P4, R10, UR6, 0x2 ;  /* 0x000000060a257c11 */ /* 0x000fe2000f8810ff */
[----:B------:R0:W-:Y:S01]  /*fd10*/  STSM.16.M88.4 [R31], R4 ;  /* 0x000000041f007844 */ /* 0x0001e20000000200 */
[----:B------:R-:W-:-:S02]  /*fd20*/  SEL R28, R47, R36, P0 ;  /* 0x000000242f1c7207 */ /* 0x000fc40000000000 */
[----:B------:R-:W-:Y:S01]  /*fd30*/  SEL R36, R13, R40, P0 ;  /* 0x000000280d247207 */ /* 0x000fe20000000000 */
[----:B------:R-:W-:Y:S01]  /*fd40*/  SHFL.IDX PT, R50, R37, RZ, 0x1c1f ;  /* 0x001c1fff25327589 */ /* 0x000fe200000e0000 */
[----:B------:R-:W-:Y:S02]  /*fd50*/  ISETP.GE.OR P1, PT, R12, R49, P1 ;  /* 0x000000310c00720c */ /* 0x000fe40000f26670 */
[----:B------:R-:W-:Y:S01]  /*fd60*/  SEL R40, R42, R15, P0 ;  /* 0x0000000f2a287207 */ /* 0x000fe20000000000 */
[----:B------:R3:W-:Y:S01]  /*fd70*/  SHFL.IDX PT, R60, R37, 0x1, 0x1c1f ;  /* 0x003c1f00253c7f89 */ /* 0x0007e200000e0000 */
[----:B------:R-:W-:Y:S02]  /*fd80*/  SEL R12, R45, R14, P0 ;  /* 0x0000000e2d0c7207 */ /* 0x000fe40000000000 */
[----:B------:R-:W-:Y:S02]  /*fd90*/  SEL R42, R15, R42, P0 ;  /* 0x0000002a0f2a7207 */ /* 0x000fe40000000000 */
[----:B------:R-:W-:-:S02]  /*fda0*/  SEL R14, R14, R45, P0 ;  /* 0x0000002d0e0e7207 */ /* 0x000fc40000000000 */
[----:B------:R-:W-:Y:S02]  /*fdb0*/  SEL R13, R59, R52, P0 ;  /* 0x000000343b0d7207 */ /* 0x000fe40000000000 */
[----:B------:R-:W-:Y:S02]  /*fdc0*/  SEL R15, R52, R59, P0 ;  /* 0x0000003b340f7207 */ /* 0x000fe40000000000 */
[----:B------:R-:W-:Y:S02]  /*fdd0*/  SEL R29, R63, R54, P0 ;  /* 0x000000363f1d7207 */ /* 0x000fe40000000000 */
[----:B0-----:R-:W-:Y:S01]  /*fde0*/  SEL R31, R54, R63, P0 ;  /* 0x0000003f361f7207 */ /* 0x001fe20000000000 */
[----:B------:R-:W-:Y:S01]  /*fdf0*/  STSM.16.M88.4 [R72], R12 ;  /* 0x0000000c48007844 */ /* 0x000fe20000000200 */
[----:B---3--:R-:W-:Y:S02]  /*fe00*/  SEL R37, R67, R56, P0 ;  /* 0x0000003843257207 */ /* 0x008fe40000000000 */
[----:B-1----:R-:W-:Y:S01]  /*fe10*/  SEL R44, R53, R46, P0 ;  /* 0x0000002e352c7207 */ /* 0x002fe20000000000 */
[----:B------:R-:W-:Y:S01]  /*fe20*/  STSM.16.M88.4 [R70], R28 ;  /* 0x0000001c46007844 */ /* 0x000fe20000000200 */
[----:B--2---:R-:W-:-:S02]  /*fe30*/  SEL R41, R71, R58, P0 ;  /* 0x0000003a47297207 */ /* 0x004fc40000000000 */
[----:B------:R-:W-:Y:S01]  /*fe40*/  SEL R43, R58, R71, P0 ;  /* 0x000000473a2b7207 */ /* 0x000fe20000000000 */
[----:B------:R0:W-:Y:S01]  /*fe50*/  STSM.16.M88.4 [R68], R36 ;  /* 0x0000002444007844 */ /* 0x0001e20000000200 */
[----:B------:R-:W-:Y:S02]  /*fe60*/  SEL R46, R46, R53, P0 ;  /* 0x000000352e2e7207 */ /* 0x000fe40000000000 */
[----:B------:R-:W-:Y:S01]  /*fe70*/  SEL R45, R75, R62, P0 ;  /* 0x0000003e4b2d7207 */ /* 0x000fe20000000000 */
[----:B------:R-:W-:Y:S01]  /*fe80*/  STSM.16.M88.4 [R66], R40 ;  /* 0x0000002842007844 */ /* 0x000fe20000000200 */
[----:B------:R-:W-:Y:S02]  /*fe90*/  SEL R47, R62, R75, P0 ;  /* 0x0000004b3e2f7207 */ /* 0x000fe40000000000 */
[----:B------:R-:W-:-:S03]  /*fea0*/  LEA.HI.X R11, R10, UR7, R11, 0x2, P4 ;  /* 0x000000070a0b7c11 */ /* 0x000fc6000a0f140b */
[----:B------:R-:W-:Y:S04]  /*feb0*/  STSM.16.M88.4 [R64], R44 ;  /* 0x0000002c40007844 */ /* 0x000fe80000000200 */
[----:B------:R-:W1:Y:S01]  /*fec0*/  SHFL.IDX PT, R51, R11, RZ, 0x1c1f ;  /* 0x001c1fff0b337589 */ /* 0x000e6200000e0000 */
[----:B0-----:R-:W0:Y:S08]  /*fed0*/  @P2 LDC R37, c[0x0][0xbec] ;  /* 0x0002fb00ff252b82 */ /* 0x001e300000000800 */
[----:B------:R-:W-:Y:S08]  /*fee0*/  BAR.SYNC.DEFER_BLOCKING 0x1, 0x180 ;  /* 0x0046000000007b1d */ /* 0x000ff00000010000 */
[----:B------:R-:W2:Y:S01]  /*fef0*/  @P2 LDC R39, c[0x0][0xbf0] ;  /* 0x0002fc00ff272b82 */ /* 0x000ea20000000800 */
[----:B------:R-:W3:Y:S01]  /*ff00*/  SHFL.IDX PT, R61, R11, 0x1, 0x1c1f ;  /* 0x003c1f000b3d7f89 */ /* 0x000ee200000e0000 */
[----:B------:R-:W-:-:S02]  /*ff10*/  UIMAD UR5, UR12, UR8, URZ ;  /* 0x000000080c0572a4 */ /* 0x000fc4000f8e023f */
[----:B------:R-:W-:Y:S02]  /*ff20*/  UIMAD.WIDE.U32 UR6, UR43, UR8, URZ ;  /* 0x000000082b0672a5 */ /* 0x000fe4000f8e003f */
[----:B------:R-:W-:Y:S01]  /*ff30*/  UIMAD UR5, UR43, UR9, UR5 ;  /* 0x000000092b0572a4 */ /* 0x000fe2000f8e0205 */
[----:B-1----:R1:W-:Y:S04]  /*ff40*/  @!P3 ST.E desc[UR50][R50.64], R0 ;  /* 0x000000003200b985 */ /* 0x0023e8000c101932 */
[----:B---3--:R3:W-:Y:S01]  /*ff50*/  @!P1 ST.E desc[UR50][R60.64], R2 ;  /* 0x000000023c009985 */ /* 0x0087e2000c101932 */
[----:B-1----:R-:W-:-:S03]  /*ff60*/  IMAD R0, R152, 0x60, R153 ;  /* 0x0000006098007824 */ /* 0x002fc600078e0299 */
[----:B------:R1:W5:Y:S01]  /*ff70*/  LD.E.128 R56, desc[UR50][R24.64] ;  /* 0x0000003218387980 */ /* 0x000362000c101d00 */
[----:B------:R-:W-:Y:S02]  /*ff80*/  UIMAD UR8, UR13, UR10, URZ ;  /* 0x0000000a0d0872a4 */ /* 0x000fe4000f8e023f */
[----:B------:R-:W-:Y:S01]  /*ff90*/  UIADD3 UR7, UR7, UR5, URZ ;  /* 0x0000000507077290 */ /* 0x000fe2000fffe03f */
[----:B------:R4:W5:Y:S01]  /*ffa0*/  LD.E.128 R12, desc[UR50][R26.64] ;  /* 0x000000321a0c7980 */ /* 0x000962000c101d00 */
[----:B---3--:R-:W-:-:S03]  /*ffb0*/  VIADD R2, R0, UR40 ;  /* 0x0000002800027c36 */ /* 0x008fc60008000000 */
[----:B------:R3:W5:Y:S01]  /*ffc0*/  LD.E.128 R52, desc[UR50][R32.64] ;  /* 0x0000003220347980 */ /* 0x000762000c101d00 */
[----:B0-----:R-:W-:-:S03]  /*ffd0*/  @P2 IMAD.HI.U32 R0, R2, R37, RZ ;  /* 0x0000002502002227 */ /* 0x001fc600078e00ff */
[----:B------:R0:W5:Y:S01]  /*ffe0*/  LD.E.128 R28, desc[UR50][R20.64] ;  /* 0x00000032141c7980 */ /* 0x000162000c101d00 */
[----:B-1----:R-:W-:Y:S01]  /*fff0*/  IMAD.MOV.U32 R25, RZ, RZ, R2 ;  /* 0x000000ffff197224 */ /* 0x002fe200078e0002 */
[----:B--2---:R-:W-:Y:S01]  /*10000*/  @P2 SHF.R.U32.HI R25, RZ, R39, R0 ;  /* 0x00000027ff192219 */ /* 0x004fe20000011600 */
[----:B------:R-:W-:Y:S01]  /*10010*/  UIMAD UR5, UR41, UR11, UR8 ;  /* 0x0000000b290572a4 */ /* 0x000fe2000f8e0208 */
[----:B------:R-:W5:Y:S01]  /*10020*/  LD.E.128 R8, desc[UR50][R8.64] ;  /* 0x0000003208087980 */ /* 0x000f62000c101d00 */
[----:B------:R-:W-:Y:S01]  /*10030*/  UIMAD.WIDE.U32 UR6, UR41, UR10, UR6 ;  /* 0x0000000a290672a5 */ /* 0x000fe2000f8e0006 */
[--C-:B------:R-:W-:Y:S01]  /*10040*/  SHF.R.S32.HI R0, RZ, 0x1f, R25.reuse ;  /* 0x0000001fff007819 */ /* 0x100fe20000011419 */
[----:B----4-:R-:W-:Y:S01]  /*10050*/  IMAD.MOV R27, RZ, RZ, -R25 ;  /* 0x000000ffff1b7224 */ /* 0x010fe200078e0a19 */
        /* <DEDUP_REMOVED lines=10> */
[----:B--2---:R-:W2:Y:S01]  /*10100*/  FENCE.VIEW.ASYNC.S ;  /* 0x00000000000073c6 */ /* 0x004ea20000000000 */
[----:B---3--:R-:W-:Y:S02]  /*10110*/  IMAD R33, R25, UR9, R0 ;  /* 0x0000000919217c24 */ /* 0x008fe4000f8e0200 */
[----:B0-----:R-:W-:Y:S01]  /*10120*/  IMAD.U32 R21, RZ, RZ, UR7 ;  /* 0x00000007ff157e24 */ /* 0x001fe2000f8e00ff */
[----:B------:R-:W-:Y:S01]  /*10130*/  SHF.R.S32.HI R0, RZ, 0x1f, R27 ;  /* 0x0000001fff007819 */ /* 0x000fe2000001141b */
[----:B------:R-:W-:Y:S01]  /*10140*/  IMAD.U32 R20, RZ, RZ, UR6 ;  /* 0x00000006ff147e24 */ /* 0x000fe2000f8e00ff */
[----:B------:R-:W-:Y:S01]  /*10150*/  ULDC.64 UR6, c[0x0][0xad8] ;  /* 0x0002b60000067ab9 */ /* 0x000fe20000000a00 */
[----:B------:R-:W-:-:S02]  /*10160*/  IMAD.U32 R21, RZ, RZ, UR5 ;  /* 0x00000005ff157e24 */ /* 0x000fc4000f8e00ff */
[----:B------:R-:W-:Y:S02]  /*10170*/  IMAD R0, R0, UR6, RZ ;  /* 0x0000000600007c24 */ /* 0x000fe4000f8e02ff */
[----:B------:R-:W-:-:S04]  /*10180*/  IMAD.WIDE.U32 R20, R25, UR8, R20 ;  /* 0x0000000819147c25 */ /* 0x000fc8000f8e0014 */
[----:B------:R-:W-:Y:S02]  /*10190*/  IMAD.IADD R21, R21, 0x1, R33 ;  /* 0x0000000115157824 */ /* 0x000fe400078e0221 */
[----:B------:R-:W-:Y:S02]  /*101a0*/  IMAD R25, R27, UR7, R0 ;  /* 0x000000071b197c24 */ /* 0x000fe4000f8e0200 */
[----:B------:R-:W-:Y:S02]  /*101b0*/  VIADD R0, R153, UR40 ;  /* 0x0000002899007c36 */ /* 0x000fe40008000000 */
        /* <DEDUP_REMOVED lines=8> */
[----:B--2---:R1:W0:Y:S01]  /*10240*/  SHFL.IDX PT, R20, R32, RZ, 0x1c1f ;  /* 0x001c1fff20147589 */ /* 0x00422200000e0000 */
[----:B------:R-:W-:Y:S02]  /*10250*/  BSSY B1, `(.L_x_844) ;  /* 0x0000012000017945 */ /* 0x000fe40003800000 */
[----:B------:R1:W-:Y:S01]  /*10260*/  SYNCS.ARRIVE.TRANS64.RED.A1T0 RZ, [R3+URZ], RZ ;  /* 0x000000ff03ff79a7 */ /* 0x0003e2000810043f */
[----:B------:R1:W2:Y:S01]  /*10270*/  SHFL.IDX PT, R21, R33, RZ, 0x1c1f ;  /* 0x001c1fff21157589 */ /* 0x0002a200000e0000 */
[----:B------:R-:W-:Y:S02]  /*10280*/  SHF.R.S32.HI R74, RZ, 0x1f, R23 ;  /* 0x0000001fff4a7819 */ /* 0x000fe40000011417 */
[----:B------:R-:W-:Y:S01]  /*10290*/  SHF.R.S32.HI R76, RZ, 0x1f, R22 ;  /* 0x0000001fff4c7819 */ /* 0x000fe20000011416 */
[----:B------:R-:W-:Y:S06]  /*102a0*/  @P0 BRA `(.L_x_845) ;  /* 0x0000000000300947 */ /* 0x000fec0003800000 */
[----:B------:R-:W-:Y:S02]  /*102b0*/  ULDC UR5, c[0x0][0xac8] ;  /* 0x0002b20000057ab9 */ /* 0x000fe40000000800 */
[----:B------:R-:W-:Y:S02]  /*102c0*/  ISETP.GE.AND P1, PT, R22, UR5, PT ;  /* 0x0000000516007c0c */ /* 0x000fe4000bf26270 */
[----:B------:R-:W-:Y:S02]  /*102d0*/  ISETP.GE.AND P2, PT, R23, UR5, PT ;  /* 0x0000000517007c0c */ /* 0x000fe4000bf46270 */
[----:B------:R-:W-:-:S09]  /*102e0*/  ISETP.GE.AND P0, PT, R19, UR5, PT ;  /* 0x0000000513007c0c */ /* 0x000fd2000bf06270 */
[CC--:B0-----:R-:W-:Y:S02]  /*102f0*/  @!P1 LEA R24, P3, R22.reuse, R20.reuse, 0x1 ;  /* 0x0000001416189211 */ /* 0x0c1fe400078608ff */
[----:B------:R-:W-:Y:S02]  /*10300*/  @!P2 LEA R26, P4, R23, R20, 0x1 ;  /* 0x00000014171aa211 */ /* 0x000fe400078808ff */
[----:B-12---:R-:W-:Y:S01]  /*10310*/  @!P0 IMAD.WIDE R2, R19, 0x2, R20 ;  /* 0x0000000213028825 */ /* 0x006fe200078e0214 */
[-C--:B------:R-:W-:Y:S02]  /*10320*/  @!P1 LEA.HI.X R25, R22, R21.reuse, R76, 0x1, P3 ;  /* 0x0000001516199211 */ /* 0x080fe400018f0c4c */
[----:B------:R-:W-:Y:S02]  /*10330*/  @!P2 LEA.HI.X R27, R23, R21, R74, 0x1, P4 ;  /* 0x00000015171ba211 */ /* 0x000fe400020f0c4a */
[----:B-----5:R3:W-:Y:S04]  /*10340*/  @!P0 ST.E.128 desc[UR50][R2.64], R8 ;  /* 0x0000000802008985 */ /* 0x0207e8000c101d32 */
[----:B------:R3:W-:Y:S04]  /*10350*/  @!P1 ST.E.128 desc[UR50][R24.64], R52 ;  /* 0x0000003418009985 */ /* 0x0007e8000c101d32 */
[----:B------:R3:W-:Y:S02]  /*10360*/  @!P2 ST.E.128 desc[UR50][R26.64], R56 ;  /* 0x000000381a00a985 */ /* 0x0007e4000c101d32 */
.L_x_845:
[----:B------:R-:W-:Y:S05]  /*10370*/  BSYNC B1 ;  /* 0x0000000000017941 */ /* 0x000fea0003800000 */
.L_x_844:
[----:B------:R-:W-:Y:S01]  /*10380*/  VIADD R0, R0, 0x60 ;  /* 0x0000006000007836 */ /* 0x000fe20000000000 */
[----:B---3-5:R3:W4:Y:S04]  /*10390*/  SHFL.IDX PT, R9, R33, 0x1, 0x1c1f ;  /* 0x003c1f0021097f89 */ /* 0x02872800000e0000 */
[----:B------:R-:W-:Y:S01]  /*103a0*/  ISETP.GE.AND P0, PT, R0, R49, PT ;  /* 0x000000310000720c */ /* 0x000fe20003f06270 */
[----:B------:R3:W0:-:S12]  /*103b0*/  SHFL.IDX PT, R8, R32, 0x1, 0x1c1f ;  /* 0x003c1f0020087f89 */ /* 0x00061800000e0000 */
[----:B---3--:R-:W-:Y:S05]  /*103c0*/  @P0 BRA `(.L_x_846) ;  /* 0x0000000800340947 */ /* 0x008fea0003800000 */
[----:B------:R-:W-:Y:S02]  /*103d0*/  ULDC UR5, c[0x0][0xac8] ;  /* 0x0002b20000057ab9 */ /* 0x000fe40000000800 */
[----:B------:R-:W-:Y:S02]  /*103e0*/  ISETP.GE.AND P2, PT, R22, UR5, PT ;  /* 0x0000000516007c0c */ /* 0x000fe4000bf46270 */
[----:B------:R-:W-:-:S11]  /*103f0*/  ISETP.GE.AND P1, PT, R19, UR5, PT ;  /* 0x0000000513007c0c */ /* 0x000fd6000bf26270 */
[C---:B0-----:R-:W-:Y:S02]  /*10400*/  @!P2 LEA R10, P0, R22.reuse, R8, 0x1 ;  /* 0x00000008160aa211 */ /* 0x041fe400078008ff */
[----:B-1--4-:R-:W-:Y:S02]  /*10410*/  @!P1 IMAD.WIDE R2, R19, 0x2, R8 ;  /* 0x0000000213029825 */ /* 0x012fe400078e0208 */
[----:B------:R-:W-:Y:S02]  /*10420*/  @!P2 LEA.HI.X R11, R22, R9, R76, 0x1, P0 ;  /* 0x00000009160ba211 */ /* 0x000fe400000f0c4c */
[----:B------:R-:W-:Y:S01]  /*10430*/  ISETP.GE.AND P0, PT, R23, UR5, PT ;  /* 0x0000000517007c0c */ /* 0x000fe2000bf06270 */
[----:B------:R3:W-:Y:S04]  /*10440*/  @!P1 ST.E.128 desc[UR50][R2.64], R4 ;  /* 0x0000000402009985 */ /* 0x0007e8000c101d32 */
[----:B------:R3:W-:Y:S08]  /*10450*/  @!P2 ST.E.128 desc[UR50][R10.64], R12 ;  /* 0x0000000c0a00a985 */ /* 0x0007f0000c101d32 */
[----:B------:R-:W-:Y:S05]  /*10460*/  @P0 BRA `(.L_x_846) ;  /* 0x00000008000c0947 */ /* 0x000fea0003800000 */
[----:B---3--:R-:W-:-:S04]  /*10470*/  LEA R2, P0, R23, R8, 0x1 ;  /* 0x0000000817027211 */ /* 0x008fc800078008ff */
[----:B------:R-:W-:-:S05]  /*10480*/  LEA.HI.X R3, R23, R9, R74, 0x1, P0 ;  /* 0x0000000917037211 */ /* 0x000fca00000f0c4a */
[----:B------:R0:W-:Y:S01]  /*10490*/  ST.E.128 desc[UR50][R2.64], R28 ;  /* 0x0000001c02007985 */ /* 0x0001e2000c101d32 */
[----:B------:R-:W-:Y:S05]  /*104a0*/  BRA `(.L_x_846) ;  /* 0x0000000400fc7947 */ /* 0x000fea0003800000 */
.L_x_843:
[----:B------:R-:W0:Y:S01]  /*104b0*/  LDC R8, c[0x0][0xbe8] ;  /* 0x0002fa00ff087b82 */ /* 0x000e220000000800 */
[----:B------:R-:W1:Y:S01]  /*104c0*/  S2R R0, SR_TID.X ;  /* 0x0000000000007919 */ /* 0x000e620000002100 */
[----:B------:R-:W-:Y:S01]  /*104d0*/  USHF.R.S32.HI UR8, URZ, 0x1f, UR43 ;  /* 0x0000001f3f087899 */ /* 0x000fe2000801142b */
[----:B------:R-:W-:Y:S01]  /*104e0*/  BSSY B1, `(.L_x_847) ;  /* 0x0000031000017945 */ /* 0x000fe20003800000 */
[----:B------:R-:W-:Y:S01]  /*104f0*/  USHF.R.S32.HI UR9, URZ, 0x1f, UR41 ;  /* 0x0000001f3f097899 */ /* 0x000fe20008011429 */
[----:B------:R-:W-:Y:S01]  /*10500*/  IMAD R6, R152, 0x60, R153 ;  /* 0x0000006098067824 */ /* 0x000fe200078e0299 */
[----:B0-----:R-:W-:Y:S01]  /*10510*/  ISETP.NE.AND P1, PT, R8, 0x1, PT ;  /* 0x000000010800780c */ /* 0x001fe20003f25270 */
[----:B-1----:R-:W-:-:S12]  /*10520*/  VIADD R0, R0, 0xffffff80 ;  /* 0xffffff8000007836 */ /* 0x002fd80000000000 */
[----:B------:R-:W0:Y:S01]  /*10530*/  @P1 LDC R9, c[0x0][0xbec] ;  /* 0x0002fb00ff091b82 */ /* 0x000e220000000800 */
[----:B------:R-:W-:-:S07]  /*10540*/  ISETP.GE.AND P0, PT, R0, 0xc0, PT ;  /* 0x000000c00000780c */ /* 0x000fce0003f06270 */
[----:B------:R-:W1:Y:S06]  /*10550*/  @P1 LDC R11, c[0x0][0xbf0] ;  /* 0x0002fc00ff0b1b82 */ /* 0x000e6c0000000800 */
[----:B------:R-:W-:Y:S05]  /*10560*/  @P0 BRA `(.L_x_848) ;  /* 0x0000000000a00947 */ /* 0x000fea0003800000 */
[----:B------:R-:W2:Y:S01]  /*10570*/  S2R R0, SR_TID.X ;  /* 0x0000000000007919 */ /* 0x000ea20000002100 */
[----:B------:R-:W3:Y:S01]  /*10580*/  LDC R3, c[0x0][0xbe8] ;  /* 0x0002fa00ff037b82 */ /* 0x000ee20000000800 */
[----:B------:R-:W-:Y:S01]  /*10590*/  IMAD.U32 R4, RZ, RZ, UR40 ;  /* 0x00000028ff047e24 */ /* 0x000fe2000f8e00ff */
[----:B------:R-:W-:Y:S02]  /*105a0*/  ULDC UR5, c[0x0][0xa88] ;  /* 0x0002a20000057ab9 */ /* 0x000fe40000000800 */
[----:B---3--:R-:W-:Y:S02]  /*105b0*/  IMAD R5, R3, UR5, RZ ;  /* 0x0000000503057c24 */ /* 0x008fe4000f8e02ff */
[----:B--2---:R-:W-:-:S04]  /*105c0*/  IADD3 R4, R4, -0x80, R0 ;  /* 0xffffff8004047810 */ /* 0x004fc80007ffe000 */
[----:B------:R-:W-:-:S13]  /*105d0*/  ISETP.GE.AND P0, PT, R4, R5, PT ;  /* 0x000000050400720c */ /* 0x000fda0003f06270 */
[----:B------:R-:W-:Y:S05]  /*105e0*/  @P0 BRA `(.L_x_848) ;  /* 0x0000000000800947 */ /* 0x000fea0003800000 */
[----:B------:R-:W-:Y:S01]  /*105f0*/  ISETP.NE.AND P0, PT, R3, 0x1, PT ;  /* 0x000000010300780c */ /* 0x000fe20003f05270 */
[----:B------:R-:W-:Y:S01]  /*10600*/  ULDC.64 UR10, c[0x0][0xb90] ;  /* 0x0002e400000a7ab9 */ /* 0x000fe20000000a00 */
[----:B------:R-:W-:Y:S01]  /*10610*/  IMAD.MOV.U32 R2, RZ, RZ, R4 ;  /* 0x000000ffff027224 */ /* 0x000fe200078e0004 */
[----:B------:R-:W-:Y:S02]  /*10620*/  UIMAD UR5, UR8, UR10, URZ ;  /* 0x0000000a080572a4 */ /* 0x000fe4000f8e023f */
[----:B------:R-:W-:Y:S02]  /*10630*/  UIMAD.WIDE.U32 UR6, UR43, UR10, URZ ;  /* 0x0000000a2b0672a5 */ /* 0x000fe4000f8e003f */
[----:B------:R-:W-:-:S03]  /*10640*/  UIMAD UR5, UR43, UR11, UR5 ;  /* 0x0000000b2b0572a4 */ /* 0x000fc6000f8e0205 */
[----:B------:R-:W-:Y:S01]  /*10650*/  ULDC.64 UR10, c[0x0][0xb98] ;  /* 0x0002e600000a7ab9 */ /* 0x000fe20000000a00 */
[----:B------:R-:W-:Y:S02]  /*10660*/  UIADD3 UR7, UR7, UR5, URZ ;  /* 0x0000000507077290 */ /* 0x000fe4000fffe03f */
[----:B------:R-:W2:Y:S01]  /*10670*/  @P0 LDC R5, c[0x0][0xbec] ;  /* 0x0002fb00ff050b82 */ /* 0x000ea20000000800 */
[----:B------:R-:W-:Y:S02]  /*10680*/  UIMAD UR5, UR9, UR10, URZ ;  /* 0x0000000a090572a4 */ /* 0x000fe4000f8e023f */
[----:B------:R-:W-:Y:S02]  /*10690*/  UIMAD.WIDE.U32 UR6, UR41, UR10, UR6 ;  /* 0x0000000a290672a5 */ /* 0x000fe4000f8e0006 */
[----:B------:R-:W-:-:S03]  /*106a0*/  UIMAD UR5, UR41, UR11, UR5 ;  /* 0x0000000b290572a4 */ /* 0x000fc6000f8e0205 */
[----:B------:R-:W3:Y:S01]  /*106b0*/  @P0 LDC R7, c[0x0][0xbf0] ;  /* 0x0002fc00ff070b82 */ /* 0x000ee20000000800 */
[----:B------:R-:W-:Y:S01]  /*106c0*/  ULDC.64 UR10, c[0x0][0xb88] ;  /* 0x0002e200000a7ab9 */ /* 0x000fe20000000a00 */
[----:B--2---:R-:W-:-:S05]  /*106d0*/  @P0 IMAD.HI.U32 R0, R4, R5, RZ ;  /* 0x0000000504000227 */ /* 0x004fca00078e00ff */
[----:B---3--:R-:W-:-:S05]  /*106e0*/  @P0 SHF.R.U32.HI R2, RZ, R7, R0 ;  /* 0x00000007ff020219 */ /* 0x008fca0000011600 */
[----:B------:R-:W-:-:S04]  /*106f0*/  IMAD.MOV R5, RZ, RZ, -R2 ;  /* 0x000000ffff057224 */ /* 0x000fc800078e0a02 */
[----:B------:R-:W-:Y:S01]  /*10700*/  IMAD R5, R3, R5, R4 ;  /* 0x0000000503057224 */ /* 0x000fe200078e0204 */
[----:B------:R-:W-:Y:S01]  /*10710*/  SHF.R.S32.HI R3, RZ, 0x1f, R2 ;  /* 0x0000001fff037819 */ /* 0x000fe20000011402 */
[----:B------:R-:W-:Y:S01]  /*10720*/  IMAD.U32 R4, RZ, RZ, UR5 ;  /* 0x00000005ff047e24 */ /* 0x000fe2000f8e00ff */
        /* <DEDUP_REMOVED lines=12> */
.L_x_848:
[----:B------:R-:W-:Y:S05]  /*107f0*/  BSYNC B1 ;  /* 0x0000000000017941 */ /* 0x000fea0003800000 */
.L_x_847:
[----:B------:R-:W-:Y:S01]  /*10800*/  ULDC.64 UR10, c[0x0][0xae8] ;  /* 0x0002ba00000a7ab9 */ /* 0x000fe20000000a00 */
[----:B------:R-:W-:Y:S01]  /*10810*/  VIADD R6, R6, UR40 ;  /* 0x0000002806067c36 */ /* 0x000fe20008000000 */
[----:B------:R-:W-:Y:S01]  /*10820*/  UIMAD UR5, UR8, UR10, URZ ;  /* 0x0000000a080572a4 */ /* 0x000fe2000f8e023f */
[----:B------:R-:W-:Y:S01]  /*10830*/  BSSY B1, `(.L_x_849) ;  /* 0x0000035000017945 */ /* 0x000fe20003800000 */
[----:B------:R-:W-:Y:S01]  /*10840*/  UIMAD.WIDE.U32 UR6, UR43, UR10, URZ ;  /* 0x0000000a2b0672a5 */ /* 0x000fe2000f8e003f */
[----:B0-----:R-:W-:Y:S01]  /*10850*/  @P1 IMAD.HI.U32 R0, R6, R9, RZ ;  /* 0x0000000906001227 */ /* 0x001fe200078e00ff */
[----:B------:R-:W-:Y:S01]  /*10860*/  UIMAD UR5, UR43, UR11, UR5 ;  /* 0x0000000b2b0572a4 */ /* 0x000fe2000f8e0205 */
[----:B------:R-:W-:Y:S02]  /*10870*/  SHF.R.S32.HI R14, RZ, 0x1f, R23 ;  /* 0x0000001fff0e7819 */ /* 0x000fe40000011417 */
[----:B------:R-:W-:Y:S01]  /*10880*/  ULDC.64 UR10, c[0x0][0xaf0] ;  /* 0x0002bc00000a7ab9 */ /* 0x000fe20000000a00 */
[----:B------:R-:W-:Y:S01]  /*10890*/  UIADD3 UR7, UR7, UR5, URZ ;  /* 0x0000000507077290 */ /* 0x000fe2000fffe03f */
[----:B--2---:R-:W-:Y:S01]  /*108a0*/  IMAD.MOV.U32 R5, RZ, RZ, R6 ;  /* 0x000000ffff057224 */ /* 0x004fe200078e0006 */
[----:B------:R-:W-:Y:S01]  /*108b0*/  UIMAD UR5, UR9, UR10, URZ ;  /* 0x0000000a090572a4 */ /* 0x000fe2000f8e023f */
[----:B-1----:R-:W-:Y:S01]  /*108c0*/  @P1 SHF.R.U32.HI R5, RZ, R11, R0 ;  /* 0x0000000bff051219 */ /* 0x002fe20000011600 */
[----:B------:R-:W-:Y:S01]  /*108d0*/  UIMAD.WIDE.U32 UR6, UR41, UR10, UR6 ;  /* 0x0000000a290672a5 */ /* 0x000fe2000f8e0006 */
[----:B------:R-:W-:Y:S01]  /*108e0*/  SHF.R.S32.HI R15, RZ, 0x1f, R22 ;  /* 0x0000001fff0f7819 */ /* 0x000fe20000011416 */
[----:B------:R-:W-:Y:S01]  /*108f0*/  UIMAD UR5, UR41, UR11, UR5 ;  /* 0x0000000b290572a4 */ /* 0x000fe2000f8e0205 */
[--C-:B------:R-:W-:Y:S01]  /*10900*/  SHF.R.S32.HI R0, RZ, 0x1f, R5.reuse ;  /* 0x0000001fff007819 */ /* 0x100fe20000011405 */
[----:B------:R-:W-:Y:S01]  /*10910*/  IMAD.MOV R7, RZ, RZ, -R5 ;  /* 0x000000ffff077224 */ /* 0x000fe200078e0a05 */
[----:B------:R-:W-:Y:S01]  /*10920*/  ULDC.64 UR8, c[0x0][0xae0] ;  /* 0x0002b80000087ab9 */ /* 0x000fe20000000a00 */
[----:B------:R-:W-:-:S02]  /*10930*/  UIADD3 UR5, UR7, UR5, URZ ;  /* 0x0000000507057290 */ /* 0x000fc4000fffe03f */
[----:B------:R-:W-:Y:S02]  /*10940*/  IMAD.U32 R3, RZ, RZ, UR7 ;  /* 0x00000007ff037e24 */ /* 0x000fe4000f8e00ff */
[----:B------:R-:W-:Y:S02]  /*10950*/  IMAD R7, R8, R7, R6 ;  /* 0x0000000708077224 */ /* 0x000fe400078e0206 */
[----:B------:R-:W-:Y:S02]  /*10960*/  IMAD R0, R0, UR8, RZ ;  /* 0x0000000800007c24 */ /* 0x000fe4000f8e02ff */
[----:B------:R-:W-:Y:S01]  /*10970*/  IMAD.U32 R2, RZ, RZ, UR6 ;  /* 0x00000006ff027e24 */ /* 0x000fe2000f8e00ff */
[----:B------:R-:W-:Y:S01]  /*10980*/  ULDC.64 UR6, c[0x0][0xad8] ;  /* 0x0002b60000067ab9 */ /* 0x000fe20000000a00 */
[----:B------:R-:W-:Y:S01]  /*10990*/  IMAD.U32 R3, RZ, RZ, UR5 ;  /* 0x00000005ff037e24 */ /* 0x000fe2000f8e00ff */
[----:B------:R-:W-:Y:S01]  /*109a0*/  ULDC UR5, c[0x0][0xa88] ;  /* 0x0002a20000057ab9 */ /* 0x000fe20000000800 */
[C---:B------:R-:W-:Y:S01]  /*109b0*/  IMAD R9, R5.reuse, UR9, R0 ;  /* 0x0000000905097c24 */ /* 0x040fe2000f8e0200 */
[----:B------:R-:W-:Y:S01]  /*109c0*/  SHF.R.S32.HI R0, RZ, 0x1f, R7 ;  /* 0x0000001fff007819 */ /* 0x000fe20000011407 */
[----:B------:R-:W-:-:S04]  /*109d0*/  IMAD.WIDE.U32 R2, R5, UR8, R2 ;  /* 0x0000000805027c25 */ /* 0x000fc8000f8e0002 */
[----:B------:R-:W-:Y:S02]  /*109e0*/  IMAD R0, R0, UR6, RZ ;  /* 0x0000000600007c24 */ /* 0x000fe4000f8e02ff */
[----:B------:R-:W-:Y:S02]  /*109f0*/  IMAD.IADD R3, R3, 0x1, R9 ;  /* 0x0000000103037824 */ /* 0x000fe400078e0209 */
[C---:B------:R-:W-:Y:S02]  /*10a00*/  IMAD R5, R7.reuse, UR7, R0 ;  /* 0x0000000707057c24 */ /* 0x040fe4000f8e0200 */
[----:B------:R-:W-:Y:S01]  /*10a10*/  IMAD.WIDE.U32 R2, R7, UR6, R2 ;  /* 0x0000000607027c25 */ /* 0x000fe2000f8e0002 */
[----:B------:R-:W-:-:S03]  /*10a20*/  ULDC.64 UR6, c[0x0][0xa80] ;  /* 0x0002a00000067ab9 */ /* 0x000fc60000000a00 */
[----:B------:R-:W-:Y:S01]  /*10a30*/  IMAD R7, R8, UR5, RZ ;  /* 0x0000000508077c24 */ /* 0x000fe2000f8e02ff */
[----:B------:R-:W-:Y:S01]  /*10a40*/  LEA R4, P1, R2, UR6, 0x1 ;  /* 0x0000000602047c11 */ /* 0x000fe2000f8208ff */
[----:B------:R-:W-:Y:S02]  /*10a50*/  VIADD R0, R153, UR40 ;  /* 0x0000002899007c36 */ /* 0x000fe40008000000 */
[----:B------:R-:W-:-:S03]  /*10a60*/  IMAD.IADD R3, R3, 0x1, R5 ;  /* 0x0000000103037824 */ /* 0x000fc600078e0205 */
[----:B------:R-:W-:Y:S02]  /*10a70*/  ISETP.GE.AND P0, PT, R0, R7, PT ;  /* 0x000000070000720c */ /* 0x000fe40003f06270 */
[----:B------:R-:W-:Y:S02]  /*10a80*/  LEA.HI.X R5, R2, UR7, R3, 0x1, P1 ;  /* 0x0000000702057c11 */ /* 0x000fe400088f0c03 */
[----:B------:R0:W1:Y:S04]  /*10a90*/  SHFL.IDX PT, R2, R4, RZ, 0x1c1f ;  /* 0x001c1fff04027589 */ /* 0x00006800000e0000 */
[----:B------:R0:W2:Y:S05]  /*10aa0*/  SHFL.IDX PT, R3, R5, RZ, 0x1c1f ;  /* 0x001c1fff05037589 */ /* 0x0000aa00000e0000 */
[----:B------:R-:W-:Y:S05]  /*10ab0*/  @P0 BRA `(.L_x_850) ;  /* 0x0000000000300947 */ /* 0x000fea0003800000 */
[----:B------:R-:W-:Y:S02]  /*10ac0*/  ULDC UR5, c[0x0][0xac8] ;  /* 0x0002b20000057ab9 */ /* 0x000fe40000000800 */
[----:B------:R-:W-:Y:S02]  /*10ad0*/  ISETP.GE.AND P3, PT, R22, UR5, PT ;  /* 0x0000000516007c0c */ /* 0x000fe4000bf66270 */
[----:B------:R-:W-:Y:S02]  /*10ae0*/  ISETP.GE.AND P4, PT, R23, UR5, PT ;  /* 0x0000000517007c0c */ /* 0x000fe4000bf86270 */
[----:B------:R-:W-:-:S09]  /*10af0*/  ISETP.GE.AND P2, PT, R19, UR5, PT ;  /* 0x0000000513007c0c */ /* 0x000fd2000bf46270 */
[CC--:B-1----:R-:W-:Y:S02]  /*10b00*/  @!P3 LEA R10, P0, R22.reuse, R2.reuse, 0x1 ;  /* 0x00000002160ab211 */ /* 0x0c2fe400078008ff */
[----:B------:R-:W-:Y:S02]  /*10b10*/  @!P4 LEA R12, P1, R23, R2, 0x1 ;  /* 0x00000002170cc211 */ /* 0x000fe400078208ff */
[----:B--2---:R-:W-:Y:S01]  /*10b20*/  @!P2 IMAD.WIDE R8, R19, 0x2, R2 ;  /* 0x000000021308a825 */ /* 0x004fe200078e0202 */
[-C--:B------:R-:W-:Y:S02]  /*10b30*/  @!P3 LEA.HI.X R11, R22, R3.reuse, R15, 0x1, P0 ;  /* 0x00000003160bb211 */ /* 0x080fe400000f0c0f */
[----:B------:R-:W-:Y:S02]  /*10b40*/  @!P4 LEA.HI.X R13, R23, R3, R14, 0x1, P1 ;  /* 0x00000003170dc211 */ /* 0x000fe400008f0c0e */
[----:B------:R3:W-:Y:S04]  /*10b50*/  @!P2 ST.E.128 desc[UR50][R8.64], RZ ;  /* 0x000000ff0800a985 */ /* 0x0007e8000c101d32 */
[----:B------:R3:W-:Y:S04]  /*10b60*/  @!P3 ST.E.128 desc[UR50][R10.64], RZ ;  /* 0x000000ff0a00b985 */ /* 0x0007e8000c101d32 */
[----:B------:R3:W-:Y:S02]  /*10b70*/  @!P4 ST.E.128 desc[UR50][R12.64], RZ ;  /* 0x000000ff0c00c985 */ /* 0x0007e4000c101d32 */
.L_x_850:
[----:B------:R-:W-:Y:S05]  /*10b80*/  BSYNC B1 ;  /* 0x0000000000017941 */ /* 0x000fea0003800000 */
.L_x_849:
        /* <DEDUP_REMOVED lines=9> */
[CC--:B-1----:R-:W-:Y:S02]  /*10c20*/  @!P3 LEA R6, P0, R22.reuse, R2.reuse, 0x1 ;  /* 0x000000021606b211 */ /* 0x0c2fe400078008ff */
[----:B---3--:R-:W-:Y:S02]  /*10c30*/  @!P4 LEA R8, P1, R23, R2, 0x1 ;  /* 0x000000021708c211 */ /* 0x008fe400078208ff */
[----:B0---4-:R-:W-:Y:S01]  /*10c40*/  @!P2 IMAD.WIDE R4, R19, 0x2, R2 ;  /* 0x000000021304a825 */ /* 0x011fe200078e0202 */
[-C--:B------:R-:W-:Y:S02]  /*10c50*/  @!P3 LEA.HI.X R7, R22, R3.reuse, R15, 0x1, P0 ;  /* 0x000000031607b211 */ /* 0x080fe400000f0c0f */
[----:B------:R-:W-:Y:S02]  /*10c60*/  @!P4 LEA.HI.X R9, R23, R3, R14, 0x1, P1 ;  /* 0x000000031709c211 */ /* 0x000fe400008f0c0e */
[----:B------:R0:W-:Y:S04]  /*10c70*/  @!P2 ST.E.128 desc[UR50][R4.64], RZ ;  /* 0x000000ff0400a985 */ /* 0x0001e8000c101d32 */
[----:B------:R0:W-:Y:S04]  /*10c80*/  @!P3 ST.E.128 desc[UR50][R6.64], RZ ;  /* 0x000000ff0600b985 */ /* 0x0001e8000c101d32 */
[----:B------:R0:W-:Y:S02]  /*10c90*/  @!P4 ST.E.128 desc[UR50][R8.64], RZ ;  /* 0x000000ff0800c985 */ /* 0x0001e4000c101d32 */
.L_x_846:
[----:B------:R-:W-:Y:S05]  /*10ca0*/  BSYNC B0 ;  /* 0x0000000000007941 */ /* 0x000fea0003800000 */
.L_x_842:
[----:B------:R-:W-:Y:S02]  /*10cb0*/  ULDC UR5, c[0x0][0xc38] ;  /* 0x00030e0000057ab9 */ /* 0x000fe40000000800 */
[----:B------:R-:W-:-:S06]  /*10cc0*/  UISETP.GE.AND UP0, UPT, UR4, UR5, UPT ;  /* 0x000000050400728c */ /* 0x000fcc000bf06270 */
[----:B------:R-:W-:-:S13]  /*10cd0*/  PLOP3.LUT P0, PT, PT, PT, UP0, 0x80, 0x0 ;  /* 0x000000000000781c */ /* 0x000fda0003f0f008 */
[----:B------:R-:W-:Y:S05]  /*10ce0*/  @!P0 BRA `(.L_x_851) ;  /* 0xfffffefc00ec8947 */ /* 0x000fea000383ffff */
[----:B------:R-:W-:Y:S05]  /*10cf0*/  EXIT ;  /* 0x000000000000794d */ /* 0x000fea0003800000 */
.L_x_753:
[----:B------:R-:W-:-:S08]  /*10d00*/  NOP ;  /* 0x0000000000007918 */ /* 0x000fd00000000000 */
[----:B------:R-:W0:-:S00]  /*10d10*/  USETMAXREG.DEALLOC.CTAPOOL 0x20 ;  /* 0x00000020000079c8 */ /* 0x000e0000080e0500 */
[----:B0-----:R-:W-:-:S06]  /*10d20*/  LOP3.LUT R2, R0, 0x3, RZ, 0xc0, !PT ;  /* 0x0000000300027812 */ /* 0x001fcc00078ec0ff */
[----:B------:R-:W0:Y:S01]  /*10d30*/  S2UR UR5, SR_CTAID.X ;  /* 0x00000000000579c3 */ /* 0x000e220000002500 */
[----:B------:R-:W-:Y:S01]  /*10d40*/  LOP3.LUT R17, R17, 0xfffff7ff, RZ, 0xc0, !PT ;  /* 0xfffff7ff11117812 */ /* 0x000fe200078ec0ff */
[----:B------:R-:W-:Y:S01]  /*10d50*/  STL [R1+0x14], RZ ;  /* 0x000014ff01007387 */ /* 0x000fe20000100800 */
[----:B------:R-:W-:Y:S02]  /*10d60*/  IMAD.MOV.U32 R22, RZ, RZ, RZ ;  /* 0x000000ffff167224 */ /* 0x000fe400078e00ff */
[----:B------:R-:W-:Y:S01]  /*10d70*/  IMAD.MOV.U32 R23, RZ, RZ, 0x1 ;  /* 0x00000001ff177424 */ /* 0x000fe200078e00ff */
[----:B------:R1:W2:Y:S02]  /*10d80*/  SHFL.IDX PT, R3, R2, RZ, 0x1f ;  /* 0x00001fff02037589 */ /* 0x0002a400000e0000 */
[----:B-1----:R-:W0:Y:S01]  /*10d90*/  LDC R2, c[0x0][0xc38] ;  /* 0x00030e00ff027b82 */ /* 0x002e220000000800 */
[----:B--2---:R-:W-:-:S13]  /*10da0*/  ISETP.NE.AND P0, PT, R3, RZ, PT ;  /* 0x000000ff0300720c */ /* 0x004fda0003f05270 */
[----:B------:R-:W-:Y:S01]  /*10db0*/  @P0 LOP3.LUT R17, R17, 0x800, RZ, 0xfc, !PT ;  /* 0x0000080011110812 */ /* 0x000fe200078efcff */
[----:B------:R-:W-:Y:S06]  /*10dc0*/  @P0 BAR.ARV 0x4, 0x200 ;  /* 0x0108000000000b1d */ /* 0x000fec0000002000 */
[----:B0-----:R-:W-:-:S13]  /*10dd0*/  ISETP.LE.AND P0, PT, R2, UR5, PT ;  /* 0x0000000502007c0c */ /* 0x001fda000bf03270 */
[----:B------:R-:W-:Y:S05]  /*10de0*/  @P0 BRA `(.L_x_852) ;  /* 0x0000004000f00947 */ /* 0x000fea0003800000 */
[----:B------:R-:W0:Y:S01]  /*10df0*/  S2R R12, SR_TID.X ;  /* 0x00000000000c7919 */ /* 0x000e220000002100 */
[----:B------:R-:W-:Y:S01]  /*10e00*/  IMAD.SHL.U32 R6, R0, 0x800, RZ ;  /* 0x0000080000067824 */ /* 0x000fe200078e00ff */
[----:B------:R-:W-:Y:S01]  /*10e10*/  ULDC.64 UR42, c[0x0][0x2f0] ;  /* 0x0000bc00002a7ab9 */ /* 0x000fe20000000a00 */
[----:B------:R-:W-:Y:S01]  /*10e20*/  LOP3.LUT R17, R17, 0xfffffffb, RZ, 0xc0, !PT ;  /* 0xfffffffb11117812 */ /* 0x000fe200078ec0ff */
[----:B------:R-:W-:Y:S01]  /*10e30*/  ULDC UR6, c[0x0][0x2b8] ;  /* 0x0000ae0000067ab9 */ /* 0x000fe20000000800 */
[----:B------:R-:W-:Y:S01]  /*10e40*/  MOV R16, 0x400 ;  /* 0x0000040000107802 */ /* 0x000fe20000000f00 */
[----:B------:R-:W-:Y:S01]  /*10e50*/  ULDC.64 UR8, c[0x0][0x418] ;  /* 0x0001060000087ab9 */ /* 0x000fe20000000a00 */
[----:B------:R-:W-:Y:S01]  /*10e60*/  ULDC UR4, c[0x0][0x424] ;  /* 0x0001090000047ab9 */ /* 0x000fe20000000800 */
[----:B------:R-:W-:Y:S01]  /*10e70*/  UISETP.NE.U32.AND UP0, UPT, UR8, URZ, UPT ;  /* 0x0000003f0800728c */ /* 0x000fe2000bf05070 */
[----:B------:R-:W-:Y:S01]  /*10e80*/  LEA R16, R29, R16, 0x18 ;  /* 0x000000101d107211 */ /* 0x000fe200078ec0ff */
[----:B------:R-:W-:Y:S01]  /*10e90*/  ULDC UR40, c[0x0][0x288] ;  /* 0x0000a20000287ab9 */ /* 0x000fe20000000800 */
[----:B------:R-:W-:Y:S01]  /*10ea0*/  ULDC UR41, c[0x0][0x448] ;  /* 0x0001120000297ab9 */ /* 0x000fe20000000800 */
[----:B------:R-:W-:Y:S01]  /*10eb0*/  UISETP.NE.AND.EX UP0, UPT, UR9, URZ, UPT, UP0 ;  /* 0x0000003f0900728c */ /* 0x000fe2000bf05300 */
[----:B------:R-:W-:Y:S01]  /*10ec0*/  IMAD.MOV.U32 R23, RZ, RZ, 0x1 ;  /* 0x00000001ff177424 */ /* 0x000fe200078e00ff */
[----:B------:R-:W-:Y:S01]  /*10ed0*/  UIMAD UR41, UR41, UR40, URZ ;  /* 0x00000028292972a4 */ /* 0x000fe2000f8e023f */
[----:B------:R-:W-:Y:S01]  /*10ee0*/  IMAD.MOV.U32 R22, RZ, RZ, RZ ;  /* 0x000000ffff167224 */ /* 0x000fe200078e00ff */
[----:B------:R-:W-:Y:S01]  /*10ef0*/  USEL UR4, UR4, 0x1, UP0 ;  /* 0x0000000104047887 */ /* 0x000fe20008000000 */
[----:B------:R-:W-:Y:S01]  /*10f00*/  ULDC UR49, c[0x0][0xc] ;  /* 0x0000030000317ab9 */ /* 0x000fe20000000800 */
[----:B------:R-:W-:-:S02]  /*10f10*/  ULOP3.LUT UR48, UR39, 0x2, URZ, 0xfc, !UPT ;  /* 0x0000000227307892 */ /* 0x000fc4000f8efc3f */
[----:B------:R-:W-:Y:S02]  /*10f20*/  UIMAD UR42, UR4, UR42, URZ ;  /* 0x0000002a042a72a4 */ /* 0x000fe4000f8e023f */
[----:B------:R-:W-:Y:S02]  /*10f30*/  ULOP3.LUT UR47, UR39, 0x1, URZ, 0xfc, !UPT ;  /* 0x00000001272f7892 */ /* 0x000fe4000f8efc3f */
[----:B------:R-:W-:Y:S02]  /*10f40*/  UIADD3 UR4, UR42, 0x7f, URZ ;  /* 0x0000007f2a047890 */ /* 0x000fe4000fffe03f */
[----:B------:R-:W-:Y:S02]  /*10f50*/  UIADD3 UR46, UR42, 0x1, -UR40 ;  /* 0x000000012a2e7890 */ /* 0x000fe4000fffe828 */
[----:B------:R-:W-:Y:S01]  /*10f60*/  UIADD3 UR40, UR42, -UR40, URZ ;  /* 0x800000282a287290 */ /* 0x000fe2000fffe03f */
[C---:B0-----:R-:W-:Y:S01]  /*10f70*/  IMAD.SHL.U32 R4, R12.reuse, 0x80, RZ ;  /* 0x000000800c047824 */ /* 0x041fe200078e00ff */
[----:B------:R-:W-:Y:S01]  /*10f80*/  SHF.R.U32.HI R3, RZ, 0x1, R12 ;  /* 0x00000001ff037819 */ /* 0x000fe2000001160c */
[----:B------:R-:W-:-:S02]  /*10f90*/  IMAD.SHL.U32 R0, R12, 0x20, RZ ;  /* 0x000000200c007824 */ /* 0x000fc400078e00ff */
[----:B------:R-:W-:Y:S01]  /*10fa0*/  IMAD.SHL.U32 R11, R12, 0x4, RZ ;  /* 0x000000040c0b7824 */ /* 0x000fe200078e00ff */
[----:B------:R-:W-:Y:S01]  /*10fb0*/  LOP3.LUT R5, R4, 0x400, RZ, 0xc0, !PT ;  /* 0x0000040004057812 */ /* 0x000fe200078ec0ff */
[----:B------:R-:W-:Y:S01]  /*10fc0*/  IMAD.SHL.U32 R9, R12, 0x2, RZ ;  /* 0x000000020c097824 */ /* 0x000fe200078e00ff */
[----:B------:R-:W-:Y:S02]  /*10fd0*/  LOP3.LUT R2, R0, 0x80, RZ, 0xc0, !PT ;  /* 0x0000008000027812 */ /* 0x000fe400078ec0ff */
[----:B------:R-:W-:Y:S01]  /*10fe0*/  LOP3.LUT R6, R5, 0x800, R6, 0xf8, !PT ;  /* 0x0000080005067812 */ /* 0x000fe200078ef806 */
[----:B------:R-:W-:Y:S01]  /*10ff0*/  IMAD.SHL.U32 R5, R12, 0x10, RZ ;  /* 0x000000100c057824 */ /* 0x000fe200078e00ff */
[----:B------:R-:W-:Y:S02]  /*11000*/  LOP3.LUT R2, R2, 0x10, R3, 0xf8, !PT ;  /* 0x0000001002027812 */ /* 0x000fe400078ef803 */
[----:B------:R-:W-:Y:S02]  /*11010*/  LOP3.LUT R3, R3, 0x20, RZ, 0xc0, !PT ;  /* 0x0000002003037812 */ /* 0x000fe400078ec0ff */
[----:B------:R-:W-:-:S02]  /*11020*/  LOP3.LUT R10, R5, 0x10, RZ, 0xc0, !PT ;  /* 0x00000010050a7812 */ /* 0x000fc400078ec0ff */
[----:B------:R-:W-:Y:S02]  /*11030*/  LOP3.LUT R7, R3, 0x10, R12, 0xf8, !PT ;  /* 0x0000001003077812 */ /* 0x000fe400078ef80c */
[----:B------:R-:W-:Y:S02]  /*11040*/  LOP3.LUT R3, R2, 0x10, R11, 0x78, !PT ;  /* 0x0000001002037812 */ /* 0x000fe400078e780b */
[----:B------:R-:W-:Y:S02]  /*11050*/  LOP3.LUT R2, R10, 0x20, RZ, 0xfc, !PT ;  /* 0x000000200a027812 */ /* 0x000fe400078efcff */
[----:B------:R-:W-:Y:S02]  /*11060*/  LOP3.LUT R4, R7, 0x380, R4, 0xf8, !PT ;  /* 0x0000038007047812 */ /* 0x000fe400078ef804 */
[C---:B------:R-:W-:Y:S02]  /*11070*/  ISETP.GE.AND P0, PT, R2.reuse, UR43, PT ;  /* 0x0000002b02007c0c */ /* 0x040fe4000bf06270 */
[----:B------:R-:W-:-:S02]  /*11080*/  ISETP.GE.AND P2, PT, R2, UR43, PT ;  /* 0x0000002b02007c0c */ /* 0x000fc4000bf46270 */
[----:B------:R-:W-:Y:S01]  /*11090*/  ISETP.GE.AND P1, PT, R2, UR6, PT ;  /* 0x0000000602007c0c */ /* 0x000fe2000bf26270 */
[----:B------:R-:W-:Y:S01]  /*110a0*/  IMAD.MOV.U32 R2, RZ, RZ, 0x40 ;  /* 0x00000040ff027424 */ /* 0x000fe200078e00ff */
[----:B------:R-:W-:Y:S02]  /*110b0*/  LOP3.LUT R7, R10, 0x40, RZ, 0xfc, !PT ;  /* 0x000000400a077812 */ /* 0x000fe400078efcff */
[----:B------:R-:W-:Y:S02]  /*110c0*/  LOP3.LUT R0, R0, 0x360, RZ, 0xc0, !PT ;  /* 0x0000036000007812 */ /* 0x000fe400078ec0ff */
[----:B------:R-:W-:Y:S02]  /*110d0*/  LOP3.LUT R8, R5, 0x90, RZ, 0xc0, !PT ;  /* 0x0000009005087812 */ /* 0x000fe400078ec0ff */
[----:B------:R-:W-:Y:S02]  /*110e0*/  LOP3.LUT R0, R0, 0x400, R5, 0xf8, !PT ;  /* 0x0000040000007812 */ /* 0x000fe400078ef805 */
[----:B------:R-:W-:-:S02]  /*110f0*/  @P0 LOP3.LUT R17, R17, 0x4, RZ, 0xfc, !PT ;  /* 0x0000000411110812 */ /* 0x000fc400078efcff */
[----:B------:R-:W-:Y:S02]  /*11100*/  LOP3.LUT P0, RZ, R12, 0x4, RZ, 0xc0, !PT ;  /* 0x000000040cff7812 */ /* 0x000fe4000780c0ff */
[----:B------:R-:W-:Y:S02]  /*11110*/  LOP3.LUT R17, R17, 0xfffffdff, RZ, 0xc0, !PT ;  /* 0xfffffdff11117812 */ /* 0x000fe400078ec0ff */
[----:B------:R-:W-:Y:S02]  /*11120*/  LOP3.LUT R8, R8, 0x10, R9, 0x78, !PT ;  /* 0x0000001008087812 */ /* 0x000fe400078e7809 */
[----:B------:R-:W-:Y:S02]  /*11130*/  @P2 LOP3.LUT R17, R17, 0x200, RZ, 0xfc, !PT ;  /* 0x0000020011112812 */ /* 0x000fe400078efcff */
[----:B------:R-:W-:Y:S02]  /*11140*/  ISETP.GE.AND P2, PT, R7, UR43, PT ;  /* 0x0000002b07007c0c */ /* 0x000fe4000bf46270 */
[----:B------:R-:W-:-:S02]  /*11150*/  LOP3.LUT R17, R17, 0xffffffbf, RZ, 0xc0, !PT ;  /* 0xffffffbf11117812 */ /* 0x000fc400078ec0ff */
[----:B------:R-:W-:Y:S02]  /*11160*/  SEL R2, R2, 0xffffffc0, !P0 ;  /* 0xffffffc002027807 */ /* 0x000fe40004000000 */
[----:B------:R-:W-:Y:S02]  /*11170*/  @P1 LOP3.LUT R17, R17, 0x40, RZ, 0xfc, !PT ;  /* 0x0000004011111812 */ /* 0x000fe400078efcff */
[----:B------:R-:W-:Y:S02]  /*11180*/  LOP3.LUT R0, R0, R3, RZ, 0xfc, !PT ;  /* 0x0000000300007212 */ /* 0x000fe400078efcff */
[--C-:B------:R-:W-:Y:S02]  /*11190*/  LOP3.LUT R2, R8, 0x760, R5.reuse, 0xf8, !PT ;  /* 0x0000076008027812 */ /* 0x100fe400078ef805 */
[----:B------:R-:W-:Y:S01]  /*111a0*/  ISETP.GE.AND P1, PT, R7, UR43, PT ;  /* 0x0000002b07007c0c */ /* 0x000fe2000bf26270 */
[----:B------:R0:W-:Y:S01]  /*111b0*/  STL [R1+0x8], R0 ;  /* 0x0000080001007387 */ /* 0x0001e20000100800 */
[----:B------:R-:W-:Y:S01]  /*111c0*/  LOP3.LUT R5, R4, 0x70, R5, 0x78, !PT ;  /* 0x0000007004057812 */ /* 0x000fe200078e7805 */
[----:B------:R-:W-:Y:S01]  /*111d0*/  IMAD.U32 R4, RZ, RZ, UR5 ;  /* 0x00000005ff047e24 */ /* 0x000fe2000f8e00ff */
[----:B------:R-:W-:Y:S01]  /*111e0*/  LOP3.LUT R17, R17, 0xfffffffd, RZ, 0xc0, !PT ;  /* 0xfffffffd11117812 */ /* 0x000fe200078ec0ff */
[----:B------:R-:W-:Y:S01]  /*111f0*/  STL [R1], R2 ;  /* 0x0000000201007387 */ /* 0x000fe20000100800 */
[----:B------:R-:W-:Y:S01]  /*11200*/  ISETP.GE.AND P0, PT, R7, UR6, PT ;  /* 0x0000000607007c0c */ /* 0x000fe2000bf06270 */
[----:B------:R-:W-:Y:S01]  /*11210*/  USHF.R.S32.HI UR5, URZ, 0x1f, UR4 ;  /* 0x0000001f3f057899 */ /* 0x000fe20008011404 */
[----:B------:R-:W-:-:S02]  /*11220*/  @P2 LOP3.LUT R17, R17, 0x2, RZ, 0xfc, !PT ;  /* 0x0000000211112812 */ /* 0x000fc400078efcff */
[----:B------:R-:W-:Y:S01]  /*11230*/  LOP3.LUT R3, R12, 0x7f, RZ, 0xc0, !PT ;  /* 0x0000007f0c037812 */ /* 0x000fe200078ec0ff */
[----:B------:R-:W-:Y:S01]  /*11240*/  ULEA.HI UR5, UR5, UR4, URZ, 0x7 ;  /* 0x0000000405057291 */ /* 0x000fe2000f8f383f */
[----:B0-----:R-:W-:Y:S02]  /*11250*/  LOP3.LUT R0, R6, R5, RZ, 0xfc, !PT ;  /* 0x0000000506007212 */ /* 0x001fe400078efcff */
[----:B------:R-:W-:Y:S01]  /*11260*/  LOP3.LUT R17, R17, 0xfffffeff, RZ, 0xc0, !PT ;  /* 0xfffffeff11117812 */ /* 0x000fe200078ec0ff */
[----:B------:R-:W-:Y:S01]  /*11270*/  USHF.R.S32.HI UR38, URZ, 0x7, UR5 ;  /* 0x000000073f267899 */ /* 0x000fe20008011405 */
[----:B------:R-:W-:Y:S01]  /*11280*/  SHF.R.U32.HI R3, RZ, 0x1, R3 ;  /* 0x00000001ff037819 */ /* 0x000fe20000011603 */
[----:B------:R0:W-:Y:S01]  /*11290*/  STL [R1+0x4], R0 ;  /* 0x0000040001007387 */ /* 0x0001e20000100800 */
[----:B------:R-:W-:Y:S02]  /*112a0*/  @P1 LOP3.LUT R17, R17, 0x100, RZ, 0xfc, !PT ;  /* 0x0000010011111812 */ /* 0x000fe400078efcff */
[----:B------:R-:W-:Y:S01]  /*112b0*/  ISETP.GE.AND P2, PT, R10, UR43, PT ;  /* 0x0000002b0a007c0c */ /* 0x000fe2000bf46270 */
[----:B------:R1:W-:Y:S01]  /*112c0*/  STL [R1+0xc], R4 ;  /* 0x00000c0401007387 */ /* 0x0003e20000100800 */
[----:B------:R-:W-:-:S02]  /*112d0*/  LOP3.LUT R17, R17, 0xffffffdf, RZ, 0xc0, !PT ;  /* 0xffffffdf11117812 */ /* 0x000fc400078ec0ff */
[----:B------:R-:W-:Y:S01]  /*112e0*/  ISETP.GE.AND P1, PT, R10, UR43, PT ;  /* 0x0000002b0a007c0c */ /* 0x000fe2000bf26270 */
[----:B------:R1:W-:Y:S01]  /*112f0*/  STL [R1+0x14], RZ ;  /* 0x000014ff01007387 */ /* 0x0003e20000100800 */
[----:B------:R-:W-:Y:S01]  /*11300*/  @P0 LOP3.LUT R17, R17, 0x20, RZ, 0xfc, !PT ;  /* 0x0000002011110812 */ /* 0x000fe200078efcff */
[----:B0-----:R-:W-:Y:S01]  /*11310*/  IMAD.SHL.U32 R0, R12, 0x40, RZ ;  /* 0x000000400c007824 */ /* 0x001fe200078e00ff */
[----:B------:R-:W-:Y:S02]  /*11320*/  ISETP.GE.AND P0, PT, R10, UR6, PT ;  /* 0x000000060a007c0c */ /* 0x000fe4000bf06270 */
[----:B------:R-:W-:Y:S02]  /*11330*/  LOP3.LUT R17, R17, 0xfffffff7, RZ, 0xc0, !PT ;  /* 0xfffffff711117812 */ /* 0x000fe400078ec0ff */
[----:B------:R-:W-:Y:S02]  /*11340*/  LOP3.LUT R0, R0, 0x40, RZ, 0xc0, !PT ;  /* 0x0000004000007812 */ /* 0x000fe400078ec0ff */
[----:B------:R-:W-:-:S02]  /*11350*/  @P2 LOP3.LUT R17, R17, 0x8, RZ, 0xfc, !PT ;  /* 0x0000000811112812 */ /* 0x000fc400078efcff */
[----:B------:R-:W-:Y:S01]  /*11360*/  LOP3.LUT R3, R3, R0, RZ, 0xfc, !PT ;  /* 0x0000000003037212 */ /* 0x000fe200078efcff */
[----:B------:R-:W-:Y:S01]  /*11370*/  IMAD.IADD R0, R16, 0x1, R2 ;  /* 0x0000000110007824 */ /* 0x000fe200078e0202 */
[----:B------:R-:W-:-:S04]  /*11380*/  LOP3.LUT R17, R17, 0xffffff7f, RZ, 0xc0, !PT ;  /* 0xffffff7f11117812 */ /* 0x000fc800078ec0ff */
[----:B------:R1:W-:Y:S01]  /*11390*/  STL [R1+0x10], R0 ;  /* 0x0000100001007387 */ /* 0x0003e20000100800 */
[----:B------:R-:W-:-:S04]  /*113a0*/  LOP3.LUT R17, R17, 0xfffffbff, RZ, 0xc0, !PT ;  /* 0xfffffbff11117812 */ /* 0x000fc800078ec0ff */
[----:B------:R-:W-:-:S04]  /*113b0*/  @P1 LOP3.LUT R17, R17, 0x400, RZ, 0xfc, !PT ;  /* 0x0000040011111812 */ /* 0x000fc800078efcff */
[----:B------:R-:W-:-:S07]  /*113c0*/  @P0 LOP3.LUT R17, R17, 0x80, RZ, 0xfc, !PT ;  /* 0x0000008011110812 */ /* 0x000fce00078efcff */
.L_x_925:
[----:B-1----:R-:W2:Y:S01]  /*113d0*/  LDL R0, [R1+0xc] ;  /* 0x00000c0001007983 */ /* 0x002ea20000100800 */
[----:B------:R-:W-:Y:S02]  /*113e0*/  ULDC UR7, c[0x0][0xc60] ;  /* 0x0003180000077ab9 */ /* 0x000fe40000000800 */
[----:B------:R-:W-:-:S11]  /*113f0*/  UISETP.NE.AND UP0, UPT, UR7, 0x1, UPT ;  /* 0x000000010700788c */ /* 0x000fd6000bf05270 */
[----:B------:R-:W-:Y:S01]  /*11400*/  @UP0 ULDC UR4, c[0x0][0xc64] ;  /* 0x0003190000040ab9 */ /* 0x000fe20000000800 */
[----:B------:R-:W-:Y:S01]  /*11410*/  @UP0 ULDC UR8, c[0x0][0xc68] ;  /* 0x00031a0000080ab9 */ /* 0x000fe20000000800 */
[C---:B--2---:R-:W-:Y:S02]  /*11420*/  R2UR UR37, R0.reuse ;  /* 0x00000000002572ca */ /* 0x044fe400000e0000 */
[----:B------:R-:W-:-:S11]  /*11430*/  R2UR UR6, R0 ;  /* 0x00000000000672ca */ /* 0x000fd600000e0000 */
[----:B------:R-:W-:-:S04]  /*11440*/  UIMAD.WIDE.U32 UR4, UR37, UR4, URZ ;  /* 0x00000004250472a5 */ /* 0x000fc8000f8e003f */
[----:B------:R-:W-:-:S03]  /*11450*/  @UP0 USHF.R.U32.HI UR37, URZ, UR8, UR5 ;  /* 0x000000083f250299 */ /* 0x000fc60008011605 */
[----:B------:R-:W-:Y:S02]  /*11460*/  ULDC UR4, c[0x0][0xc78] ;  /* 0x00031e0000047ab9 */ /* 0x000fe40000000800 */
[----:B------:R-:W-:Y:S02]  /*11470*/  UISETP.GE.AND UP0, UPT, UR37, UR4, UPT ;  /* 0x000000042500728c */ /* 0x000fe4000bf06270 */
[----:B------:R-:W-:-:S04]  /*11480*/  UIADD3 UR4, -UR37, URZ, URZ ;  /* 0x0000003f25047290 */ /* 0x000fc8000fffe13f */
[----:B------:R-:W-:Y:S01]  /*11490*/  PLOP3.LUT P0, PT, PT, PT, UP0, 0x40, 0x0 ;  /* 0x000000000000781c */ /* 0x000fe20003f0e808 */
[----:B------:R-:W-:-:S12]  /*114a0*/  UIMAD UR7, UR7, UR4, UR6 ;  /* 0x00000004070772a4 */ /* 0x000fd8000f8e0206 */
[----:B---3--:R-:W-:Y:S05]  /*114b0*/  @P0 BRA `(.L_x_853) ;  /* 0x0000000000200947 */ /* 0x008fea0003800000 */
        /* <DEDUP_REMOVED lines=8> */
.L_x_853:
[----:B------:R-:W-:Y:S01]  /*11540*/  ULDC UR8, c[0x0][0xc54] ;  /* 0x0003150000087ab9 */ /* 0x000fe20000000800 */
[----:B------:R-:W-:Y:S01]  /*11550*/  UMOV UR6, UR7 ;  /* 0x0000000700067c82 */ /* 0x000fe20008000000 */
[----:B------:R-:W-:-:S11]  /*11560*/  UISETP.NE.AND UP0, UPT, UR8, 0x1, UPT ;  /* 0x000000010800788c */ /* 0x000fd6000bf05270 */
[----:B------:R-:W-:Y:S02]  /*11570*/  @UP0 ULDC.64 UR10, c[0x0][0xc58] ;  /* 0x00031600000a0ab9 */ /* 0x000fe40000000a00 */
[----:B------:R-:W-:-:S04]  /*11580*/  UIMAD.WIDE.U32 UR4, UR7, UR10, URZ ;  /* 0x0000000a070472a5 */ /* 0x000fc8000f8e003f */
[----:B------:R-:W-:-:S04]  /*11590*/  @UP0 USHF.R.U32.HI UR6, URZ, UR11, UR5 ;  /* 0x0000000b3f060299 */ /* 0x000fc80008011605 */
[----:B------:R-:W-:-:S12]  /*115a0*/  UIMAD UR4, UR6, UR8, URZ ;  /* 0x00000008060472a4 */ /* 0x000fd8000f8e023f */
.L_x_854:
[----:B------:R-:W-:Y:S01]  /*115b0*/  ULDC UR5, c[0x0][0xc48] ;  /* 0x0003120000057ab9 */ /* 0x000fe20000000800 */
[----:B------:R-:W-:Y:S01]  /*115c0*/  ULDC.64 UR8, c[0x0][0xa28] ;  /* 0x00028a0000087ab9 */ /* 0x000fe20000000a00 */
[----:B------:R-:W-:Y:S01]  /*115d0*/  UISETP.NE.AND UP1, UPT, UR5, 0x1, UPT ;  /* 0x000000010500788c */ /* 0x000fe2000bf25270 */
[----:B------:R-:W-:Y:S01]  /*115e0*/  IMAD.MOV.U32 R28, RZ, RZ, RZ ;  /* 0x000000ffff1c7224 */ /* 0x000fe200078e00ff */
[----:B------:R-:W-:Y:S02]  /*115f0*/  UIADD3 UR4, UR7, -UR4, URZ ;  /* 0x8000000407047290 */ /* 0x000fe4000fffe03f */
[----:B------:R-:W-:Y:S01]  /*11600*/  UISETP.NE.U32.AND UP0, UPT, UR8, URZ, UPT ;  /* 0x0000003f0800728c */ /* 0x000fe2000bf05070 */
[----:B------:R-:W-:Y:S02]  /*11610*/  ULDC UR5, c[0x0][0xc54] ;  /* 0x0003150000057ab9 */ /* 0x000fe40000000800 */
[----:B------:R-:W-:Y:S02]  /*11620*/  UIMAD UR37, UR37, UR5, UR4 ;  /* 0x00000005252572a4 */ /* 0x000fe4000f8e0204 */
[----:B------:R-:W-:-:S02]  /*11630*/  UISETP.NE.AND.EX UP0, UPT, UR9, URZ, UPT, UP0 ;  /* 0x0000003f0900728c */ /* 0x000fc4000bf05300 */
[----:B------:R-:W-:Y:S01]  /*11640*/  @UP1 ULDC UR4, c[0x0][0xc4c] ;  /* 0x0003130000041ab9 */ /* 0x000fe20000000800 */
[----:B------:R-:W-:Y:S01]  /*11650*/  @UP1 ULDC UR7, c[0x0][0xc50] ;  /* 0x0003140000071ab9 */ /* 0x000fe20000000800 */
[----:B------:R-:W-:Y:S02]  /*11660*/  UIMAD.WIDE.U32 UR4, UR37, UR4, URZ ;  /* 0x00000004250472a5 */ /* 0x000fe4000f8e003f */
[----:B------:R-:W-:Y:S01]  /*11670*/  UMOV UR36, UR37 ;  /* 0x0000002500247c82 */ /* 0x000fe20008000000 */
[----:B------:R-:W-:Y:S01]  /*11680*/  ULOP3.LUT UR6, URZ, UR6, URZ, 0x33, !UPT ;  /* 0x000000063f067292 */ /* 0x000fe2000f8e333f */
[----:B------:R-:W-:Y:S01]  /*11690*/  PLOP3.LUT P0, PT, PT, PT, UP0, 0x80, 0x0 ;  /* 0x000000000000781c */ /* 0x000fe20003f0f008 */
[----:B------:R-:W-:-:S03]  /*116a0*/  @UP1 USHF.R.U32.HI UR36, URZ, UR7, UR5 ;  /* 0x000000073f241299 */ /* 0x000fc60008011605 */
[----:B------:R-:W-:Y:S02]  /*116b0*/  @UP0 ULDC.64 UR4, c[0x0][0xa28] ;  /* 0x00028a0000040ab9 */ /* 0x000fe40000000a00 */
[----:B------:R-:W-:-:S06]  /*116c0*/  @UP0 UIMAD.WIDE UR4, UR36, 0x4, UR4 ;  /* 0x00000004240408a5 */ /* 0x000fcc000f8e0204 */
[----:B------:R-:W-:Y:S01]  /*116d0*/  IMAD.U32 R3, RZ, RZ, UR5 ;  /* 0x00000005ff037e24 */ /* 0x000fe2000f8e00ff */
[----:B------:R-:W-:Y:S01]  /*116e0*/  ULDC UR5, c[0x0][0x448] ;  /* 0x0001120000057ab9 */ /* 0x000fe20000000800 */
[----:B------:R-:W-:Y:S01]  /*116f0*/  IMAD.U32 R2, RZ, RZ, UR4 ;  /* 0x00000004ff027e24 */ /* 0x000fe2000f8e00ff */
[----:B------:R-:W-:Y:S01]  /*11700*/  ULDC UR4, c[0x0][0xc3c] ;  /* 0x00030f0000047ab9 */ /* 0x000fe20000000800 */
[----:B------:R-:W-:Y:S02]  /*11710*/  UISETP.NE.AND UP2, UPT, UR5, 0x1, UPT ;  /* 0x000000010500788c */ /* 0x000fe4000bf45270 */
[----:B------:R-:W-:Y:S01]  /*11720*/  UIADD3 UR6, UR6, UR4, URZ ;  /* 0x0000000406067290 */ /* 0x000fe2000fffe03f */
[----:B------:R0:W5:Y:S01]  /*11730*/  @P0 LDG.E R28, desc[UR50][R2.64] ;  /* 0x00000032021c0981 */ /* 0x000162000c1e1900 */
[----:B------:R-:W-:Y:S02]  /*11740*/  UP2UR UR52, UPR, URZ, 0x4 ;  /* 0x000000043f347883 */ /* 0x000fe40008000000 */
[----:B------:R-:W-:-:S04]  /*11750*/  UIMAD UR43, UR6, 0xc0, URZ ;  /* 0x000000c0062b78a4 */ /* 0x000fc8000f8e023f */
[----:B------:R-:W-:Y:S01]  /*11760*/  UIADD3 UR6, UR43, 0xbf, URZ ;  /* 0x000000bf2b067890 */ /* 0x000fe2000fffe03f */
[----:B------:R-:W-:Y:S01]  /*11770*/  @UP2 ULDC UR4, c[0x0][0x44c] ;  /* 0x0001130000042ab9 */ /* 0x000fe20000000800 */
[----:B------:R-:W-:Y:S02]  /*11780*/  @UP2 ULDC UR7, c[0x0][0x450] ;  /* 0x0001140000072ab9 */ /* 0x000fe40000000800 */
[----:B------:R-:W-:-:S04]  /*11790*/  UIMAD.WIDE.U32 UR4, UR6, UR4, URZ ;  /* 0x00000004060472a5 */ /* 0x000fc8000f8e003f */
[----:B------:R-:W-:-:S03]  /*117a0*/  @UP2 USHF.R.U32.HI UR6, URZ, UR7, UR5 ;  /* 0x000000073f062299 */ /* 0x000fc60008011605 */
[----:B------:R-:W-:Y:S01]  /*117b0*/  ULDC.64 UR4, c[0x0][0x9e0] ;  /* 0x0002780000047ab9 */ /* 0x000fe20000000a00 */
[----:B------:R-:W-:Y:S02]  /*117c0*/  UIADD3 UR6, UR46, UR6, URZ ;  /* 0x000000062e067290 */ /* 0x000fe4000fffe03f */
[----:B------:R-:W-:Y:S02]  /*117d0*/  UISETP.GE.AND UP0, UPT, UR5, 0x1, UPT ;  /* 0x000000010500788c */ /* 0x000fe4000bf06270 */
[----:B------:R-:W-:-:S04]  /*117e0*/  UIADD3 UR4, UR6, UR4, URZ ;  /* 0x0000000406047290 */ /* 0x000fc8000fffe03f */
[----:B------:R-:W-:-:S13]  /*117f0*/  PLOP3.LUT P0, PT, PT, PT, UP0, 0x40, 0x0 ;  /* 0x000000000000781c */ /* 0x000fda0003f0e808 */
[----:B0-----:R-:W-:Y:S05]  /*11800*/  @P0 BRA `(.L_x_855) ;  /* 0x0000000000440947 */ /* 0x001fea0003800000 */
        /* <DEDUP_REMOVED lines=10> */
.L_x_856:
[----:B------:R-:W-:-:S11]  /*118b0*/  UISETP.NE.AND UP1, UPT, UR5, 0x1, UPT ;  /* 0x000000010500788c */ /* 0x000fd6000bf25270 */
[----:B------:R-:W-:Y:S02]  /*118c0*/  @UP1 ULDC.64 UR10, c[0x0][0x9e8] ;  /* 0x00027a00000a1ab9 */ /* 0x000fe40000000a00 */
[----:B------:R-:W-:-:S04]  /*118d0*/  UIMAD.WIDE.U32 UR6, UR8, UR10, URZ ;  /* 0x0000000a080672a5 */ /* 0x000fc8000f8e003f */
[----:B------:R-:W-:-:S12]  /*118e0*/  @UP1 USHF.R.U32.HI UR8, URZ, UR11, UR7 ;  /* 0x0000000b3f081299 */ /* 0x000fd80008011607 */
.L_x_857:
[----:B------:R-:W-:-:S04]  /*118f0*/  UIMAD UR8, UR8, UR5, UR5 ;  /* 0x00000005080872a4 */ /* 0x000fc8000f8e0205 */
[----:B------:R-:W-:-:S04]  /*11900*/  UISETP.LT.AND UP1, UPT, UR4, UR8, UPT ;  /* 0x000000080400728c */ /* 0x000fc8000bf21270 */
[----:B------:R-:W-:-:S12]  /*11910*/  USEL UR4, UR4, UR8, UP1 ;  /* 0x0000000804047287 */ /* 0x000fd80008800000 */
.L_x_855:
[----:B------:R-:W-:Y:S01]  /*11920*/  UISETP.NE.AND UP1, UPT, UR52, URZ, UPT ;  /* 0x0000003f3400728c */ /* 0x000fe2000bf25270 */
[----:B------:R-:W-:Y:S01]  /*11930*/  PLOP3.LUT P0, PT, PT, PT, UP0, 0x40, 0x0 ;  /* 0x000000000000781c */ /* 0x000fe20003f0e808 */
[----:B------:R-:W-:-:S04]  /*11940*/  UIADD3 UR4, UR4, 0x7f, URZ ;  /* 0x0000007f04047890 */ /* 0x000fc8000fffe03f */
[----:B------:R-:W-:-:S04]  /*11950*/  USHF.R.S32.HI UR8, URZ, 0x1f, UR4 ;  /* 0x0000001f3f087899 */ /* 0x000fc80008011404 */
[----:B------:R-:W-:Y:S01]  /*11960*/  ULEA.HI UR8, UR8, UR4, URZ, 0x7 ;  /* 0x0000000408087291 */ /* 0x000fe2000f8f383f */
[----:B------:R-:W-:Y:S01]  /*11970*/  @UP1 ULDC UR6, c[0x0][0x44c] ;  /* 0x0001130000061ab9 */ /* 0x000fe20000000800 */
[----:B------:R-:W-:Y:S01]  /*11980*/  @UP1 ULDC UR9, c[0x0][0x450] ;  /* 0x0001140000091ab9 */ /* 0x000fe20000000800 */
[----:B------:R-:W-:Y:S02]  /*11990*/  UIMAD.WIDE.U32 UR6, UR43, UR6, URZ ;  /* 0x000000062b0672a5 */ /* 0x000fe4000f8e003f */
[----:B------:R-:W-:Y:S01]  /*119a0*/  UMOV UR4, UR43 ;  /* 0x0000002b00047c82 */ /* 0x000fe20008000000 */
[----:B------:R-:W-:Y:S02]  /*119b0*/  USHF.R.S32.HI UR8, URZ, 0x7, UR8 ;  /* 0x000000073f087899 */ /* 0x000fe40008011408 */
[----:B------:R-:W-:Y:S02]  /*119c0*/  @UP1 USHF.R.U32.HI UR4, URZ, UR9, UR7 ;  /* 0x000000093f041299 */ /* 0x000fe40008011607 */
[----:B------:R-:W-:-:S02]  /*119d0*/  UISETP.LT.AND UP1, UPT, UR38, UR8, UPT ;  /* 0x000000082600728c */ /* 0x000fc4000bf21270 */
[----:B------:R-:W-:Y:S01]  /*119e0*/  UIADD3 UR4, UR40, UR4, URZ ;  /* 0x0000000428047290 */ /* 0x000fe2000fffe03f */
[----:B------:R-:W-:Y:S01]  /*119f0*/  ULDC UR6, c[0x0][0x9dc] ;  /* 0x0002770000067ab9 */ /* 0x000fe20000000800 */
[----:B------:R-:W-:Y:S02]  /*11a00*/  USEL UR44, UR38, UR8, UP1 ;  /* 0x00000008262c7287 */ /* 0x000fe40008800000 */
[----:B------:R-:W-:Y:S01]  /*11a10*/  UIADD3 UR8, UR4, -UR6, URZ ;  /* 0x8000000604087290 */ /* 0x000fe2000fffe03f */
[----:B------:R-:W-:Y:S11]  /*11a20*/  @P0 BRA `(.L_x_858) ;  /* 0x0000000000440947 */ /* 0x000ff60003800000 */
        /* <DEDUP_REMOVED lines=10> */
.L_x_859:
[----:B------:R-:W-:-:S11]  /*11ad0*/  UISETP.NE.AND UP0, UPT, UR5, 0x1, UPT ;  /* 0x000000010500788c */ /* 0x000fd6000bf05270 */
[----:B------:R-:W-:Y:S02]  /*11ae0*/  @UP0 ULDC.64 UR10, c[0x0][0x9e8] ;  /* 0x00027a00000a0ab9 */ /* 0x000fe40000000a00 */
[----:B------:R-:W-:-:S04]  /*11af0*/  UIMAD.WIDE.U32 UR6, UR4, UR10, URZ ;  /* 0x0000000a040672a5 */ /* 0x000fc8000f8e003f */
[----:B------:R-:W-:-:S12]  /*11b00*/  @UP0 USHF.R.U32.HI UR4, URZ, UR11, UR7 ;  /* 0x0000000b3f040299 */ /* 0x000fd80008011607 */
.L_x_860:
[----:B------:R-:W-:-:S04]  /*11b10*/  UIMAD UR4, UR4, UR5, URZ ;  /* 0x00000005040472a4 */ /* 0x000fc8000f8e023f */
[----:B------:R-:W-:-:S04]  /*11b20*/  UISETP.LT.AND UP0, UPT, UR8, UR4, UPT ;  /* 0x000000040800728c */ /* 0x000fc8000bf01270 */
[----:B------:R-:W-:-:S12]  /*11b30*/  USEL UR8, UR8, UR4, !UP0 ;  /* 0x0000000408087287 */ /* 0x000fd8000c000000 */
.L_x_858:
[----:B------:R-:W-:Y:S01]  /*11b40*/  USHF.R.S32.HI UR4, URZ, 0x1f, UR8 ;  /* 0x0000001f3f047899 */ /* 0x000fe20008011408 */
[----:B------:R-:W-:Y:S03]  /*11b50*/  BSSY B7, `(.L_x_861) ;  /* 0x000034d000077945 */ /* 0x000fe60003800000 */
[----:B------:R-:W-:-:S04]  /*11b60*/  ULEA.HI UR4, UR4, UR8, URZ, 0x7 ;  /* 0x0000000804047291 */ /* 0x000fc8000f8f383f */
[----:B------:R-:W-:-:S04]  /*11b70*/  USHF.R.S32.HI UR4, URZ, 0x7, UR4 ;  /* 0x000000073f047899 */ /* 0x000fc80008011404 */
[----:B------:R-:W-:-:S04]  /*11b80*/  UISETP.LT.AND UP0, UPT, URZ, UR4, UPT ;  /* 0x000000043f00728c */ /* 0x000fc8000bf01270 */
[----:B------:R-:W-:-:S04]  /*11b90*/  USEL UR45, URZ, UR4, !UP0 ;  /* 0x000000043f2d7287 */ /* 0x000fc8000c000000 */
[----:B------:R-:W-:-:S06]  /*11ba0*/  UISETP.GT.AND UP0, UPT, UR44, UR45, UPT ;  /* 0x0000002d2c00728c */ /* 0x000fcc000bf04270 */
[----:B------:R-:W-:-:S13]  /*11bb0*/  PLOP3.LUT P0, PT, PT, PT, UP0, 0x80, 0x0 ;  /* 0x000000000000781c */ /* 0x000fda0003f0f008 */
[----:B------:R-:W-:Y:S05]  /*11bc0*/  @P0 BRA `(.L_x_862) ;  /* 0x0000000000480947 */ /* 0x000fea0003800000 */
[----:B------:R-:W0:Y:S02]  /*11bd0*/  S2R R0, SR_TID.X ;  /* 0x0000000000007919 */ /* 0x000e240000002100 */
[----:B0-----:R-:W-:-:S04]  /*11be0*/  LOP3.LUT R0, R0, 0x7f, RZ, 0xc0, !PT ;  /* 0x0000007f00007812 */ /* 0x001fc800078ec0ff */
[----:B------:R-:W-:-:S13]  /*11bf0*/  ISETP.NE.AND P0, PT, R0, RZ, PT ;  /* 0x000000ff0000720c */ /* 0x000fda0003f05270 */
[----:B------:R-:W-:Y:S05]  /*11c00*/  @P0 BRA `(.L_x_863) ;  /* 0x0000003400040947 */ /* 0x000fea0003800000 */
[----:B------:R-:W0:Y:S01]  /*11c10*/  S2R R7, SR_LANEID ;  /* 0x0000000000077919 */ /* 0x000e220000000000 */
[----:B------:R-:W-:Y:S01]  /*11c20*/  VOTEU.ANY UR4, UPT, PT ;  /* 0x0000000000047886 */ /* 0x000fe200038e0100 */
[----:B------:R-:W1:Y:S01]  /*11c30*/  LDC.64 R2, c[0x0][0xc80] ;  /* 0x00032000ff027b82 */ /* 0x000e620000000a00 */
[----:B------:R-:W0:Y:S08]  /*11c40*/  FLO.U32 R0, UR4 ;  /* 0x0000000400007d00 */ /* 0x000e3000080e0000 */
[----:B------:R-:W1:Y:S01]  /*11c50*/  POPC R5, UR4 ;  /* 0x0000000400057d09 */ /* 0x000e620008000000 */
[----:B0-----:R-:W-:-:S13]  /*11c60*/  ISETP.EQ.U32.AND P1, PT, R0, R7, PT ;  /* 0x000000070000720c */ /* 0x001fda0003f22070 */
[----:B-1----:R-:W2:Y:S01]  /*11c70*/  @P1 ATOMG.E.ADD.STRONG.GPU PT, R3, desc[UR50][R2.64], R5 ;  /* 0x00000005020319a8 */ /* 0x002ea200081ee1f2 */
[----:B------:R-:W0:Y:S02]  /*11c80*/  S2R R4, SR_LTMASK ;  /* 0x0000000000047919 */ /* 0x000e240000003900 */
[----:B0-----:R-:W-:-:S04]  /*11c90*/  LOP3.LUT R4, R4, UR4, RZ, 0xc0, !PT ;  /* 0x0000000404047c12 */ /* 0x001fc8000f8ec0ff */
[----:B------:R-:W0:Y:S01]  /*11ca0*/  POPC R7, R4 ;  /* 0x0000000400077309 */ /* 0x000e220000000000 */
[----:B--2---:R-:W0:Y:S02]  /*11cb0*/  SHFL.IDX PT, R0, R3, R0, 0x1f ;  /* 0x00001f0003007589 */ /* 0x004e2400000e0000 */
[----:B0-----:R-:W-:-:S05]  /*11cc0*/  IADD3 R0, R0, UR49, R7 ;  /* 0x0000003100007c10 */ /* 0x001fca000fffe007 */
[----:B------:R0:W-:Y:S01]  /*11cd0*/  STL [R1+0xc], R0 ;  /* 0x00000c0001007387 */ /* 0x0001e20000100800 */
[----:B------:R-:W-:Y:S05]  /*11ce0*/  BRA `(.L_x_863) ;  /* 0x0000003000cc7947 */ /* 0x000fea0003800000 */
.L_x_862:
        /* <DEDUP_REMOVED lines=8> */
[----:B------:R-:W-:Y:S02]  /*11d70*/  IMAD.U32 R4, RZ, RZ, UR6 ;  /* 0x00000006ff047e24 */ /* 0x000fe4000f8e00ff */
[----:B------:R-:W0:Y:S01]  /*11d80*/  LDC.64 R2, c[0x4][R2] ;  /* 0x0100000002027b82 */ /* 0x000e220000000a00 */
[----:B------:R-:W-:Y:S02]  /*11d90*/  IMAD.U32 R5, RZ, RZ, UR7 ;  /* 0x00000007ff057e24 */ /* 0x000fe4000f8e00ff */
[----:B------:R-:W-:Y:S02]  /*11da0*/  IMAD.U32 R6, RZ, RZ, UR8 ;  /* 0x00000008ff067e24 */ /* 0x000fe4000f8e00ff */
[----:B------:R-:W-:-:S02]  /*11db0*/  IMAD.U32 R7, RZ, RZ, UR9 ;  /* 0x00000009ff077e24 */ /* 0x000fc4000f8e00ff */
[----:B------:R-:W-:Y:S02]  /*11dc0*/  IMAD.U32 R10, RZ, RZ, UR4 ;  /* 0x00000004ff0a7e24 */ /* 0x000fe4000f8e00ff */
[----:B------:R-:W-:Y:S02]  /*11dd0*/  IMAD.U32 R11, RZ, RZ, UR5 ;  /* 0x00000005ff0b7e24 */ /* 0x000fe4000f8e00ff */
[----:B------:R-:W-:Y:S02]  /*11de0*/  IMAD.MOV.U32 R8, RZ, RZ, 0x70 ;  /* 0x00000070ff087424 */ /* 0x000fe400078e00ff */
[----:B------:R-:W-:Y:S02]  /*11df0*/  IMAD.MOV.U32 R12, RZ, RZ, 0x1 ;  /* 0x00000001ff0c7424 */ /* 0x000fe400078e00ff */
[----:B------:R-:W-:-:S07]  /*11e00*/  IMAD.MOV.U32 R13, RZ, RZ, RZ ;  /* 0x000000ffff0d7224 */ /* 0x000fce00078e00ff */
[----:B------:R-:W-:-:S07]  /*11e10*/  LEPC R20, `(.L_x_865) ;  /* 0x000000001014794e */ /* 0x000fce0000000000 */
[----:B0----5:R-:W-:Y:S05]  /*11e20*/  CALL.ABS.NOINC R2 ;  /* 0x0000000002007343 */ /* 0x021fea0003c00000 */
.L_x_865:
[----:B------:R-:W-:Y:S05]  /*11e30*/  BSYNC B6 ;  /* 0x0000000000067941 */ /* 0x000fea0003800000 */
.L_x_864:
        /* <DEDUP_REMOVED lines=22> */
.L_x_867:
[----:B------:R-:W-:Y:S05]  /*11fa0*/  BSYNC B6 ;  /* 0x0000000000067941 */ /* 0x000fea0003800000 */
.L_x_866:
        /* <DEDUP_REMOVED lines=20> */
.L_x_869:
[----:B------:R-:W-:Y:S05]  /*120f0*/  BSYNC B6 ;  /* 0x0000000000067941 */ /* 0x000fea0003800000 */
.L_x_868:
[----:B------:R-:W-:Y:S01]  /*12100*/  LOP3.LUT P6, RZ, R17, 0x1, RZ, 0xc0, !PT ;  /* 0x0000000111ff7812 */ /* 0x000fe200078cc0ff */
[----:B------:R-:W-:-:S12]  /*12110*/  BSSY B6, `(.L_x_870) ;  /* 0x0000012000067945 */ /* 0x000fd80003800000 */
        /* <DEDUP_REMOVED lines=17> */
.L_x_871:
[----:B------:R-:W-:Y:S05]  /*12230*/  BSYNC B6 ;  /* 0x0000000000067941 */ /* 0x000fea0003800000 */
.L_x_870:
[----:B------:R-:W-:Y:S01]  /*12240*/  ULDC.64 UR4, c[0x0][0x9f8] ;  /* 0x00027e0000047ab9 */ /* 0x000fe20000000a00 */
[----:B------:R-:W-:Y:S01]  /*12250*/  IMAD.U32 R24, RZ, RZ, UR36 ;  /* 0x00000024ff187e24 */ /* 0x000fe2000f8e00ff */
[----:B------:R-:W-:Y:S01]  /*12260*/  UISETP.NE.U32.AND UP0, UPT, UR4, URZ, UPT ;  /* 0x0000003f0400728c */ /* 0x000fe2000bf05070 */
[----:B------:R-:W0:Y:S03]  /*12270*/  LDC R10, c[0x0][0x430] ;  /* 0x00010c00ff0a7b82 */ /* 0x000e260000000800 */
[----:B------:R-:W-:-:S06]  /*12280*/  UISETP.NE.AND.EX UP0, UPT, UR5, URZ, UPT, UP0 ;  /* 0x0000003f0500728c */ /* 0x000fcc000bf05300 */
[----:B------:R-:W-:-:S05]  /*12290*/  PLOP3.LUT P0, PT, PT, PT, UP0, 0x80, 0x0 ;  /* 0x000000000000781c */ /* 0x000fca0003f0f008 */
[----:B------:R-:W-:Y:S02]  /*122a0*/  @UP0 ULDC.64 UR4, c[0x0][0x9f8] ;  /* 0x00027e0000040ab9 */ /* 0x000fe40000000a00 */
[----:B------:R-:W-:-:S06]  /*122b0*/  @UP0 UIMAD.WIDE UR4, UR36, 0x4, UR4 ;  /* 0x00000004240408a5 */ /* 0x000fcc000f8e0204 */
[----:B------:R-:W-:Y:S01]  /*122c0*/  IMAD.U32 R2, RZ, RZ, UR4 ;  /* 0x00000004ff027e24 */ /* 0x000fe2000f8e00ff */
[----:B------:R-:W-:Y:S01]  /*122d0*/  ULDC UR4, c[0x0][0xc48] ;  /* 0x0003120000047ab9 */ /* 0x000fe20000000800 */
[----:B------:R-:W-:-:S05]  /*122e0*/  IMAD.U32 R3, RZ, RZ, UR5 ;  /* 0x00000005ff037e24 */ /* 0x000fca000f8e00ff */
[----:B------:R1:W5:Y:S01]  /*122f0*/  @P0 LDG.E R24, desc[UR50][R2.64] ;  /* 0x0000003202180981 */ /* 0x000362000c1e1900 */
[----:B------:R-:W-:Y:S01]  /*12300*/  IMAD.U32 R7, RZ, RZ, UR44 ;  /* 0x0000002cff077e24 */ /* 0x000fe2000f8e00ff */
[----:B------:R-:W-:Y:S01]  /*12310*/  UMOV UR5, 0xffffffff ;  /* 0xffffffff00057882 */ /* 0x000fe20000000000 */
[----:B------:R-:W-:-:S03]  /*12320*/  IMAD.U32 R19, RZ, RZ, UR4 ;  /* 0x00000004ff137e24 */ /* 0x000fc6000f8e00ff */
[----:B------:R-:W-:Y:S01]  /*12330*/  LEA R7, R7, 0xffffff80, 0x7 ;  /* 0xffffff8007077811 */ /* 0x000fe200078e38ff */
[----:B------:R-:W-:Y:S06]  /*12340*/  BRA.DIV UR5, `(.L_x_872) ;  /* 0x0000003605747947 */ /* 0x000fec000b800000 */
.L_x_945:
[----:B-1----:R-:W1:Y:S01]  /*12350*/  S2R R2, SR_TID.X ;  /* 0x0000000000027919 */ /* 0x002e620000002100 */
[----:B0-----:R-:W-:Y:S02]  /*12360*/  ISETP.NE.AND P1, PT, R10, 0x1, PT ;  /* 0x000000010a00780c */ /* 0x001fe40003f25270 */
[----:B-----5:R-:W-:Y:S02]  /*12370*/  SHF.R.S32.HI R27, RZ, 0x1f, R24 ;  /* 0x0000001fff1b7819 */ /* 0x020fe40000011418 */
[----:B------:R-:W-:-:S09]  /*12380*/  LOP3.LUT R17, R17, 0xffffffef, RZ, 0xc0, !PT ;  /* 0xffffffef11117812 */ /* 0x000fd200078ec0ff */
[----:B------:R-:W0:Y:S01]  /*12390*/  @P1 LDC R5, c[0x0][0x434] ;  /* 0x00010d00ff051b82 */ /* 0x000e220000000800 */
[----:B------:R-:W-:-:S07]  /*123a0*/  @P1 LOP3.LUT R17, R17, 0x10, RZ, 0xfc, !PT ;  /* 0x0000001011111812 */ /* 0x000fce00078efcff */
[----:B------:R-:W2:Y:S01]  /*123b0*/  @P1 LDC R4, c[0x0][0x438] ;  /* 0x00010e00ff041b82 */ /* 0x000ea20000000800 */
[C---:B-1----:R-:W-:Y:S01]  /*123c0*/  LOP3.LUT R0, R2.reuse, 0x7f, RZ, 0xc0, !PT ;  /* 0x0000007f02007812 */ /* 0x042fe200078ec0ff */
[----:B------:R-:W-:-:S03]  /*123d0*/  IMAD.SHL.U32 R2, R2, 0x40, RZ ;  /* 0x0000004002027824 */ /* 0x000fc600078e00ff */
[----:B------:R-:W-:Y:S02]  /*123e0*/  SHF.R.U32.HI R0, RZ, 0x1, R0 ;  /* 0x00000001ff007819 */ /* 0x000fe40000011600 */
[----:B------:R-:W-:-:S04]  /*123f0*/  LOP3.LUT R2, R2, 0x40, RZ, 0xc0, !PT ;  /* 0x0000004002027812 */ /* 0x000fc800078ec0ff */
[----:B------:R-:W-:-:S04]  /*12400*/  LOP3.LUT R9, R7, R0, R2, 0xfe, !PT ;  /* 0x0000000007097212 */ /* 0x000fc800078efe02 */
[C---:B------:R-:W-:Y:S01]  /*12410*/  ISETP.GE.AND P0, PT, R9.reuse, UR42, PT ;  /* 0x0000002a09007c0c */ /* 0x040fe2000bf06270 */
[----:B------:R-:W-:-:S04]  /*12420*/  IMAD.IADD R6, R9, 0x1, R28 ;  /* 0x0000000109067824 */ /* 0x000fc800078e021c */
[----:B0-----:R-:W-:-:S04]  /*12430*/  @P1 IMAD.HI.U32 R5, R6, R5, RZ ;  /* 0x0000000506051227 */ /* 0x001fc800078e00ff */
[----:B------:R-:W-:Y:S01]  /*12440*/  IMAD.MOV.U32 R0, RZ, RZ, R6 ;  /* 0x000000ffff007224 */ /* 0x000fe200078e0006 */
[----:B--2---:R-:W-:-:S03]  /*12450*/  @P1 SHF.R.U32.HI R0, RZ, R4, R5 ;  /* 0x00000004ff001219 */ /* 0x004fc60000011605 */
[----:B------:R-:W0:Y:S01]  /*12460*/  @!P0 LDC.64 R2, c[0x0][0x428] ;  /* 0x00010a00ff028b82 */ /* 0x000e220000000a00 */
[--C-:B------:R-:W-:Y:S01]  /*12470*/  @!P0 SHF.R.S32.HI R5, RZ, 0x1f, R0.reuse ;  /* 0x0000001fff058819 */ /* 0x100fe20000011400 */
[----:B------:R-:W-:Y:S02]  /*12480*/  @!P0 IMAD.MOV.U32 R4, RZ, RZ, R0 ;  /* 0x000000ffff048224 */ /* 0x000fe400078e0000 */
[-C--:B0-----:R-:W-:Y:S02]  /*12490*/  @!P0 IMAD R8, R27, R2.reuse, RZ ;  /* 0x000000021b088224 */ /* 0x081fe400078e02ff */
[----:B------:R-:W-:-:S04]  /*124a0*/  @!P0 IMAD.WIDE.U32 R4, R24, R2, R4 ;  /* 0x0000000218048225 */ /* 0x000fc800078e0004 */
[----:B------:R-:W-:Y:S02]  /*124b0*/  @!P0 IMAD R8, R24, R3, R8 ;  /* 0x0000000318088224 */ /* 0x000fe400078e0208 */
[----:B------:R-:W0:Y:S02]  /*124c0*/  @!P0 LDC.64 R2, c[0x0][0x418] ;  /* 0x00010600ff028b82 */ /* 0x000e240000000a00 */
[----:B------:R-:W-:Y:S02]  /*124d0*/  @!P0 IMAD.IADD R8, R5, 0x1, R8 ;  /* 0x0000000105088824 */ /* 0x000fe400078e0208 */
[----:B------:R-:W-:Y:S01]  /*124e0*/  IMAD.MOV.U32 R5, RZ, RZ, RZ ;  /* 0x000000ffff057224 */ /* 0x000fe200078e00ff */
[----:B0-----:R-:W-:-:S04]  /*124f0*/  @!P0 LEA R2, P1, R4, R2, 0x2 ;  /* 0x0000000204028211 */ /* 0x001fc800078210ff */
[----:B------:R-:W-:-:S05]  /*12500*/  @!P0 LEA.HI.X R3, R4, R3, R8, 0x2, P1 ;  /* 0x0000000304038211 */ /* 0x000fca00008f1408 */
[----:B------:R0:W5:Y:S01]  /*12510*/  @!P0 LDG.E R5, desc[UR50][R2.64] ;  /* 0x0000003202058981 */ /* 0x000162000c1e1900 */
[----:B------:R-:W-:Y:S01]  /*12520*/  IMAD.MOV R9, RZ, RZ, -R0 ;  /* 0x000000ffff097224 */ /* 0x000fe200078e0a00 */
[----:B------:R-:W-:Y:S01]  /*12530*/  LOP3.LUT R17, R17, 0xfffffffe, RZ, 0xc0, !PT ;  /* 0xfffffffe11117812 */ /* 0x000fe200078ec0ff */
[----:B------:R-:W-:Y:S02]  /*12540*/  IMAD.U32 R0, RZ, RZ, UR48 ;  /* 0x00000030ff007e24 */ /* 0x000fe4000f8e00ff */
[----:B------:R-:W-:Y:S02]  /*12550*/  IMAD R4, RZ, RZ, -UR36 ;  /* 0x80000024ff047e24 */ /* 0x000fe4000f8e02ff */
[----:B------:R-:W-:Y:S01]  /*12560*/  IMAD R6, R10, R9, R6 ;  /* 0x000000090a067224 */ /* 0x000fe200078e0206 */
[----:B------:R-:W-:Y:S01]  /*12570*/  ISETP.NE.AND P2, PT, R0, 0x3, PT ;  /* 0x000000030000780c */ /* 0x000fe20003f45270 */
[----:B------:R-:W-:-:S05]  /*12580*/  IMAD R19, R19, R4, UR37 ;  /* 0x0000002513137e24 */ /* 0x000fca000f8e0204 */
[----:B------:R-:W-:-:S07]  /*12590*/  SHF.R.S32.HI R25, RZ, 0x1f, R19 ;  /* 0x0000001fff197819 */ /* 0x000fce0000011413 */
[----:B------:R-:W-:Y:S01]  /*125a0*/  @P2 LOP3.LUT R17, R17, 0x1, RZ, 0xfc, !PT ;  /* 0x0000000111112812 */ /* 0x000fe200078efcff */
[----:B0-----:R-:W-:Y:S06]  /*125b0*/  @!P2 BRA `(.L_x_873) ;  /* 0x000000000004a947 */ /* 0x001fec0003800000 */
[----:B------:R-:W-:Y:S01]  /*125c0*/  BPT.TRAP 0x1 ;  /* 0x000000040000795c */ /* 0x000fe20000300000 */
.L_x_873:
[----:B------:R-:W-:Y:S01]  /*125d0*/  IMAD R4, R22, 0x8, R16 ;  /* 0x0000000816047824 */ /* 0x000fe200078e0210 */
[----:B------:R-:W-:Y:S01]  /*125e0*/  SHF.L.U32 R21, R23, 0x1f, RZ ;  /* 0x0000001f17157819 */ /* 0x000fe200000006ff */
[----:B------:R-:W-:Y:S01]  /*125f0*/  BSSY B0, `(.L_x_874) ;  /* 0x0000004000007945 */ /* 0x000fe20003800000 */
[----:B------:R-:W-:Y:S02]  /*12600*/  SHF.R.S32.HI R18, RZ, 0x1f, R6 ;  /* 0x0000001fff127819 */ /* 0x000fe40000011406 */
[----:B------:R-:W0:Y:S02]  /*12610*/  SYNCS.PHASECHK.TRANS64.TRYWAIT P0, [R4+URZ+0x19c80], R21 ;  /* 0x019c8015040075a7 */ /* 0x000e24000800017f */
[----:B0-----:R-:W-:Y:S05]  /*12620*/  @!P0 BRA `(.L_x_875) ;  /* 0x0000003000e88947 */ /* 0x001fea0003800000 */
.L_x_946:
[----:B------:R-:W-:Y:S05]  /*12630*/  BSYNC B0 ;  /* 0x0000000000007941 */ /* 0x000fea0003800000 */
.L_x_874:
[----:B------:R-:W2:Y:S01]  /*12640*/  LDL R10, [R1] ;  /* 0x00000000010a7983 */ /* 0x000ea20000100800 */
[----:B------:R-:W-:Y:S01]  /*12650*/  ULDC.64 UR4, c[0x0][0x328] ;  /* 0x0000ca0000047ab9 */ /* 0x000fe20000000a00 */
[----:B-----5:R-:W-:Y:S01]  /*12660*/  SHF.R.S32.HI R20, RZ, 0x1f, R5 ;  /* 0x0000001fff147819 */ /* 0x020fe20000011405 */
[----:B------:R-:W-:Y:S01]  /*12670*/  IMAD R0, R18, UR4, RZ ;  /* 0x0000000412007c24 */ /* 0x000fe2000f8e02ff */
[----:B------:R-:W1:Y:S01]  /*12680*/  S2R R8, SR_TID.X ;  /* 0x0000000000087919 */ /* 0x000e620000002100 */
[C---:B------:R-:W-:Y:S01]  /*12690*/  IMAD.WIDE.U32 R2, R6.reuse, UR4, RZ ;  /* 0x0000000406027c25 */ /* 0x040fe2000f8e00ff */
[----:B------:R-:W-:Y:S01]  /*126a0*/  ULDC.64 UR6, c[0x0][0x318] ;  /* 0x0000c60000067ab9 */ /* 0x000fe20000000a00 */
[C---:B------:R-:W-:Y:S02]  /*126b0*/  LOP3.LUT P5, RZ, R17.reuse, 0x400, RZ, 0xc0, !PT ;  /* 0x0000040011ff7812 */ /* 0x040fe400078ac0ff */
[----:B------:R-:W-:Y:S01]  /*126c0*/  IMAD R0, R6, UR5, R0 ;  /* 0x0000000506007c24 */ /* 0x000fe2000f8e0200 */
[----:B------:R-:W-:Y:S01]  /*126d0*/  ULDC.64 UR4, c[0x0][0x338] ;  /* 0x0000ce0000047ab9 */ /* 0x000fe20000000a00 */
[----:B------:R-:W-:-:S02]  /*126e0*/  LOP3.LUT P4, RZ, R17, 0x200, RZ, 0xc0, !PT ;  /* 0x0000020011ff7812 */ /* 0x000fc4000788c0ff */
[----:B------:R-:W-:Y:S01]  /*126f0*/  IMAD.IADD R3, R3, 0x1, R0 ;  /* 0x0000000103037824 */ /* 0x000fe200078e0200 */
[----:B------:R-:W-:Y:S01]  /*12700*/  LOP3.LUT P2, RZ, R17, 0x100, RZ, 0xc0, !PT ;  /* 0x0000010011ff7812 */ /* 0x000fe2000784c0ff */
        /* <DEDUP_REMOVED lines=9> */
[----:B-1----:R-:W-:-:S04]  /*127a0*/  LOP3.LUT R8, R8, 0x7f, RZ, 0xc0, !PT ;  /* 0x0000007f08087812 */ /* 0x002fc800078ec0ff */
[----:B------:R-:W-:Y:S02]  /*127b0*/  SHF.R.U32.HI R11, RZ, 0x1, R8 ;  /* 0x00000001ff0b7819 */ /* 0x000fe40000011608 */
[----:B------:R-:W-:Y:S02]  /*127c0*/  IADD3 R8, P0, R2, UR6, RZ ;  /* 0x0000000602087c10 */ /* 0x000fe4000ff1e0ff */
[----:B------:R-:W-:Y:S02]  /*127d0*/  IADD3 R7, -R11, UR42, -R7 ;  /* 0x0000002a0b077c10 */ /* 0x000fe4000fffe907 */
[----:B------:R-:W1:Y:S01]  /*127e0*/  S2R R11, SR_TID.X ;  /* 0x00000000000b7919 */ /* 0x000e620000002100 */
[----:B------:R-:W-:Y:S02]  /*127f0*/  IADD3.X R9, R3, UR7, R9, P0, !PT ;  /* 0x0000000703097c10 */ /* 0x000fe400087fe409 */
[----:B------:R-:W-:Y:S01]  /*12800*/  ISETP.GE.AND P1, PT, R7, 0x1, PT ;  /* 0x000000010700780c */ /* 0x000fe20003f26270 */
[----:B-1----:R-:W-:-:S05]  /*12810*/  IMAD.SHL.U32 R26, R11, 0x10, RZ ;  /* 0x000000100b1a7824 */ /* 0x002fca00078e00ff */
[----:B------:R-:W-:Y:S01]  /*12820*/  LOP3.LUT R26, R26, 0x10, RZ, 0xc0, !PT ;  /* 0x000000101a1a7812 */ /* 0x000fe200078ec0ff */
[----:B--2---:R-:W-:Y:S01]  /*12830*/  IMAD R10, R22, 0x3000, R10 ;  /* 0x00003000160a7824 */ /* 0x004fe200078e020a */
[----:B------:R-:W-:Y:S06]  /*12840*/  BRA.DIV UR4, `(.L_x_876) ;  /* 0x0000003204747947 */ /* 0x000fec000b800000 */
[----:B------:R-:W1:Y:S01]  /*12850*/  SHFL.IDX PT, R2, R8, RZ, 0x1e1f ;  /* 0x001e1fff08027589 */ /* 0x000e6200000e0000 */
[----:B------:R-:W-:-:S03]  /*12860*/  ISETP.GE.AND P3, PT, R7, 0x41, PT ;  /* 0x000000410700780c */ /* 0x000fc60003f66270 */
[----:B------:R-:W2:Y:S04]  /*12870*/  SHFL.IDX PT, R0, R9, RZ, 0x1e1f ;  /* 0x001e1fff09007589 */ /* 0x000ea800000e0000 */
[----:B------:R-:W3:Y:S01]  /*12880*/  SHFL.IDX PT, R9, R9, 0x1, 0x1e1f ;  /* 0x003e1f0009097f89 */ /* 0x000ee200000e0000 */
[----:B-1----:R-:W-:-:S05]  /*12890*/  IADD3 R2, P0, R26, R2, RZ ;  /* 0x000000021a027210 */ /* 0x002fca0007f1e0ff */
[----:B--2---:R-:W-:Y:S01]  /*128a0*/  IMAD.X R3, RZ, RZ, R0, P0 ;  /* 0x000000ffff037224 */ /* 0x004fe200000e0600 */
[----:B------:R-:W-:Y:S01]  /*128b0*/  ISETP.LT.OR P0, PT, R7, 0x1, P5 ;  /* 0x000000010700780c */ /* 0x000fe20002f01670 */
[----:B------:R-:W-:-:S12]  /*128c0*/  IMAD.IADD R0, R16, 0x1, R10 ;  /* 0x0000000110007824 */ /* 0x000fd800078e020a */
[----:B------:R-:W-:Y:S01]  /*128d0*/  LDGSTS.E.BYPASS.LTC128B.128 [R0+0x9000], desc[UR50][R2.64], !P0 ;  /* 0x0900000002007fae */ /* 0x000fe2000c101d72 */
[----:B------:R-:W-:-:S13]  /*128e0*/  ISETP.LT.OR P0, PT, R7, 0x1, P4 ;  /* 0x000000010700780c */ /* 0x000fda0002701670 */
[----:B------:R-:W-:Y:S01]  /*128f0*/  LDGSTS.E.BYPASS.LTC128B.128 [R0+0xa000], desc[UR50][R2.64+0x20], !P0 ;  /* 0x0a00002002007fae */ /* 0x000fe2000c101d72 */
[----:B------:R-:W-:-:S13]  /*12900*/  ISETP.LT.OR P0, PT, R7, 0x1, P2 ;  /* 0x000000010700780c */ /* 0x000fda0001701670 */
[----:B------:R1:W-:Y:S04]  /*12910*/  LDGSTS.E.BYPASS.LTC128B.128 [R0+0xb000], desc[UR50][R2.64+0x40], !P0 ;  /* 0x0b00004002007fae */ /* 0x0003e8000c101d72 */
[----:B-1-3--:R1:W2:Y:S02]  /*12920*/  SHFL.IDX PT, R2, R8, 0x1, 0x1e1f ;  /* 0x003e1f0008027f89 */ /* 0x00a2a400000e0000 */
.L_x_952:
[----:B--2---:R-:W-:-:S05]  /*12930*/  IADD3 R2, P0, R26, R2, RZ ;  /* 0x000000021a027210 */ /* 0x004fca0007f1e0ff */
[----:B------:R-:W-:Y:S01]  /*12940*/  IMAD.X R3, RZ, RZ, R9, P0 ;  /* 0x000000ffff037224 */ /* 0x000fe200000e0609 */
[----:B------:R-:W-:-:S13]  /*12950*/  ISETP.LT.OR P0, PT, R7, 0x41, P5 ;  /* 0x000000410700780c */ /* 0x000fda0002f01670 */
[----:B------:R-:W-:Y:S01]  /*12960*/  @!PT LDS RZ, [RZ] ;  /* 0x00000000fffff984 */ /* 0x000fe20000000800 */
[----:B------:R-:W-:Y:S01]  /*12970*/  @!PT LDS RZ, [RZ] ;  /* 0x00000000fffff984 */ /* 0x000fe20000000800 */
[----:B------:R-:W-:Y:S01]  /*12980*/  @!PT LDS RZ, [RZ] ;  /* 0x00000000fffff984 */ /* 0x000fe20000000800 */
[----:B------:R2:W-:Y:S01]  /*12990*/  LDGSTS.E.BYPASS.LTC128B.128 [R0+0x9800], desc[UR50][R2.64], !P0 ;  /* 0x0980000002007fae */ /* 0x0005e2000c101d72 */
[----:B------:R-:W-:-:S13]  /*129a0*/  ISETP.LT.OR P0, PT, R7, 0x41, P4 ;  /* 0x000000410700780c */ /* 0x000fda0002701670 */
[----:B------:R2:W-:Y:S01]  /*129b0*/  LDGSTS.E.BYPASS.LTC128B.128 [R0+0xa800], desc[UR50][R2.64+0x20], !P0 ;  /* 0x0a80002002007fae */ /* 0x0005e2000c101d72 */
[----:B------:R-:W-:-:S13]  /*129c0*/  ISETP.LT.OR P0, PT, R7, 0x41, P2 ;  /* 0x000000410700780c */ /* 0x000fda0001701670 */
[----:B------:R2:W-:Y:S01]  /*129d0*/  LDGSTS.E.BYPASS.LTC128B.128 [R0+0xb800], desc[UR50][R2.64+0x40], !P0 ;  /* 0x0b80004002007fae */ /* 0x0005e2000c101d72 */
[----:B------:R-:W-:Y:S01]  /*129e0*/  PLOP3.LUT P0, PT, PT, PT, PT, 0x80, 0x0 ;  /* 0x000000000000781c */ /* 0x000fe20003f0f070 */
[----:B------:R-:W-:-:S12]  /*129f0*/  NOP ;  /* 0x0000000000007918 */ /* 0x000fd80000000000 */
.L_x_877:
        /* <DEDUP_REMOVED lines=11> */
.L_x_878:
[----:B------:R2:W-:Y:S01]  /*12ab0*/  SYNCS.ARRIVE.TRANS64.A1T0 RZ, [R4+URZ+0x19c70], RZ ;  /* 0x019c70ff04ff79a7 */ /* 0x0005e2000810003f */
[----:B------:R-:W-:Y:S05]  /*12ac0*/  @!P4 BRA `(.L_x_879) ;  /* 0x000000000004c947 */ /* 0x000fea0003800000 */
[----:B------:R-:W-:Y:S01]  /*12ad0*/  BPT.TRAP 0x1 ;  /* 0x000000040000795c */ /* 0x000fe20000300000 */
.L_x_879:
[----:B------:R-:W3:Y:S01]  /*12ae0*/  SYNCS.PHASECHK.TRANS64.TRYWAIT P0, [R4+URZ+0x19c40], R21 ;  /* 0x019c4015040075a7 */ /* 0x000ee2000800017f */
[----:B------:R-:W-:Y:S04]  /*12af0*/  BSSY B0, `(.L_x_880) ;  /* 0x0000002000007945 */ /* 0x000fe80003800000 */
[----:B---3--:R-:W-:Y:S05]  /*12b00*/  @!P0 BRA `(.L_x_881) ;  /* 0x00000030007c8947 */ /* 0x008fea0003800000 */
.L_x_953:
[----:B------:R-:W-:Y:S05]  /*12b10*/  BSYNC B0 ;  /* 0x0000000000007941 */ /* 0x000fea0003800000 */
.L_x_880:
[----:B-1----:R-:W1:Y:S01]  /*12b20*/  S2R R8, SR_TID.X ;  /* 0x0000000000087919 */ /* 0x002e620000002100 */
[----:B------:R-:W-:Y:S01]  /*12b30*/  ULDC.64 UR4, c[0x0][0x300] ;  /* 0x0000c00000047ab9 */ /* 0x000fe20000000a00 */
[----:B------:R-:W-:Y:S01]  /*12b40*/  ULDC.64 UR6, c[0x0][0x2e8] ;  /* 0x0000ba0000067ab9 */ /* 0x000fe20000000a00 */
[----:B------:R-:W-:Y:S01]  /*12b50*/  IMAD R7, R18, UR4, RZ ;  /* 0x0000000412077c24 */ /* 0x000fe2000f8e02ff */
[C---:B------:R-:W-:Y:S01]  /*12b60*/  LOP3.LUT P5, RZ, R17.reuse, 0x8, RZ, 0xc0, !PT ;  /* 0x0000000811ff7812 */ /* 0x040fe200078ac0ff */
[C---:B------:R-:W-:Y:S01]  /*12b70*/  IMAD.WIDE.U32 R2, R6.reuse, UR4, RZ ;  /* 0x0000000406027c25 */ /* 0x040fe2000f8e00ff */
        /* <DEDUP_REMOVED lines=15> */
[----:B-1----:R-:W-:-:S03]  /*12c70*/  IMAD.SHL.U32 R8, R8, 0x10, RZ ;  /* 0x0000001008087824 */ /* 0x002fc600078e00ff */
[----:B------:R-:W-:Y:S02]  /*12c80*/  IADD3.X R6, R3, UR7, R6, P0, !PT ;  /* 0x0000000703067c10 */ /* 0x000fe400087fe406 */
[----:B------:R-:W-:Y:S01]  /*12c90*/  LOP3.LUT R8, R8, 0x10, RZ, 0xc0, !PT ;  /* 0x0000001008087812 */ /* 0x000fe200078ec0ff */
[----:B------:R-:W-:Y:S06]  /*12ca0*/  BRA.DIV UR4, `(.L_x_882) ;  /* 0x0000003204287947 */ /* 0x000fec000b800000 */
[----:B------:R-:W1:Y:S04]  /*12cb0*/  SHFL.IDX PT, R3, R5, RZ, 0x1e1f ;  /* 0x001e1fff05037589 */ /* 0x000e6800000e0000 */
[----:B------:R-:W4:Y:S04]  /*12cc0*/  SHFL.IDX PT, R2, R6, RZ, 0x1e1f ;  /* 0x001e1fff06027589 */ /* 0x000f2800000e0000 */
[----:B------:R-:W0:Y:S04]  /*12cd0*/  SHFL.IDX PT, R5, R5, 0x1, 0x1e1f ;  /* 0x003e1f0005057f89 */ /* 0x000e2800000e0000 */
[----:B------:R-:W0:Y:S01]  /*12ce0*/  SHFL.IDX PT, R6, R6, 0x1, 0x1e1f ;  /* 0x003e1f0006067f89 */ /* 0x000e2200000e0000 */
[----:B-1----:R-:W-:-:S05]  /*12cf0*/  @P1 IADD3 R3, P0, R8, R3, RZ ;  /* 0x0000000308031210 */ /* 0x002fca0007f1e0ff */
[----:B----4-:R-:W-:-:S05]  /*12d00*/  @P1 IMAD.X R2, RZ, RZ, R2, P0 ;  /* 0x000000ffff021224 */ /* 0x010fca00000e0602 */
[----:B------:R-:W-:-:S04]  /*12d10*/  @P1 LOP3.LUT R3, R3, R2, RZ, 0x3c, !PT ;  /* 0x0000000203031212 */ /* 0x000fc800078e3cff */
[----:B------:R-:W-:-:S04]  /*12d20*/  @P1 LOP3.LUT R2, R3, R2, RZ, 0x3c, !PT ;  /* 0x0000000203021212 */ /* 0x000fc800078e3cff */
[----:B------:R-:W-:-:S05]  /*12d30*/  @P1 LOP3.LUT R3, R3, R2, RZ, 0x3c, !PT ;  /* 0x0000000203031212 */ /* 0x000fca00078e3cff */
[----:B------:R1:W-:Y:S04]  /*12d40*/  @P1 LDGSTS.E.BYPASS.LTC128B.128 [R0+0x13800], desc[UR50][R2.64], !P5 ;  /* 0x1380000002001fae */ /* 0x0003e8000e901d72 */
[----:B------:R1:W-:Y:S04]  /*12d50*/  @P1 LDGSTS.E.BYPASS.LTC128B.128 [R0+0x14800], desc[UR50][R2.64+0x20], !P4 ;  /* 0x1480002002001fae */ /* 0x0003e8000e101d72 */
[----:B0-----:R1:W-:Y:S02]  /*12d60*/  @P1 LDGSTS.E.BYPASS.LTC128B.128 [R0+0x15800], desc[UR50][R2.64+0x40], !P2 ;  /* 0x1580004002001fae */ /* 0x0013e4000d101d72 */
.L_x_959:
        /* <DEDUP_REMOVED lines=10> */
.L_x_883:
        /* <DEDUP_REMOVED lines=11> */
.L_x_884:
[----:B------:R-:W-:Y:S01]  /*12ec0*/  VIADD R0, R16, 0xf000 ;  /* 0x0000f00010007836 */ /* 0x000fe20000000000 */
[----:B------:R0:W-:Y:S06]  /*12ed0*/  SYNCS.ARRIVE.TRANS64.A1T0 RZ, [R4+URZ+0x19c30], RZ ;  /* 0x019c30ff04ff79a7 */ /* 0x0001ec000810003f */
[----:B------:R-:W-:Y:S05]  /*12ee0*/  WARPSYNC.ALL ;  /* 0x0000000000007948 */ /* 0x000fea0003800000 */
[----:B------:R-:W-:Y:S01]  /*12ef0*/  BAR.SYNC.DEFER_BLOCKING 0x8, 0x200 ;  /* 0x0208000000007b1d */ /* 0x000fe20000010000 */
[----:B------:R-:W-:-:S05]  /*12f00*/  LOP3.LUT P0, RZ, R0, 0x9f, RZ, 0xc0, !PT ;  /* 0x0000009f00ff7812 */ /* 0x000fca000780c0ff */
[----:B------:R-:W-:Y:S08]  /*12f10*/  BSSY B6, `(.L_x_885) ;  /* 0x0000012000067945 */ /* 0x000ff00003800000 */
[----:B------:R-:W-:Y:S05]  /*12f20*/  @!P0 BRA `(.L_x_886) ;  /* 0x0000000000408947 */ /* 0x000fea0003800000 */
[----:B------:R-:W-:Y:S01]  /*12f30*/  MOV R2, 0x0 ;  /* 0x0000000000027802 */ /* 0x000fe20000000f00 */
[----:B------:R-:W-:Y:S01]  /*12f40*/  ULDC.64 UR6, c[0x4][0x98] ;  /* 0x0100260000067ab9 */ /* 0x000fe20000000a00 */
[----:B------:R-:W-:Y:S01]  /*12f50*/  ULDC.64 UR8, c[0x4][0xa0] ;  /* 0x0100280000087ab9 */ /* 0x000fe20000000a00 */
[----:B------:R-:W-:Y:S01]  /*12f60*/  ULDC.64 UR4, c[0x4][0x28] ;  /* 0x01000a0000047ab9 */ /* 0x000fe20000000a00 */
[----:B0-23--:R-:W-:Y:S02]  /*12f70*/  IMAD.U32 R4, RZ, RZ, UR6 ;  /* 0x00000006ff047e24 */ /* 0x00dfe4000f8e00ff */
        /* <DEDUP_REMOVED lines=10> */
[----:B0-----:R-:W-:Y:S05]  /*13020*/  CALL.ABS.NOINC R2 ;  /* 0x0000000002007343 */ /* 0x001fea0003c00000 */
.L_x_886:
[----:B------:R-:W-:Y:S05]  /*13030*/  BSYNC B6 ;  /* 0x0000000000067941 */ /* 0x000fea0003800000 */
.L_x_885:
[----:B------:R1:W5:Y:S01]  /*13040*/  LDL R8, [R1+0x10] ;  /* 0x0000100001087983 */ /* 0x0003620000100800 */
[----:B------:R-:W-:Y:S01]  /*13050*/  UISETP.NE.AND UP0, UPT, UR52, URZ, UPT ;  /* 0x0000003f3400728c */ /* 0x000fe2000bf05270 */
[----:B------:R-:W4:Y:S01]  /*13060*/  S2R R18, SR_TID.X ;  /* 0x0000000000127919 */ /* 0x000f220000002100 */
[----:B------:R-:W-:Y:S01]  /*13070*/  R2UR UR6, R25 ;  /* 0x00000000190672ca */ /* 0x000fe200000e0000 */
[----:B------:R-:W-:-:S03]  /*13080*/  ULDC.64 UR8, c[0x0][0x2d8] ;  /* 0x0000b60000087ab9 */ /* 0x000fc60000000a00 */
[----:B------:R-:W-:Y:S01]  /*13090*/  PLOP3.LUT P0, PT, PT, PT, UP0, 0x80, 0x0 ;  /* 0x000000000000781c */ /* 0x000fe20003f0f008 */
[----:B------:R-:W-:Y:S01]  /*130a0*/  ULDC UR12, c[0x0][0x448] ;  /* 0x00011200000c7ab9 */ /* 0x000fe20000000800 */
[----:B------:R-:W-:Y:S01]  /*130b0*/  R2UR UR7, R19 ;  /* 0x00000000130772ca */ /* 0x000fe200000e0000 */
[----:B------:R-:W-:Y:S01]  /*130c0*/  ULDC.64 UR10, c[0x0][0x280] ;  /* 0x0000a000000a7ab9 */ /* 0x000fe20000000a00 */
[C---:B------:R-:W-:Y:S01]  /*130d0*/  LOP3.LUT P3, RZ, R17.reuse, 0x80, RZ, 0xc0, !PT ;  /* 0x0000008011ff7812 */ /* 0x040fe2000786c0ff */
[----:B------:R-:W-:Y:S01]  /*130e0*/  @UP0 ULDC UR4, c[0x0][0x44c] ;  /* 0x0001130000040ab9 */ /* 0x000fe20000000800 */
[----:B------:R-:W-:Y:S01]  /*130f0*/  @UP0 ULDC UR13, c[0x0][0x44c] ;  /* 0x00011300000d0ab9 */ /* 0x000fe20000000800 */
[C---:B------:R-:W-:Y:S02]  /*13100*/  LOP3.LUT P4, RZ, R17.reuse, 0x40, RZ, 0xc0, !PT ;  /* 0x0000004011ff7812 */ /* 0x040fe4000788c0ff */
[----:B------:R-:W-:Y:S02]  /*13110*/  LOP3.LUT P5, RZ, R17, 0x20, RZ, 0xc0, !PT ;  /* 0x0000002011ff7812 */ /* 0x000fe400078ac0ff */
[C---:B----4-:R-:W-:Y:S01]  /*13120*/  LOP3.LUT R2, R18.reuse, 0x7f, RZ, 0xc0, !PT ;  /* 0x0000007f12027812 */ /* 0x050fe200078ec0ff */
[----:B------:R-:W-:-:S03]  /*13130*/  IMAD.SHL.U32 R18, R18, 0x40, RZ ;  /* 0x0000004012127824 */ /* 0x000fc600078e00ff */
[----:B------:R-:W-:Y:S02]  /*13140*/  SHF.R.U32.HI R2, RZ, 0x1, R2 ;  /* 0x00000001ff027819 */ /* 0x000fe40000011602 */
[----:B------:R-:W-:-:S04]  /*13150*/  LOP3.LUT R18, R18, 0x40, RZ, 0xc0, !PT ;  /* 0x0000004012127812 */ /* 0x000fc800078ec0ff */
[----:B------:R-:W-:-:S05]  /*13160*/  LOP3.LUT R2, R2, R18, RZ, 0xfc, !PT ;  /* 0x0000001202027212 */ /* 0x000fca00078efcff */
[----:B------:R-:W-:-:S04]  /*13170*/  VIADD R6, R2, UR43 ;  /* 0x0000002b02067c36 */ /* 0x000fc80008000000 */
[----:B------:R-:W-:Y:S01]  /*13180*/  @P0 IMAD.HI.U32 R0, R6, UR4, RZ ;  /* 0x0000000406000c27 */ /* 0x000fe2000f8e00ff */
[----:B------:R-:W-:Y:S01]  /*13190*/  PLOP3.LUT P0, PT, PT, PT, UP0, 0x80, 0x0 ;  /* 0x000000000000781c */ /* 0x000fe20003f0f008 */
[----:B------:R-:W-:Y:S02]  /*131a0*/  @UP0 ULDC UR4, c[0x0][0x450] ;  /* 0x0001140000040ab9 */ /* 0x000fe40000000800 */
[----:B------:R-:W-:Y:S01]  /*131b0*/  IMAD.MOV.U32 R2, RZ, RZ, R6 ;  /* 0x000000ffff027224 */ /* 0x000fe200078e0006 */
[----:B------:R-:W-:-:S09]  /*131c0*/  UIMAD UR6, UR6, UR8, URZ ;  /* 0x00000008060672a4 */ /* 0x000fd2000f8e023f */
[----:B------:R-:W-:Y:S02]  /*131d0*/  @P0 SHF.R.U32.HI R2, RZ, UR4, R0 ;  /* 0x00000004ff020c19 */ /* 0x000fe40008011600 */
[----:B------:R-:W-:Y:S01]  /*131e0*/  R2UR UR4, R19 ;  /* 0x00000000130472ca */ /* 0x000fe200000e0000 */
[----:B------:R-:W-:Y:S02]  /*131f0*/  UIMAD UR7, UR7, UR9, UR6 ;  /* 0x00000009070772a4 */ /* 0x000fe4000f8e0206 */
[----:B------:R-:W-:Y:S01]  /*13200*/  USHF.R.S32.HI UR6, URZ, 0x1f, UR36 ;  /* 0x0000001f3f067899 */ /* 0x000fe20008011424 */
[----:B------:R-:W-:-:S09]  /*13210*/  SHF.R.S32.HI R0, RZ, 0x1f, R2 ;  /* 0x0000001fff007819 */ /* 0x000fd20000011402 */
[----:B------:R-:W-:-:S03]  /*13220*/  UIMAD.WIDE.U32 UR4, UR4, UR8, URZ ;  /* 0x00000008040472a5 */ /* 0x000fc6000f8e003f */
[----:B------:R-:W-:Y:S01]  /*13230*/  ULDC.64 UR8, c[0x0][0x2e0] ;  /* 0x0000b80000087ab9 */ /* 0x000fe20000000a00 */
[----:B------:R-:W-:Y:S02]  /*13240*/  UIADD3 UR5, UR5, UR7, URZ ;  /* 0x0000000705057290 */ /* 0x000fe4000fffe03f */
[----:B------:R-:W-:Y:S02]  /*13250*/  UIMAD UR6, UR6, UR8, URZ ;  /* 0x00000008060672a4 */ /* 0x000fe4000f8e023f */
[----:B------:R-:W-:Y:S02]  /*13260*/  UIMAD.WIDE.U32 UR4, UR36, UR8, UR4 ;  /* 0x00000008240472a5 */ /* 0x000fe4000f8e0004 */
[----:B------:R-:W-:-:S03]  /*13270*/  UIMAD UR6, UR36, UR9, UR6 ;  /* 0x00000009240672a4 */ /* 0x000fc6000f8e0206 */
[----:B------:R-:W-:Y:S01]  /*13280*/  ULDC.64 UR8, c[0x0][0x2d0] ;  /* 0x0000b40000087ab9 */ /* 0x000fe20000000a00 */
[----:B------:R-:W-:Y:S01]  /*13290*/  UIADD3 UR5, UR5, UR6, URZ ;  /* 0x0000000605057290 */ /* 0x000fe2000fffe03f */
[----:B------:R-:W-:Y:S02]  /*132a0*/  IMAD R3, R0, UR8, RZ ;  /* 0x0000000800037c24 */ /* 0x000fe4000f8e02ff */
[----:B------:R-:W-:Y:S01]  /*132b0*/  IMAD.U32 R5, RZ, RZ, UR8 ;  /* 0x00000008ff057e24 */ /* 0x000fe2000f8e00ff */
[----:B------:R-:W-:Y:S01]  /*132c0*/  ULDC.64 UR6, c[0x0][0x2c8] ;  /* 0x0000b20000067ab9 */ /* 0x000fe20000000a00 */
[----:B------:R-:W-:Y:S02]  /*132d0*/  IMAD.MOV R0, RZ, RZ, -R2 ;  /* 0x000000ffff007224 */ /* 0x000fe400078e0a02 */
[C---:B0-23--:R-:W-:Y:S02]  /*132e0*/  IMAD R4, R2.reuse, UR9, R3 ;  /* 0x0000000902047c24 */ /* 0x04dfe4000f8e0203 */
[----:B------:R-:W-:-:S04]  /*132f0*/  IMAD.WIDE.U32 R2, R2, R5, UR4 ;  /* 0x0000000402027e25 */ /* 0x000fc8000f8e0005 */
[----:B------:R-:W-:Y:S02]  /*13300*/  IMAD R0, R0, UR12, R6 ;  /* 0x0000000c00007c24 */ /* 0x000fe4000f8e0206 */
[----:B------:R-:W-:-:S03]  /*13310*/  IMAD.IADD R3, R3, 0x1, R4 ;  /* 0x0000000103037824 */ /* 0x000fc600078e0204 */
[----:B------:R-:W-:Y:S01]  /*13320*/  SHF.R.S32.HI R4, RZ, 0x1f, R0 ;  /* 0x0000001fff047819 */ /* 0x000fe20000011400 */
[----:B------:R-:W-:-:S04]  /*13330*/  IMAD.WIDE.U32 R2, R0, UR6, R2 ;  /* 0x0000000600027c25 */ /* 0x000fc8000f8e0002 */
[----:B------:R-:W-:-:S04]  /*13340*/  IMAD R4, R4, UR6, RZ ;  /* 0x0000000604047c24 */ /* 0x000fc8000f8e02ff */
[----:B------:R-:W-:Y:S01]  /*13350*/  IMAD R0, R0, UR7, R4 ;  /* 0x0000000700007c24 */ /* 0x000fe2000f8e0204 */
[----:B------:R-:W-:-:S04]  /*13360*/  IADD3 R4, P0, R2, UR10, RZ ;  /* 0x0000000a02047c10 */ /* 0x000fc8000ff1e0ff */
[----:B------:R-:W-:Y:S02]  /*13370*/  IADD3.X R0, R3, UR11, R0, P0, !PT ;  /* 0x0000000b03007c10 */ /* 0x000fe400087fe400 */
[----:B------:R-:W-:Y:S01]  /*13380*/  PLOP3.LUT P0, PT, PT, PT, UP0, 0x80, 0x0 ;  /* 0x000000000000781c */ /* 0x000fe20003f0f008 */
[----:B------:R-:W-:-:S12]  /*13390*/  VIADD R6, R6, 0x80 ;  /* 0x0000008006067836 */ /* 0x000fd80000000000 */
[----:B------:R-:W-:Y:S01]  /*133a0*/  @P0 IMAD.HI.U32 R3, R6, UR13, RZ ;  /* 0x0000000d06030c27 */ /* 0x000fe2000f8e00ff */
[----:B------:R-:W-:Y:S01]  /*133b0*/  PLOP3.LUT P0, PT, PT, PT, UP0, 0x80, 0x0 ;  /* 0x000000000000781c */ /* 0x000fe20003f0f008 */
[----:B------:R-:W-:Y:S02]  /*133c0*/  @UP0 ULDC UR13, c[0x0][0x450] ;  /* 0x00011400000d0ab9 */ /* 0x000fe40000000800 */
[----:B------:R-:W-:Y:S01]  /*133d0*/  IMAD.MOV.U32 R2, RZ, RZ, R6 ;  /* 0x000000ffff027224 */ /* 0x000fe200078e0006 */
[----:B------:R-:W0:Y:S09]  /*133e0*/  S2R R20, SR_TID.X ;  /* 0x0000000000147919 */ /* 0x000e320000002100 */
[----:B------:R-:W-:-:S05]  /*133f0*/  @P0 SHF.R.U32.HI R2, RZ, UR13, R3 ;  /* 0x0000000dff020c19 */ /* 0x000fca0008011603 */
[----:B------:R-:W-:-:S04]  /*13400*/  IMAD.MOV R3, RZ, RZ, -R2 ;  /* 0x000000ffff037224 */ /* 0x000fc800078e0a02 */
[----:B------:R-:W-:Y:S01]  /*13410*/  IMAD R6, R3, UR12, R6 ;  /* 0x0000000c03067c24 */ /* 0x000fe2000f8e0206 */
[----:B------:R-:W-:-:S05]  /*13420*/  SHF.R.S32.HI R3, RZ, 0x1f, R2 ;  /* 0x0000001fff037819 */ /* 0x000fca0000011402 */
[----:B------:R-:W-:-:S04]  /*13430*/  IMAD R3, R3, UR8, RZ ;  /* 0x0000000803037c24 */ /* 0x000fc8000f8e02ff */
[C---:B------:R-:W-:Y:S02]  /*13440*/  IMAD R7, R2.reuse, UR9, R3 ;  /* 0x0000000902077c24 */ /* 0x040fe4000f8e0203 */
[----:B------:R-:W-:Y:S01]  /*13450*/  IMAD.WIDE.U32 R2, R2, R5, UR4 ;  /* 0x0000000402027e25 */ /* 0x000fe2000f8e0005 */
[----:B------:R-:W-:-:S03]  /*13460*/  SHF.R.S32.HI R5, RZ, 0x1f, R6 ;  /* 0x0000001fff057819 */ /* 0x000fc60000011406 */
[----:B------:R-:W-:Y:S02]  /*13470*/  IMAD.IADD R3, R3, 0x1, R7 ;  /* 0x0000000103037824 */ /* 0x000fe400078e0207 */
[----:B------:R-:W-:Y:S02]  /*13480*/  IMAD R5, R5, UR6, RZ ;  /* 0x0000000605057c24 */ /* 0x000fe4000f8e02ff */
[----:B------:R-:W-:Y:S01]  /*13490*/  IMAD.WIDE.U32 R2, R6, UR6, R2 ;  /* 0x0000000606027c25 */ /* 0x000fe2000f8e0002 */
[----:B------:R-:W-:-:S03]  /*134a0*/  UMOV UR4, 0xffffffff ;  /* 0xffffffff00047882 */ /* 0x000fc60000000000 */
[----:B------:R-:W-:Y:S01]  /*134b0*/  IMAD R6, R6, UR7, R5 ;  /* 0x0000000706067c24 */ /* 0x000fe2000f8e0205 */
[----:B------:R-:W-:Y:S01]  /*134c0*/  IADD3 R7, P0, R2, UR10, RZ ;  /* 0x0000000a02077c10 */ /* 0x000fe2000ff1e0ff */
[C---:B0-----:R-:W-:Y:S01]  /*134d0*/  IMAD.SHL.U32 R9, R20.reuse, 0x10, RZ ;  /* 0x0000001014097824 */ /* 0x041fe200078e00ff */
[----:B------:R-:W-:Y:S02]  /*134e0*/  LOP3.LUT R18, R20, 0x7f, RZ, 0xc0, !PT ;  /* 0x0000007f14127812 */ /* 0x000fe400078ec0ff */
[----:B------:R-:W-:Y:S02]  /*134f0*/  IADD3.X R6, R3, UR11, R6, P0, !PT ;  /* 0x0000000b03067c10 */ /* 0x000fe400087fe406 */
[----:B------:R-:W-:Y:S02]  /*13500*/  LOP3.LUT R9, R9, 0x10, RZ, 0xc0, !PT ;  /* 0x0000001009097812 */ /* 0x000fe400078ec0ff */
[----:B------:R-:W-:Y:S01]  /*13510*/  SHF.R.U32.HI R10, RZ, 0x1, R18 ;  /* 0x00000001ff0a7819 */ /* 0x000fe20000011612 */
[----:B-1----:R-:W-:Y:S06]  /*13520*/  BRA.DIV UR4, `(.L_x_887) ;  /* 0x0000002a04ac7947 */ /* 0x002fec000b800000 */
[----:B------:R-:W0:Y:S01]  /*13530*/  SHFL.IDX PT, R3, R4, RZ, 0x1e1f ;  /* 0x001e1fff04037589 */ /* 0x000e2200000e0000 */
[----:B------:R-:W-:-:S03]  /*13540*/  VIADD R5, R10, UR43 ;  /* 0x0000002b0a057c36 */ /* 0x000fc60008000000 */
[----:B------:R-:W1:Y:S02]  /*13550*/  SHFL.IDX PT, R2, R0, RZ, 0x1e1f ;  /* 0x001e1fff00027589 */ /* 0x000e6400000e0000 */
[----:B------:R-:W-:Y:S02]  /*13560*/  ISETP.GE.AND P1, PT, R5, UR41, PT ;  /* 0x0000002905007c0c */ /* 0x000fe4000bf26270 */
[----:B------:R-:W2:Y:S04]  /*13570*/  SHFL.IDX PT, R4, R4, 0x1, 0x1e1f ;  /* 0x003e1f0004047f89 */ /* 0x000ea800000e0000 */
[----:B------:R-:W3:Y:S04]  /*13580*/  SHFL.IDX PT, R0, R0, 0x1, 0x1e1f ;  /* 0x003e1f0000007f89 */ /* 0x000ee800000e0000 */
[----:B------:R-:W4:Y:S04]  /*13590*/  SHFL.IDX PT, R6, R6, RZ, 0x1e1f ;  /* 0x001e1fff06067589 */ /* 0x000f2800000e0000 */
[----:B------:R1:W2:Y:S01]  /*135a0*/  SHFL.IDX PT, R14, R7, RZ, 0x1e1f ;  /* 0x001e1fff070e7589 */ /* 0x0002a200000e0000 */
        /* <DEDUP_REMOVED lines=9> */
[----:B------:R-:W-:-:S13]  /*13640*/  ISETP.GE.AND P1, PT, R2, UR41, PT ;  /* 0x0000002902007c0c */ /* 0x000fda000bf26270 */
[----:B--2---:R-:W-:-:S05]  /*13650*/  @!P1 IADD3 R2, P0, R9, R4, RZ ;  /* 0x0000000409029210 */ /* 0x004fca0007f1e0ff */
[----:B---3--:R-:W-:-:S04]  /*13660*/  @!P1 IMAD.X R0, RZ, RZ, R0, P0 ;  /* 0x000000ffff009224 */ /* 0x008fc800000e0600 */
[----:B------:R-:W-:-:S05]  /*13670*/  @!P1 IMAD.MOV.U32 R3, RZ, RZ, R0 ;  /* 0x000000ffff039224 */ /* 0x000fca00078e0000 */
[----:B------:R1:W-:Y:S04]  /*13680*/  @!P1 LDGSTS.E.BYPASS.LTC128B.128 [R8+0xf800], desc[UR50][R2.64], !P3 ;  /* 0x0f80000002089fae */ /* 0x0003e8000d901d72 */
[----:B------:R1:W-:Y:S04]  /*13690*/  @!P1 LDGSTS.E.BYPASS.LTC128B.128 [R8+0x11000], desc[UR50][R2.64+0x20], !P4 ;  /* 0x1100002002089fae */ /* 0x0003e8000e101d72 */
[----:B----4-:R1:W-:Y:S02]  /*136a0*/  @!P1 LDGSTS.E.BYPASS.LTC128B.128 [R8+0x12800], desc[UR50][R2.64+0x40], !P5 ;  /* 0x1280004002089fae */ /* 0x0103e4000e901d72 */
.L_x_966:
        /* <DEDUP_REMOVED lines=12> */
.L_x_889:
[----:B------:R-:W-:Y:S05]  /*13770*/  BSYNC B0 ;  /* 0x0000000000007941 */ /* 0x000fea0003800000 */
.L_x_888:
[----:B------:R-:W-:Y:S01]  /*13780*/  NOP ;  /* 0x0000000000007918 */ /* 0x000fe20000000000 */
[----:B------:R-:W-:-:S13]  /*13790*/  PLOP3.LUT P0, PT, PT, PT, PT, 0x80, 0x0 ;  /* 0x000000000000781c */ /* 0x000fda0003f0f070 */
.L_x_890:
[----:B------:R-:W-:Y:S02]  /*137a0*/  PLOP3.LUT P1, PT, P1, P0, PT, 0xa2, 0x0 ;  /* 0x000000000000781c */ /* 0x000fe40000f21472 */
[----:B------:R-:W-:-:S08]  /*137b0*/  @P0 R2UR P1, UR4, R16 ;  /* 0x00000000100402ca */ /* 0x000fd00000020000 */
[----:B------:R-:W-:-:S05]  /*137c0*/  @P0 PLOP3.LUT P0, PT, P1, PT, PT, 0x80, 0x0 ;  /* 0x000000000000081c */ /* 0x000fca0000f0f070 */
[----:B------:R-:W-:Y:S01]  /*137d0*/  @!P1 SYNCS.ARRIVE.TRANS64.RED.A0T1 RZ, [UR4+0x19c00], RZ ;  /* 0x019c00ffffff99a7 */ /* 0x000fe20008200404 */
[----:B------:R-:W-:Y:S07]  /*137e0*/  @!P1 ARRIVES.LDGSTSBAR.64.TRANSCNT [UR4+0x19c00] ;  /* 0x019c0000ff0099b0 */ /* 0x000fee0008000a84 */
[----:B------:R-:W-:Y:S05]  /*137f0*/  @P0 BRA.U.ANY `(.L_x_890) ;  /* 0xfffffffd00e80947 */ /* 0x000fea000393ffff */
[----:B012---:R-:W2:Y:S02]  /*13800*/  LDL.LU R2, [R1+0x14] ;  /* 0x0000140001027983 */ /* 0x007ea40000300800 */
        /* <DEDUP_REMOVED lines=9> */
[----:B------:R-:W1:Y:S03]  /*138a0*/  SYNCS.PHASECHK.TRANS64.TRYWAIT P0, [R16+URZ+0x19c20], R3 ;  /* 0x019c2003100075a7 */ /* 0x000e66000800017f */
[----:B01----:R-:W-:Y:S05]  /*138b0*/  @!P0 BRA `(.L_x_892) ;  /* 0x0000002800b48947 */ /* 0x003fea0003800000 */
.L_x_967:
[----:B------:R-:W-:Y:S05]  /*138c0*/  BSYNC B0 ;  /* 0x0000000000007941 */ /* 0x000fea0003800000 */
.L_x_891:
[----:B------:R-:W-:-:S04]  /*138d0*/  UIADD3 UR4, UR44, -0x2, URZ ;  /* 0xfffffffe2c047890 */ /* 0x000fc8000fffe03f */
[----:B------:R-:W-:-:S06]  /*138e0*/  UISETP.GE.AND UP0, UPT, UR4, UR45, UPT ;  /* 0x0000002d0400728c */ /* 0x000fcc000bf06270 */
[----:B------:R-:W-:-:S13]  /*138f0*/  PLOP3.LUT P0, PT, PT, PT, UP0, 0x40, 0x0 ;  /* 0x000000000000781c */ /* 0x000fda0003f0e808 */
[----:B------:R-:W-:Y:S05]  /*13900*/  @P0 BRA `(.L_x_893) ;  /* 0x0000001000140947 */ /* 0x000fea0003800000 */
[----:B------:R-:W-:Y:S02]  /*13910*/  IMAD.MOV.U32 R0, RZ, RZ, R22 ;  /* 0x000000ffff007224 */ /* 0x000fe400078e0016 */
[----:B------:R-:W-:Y:S02]  /*13920*/  IMAD.MOV.U32 R5, RZ, RZ, R23 ;  /* 0x000000ffff057224 */ /* 0x000fe400078e0017 */
[----:B------:R-:W-:-:S07]  /*13930*/  IMAD.U32 R20, RZ, RZ, UR4 ;  /* 0x00000004ff147e24 */ /* 0x000fce000f8e00ff */
.L_x_913:
[----:B-1----:R-:W1:Y:S01]  /*13940*/  LDC R4, c[0x0][0x430] ;  /* 0x00010c00ff047b82 */ /* 0x002e620000000800 */
[----:B0-----:R-:W0:Y:S01]  /*13950*/  S2R R2, SR_TID.X ;  /* 0x0000000000027919 */ /* 0x001e220000002100 */
[----:B------:R-:W-:Y:S05]  /*13960*/  YIELD ;  /* 0x0000000000007946 */ /* 0x000fea0003800000 */
[----:B------:R-:W-:Y:S01]  /*13970*/  ULDC UR4, c[0x0][0x430] ;  /* 0x00010c0000047ab9 */ /* 0x000fe20000000800 */
[----:B-1----:R-:W-:Y:S02]  /*13980*/  ISETP.NE.AND P0, PT, R4, 0x1, PT ;  /* 0x000000010400780c */ /* 0x002fe40003f05270 */
[C---:B0-----:R-:W-:Y:S01]  /*13990*/  LOP3.LUT R3, R2.reuse, 0x7f, RZ, 0xc0, !PT ;  /* 0x0000007f02037812 */ /* 0x041fe200078ec0ff */
[----:B------:R-:W-:-:S10]  /*139a0*/  IMAD.SHL.U32 R2, R2, 0x40, RZ ;  /* 0x0000004002027824 */ /* 0x000fd400078e00ff */
[----:B------:R-:W0:Y:S01]  /*139b0*/  @P0 LDC R7, c[0x0][0x434] ;  /* 0x00010d00ff070b82 */ /* 0x000e220000000800 */
[----:B------:R-:W-:Y:S02]  /*139c0*/  SHF.R.U32.HI R4, RZ, 0x1, R3 ;  /* 0x00000001ff047819 */ /* 0x000fe40000011603 */
[----:B------:R-:W-:-:S03]  /*139d0*/  LOP3.LUT R2, R2, 0x40, RZ, 0xc0, !PT ;  /* 0x0000004002027812 */ /* 0x000fc600078ec0ff */
[----:B------:R-:W-:Y:S02]  /*139e0*/  IMAD R9, R20, 0x80, R4 ;  /* 0x0000008014097824 */ /* 0x000fe400078e0204 */
[----:B------:R-:W1:Y:S03]  /*139f0*/  @P0 LDC R3, c[0x0][0x438] ;  /* 0x00010e00ff030b82 */ /* 0x000e660000000800 */
[----:B------:R-:W-:-:S05]  /*13a00*/  IADD3 R4, R2, R9, R28 ;  /* 0x0000000902047210 */ /* 0x000fca0007ffe01c */
[----:B------:R-:W-:Y:S02]  /*13a10*/  IMAD.MOV.U32 R2, RZ, RZ, R4 ;  /* 0x000000ffff027224 */ /* 0x000fe400078e0004 */
[----:B0-----:R-:W-:-:S05]  /*13a20*/  @P0 IMAD.HI.U32 R6, R4, R7, RZ ;  /* 0x0000000704060227 */ /* 0x001fca00078e00ff */
[----:B-1----:R-:W-:-:S05]  /*13a30*/  @P0 SHF.R.U32.HI R2, RZ, R3, R6 ;  /* 0x00000003ff020219 */ /* 0x002fca0000011606 */
        /* <DEDUP_REMOVED lines=10> */
[----:B------:R-:W-:-:S06]  /*13ae0*/  LEA.HI.X R7, R2, UR5, R4, 0x2, P0 ;  /* 0x0000000502077c11 */ /* 0x000fcc00080f1404 */
[----:B------:R-:W2:Y:S01]  /*13af0*/  LDG.E R7, desc[UR50][R6.64] ;  /* 0x0000003206077981 */ /* 0x000ea2000c1e1900 */
[----:B------:R-:W-:Y:S01]  /*13b00*/  IMAD.U32 R10, RZ, RZ, UR48 ;  /* 0x00000030ff0a7e24 */ /* 0x000fe2000f8e00ff */
[----:B------:R-:W-:Y:S01]  /*13b10*/  ISETP.GT.AND P1, PT, R20, UR45, PT ;  /* 0x0000002d14007c0c */ /* 0x000fe2000bf24270 */
[----:B------:R-:W-:Y:S02]  /*13b20*/  VIADD R22, R0, 0x1 ;  /* 0x0000000100167836 */ /* 0x000fe40000000000 */
[----:B------:R-:W-:Y:S01]  /*13b30*/  VIADD R20, R20, 0xffffffff ;  /* 0xffffffff14147836 */ /* 0x000fe20000000000 */
[----:B------:R-:W-:Y:S02]  /*13b40*/  ISETP.NE.AND P2, PT, R10, 0x3, PT ;  /* 0x000000030a00780c */ /* 0x000fe40003f45270 */
[----:B------:R-:W-:-:S04]  /*13b50*/  ISETP.NE.AND P0, PT, R22, 0x2, PT ;  /* 0x000000021600780c */ /* 0x000fc80003f05270 */
[----:B------:R-:W-:Y:S02]  /*13b60*/  SEL R23, RZ, 0x1, P0 ;  /* 0x00000001ff177807 */ /* 0x000fe40000000000 */
[----:B------:R-:W-:Y:S02]  /*13b70*/  SEL R22, R22, RZ, P0 ;  /* 0x000000ff16167207 */ /* 0x000fe40000000000 */
[----:B------:R-:W-:Y:S02]  /*13b80*/  LOP3.LUT R23, R5, R23, RZ, 0x3c, !PT ;  /* 0x0000001705177212 */ /* 0x000fe400078e3cff */
[----:B--2---:R-:W-:Y:S01]  /*13b90*/  SHF.R.S32.HI R18, RZ, 0x1f, R7 ;  /* 0x0000001fff127819 */ /* 0x004fe20000011407 */
[----:B------:R-:W-:Y:S06]  /*13ba0*/  @!P2 BRA `(.L_x_894) ;  /* 0x000000000004a947 */ /* 0x000fec0003800000 */
[----:B------:R-:W-:Y:S01]  /*13bb0*/  BPT.TRAP 0x1 ;  /* 0x000000040000795c */ /* 0x000fe20000300000 */
.L_x_894:
[----:B------:R-:W-:Y:S01]  /*13bc0*/  IMAD R4, R22, 0x8, R16 ;  /* 0x0000000816047824 */ /* 0x000fe200078e0210 */
[----:B------:R-:W-:Y:S01]  /*13bd0*/  SHF.L.U32 R10, R23, 0x1f, RZ ;  /* 0x0000001f170a7819 */ /* 0x000fe200000006ff */
[----:B------:R-:W-:Y:S01]  /*13be0*/  BSSY B0, `(.L_x_895) ;  /* 0x0000004000007945 */ /* 0x000fe20003800000 */
[----:B------:R-:W-:Y:S02]  /*13bf0*/  SHF.R.S32.HI R9, RZ, 0x1f, R8 ;  /* 0x0000001fff097819 */ /* 0x000fe40000011408 */
[----:B------:R-:W0:Y:S02]  /*13c00*/  SYNCS.PHASECHK.TRANS64.TRYWAIT P0, [R4+URZ+0x19c80], R10 ;  /* 0x019c800a040075a7 */ /* 0x000e24000800017f */
[----:B0-----:R-:W-:Y:S05]  /*13c10*/  @!P0 BRA `(.L_x_896) ;  /* 0x0000002400f08947 */ /* 0x001fea0003800000 */
.L_x_968:
[----:B------:R-:W-:Y:S05]  /*13c20*/  BSYNC B0 ;  /* 0x0000000000007941 */ /* 0x000fea0003800000 */
.L_x_895:
[----:B------:R-:W2:Y:S01]  /*13c30*/  LDL R11, [R1] ;  /* 0x00000000010b7983 */ /* 0x000ea20000100800 */
        /* <DEDUP_REMOVED lines=19> */
[----:B------:R-:W-:-:S04]  /*13d70*/  IADD3 R21, P0, R2, UR6, RZ ;  /* 0x0000000602157c10 */ /* 0x000fc8000ff1e0ff */
[----:B------:R-:W-:Y:S01]  /*13d80*/  IADD3.X R26, R26, UR7, R3, P0, !PT ;  /* 0x000000071a1a7c10 */ /* 0x000fe200087fe403 */
[----:B--2---:R-:W-:Y:S01]  /*13d90*/  IMAD R6, R22, 0x3000, R11 ;  /* 0x0000300016067824 */ /* 0x004fe200078e020b */
[----:B------:R-:W-:Y:S07]  /*13da0*/  BRA.DIV UR4, `(.L_x_897) ;  /* 0x0000002604a07947 */ /* 0x000fee000b800000 */
[----:B------:R-:W1:Y:S01]  /*13db0*/  S2R R3, SR_TID.X ;  /* 0x0000000000037919 */ /* 0x000e620000002100 */
[----:B------:R-:W-:Y:S01]  /*13dc0*/  IMAD.IADD R6, R16, 0x1, R6 ;  /* 0x0000000110067824 */ /* 0x000fe200078e0206 */
[----:B------:R-:W2:Y:S01]  /*13dd0*/  SHFL.IDX PT, R2, R21, RZ, 0x1e1f ;  /* 0x001e1fff15027589 */ /* 0x000ea200000e0000 */
[----:B-1----:R-:W-:-:S03]  /*13de0*/  IMAD.SHL.U32 R11, R3, 0x10, RZ ;  /* 0x00000010030b7824 */ /* 0x002fc600078e00ff */
[----:B------:R-:W1:Y:S02]  /*13df0*/  SHFL.IDX PT, R3, R26, RZ, 0x1e1f ;  /* 0x001e1fff1a037589 */ /* 0x000e6400000e0000 */
[----:B------:R-:W-:Y:S02]  /*13e00*/  LOP3.LUT R11, R11, 0x10, RZ, 0xc0, !PT ;  /* 0x000000100b0b7812 */ /* 0x000fe400078ec0ff */
[----:B------:R-:W3:Y:S02]  /*13e10*/  SHFL.IDX PT, R26, R26, 0x1, 0x1e1f ;  /* 0x003e1f001a1a7f89 */ /* 0x000ee400000e0000 */
[----:B--2---:R-:W-:-:S05]  /*13e20*/  IADD3 R2, P0, R11, R2, RZ ;  /* 0x000000020b027210 */ /* 0x004fca0007f1e0ff */
[----:B-1----:R-:W-:-:S05]  /*13e30*/  IMAD.X R3, RZ, RZ, R3, P0 ;  /* 0x000000ffff037224 */ /* 0x002fca00000e0603 */
[----:B------:R-:W-:Y:S04]  /*13e40*/  LDGSTS.E.BYPASS.LTC128B.128 [R6+0x9000], desc[UR50][R2.64], !P4 ;  /* 0x0900000002067fae */ /* 0x000fe8000e101d72 */
[----:B------:R-:W-:Y:S04]  /*13e50*/  LDGSTS.E.BYPASS.LTC128B.128 [R6+0xa000], desc[UR50][R2.64+0x20], !P3 ;  /* 0x0a00002002067fae */ /* 0x000fe8000d901d72 */
[----:B------:R1:W-:Y:S04]  /*13e60*/  LDGSTS.E.BYPASS.LTC128B.128 [R6+0xb000], desc[UR50][R2.64+0x40], !P2 ;  /* 0x0b00004002067fae */ /* 0x0003e8000d101d72 */
[----:B-1-3--:R1:W2:Y:S02]  /*13e70*/  SHFL.IDX PT, R2, R21, 0x1, 0x1e1f ;  /* 0x003e1f0015027f89 */ /* 0x00a2a400000e0000 */
.L_x_974:
        /* <DEDUP_REMOVED lines=13> */
.L_x_898:
        /* <DEDUP_REMOVED lines=11> */
.L_x_899:
[----:B------:R2:W-:Y:S01]  /*14000*/  SYNCS.ARRIVE.TRANS64.A1T0 RZ, [R4+URZ+0x19c70], RZ ;  /* 0x019c70ff04ff79a7 */ /* 0x0005e2000810003f */
[----:B------:R-:W-:Y:S05]  /*14010*/  @!P3 BRA `(.L_x_900) ;  /* 0x000000000004b947 */ /* 0x000fea0003800000 */
[----:B------:R-:W-:Y:S01]  /*14020*/  BPT.TRAP 0x1 ;  /* 0x000000040000795c */ /* 0x000fe20000300000 */
.L_x_900:
[----:B------:R-:W3:Y:S01]  /*14030*/  SYNCS.PHASECHK.TRANS64.TRYWAIT P0, [R4+URZ+0x19c40], R10 ;  /* 0x019c400a040075a7 */ /* 0x000ee2000800017f */
[----:B------:R-:W-:Y:S04]  /*14040*/  BSSY B0, `(.L_x_901) ;  /* 0x0000002000007945 */ /* 0x000fe80003800000 */
[----:B---3--:R-:W-:Y:S05]  /*14050*/  @!P0 BRA `(.L_x_902) ;  /* 0x0000002400a08947 */ /* 0x008fea0003800000 */
.L_x_975:
[----:B------:R-:W-:Y:S05]  /*14060*/  BSYNC B0 ;  /* 0x0000000000007941 */ /* 0x000fea0003800000 */
.L_x_901:
[----:B------:R-:W1:Y:S01]  /*14070*/  S2R R11, SR_TID.X ;  /* 0x00000000000b7919 */ /* 0x000e620000002100 */
        /* <DEDUP_REMOVED lines=33> */
.L_x_981:
        /* <DEDUP_REMOVED lines=10> */
.L_x_904:
        /* <DEDUP_REMOVED lines=11> */
.L_x_905:
[----:B------:R-:W-:Y:S01]  /*143e0*/  IMAD.U32 R2, RZ, RZ, UR47 ;  /* 0x0000002fff027e24 */ /* 0x000fe2000f8e00ff */
[----:B------:R0:W-:Y:S04]  /*143f0*/  SYNCS.ARRIVE.TRANS64.A1T0 RZ, [R4+URZ+0x19c30], RZ ;  /* 0x019c30ff04ff79a7 */ /* 0x0001e8000810003f */
[----:B------:R-:W-:-:S13]  /*14400*/  ISETP.NE.AND P0, PT, R2, 0x3, PT ;  /* 0x000000030200780c */ /* 0x000fda0003f05270 */
[----:B0-----:R-:W-:Y:S05]  /*14410*/  @!P0 BRA `(.L_x_906) ;  /* 0x0000000000048947 */ /* 0x001fea0003800000 */
[----:B------:R-:W-:Y:S01]  /*14420*/  BPT.TRAP 0x1 ;  /* 0x000000040000795c */ /* 0x000fe20000300000 */
.L_x_906:
[----:B------:R-:W-:Y:S01]  /*14430*/  LOP3.LUT R3, R5, 0x1, RZ, 0x3c, !PT ;  /* 0x0000000105037812 */ /* 0x000fe200078e3cff */
[----:B------:R-:W-:Y:S01]  /*14440*/  IMAD R2, R0, 0x8, R16 ;  /* 0x0000000800027824 */ /* 0x000fe200078e0210 */
[----:B------:R-:W-:Y:S02]  /*14450*/  BSSY B0, `(.L_x_907) ;  /* 0x0000004000007945 */ /* 0x000fe40003800000 */
[----:B------:R-:W-:-:S04]  /*14460*/  SHF.L.U32 R3, R3, 0x1f, RZ ;  /* 0x0000001f03037819 */ /* 0x000fc800000006ff */
[----:B------:R-:W0:Y:S02]  /*14470*/  SYNCS.PHASECHK.TRANS64.TRYWAIT P2, [R2+URZ+0x19c70], R3 ;  /* 0x019c7003020075a7 */ /* 0x000e24000804017f */
[----:B0-----:R-:W-:Y:S05]  /*14480*/  @!P2 BRA `(.L_x_908) ;  /* 0x000000240040a947 */ /* 0x001fea0003800000 */
.L_x_982:
[----:B------:R-:W-:Y:S05]  /*14490*/  BSYNC B0 ;  /* 0x0000000000007941 */ /* 0x000fea0003800000 */
.L_x_907:
[----:B--23--:R-:W-:-:S05]  /*144a0*/  IMAD.U32 R4, RZ, RZ, UR48 ;  /* 0x00000030ff047e24 */ /* 0x00cfca000f8e00ff */
[----:B------:R-:W-:-:S13]  /*144b0*/  ISETP.NE.AND P2, PT, R4, 0x3, PT ;  /* 0x000000030400780c */ /* 0x000fda0003f45270 */
[----:B------:R-:W-:Y:S05]  /*144c0*/  @!P2 BRA `(.L_x_909) ;  /* 0x000000000004a947 */ /* 0x000fea0003800000 */
[----:B------:R-:W-:Y:S01]  /*144d0*/  BPT.TRAP 0x1 ;  /* 0x000000040000795c */ /* 0x000fe20000300000 */
.L_x_909:
[----:B------:R-:W-:Y:S01]  /*144e0*/  SHF.L.U32 R4, R5, 0x1f, RZ ;  /* 0x0000001f05047819 */ /* 0x000fe200000006ff */
[----:B0-----:R-:W-:-:S03]  /*144f0*/  IMAD R3, R0, 0x3000, RZ ;  /* 0x0000300000037824 */ /* 0x001fc600078e02ff */
[----:B------:R-:W0:Y:S02]  /*14500*/  SYNCS.PHASECHK.TRANS64.TRYWAIT P2, [R2+URZ+0x19c60], R4 ;  /* 0x019c6004020075a7 */ /* 0x000e24000804017f */
[----:B0-----:R-:W-:Y:S05]  /*14510*/  @!P2 BRA `(.L_x_910) ;  /* 0x000000240030a947 */ /* 0x001fea0003800000 */
.L_x_983:
[----:B------:R-:W2:Y:S04]  /*14520*/  LDL R0, [R1+0x8] ;  /* 0x0000080001007983 */ /* 0x000ea80000100800 */
[----:B------:R-:W3:Y:S01]  /*14530*/  LDL R10, [R1+0x4] ;  /* 0x00000400010a7983 */ /* 0x000ee20000100800 */
[----:B------:R-:W-:Y:S05]  /*14540*/  WARPSYNC.ALL ;  /* 0x0000000000007948 */ /* 0x000fea0003800000 */
[----:B------:R-:W4:Y:S02]  /*14550*/  S2R R12, SR_TID.X ;  /* 0x00000000000c7919 */ /* 0x000f240000002100 */
[----:B----4-:R-:W-:Y:S01]  /*14560*/  LOP3.LUT P2, RZ, R12, 0x4, RZ, 0xc0, !PT ;  /* 0x000000040cff7812 */ /* 0x010fe2000784c0ff */
[----:B------:R-:W-:-:S05]  /*14570*/  IMAD.MOV.U32 R12, RZ, RZ, 0x40 ;  /* 0x00000040ff0c7424 */ /* 0x000fca00078e00ff */
[----:B------:R-:W-:Y:S02]  /*14580*/  SEL R12, R12, 0xffffffc0, !P2 ;  /* 0xffffffc00c0c7807 */ /* 0x000fe40005000000 */
[C---:B--2---:R-:W-:Y:S02]  /*14590*/  LOP3.LUT R5, R3.reuse, R0, RZ, 0xfc, !PT ;  /* 0x0000000003057212 */ /* 0x044fe400078efcff */
[----:B---3--:R-:W-:-:S03]  /*145a0*/  LOP3.LUT R3, R3, R10, RZ, 0xfc, !PT ;  /* 0x0000000a03037212 */ /* 0x008fc600078efcff */
[C---:B------:R-:W-:Y:S02]  /*145b0*/  IMAD.IADD R0, R16.reuse, 0x1, R5 ;  /* 0x0000000110007824 */ /* 0x040fe400078e0205 */
[----:B------:R-:W-:-:S03]  /*145c0*/  IMAD.IADD R3, R16, 0x1, R3 ;  /* 0x0000000110037824 */ /* 0x000fc600078e0203 */
[----:B01----:R-:W0:Y:S02]  /*145d0*/  LDSM.16.MT88.4 R4, [R0+0x9000] ;  /* 0x009000000004783b */ /* 0x003e240000004200 */
        /* <DEDUP_REMOVED lines=17> */
[----:B------:R-:W1:Y:S01]  /*146f0*/  LDSM.16.MT88.4 R4, [R0+0x9800] ;  /* 0x009800000004783b */ /* 0x000e620000004200 */
[----:B0-----:R-:W-:Y:S01]  /*14700*/  IADD3 R3, R12, 0x3000, R3 ;  /* 0x000030000c037810 */ /* 0x001fe20007ffe003 */
[----:B------:R-:W-:-:S05]  /*14710*/  IMAD.U32 R12, RZ, RZ, UR48 ;  /* 0x00000030ff0c7e24 */ /* 0x000fca000f8e00ff */
[----:B------:R-:W-:Y:S02]  /*14720*/  ISETP.NE.AND P2, PT, R12, 0x3, PT ;  /* 0x000000030c00780c */ /* 0x000fe40003f45270 */
[C-C-:B-1----:R-:W-:Y:S02]  /*14730*/  PRMT R8, R4.reuse, 0x6420, R5.reuse ;  /* 0x0000642004087816 */ /* 0x142fe40000000005 */
        /* <DEDUP_REMOVED lines=24> */
.L_x_911:
[----:B-1----:R1:W-:Y:S01]  /*148c0*/  SYNCS.ARRIVE.TRANS64.A1T0 RZ, [R2+URZ+0x19c50], RZ ;  /* 0x019c50ff02ff79a7 */ /* 0x0023e2000810003f */
[----:B------:R-:W-:Y:S06]  /*148d0*/  BAR.SYNC.DEFER_BLOCKING 0x2, 0x80 ;  /* 0x0082000000007b1d */ /* 0x000fec0000010000 */
[----:B------:R-:W-:Y:S05]  /*148e0*/  @!P0 BRA `(.L_x_912) ;  /* 0x0000000000048947 */ /* 0x000fea0003800000 */
[----:B------:R-:W-:Y:S01]  /*148f0*/  BPT.TRAP 0x1 ;  /* 0x000000040000795c */ /* 0x000fe20000300000 */
.L_x_912:
[----:B-1----:R-:W-:Y:S02]  /*14900*/  VIADD R2, R2, 0x19c80 ;  /* 0x00019c8002027836 */ /* 0x002fe40000000000 */
[----:B------:R-:W-:Y:S02]  /*14910*/  IMAD.MOV.U32 R0, RZ, RZ, R22 ;  /* 0x000000ffff007224 */ /* 0x000fe400078e0016 */
[----:B------:R-:W-:Y:S01]  /*14920*/  IMAD.MOV.U32 R5, RZ, RZ, R23 ;  /* 0x000000ffff057224 */ /* 0x000fe200078e0017 */
[----:B------:R-:W-:-:S04]  /*14930*/  PRMT R2, R29, 0x654, R2 ;  /* 0x000006541d027816 */ /* 0x000fc80000000002 */
[----:B------:R1:W-:Y:S01]  /*14940*/  SYNCS.ARRIVE.TRANS64.RED.A1T0 RZ, [R2+URZ], RZ ;  /* 0x000000ff02ff79a7 */ /* 0x0003e2000810043f */
[----:B------:R-:W-:Y:S05]  /*14950*/  @P1 BRA `(.L_x_913) ;  /* 0xffffffec00f81947 */ /* 0x000fea000383ffff */
.L_x_893:
[----:B-1----:R-:W1:Y:S01]  /*14960*/  S2R R2, SR_TID.X ;  /* 0x0000000000027919 */ /* 0x002e620000002100 */
[----:B------:R-:W-:Y:S01]  /*14970*/  BSSY B0, `(.L_x_914) ;  /* 0x0000012000007945 */ /* 0x000fe20003800000 */
[----:B------:R-:W-:Y:S01]  /*14980*/  IMAD.U32 R6, RZ, RZ, UR47 ;  /* 0x0000002fff067e24 */ /* 0x000fe2000f8e00ff */
[----:B-1----:R-:W-:-:S04]  /*14990*/  LOP3.LUT R2, R2, 0x7f, RZ, 0xc0, !PT ;  /* 0x0000007f02027812 */ /* 0x002fc800078ec0ff */
[----:B------:R-:W-:-:S13]  /*149a0*/  ISETP.NE.AND P0, PT, R2, RZ, PT ;  /* 0x000000ff0200720c */ /* 0x000fda0003f05270 */
[----:B------:R-:W-:Y:S05]  /*149b0*/  @P0 BRA `(.L_x_915) ;  /* 0x0000000000340947 */ /* 0x000fea0003800000 */
[----:B------:R-:W1:Y:S01]  /*149c0*/  S2R R7, SR_LANEID ;  /* 0x0000000000077919 */ /* 0x000e620000000000 */
[----:B------:R-:W-:Y:S01]  /*149d0*/  VOTEU.ANY UR4, UPT, PT ;  /* 0x0000000000047886 */ /* 0x000fe200038e0100 */
[----:B0-----:R-:W0:Y:S01]  /*149e0*/  LDC.64 R2, c[0x0][0xc80] ;  /* 0x00032000ff027b82 */ /* 0x001e220000000a00 */
[----:B------:R-:W1:Y:S08]  /*149f0*/  FLO.U32 R0, UR4 ;  /* 0x0000000400007d00 */ /* 0x000e7000080e0000 */
[----:B------:R-:W0:Y:S01]  /*14a00*/  POPC R5, UR4 ;  /* 0x0000000400057d09 */ /* 0x000e220008000000 */
[----:B-1----:R-:W-:-:S13]  /*14a10*/  ISETP.EQ.U32.AND P1, PT, R0, R7, PT ;  /* 0x000000070000720c */ /* 0x002fda0003f22070 */
[----:B0-----:R-:W2:Y:S01]  /*14a20*/  @P1 ATOMG.E.ADD.STRONG.GPU PT, R3, desc[UR50][R2.64], R5 ;  /* 0x00000005020319a8 */ /* 0x001ea200081ee1f2 */
[----:B------:R-:W0:Y:S02]  /*14a30*/  S2R R4, SR_LTMASK ;  /* 0x0000000000047919 */ /* 0x000e240000003900 */
[----:B0-----:R-:W-:-:S04]  /*14a40*/  LOP3.LUT R4, R4, UR4, RZ, 0xc0, !PT ;  /* 0x0000000404047c12 */ /* 0x001fc8000f8ec0ff */
[----:B------:R-:W0:Y:S01]  /*14a50*/  POPC R7, R4 ;  /* 0x0000000400077309 */ /* 0x000e220000000000 */
[----:B--2---:R-:W0:Y:S02]  /*14a60*/  SHFL.IDX PT, R0, R3, R0, 0x1f ;  /* 0x00001f0003007589 */ /* 0x004e2400000e0000 */
[----:B0-----:R-:W-:-:S05]  /*14a70*/  IADD3 R0, R0, UR49, R7 ;  /* 0x0000003100007c10 */ /* 0x001fca000fffe007 */
[----:B------:R1:W-:Y:S02]  /*14a80*/  STL [R1+0xc], R0 ;  /* 0x00000c0001007387 */ /* 0x0003e40000100800 */
.L_x_915:
[----:B------:R-:W-:Y:S05]  /*14a90*/  BSYNC B0 ;  /* 0x0000000000007941 */ /* 0x000fea0003800000 */
.L_x_914:
[----:B------:R-:W-:-:S13]  /*14aa0*/  ISETP.NE.AND P1, PT, R6, 0x3, PT ;  /* 0x000000030600780c */ /* 0x000fda0003f25270 */
[----:B------:R-:W-:Y:S05]  /*14ab0*/  @!P1 BRA `(.L_x_916) ;  /* 0x0000000000049947 */ /* 0x000fea0003800000 */
[----:B------:R-:W-:Y:S01]  /*14ac0*/  BPT.TRAP 0x1 ;  /* 0x000000040000795c */ /* 0x000fe20000300000 */
.L_x_916:
[----:B-1----:R-:W-:Y:S01]  /*14ad0*/  LOP3.LUT R0, R23, 0x1, RZ, 0x3c, !PT ;  /* 0x0000000117007812 */ /* 0x002fe200078e3cff */
[----:B0-----:R-:W-:Y:S01]  /*14ae0*/  IMAD R3, R22, 0x8, R16 ;  /* 0x0000000816037824 */ /* 0x001fe200078e0210 */
[----:B------:R-:W-:Y:S02]  /*14af0*/  BSSY B0, `(.L_x_917) ;  /* 0x0000004000007945 */ /* 0x000fe40003800000 */
[----:B------:R-:W-:-:S04]  /*14b00*/  SHF.L.U32 R0, R0, 0x1f, RZ ;  /* 0x0000001f00007819 */ /* 0x000fc800000006ff */
[----:B------:R-:W0:Y:S02]  /*14b10*/  SYNCS.PHASECHK.TRANS64.TRYWAIT P2, [R3+URZ+0x19c70], R0 ;  /* 0x019c7000030075a7 */ /* 0x000e24000804017f */
[----:B0-----:R-:W-:Y:S05]  /*14b20*/  @!P2 BRA `(.L_x_918) ;  /* 0x0000001c00c0a947 */ /* 0x001fea0003800000 */
.L_x_984:
[----:B------:R-:W-:Y:S05]  /*14b30*/  BSYNC B0 ;  /* 0x0000000000007941 */ /* 0x000fea0003800000 */
.L_x_917:
[----:B------:R-:W-:-:S05]  /*14b40*/  IMAD.U32 R2, RZ, RZ, UR48 ;  /* 0x00000030ff027e24 */ /* 0x000fca000f8e00ff */
[----:B------:R-:W-:-:S13]  /*14b50*/  ISETP.NE.AND P2, PT, R2, 0x3, PT ;  /* 0x000000030200780c */ /* 0x000fda0003f45270 */
[----:B------:R-:W-:Y:S05]  /*14b60*/  @!P2 BRA `(.L_x_919) ;  /* 0x000000000004a947 */ /* 0x000fea0003800000 */
[----:B------:R-:W-:Y:S01]  /*14b70*/  BPT.TRAP 0x1 ;  /* 0x000000040000795c */ /* 0x000fe20000300000 */
.L_x_919:
[----:B0-----:R-:W-:-:S04]  /*14b80*/  SHF.L.U32 R0, R23, 0x1f, RZ ;  /* 0x0000001f17007819 */ /* 0x001fc800000006ff */
[----:B------:R-:W0:Y:S02]  /*14b90*/  SYNCS.PHASECHK.TRANS64.TRYWAIT P2, [R3+URZ+0x19c60], R0 ;  /* 0x019c6000030075a7 */ /* 0x000e24000804017f */
[----:B0-----:R-:W-:Y:S05]  /*14ba0*/  @!P2 BRA `(.L_x_920) ;  /* 0x0000001c00b4a947 */ /* 0x001fea0003800000 */
.L_x_985:
[----:B------:R-:W2:Y:S04]  /*14bb0*/  LDL R4, [R1+0x8] ;  /* 0x0000080001047983 */ /* 0x000ea80000100800 */
[----:B------:R-:W3:Y:S01]  /*14bc0*/  LDL R10, [R1+0x4] ;  /* 0x00000400010a7983 */ /* 0x000ee20000100800 */
[----:B------:R-:W-:Y:S01]  /*14bd0*/  IMAD R2, R22, 0x3000, RZ ;  /* 0x0000300016027824 */ /* 0x000fe200078e02ff */
[----:B------:R-:W-:Y:S05]  /*14be0*/  WARPSYNC.ALL ;  /* 0x0000000000007948 */ /* 0x000fea0003800000 */
[----:B------:R-:W1:Y:S02]  /*14bf0*/  S2R R12, SR_TID.X ;  /* 0x00000000000c7919 */ /* 0x000e640000002100 */
[----:B-1----:R-:W-:Y:S01]  /*14c00*/  LOP3.LUT P2, RZ, R12, 0x4, RZ, 0xc0, !PT ;  /* 0x000000040cff7812 */ /* 0x002fe2000784c0ff */
[----:B------:R-:W-:-:S05]  /*14c10*/  IMAD.MOV.U32 R12, RZ, RZ, 0x40 ;  /* 0x00000040ff0c7424 */ /* 0x000fca00078e00ff */
[----:B------:R-:W-:Y:S02]  /*14c20*/  SEL R12, R12, 0xffffffc0, !P2 ;  /* 0xffffffc00c0c7807 */ /* 0x000fe40005000000 */
[----:B--2---:R-:W-:-:S05]  /*14c30*/  LOP3.LUT R5, R2, R4, RZ, 0xfc, !PT ;  /* 0x0000000402057212 */ /* 0x004fca00078efcff */
[----:B0-----:R-:W-:-:S05]  /*14c40*/  IMAD.IADD R0, R16, 0x1, R5 ;  /* 0x0000000110007824 */ /* 0x001fca00078e0205 */
[----:B------:R-:W0:Y:S02]  /*14c50*/  LDSM.16.MT88.4 R4, [R0+0x9000] ;  /* 0x009000000004783b */ /* 0x000e240000004200 */
[C-C-:B0-----:R-:W-:Y:S02]  /*14c60*/  PRMT R8, R4.reuse, 0x6420, R5.reuse ;  /* 0x0000642004087816 */ /* 0x141fe40000000005 */
[----:B------:R-:W-:Y:S02]  /*14c70*/  PRMT R9, R4, 0x7531, R5 ;  /* 0x0000753104097816 */ /* 0x000fe40000000005 */
[----:B---3--:R-:W-:Y:S02]  /*14c80*/  LOP3.LUT R5, R2, R10, RZ, 0xfc, !PT ;  /* 0x0000000a02057212 */ /* 0x008fe400078efcff */
[C-C-:B------:R-:W-:Y:S02]  /*14c90*/  PRMT R10, R6.reuse, 0x6420, R7.reuse ;  /* 0x00006420060a7816 */ /* 0x140fe40000000007 */
[----:B------:R-:W-:Y:S01]  /*14ca0*/  PRMT R11, R6, 0x7531, R7 ;  /* 0x00007531060b7816 */ /* 0x000fe20000000007 */
[----:B------:R-:W-:-:S05]  /*14cb0*/  IMAD.IADD R2, R16, 0x1, R5 ;  /* 0x0000000110027824 */ /* 0x000fca00078e0205 */
        /* <DEDUP_REMOVED lines=42> */
.L_x_921:
[----:B-1----:R1:W-:Y:S01]  /*14f60*/  SYNCS.ARRIVE.TRANS64.A1T0 RZ, [R3+URZ+0x19c50], RZ ;  /* 0x019c50ff03ff79a7 */ /* 0x0023e2000810003f */
[----:B------:R-:W-:Y:S06]  /*14f70*/  BAR.SYNC.DEFER_BLOCKING 0x2, 0x80 ;  /* 0x0082000000007b1d */ /* 0x000fec0000010000 */
[----:B------:R-:W-:Y:S05]  /*14f80*/  @!P1 BRA `(.L_x_922) ;  /* 0x0000000000049947 */ /* 0x000fea0003800000 */
[----:B------:R-:W-:Y:S01]  /*14f90*/  BPT.TRAP 0x1 ;  /* 0x000000040000795c */ /* 0x000fe20000300000 */
.L_x_922:
[----:B------:R-:W-:Y:S02]  /*14fa0*/  VIADD R0, R3, 0x19c80 ;  /* 0x00019c8003007836 */ /* 0x000fe40000000000 */
[----:B------:R-:W-:-:S03]  /*14fb0*/  VIADD R22, R22, 0x1 ;  /* 0x0000000116167836 */ /* 0x000fc60000000000 */
[----:B------:R-:W-:Y:S02]  /*14fc0*/  PRMT R0, R29, 0x654, R0 ;  /* 0x000006541d007816 */ /* 0x000fe40000000000 */
[C---:B------:R-:W-:Y:S02]  /*14fd0*/  ISETP.NE.AND P1, PT, R22.reuse, 0x2, PT ;  /* 0x000000021600780c */ /* 0x040fe40003f25270 */
[----:B------:R2:W-:Y:S02]  /*14fe0*/  SYNCS.ARRIVE.TRANS64.RED.A1T0 RZ, [R0+URZ], RZ ;  /* 0x000000ff00ff79a7 */ /* 0x0005e4000810043f */
[----:B0-----:R-:W-:Y:S02]  /*14ff0*/  SEL R2, RZ, 0x1, P1 ;  /* 0x00000001ff027807 */ /* 0x001fe40000800000 */
[----:B------:R-:W-:Y:S02]  /*15000*/  SEL R22, R22, RZ, P1 ;  /* 0x000000ff16167207 */ /* 0x000fe40000800000 */
[----:B------:R-:W-:-:S07]  /*15010*/  LOP3.LUT R23, R23, R2, RZ, 0x3c, !PT ;  /* 0x0000000217177212 */ /* 0x000fce00078e3cff */
.L_x_863:
[----:B------:R-:W-:Y:S05]  /*15020*/  BSYNC B7 ;  /* 0x0000000000077941 */ /* 0x000fea0003800000 */
.L_x_861:
[----:B------:R3:W5:Y:S01]  /*15030*/  LDL R2, [R1+0xc] ;  /* 0x00000c0001027983 */ /* 0x0007620000100800 */
[----:B------:R-:W-:-:S13]  /*15040*/  LOP3.LUT P1, RZ, R17, 0x800, RZ, 0xc0, !PT ;  /* 0x0000080011ff7812 */ /* 0x000fda000782c0ff */
[----:B---3--:R-:W-:Y:S05]  /*15050*/  @!P1 BRA `(.L_x_923) ;  /* 0x0000000000249947 */ /* 0x008fea0003800000 */
[----:B------:R-:W3:Y:S08]  /*15060*/  S2UR UR4, SR_CgaCtaId ;  /* 0x00000000000479c3 */ /* 0x000ef00000008800 */
[----:B------:R-:W-:Y:S01]  /*15070*/  BAR.SYNC.DEFER_BLOCKING 0x5, 0x200 ;  /* 0x0148000000007b1d */ /* 0x000fe20000010000 */
[----:B------:R-:W-:Y:S01]  /*15080*/  MOV R16, 0x400 ;  /* 0x0000040000107802 */ /* 0x000fe20000000f00 */
[----:B---3--:R-:W-:-:S05]  /*15090*/  IMAD.U32 R29, RZ, RZ, UR4 ;  /* 0x00000004ff1d7e24 */ /* 0x008fca000f8e00ff */
[----:B------:R-:W-:-:S05]  /*150a0*/  LEA R16, R29, R16, 0x18 ;  /* 0x000000101d107211 */ /* 0x000fca00078ec0ff */
[----:B-----5:R-:W3:Y:S04]  /*150b0*/  LDS R2, [R16+0x19cd0] ;  /* 0x019cd00010027984 */ /* 0x020ee80000000800 */
[----:B---3--:R3:W-:Y:S01]  /*150c0*/  STL [R1+0xc], R2 ;  /* 0x00000c0201007387 */ /* 0x0087e20000100800 */
[----:B------:R-:W-:Y:S06]  /*150d0*/  BAR.ARV 0x4, 0x200 ;  /* 0x0108000000007b1d */ /* 0x000fec0000002000 */
[----:B------:R-:W-:Y:S05]  /*150e0*/  BRA `(.L_x_924) ;  /* 0x0000000000207947 */ /* 0x000fea0003800000 */
.L_x_923:
[----:B------:R-:W3:Y:S01]  /*150f0*/  @!P0 S2R R29, SR_CgaCtaId ;  /* 0x00000000001d8919 */ /* 0x000ee20000008800 */
[----:B0-2---:R-:W-:Y:S01]  /*15100*/  @!P0 MOV R0, 0x400 ;  /* 0x0000040000008802 */ /* 0x005fe20000000f00 */
[----:B------:R-:W-:Y:S03]  /*15110*/  BAR.SYNC.DEFER_BLOCKING 0x4, 0x200 ;  /* 0x0108000000007b1d */ /* 0x000fe60000010000 */
[----:B---3--:R-:W-:-:S03]  /*15120*/  @!P0 LEA R16, R29, R0, 0x18 ;  /* 0x000000001d108211 */ /* 0x008fc600078ec0ff */
[----:B-----5:R-:W0:Y:S04]  /*15130*/  SHFL.IDX PT, R0, R2, RZ, 0x1f ;  /* 0x00001fff02007589 */ /* 0x020e2800000e0000 */
[----:B------:R4:W-:Y:S04]  /*15140*/  @!P0 STS [R16+0x19cd0], R2 ;  /* 0x019cd00210008388 */ /* 0x0009e80000000800 */
[----:B0-----:R4:W-:Y:S01]  /*15150*/  STL [R1+0xc], R0 ;  /* 0x00000c0001007387 */ /* 0x0019e20000100800 */
[----:B------:R-:W-:Y:S06]  /*15160*/  BAR.ARV 0x5, 0x200 ;  /* 0x0148000000007b1d */ /* 0x000fec0000002000 */
.L_x_924:
[----:B0-2-4-:R-:W2:Y:S01]  /*15170*/  LDL R0, [R1+0xc] ;  /* 0x00000c0001007983 */ /* 0x015ea20000100800 */
[----:B------:R-:W-:Y:S02]  /*15180*/  ULDC UR4, c[0x0][0xc38] ;  /* 0x00030e0000047ab9 */ /* 0x000fe40000000800 */
[----:B--2---:R-:W-:-:S13]  /*15190*/  ISETP.GE.AND P0, PT, R0, UR4, PT ;  /* 0x0000000400007c0c */ /* 0x004fda000bf06270 */
[----:B------:R-:W-:Y:S05]  /*151a0*/  @!P0 BRA `(.L_x_925) ;  /* 0xffffffc000888947 */ /* 0x000fea000383ffff */
.L_x_852:
[----:B------:R-:W2:Y:S01]  /*151b0*/  LDL.LU R0, [R1+0x14] ;  /* 0x0000140001007983 */ /* 0x000ea20000300800 */
[----:B------:R-:W-:Y:S01]  /*151c0*/  BSSY B0, `(.L_x_926) ;  /* 0x000000b000007945 */ /* 0x000fe20003800000 */
[----:B------:R-:W0:Y:S01]  /*151d0*/  S2R R5, SR_CgaCtaId ;  /* 0x0000000000057919 */ /* 0x000e220000008800 */
[----:B--2---:R-:W-:-:S05]  /*151e0*/  VIADD R0, R0, 0x1 ;  /* 0x0000000100007836 */ /* 0x004fca0000000000 */
[----:B---3--:R-:W-:-:S04]  /*151f0*/  LEA.HI R2, R0, R0, RZ, 0x1 ;  /* 0x0000000000027211 */ /* 0x008fc800078f08ff */
[----:B-1----:R-:W-:Y:S02]  /*15200*/  LOP3.LUT R3, R2, 0xfffffffe, RZ, 0xc0, !PT ;  /* 0xfffffffe02037812 */ /* 0x002fe400078ec0ff */
[----:B------:R-:W-:-:S03]  /*15210*/  MOV R2, 0x400 ;  /* 0x0000040000027802 */ /* 0x000fc60000000f00 */
[----:B------:R-:W-:Y:S01]  /*15220*/  IMAD.IADD R0, R0, 0x1, -R3 ;  /* 0x0000000100007824 */ /* 0x000fe200078e0a03 */
[----:B0-----:R-:W-:-:S04]  /*15230*/  LEA R5, R5, R2, 0x18 ;  /* 0x0000000205057211 */ /* 0x001fc800078ec0ff */
[----:B------:R-:W-:-:S04]  /*15240*/  SHF.L.U32 R0, R0, 0x1f, RZ ;  /* 0x0000001f00007819 */ /* 0x000fc800000006ff */
[----:B------:R-:W0:Y:S02]  /*15250*/  SYNCS.PHASECHK.TRANS64.TRYWAIT P0, [R5+URZ+0x19c20], R0 ;  /* 0x019c2000050075a7 */ /* 0x000e24000800017f */
[----:B0-----:R-:W-:Y:S05]  /*15260*/  @!P0 BRA `(.L_x_927) ;  /* 0x0000001800188947 */ /* 0x001fea0003800000 */
.L_x_986:
[----:B------:R-:W-:Y:S05]  /*15270*/  BSYNC B0 ;  /* 0x0000000000007941 */ /* 0x000fea0003800000 */
.L_x_926:
[----:B------:R-:W-:-:S03]  /*15280*/  UMOV UR4, 0xffffffff ;  /* 0xffffffff00047882 */ /* 0x000fc60000000000 */
[----:B------:R-:W-:Y:S05]  /*15290*/  BRA.DIV UR4, `(.L_x_928) ;  /* 0x0000001a04207947 */ /* 0x000fea000b800000 */
[----:B0-----:R-:W0:Y:S02]  /*152a0*/  S2R R0, SR_TID.X ;  /* 0x0000000000007919 */ /* 0x001e240000002100 */
[----:B0-----:R-:W-:-:S04]  /*152b0*/  SHF.R.U32.HI R0, RZ, 0x5, R0 ;  /* 0x00000005ff007819 */ /* 0x001fc80000011600 */
[----:B------:R-:W-:-:S05]  /*152c0*/  LOP3.LUT R0, R0, 0x3, RZ, 0xc0, !PT ;  /* 0x0000000300007812 */ /* 0x000fca00078ec0ff */
[----:B------:R0:W1:Y:S02]  /*152d0*/  SHFL.IDX PT, R14, R0, RZ, 0x1f ;  /* 0x00001fff000e7589 */ /* 0x00006400000e0000 */
.L_x_989:
[----:B-1----:R-:W-:Y:S01]  /*152e0*/  ISETP.NE.AND P0, PT, R14, RZ, PT ;  /* 0x000000ff0e00720c */ /* 0x002fe20003f05270 */
[----:B------:R-:W-:-:S12]  /*152f0*/  BSSY B0, `(.L_x_929) ;  /* 0x000002c000007945 */ /* 0x000fd80003800000 */
[----:B------:R-:W-:Y:S05]  /*15300*/  @P0 BRA `(.L_x_930) ;  /* 0x0000000000a80947 */ /* 0x000fea0003800000 */
[----:B------:R-:W-:-:S03]  /*15310*/  UMOV UR4, 0xffffffff ;  /* 0xffffffff00047882 */ /* 0x000fc60000000000 */
[----:B------:R-:W-:Y:S05]  /*15320*/  BRA.DIV UR4, `(.L_x_931) ;  /* 0x0000001a04307947 */ /* 0x000fea000b800000 */
[----:B------:R-:W-:-:S13]  /*15330*/  ELECT P6, URZ, PT ;  /* 0x00000000003f782f */ /* 0x000fda00038c0000 */
.L_x_992:
[----:B------:R-:W-:Y:S05]  /*15340*/  @!P6 BRA `(.L_x_930) ;  /* 0x000000000098e947 */ /* 0x000fea0003800000 */
[----:B------:R-:W-:-:S06]  /*15350*/  ULOP3.LUT UR4, UR39, 0x2, URZ, 0xfc, !UPT ;  /* 0x0000000227047892 */ /* 0x000fcc000f8efc3f */
[----:B0-----:R-:W-:-:S05]  /*15360*/  IMAD.U32 R0, RZ, RZ, UR4 ;  /* 0x00000004ff007e24 */ /* 0x001fca000f8e00ff */
[----:B------:R-:W-:-:S13]  /*15370*/  ISETP.NE.AND P0, PT, R0, 0x3, PT ;  /* 0x000000030000780c */ /* 0x000fda0003f05270 */
[----:B------:R-:W-:Y:S05]  /*15380*/  @!P0 BRA `(.L_x_932) ;  /* 0x0000000000048947 */ /* 0x000fea0003800000 */
[----:B------:R-:W-:Y:S01]  /*15390*/  BPT.TRAP 0x1 ;  /* 0x000000040000795c */ /* 0x000fe20000300000 */
.L_x_932:
[C---:B------:R-:W-:Y:S01]  /*153a0*/  IMAD R3, R22.reuse, 0x8, R5 ;  /* 0x0000000816037824 */ /* 0x040fe200078e0205 */
[----:B------:R-:W-:Y:S01]  /*153b0*/  SHF.L.U32 R2, R23, 0x1f, RZ ;  /* 0x0000001f17027819 */ /* 0x000fe200000006ff */
[----:B------:R-:W-:-:S03]  /*153c0*/  VIADD R22, R22, 0x1 ;  /* 0x0000000116167836 */ /* 0x000fc60000000000 */
[----:B------:R-:W0:Y:S02]  /*153d0*/  SYNCS.PHASECHK.TRANS64.TRYWAIT P1, [R3+URZ+0x19c40], R2 ;  /* 0x019c4002030075a7 */ /* 0x000e24000802017f */
[----:B------:R-:W-:-:S04]  /*153e0*/  ISETP.NE.AND P2, PT, R22, 0x2, PT ;  /* 0x000000021600780c */ /* 0x000fc80003f45270 */
[----:B------:R-:W-:Y:S01]  /*153f0*/  SEL R0, RZ, 0x1, P2 ;  /* 0x00000001ff007807 */ /* 0x000fe20001000000 */
[----:B0-----:R-:W-:Y:S08]  /*15400*/  @!P1 BRA `(.L_x_933) ;  /* 0x0000001800189947 */ /* 0x001ff00003800000 */
.L_x_993:
[----:B------:R-:W-:Y:S02]  /*15410*/  SEL R22, R22, RZ, P2 ;  /* 0x000000ff16167207 */ /* 0x000fe40001000000 */
[----:B------:R-:W-:Y:S01]  /*15420*/  LOP3.LUT R0, R23, R0, RZ, 0x3c, !PT ;  /* 0x0000000017007212 */ /* 0x000fe200078e3cff */
[----:B------:R-:W-:Y:S06]  /*15430*/  @!P0 BRA `(.L_x_934) ;  /* 0x0000000000048947 */ /* 0x000fec0003800000 */
[----:B------:R-:W-:Y:S01]  /*15440*/  BPT.TRAP 0x1 ;  /* 0x000000040000795c */ /* 0x000fe20000300000 */
.L_x_934:
[----:B------:R-:W-:Y:S01]  /*15450*/  IMAD R5, R22, 0x8, R5 ;  /* 0x0000000816057824 */ /* 0x000fe200078e0205 */
[----:B------:R-:W-:-:S04]  /*15460*/  SHF.L.U32 R0, R0, 0x1f, RZ ;  /* 0x0000001f00007819 */ /* 0x000fc800000006ff */
[----:B------:R-:W1:Y:S02]  /*15470*/  SYNCS.PHASECHK.TRANS64.TRYWAIT P1, [R5+URZ+0x19c40], R0 ;  /* 0x019c4000050075a7 */ /* 0x000e64000802017f */
[----:B-1----:R-:W-:Y:S05]  /*15480*/  @!P1 BRA `(.L_x_935) ;  /* 0x00000018000c9947 */ /* 0x002fea0003800000 */
.L_x_994:
[----:B------:R-:W-:Y:S05]  /*15490*/  @!P0 BRA `(.L_x_936) ;  /* 0x0000000000048947 */ /* 0x000fea0003800000 */
[----:B------:R-:W-:Y:S01]  /*154a0*/  BPT.TRAP 0x1 ;  /* 0x000000040000795c */ /* 0x000fe20000300000 */
.L_x_936:
[----:B------:R-:W2:Y:S02]  /*154b0*/  SYNCS.PHASECHK.TRANS64.TRYWAIT P1, [R3+URZ+0x19c60], R2 ;  /* 0x019c6002030075a7 */ /* 0x000ea4000802017f */
[----:B--2---:R-:W-:Y:S05]  /*154c0*/  @!P1 BRA `(.L_x_937) ;  /* 0x0000001800109947 */ /* 0x004fea0003800000 */
.L_x_995:
[----:B------:R-:W-:Y:S05]  /*154d0*/  @!P0 BRA `(.L_x_938) ;  /* 0x0000000000048947 */ /* 0x000fea0003800000 */
[----:B------:R-:W-:Y:S01]  /*154e0*/  BPT.TRAP 0x1 ;  /* 0x000000040000795c */ /* 0x000fe20000300000 */
.L_x_938:
[----:B------:R-:W3:Y:S02]  /*154f0*/  SYNCS.PHASECHK.TRANS64.TRYWAIT P1, [R5+URZ+0x19c60], R0 ;  /* 0x019c6000050075a7 */ /* 0x000ee4000802017f */
[----:B---3--:R-:W-:Y:S05]  /*15500*/  @!P1 BRA `(.L_x_939) ;  /* 0x0000001800149947 */ /* 0x008fea0003800000 */
.L_x_996:
[----:B------:R-:W-:Y:S05]  /*15510*/  @!P0 BRA `(.L_x_940) ;  /* 0x0000000000048947 */ /* 0x000fea0003800000 */
[----:B------:R-:W-:Y:S01]  /*15520*/  BPT.TRAP 0x1 ;  /* 0x000000040000795c */ /* 0x000fe20000300000 */
.L_x_940:
[----:B------:R-:W4:Y:S02]  /*15530*/  SYNCS.PHASECHK.TRANS64.TRYWAIT P1, [R3+URZ+0x19c80], R2 ;  /* 0x019c8002030075a7 */ /* 0x000f24000802017f */
[----:B----4-:R-:W-:Y:S05]  /*15540*/  @!P1 BRA `(.L_x_941) ;  /* 0x0000001800189947 */ /* 0x010fea0003800000 */
.L_x_997:
[----:B------:R-:W-:Y:S05]  /*15550*/  @!P0 BRA `(.L_x_942) ;  /* 0x0000000000048947 */ /* 0x000fea0003800000 */
[----:B------:R-:W-:Y:S01]  /*15560*/  BPT.TRAP 0x1 ;  /* 0x000000040000795c */ /* 0x000fe20000300000 */
.L_x_942:
[----:B------:R0:W0:Y:S02]  /*15570*/  SYNCS.PHASECHK.TRANS64.TRYWAIT P0, [R5+URZ+0x19c80], R0 ;  /* 0x019c8000050075a7 */ /* 0x000024000800017f */
[----:B0-----:R-:W-:Y:S05]  /*15580*/  @!P0 NANOSLEEP.SYNCS 0x989680 ;  /* 0x009896800000895d */ /* 0x001fea0003900000 */
[----:B------:R-:W0:Y:S02]  /*15590*/  @!P0 SYNCS.PHASECHK.TRANS64 P0, [R5+URZ+0x19c80], R0 ;  /* 0x019c8000050085a7 */ /* 0x000e24000800007f */
[----:B0-----:R-:W-:Y:S05]  /*155a0*/  @!P0 BRA `(.L_x_942) ;  /* 0xfffffffc00f08947 */ /* 0x001fea000383ffff */
.L_x_930:
[----:B------:R-:W-:Y:S05]  /*155b0*/  BSYNC B0 ;  /* 0x0000000000007941 */ /* 0x000fea0003800000 */
.L_x_929:
[----:B------:R-:W-:Y:S05]  /*155c0*/  EXIT ;  /* 0x000000000000794d */ /* 0x000fea0003800000 */
.L_x_765:
[----:B0-----:R-:W-:-:S04]  /*155d0*/  IMAD.U32 R3, RZ, RZ, UR46 ;  /* 0x0000002eff037e24 */ /* 0x001fc8000f8e00ff */
[----:B------:R0:W1:Y:S03]  /*155e0*/  SYNCS.PHASECHK.TRANS64.TRYWAIT P1, [R3+URZ+0x19c00], R6 ;  /* 0x019c0006030075a7 */ /* 0x000066000802017f */
[----:B-1----:R-:W-:Y:S05]  /*155f0*/  @!P1 NANOSLEEP.SYNCS 0x989680 ;  /* 0x009896800000995d */ /* 0x002fea0003900000 */
[----:B------:R-:W1:Y:S02]  /*15600*/  @!P1 SYNCS.PHASECHK.TRANS64 P1, [R3+URZ+0x19c00], R6 ;  /* 0x019c0006030095a7 */ /* 0x000e64000802007f */
[----:B-1----:R-:W-:Y:S05]  /*15610*/  @!P1 BRA `(.L_x_765) ;  /* 0xfffffffc00ec9947 */ /* 0x002fea000383ffff */
[----:B------:R-:W-:Y:S05]  /*15620*/  BRA `(.L_x_943) ;  /* 0xfffffec400707947 */ /* 0x000fea000383ffff */
.L_x_769:
[----:B-1----:R1:W2:Y:S02]  /*15630*/  SYNCS.PHASECHK.TRANS64.TRYWAIT P1, [R12+URZ+0x19c30], R3 ;  /* 0x019c30030c0075a7 */ /* 0x0022a4000802017f */
[----:B--2---:R-:W-:Y:S05]  /*15640*/  @!P1 NANOSLEEP.SYNCS 0x989680 ;  /* 0x009896800000995d */ /* 0x004fea0003900000 */
[----:B------:R-:W2:Y:S02]  /*15650*/  @!P1 SYNCS.PHASECHK.TRANS64 P1, [R12+URZ+0x19c30], R3 ;  /* 0x019c30030c0095a7 */ /* 0x000ea4000802007f */
[----:B--2---:R-:W-:Y:S05]  /*15660*/  @!P1 BRA `(.L_x_769) ;  /* 0xfffffffc00f09947 */ /* 0x004fea000383ffff */
[----:B------:R-:W-:Y:S05]  /*15670*/  BRA `(.L_x_768) ;  /* 0xfffffec4008c7947 */ /* 0x000fea000383ffff */
.L_x_786:
[----:B-1----:R-:W-:-:S04]  /*15680*/  IMAD.U32 R8, RZ, RZ, UR20 ;  /* 0x00000014ff087e24 */ /* 0x002fc8000f8e00ff */
[----:B------:R1:W2:Y:S03]  /*15690*/  SYNCS.PHASECHK.TRANS64.TRYWAIT P1, [R8+URZ+0x19c30], R7 ;  /* 0x019c3007080075a7 */ /* 0x0002a6000802017f */
[----:B--2---:R-:W-:Y:S05]  /*156a0*/  @!P1 NANOSLEEP.SYNCS 0x989680 ;  /* 0x009896800000995d */ /* 0x004fea0003900000 */
[----:B------:R-:W2:Y:S02]  /*156b0*/  @!P1 SYNCS.PHASECHK.TRANS64 P1, [R8+URZ+0x19c30], R7 ;  /* 0x019c3007080095a7 */ /* 0x000ea4000802007f */
[----:B--2---:R-:W-:Y:S05]  /*156c0*/  @!P1 BRA `(.L_x_786) ;  /* 0xfffffffc00ec9947 */ /* 0x004fea000383ffff */
[----:B------:R-:W-:Y:S05]  /*156d0*/  BRA `(.L_x_785) ;  /* 0xffffff0000247947 */ /* 0x000fea000383ffff */
.L_x_790:
[----:B-1----:R-:W-:-:S04]  /*156e0*/  IMAD.U32 R8, RZ, RZ, UR11 ;  /* 0x0000000bff087e24 */ /* 0x002fc8000f8e00ff */
[----:B------:R1:W2:Y:S03]  /*156f0*/  SYNCS.PHASECHK.TRANS64.TRYWAIT P1, [R8+URZ+0x19c50], R7 ;  /* 0x019c5007080075a7 */ /* 0x0002a6000802017f */
[----:B--2---:R-:W-:Y:S05]  /*15700*/  @!P1 NANOSLEEP.SYNCS 0x989680 ;  /* 0x009896800000995d */ /* 0x004fea0003900000 */
[----:B------:R-:W2:Y:S02]  /*15710*/  @!P1 SYNCS.PHASECHK.TRANS64 P1, [R8+URZ+0x19c50], R7 ;  /* 0x019c5007080095a7 */ /* 0x000ea4000802007f */
[----:B--2---:R-:W-:Y:S05]  /*15720*/  @!P1 BRA `(.L_x_790) ;  /* 0xfffffffc00ec9947 */ /* 0x004fea000383ffff */
[----:B------:R-:W-:Y:S05]  /*15730*/  BRA `(.L_x_789) ;  /* 0xffffff0000747947 */ /* 0x000fea000383ffff */
.L_x_809:
[----:B-1----:R-:W-:-:S04]  /*15740*/  IMAD.U32 R10, RZ, RZ, UR6 ;  /* 0x00000006ff0a7e24 */ /* 0x002fc8000f8e00ff */
[----:B------:R1:W2:Y:S03]  /*15750*/  SYNCS.PHASECHK.TRANS64.TRYWAIT P1, [R10+URZ+0x19c30], R7 ;  /* 0x019c30070a0075a7 */ /* 0x0002a6000802017f */
[----:B--2---:R-:W-:Y:S05]  /*15760*/  @!P1 NANOSLEEP.SYNCS 0x989680 ;  /* 0x009896800000995d */ /* 0x004fea0003900000 */
[----:B------:R-:W2:Y:S02]  /*15770*/  @!P1 SYNCS.PHASECHK.TRANS64 P1, [R10+URZ+0x19c30], R7 ;  /* 0x019c30070a0095a7 */ /* 0x000ea4000802007f */
[----:B--2---:R-:W-:Y:S05]  /*15780*/  @!P1 BRA `(.L_x_809) ;  /* 0xfffffffc00ec9947 */ /* 0x004fea000383ffff */
[----:B------:R-:W-:Y:S05]  /*15790*/  BRA `(.L_x_808) ;  /* 0xffffff3400c47947 */ /* 0x000fea000383ffff */
.L_x_813:
[----:B-1----:R-:W-:-:S04]  /*157a0*/  IMAD.U32 R10, RZ, RZ, UR11 ;  /* 0x0000000bff0a7e24 */ /* 0x002fc8000f8e00ff */
[----:B------:R1:W2:Y:S03]  /*157b0*/  SYNCS.PHASECHK.TRANS64.TRYWAIT P1, [R10+URZ+0x19c50], R7 ;  /* 0x019c50070a0075a7 */ /* 0x0002a6000802017f */
[----:B--2---:R-:W-:Y:S05]  /*157c0*/  @!P1 NANOSLEEP.SYNCS 0x989680 ;  /* 0x009896800000995d */ /* 0x004fea0003900000 */
[----:B------:R-:W2:Y:S02]  /*157d0*/  @!P1 SYNCS.PHASECHK.TRANS64 P1, [R10+URZ+0x19c50], R7 ;  /* 0x019c50070a0095a7 */ /* 0x000ea4000802007f */
[----:B--2---:R-:W-:Y:S05]  /*157e0*/  @!P1 BRA `(.L_x_813) ;  /* 0xfffffffc00ec9947 */ /* 0x004fea000383ffff */
[----:B------:R-:W-:Y:S05]  /*157f0*/  BRA `(.L_x_812) ;  /* 0xffffff3800147947 */ /* 0x000fea000383ffff */
.L_x_821:
[----:B-1----:R-:W-:-:S04]  /*15800*/  IMAD.U32 R8, RZ, RZ, UR6 ;  /* 0x00000006ff087e24 */ /* 0x002fc8000f8e00ff */
[----:B------:R1:W2:Y:S03]  /*15810*/  SYNCS.PHASECHK.TRANS64.TRYWAIT P1, [R8+URZ+0x19c30], R7 ;  /* 0x019c3007080075a7 */ /* 0x0002a6000802017f */
[----:B--2---:R-:W-:Y:S05]  /*15820*/  @!P1 NANOSLEEP.SYNCS 0x989680 ;  /* 0x009896800000995d */ /* 0x004fea0003900000 */
[----:B------:R-:W2:Y:S02]  /*15830*/  @!P1 SYNCS.PHASECHK.TRANS64 P1, [R8+URZ+0x19c30], R7 ;  /* 0x019c3007080095a7 */ /* 0x000ea4000802007f */
[----:B--2---:R-:W-:Y:S05]  /*15840*/  @!P1 BRA `(.L_x_821) ;  /* 0xfffffffc00ec9947 */ /* 0x004fea000383ffff */
[----:B------:R-:W-:Y:S05]  /*15850*/  BRA `(.L_x_820) ;  /* 0xffffff5800a07947 */ /* 0x000fea000383ffff */
.L_x_825:
[----:B-1----:R-:W-:-:S04]  /*15860*/  IMAD.U32 R8, RZ, RZ, UR11 ;  /* 0x0000000bff087e24 */ /* 0x002fc8000f8e00ff */
[----:B------:R1:W2:Y:S03]  /*15870*/  SYNCS.PHASECHK.TRANS64.TRYWAIT P1, [R8+URZ+0x19c50], R7 ;  /* 0x019c5007080075a7 */ /* 0x0002a6000802017f */
[----:B--2---:R-:W-:Y:S05]  /*15880*/  @!P1 NANOSLEEP.SYNCS 0x989680 ;  /* 0x009896800000995d */ /* 0x004fea0003900000 */
[----:B------:R-:W2:Y:S02]  /*15890*/  @!P1 SYNCS.PHASECHK.TRANS64 P1, [R8+URZ+0x19c50], R7 ;  /* 0x019c5007080095a7 */ /* 0x000ea4000802007f */
[----:B--2---:R-:W-:Y:S05]  /*158a0*/  @!P1 BRA `(.L_x_825) ;  /* 0xfffffffc00ec9947 */ /* 0x004fea000383ffff */
[----:B------:R-:W-:Y:S05]  /*158b0*/  BRA `(.L_x_824) ;  /* 0xffffff5800f07947 */ /* 0x000fea000383ffff */
.L_x_840:
[----:B-1----:R-:W-:-:S04]  /*158c0*/  IMAD.U32 R5, RZ, RZ, UR14 ;  /* 0x0000000eff057e24 */ /* 0x002fc8000f8e00ff */
[----:B------:R1:W2:Y:S03]  /*158d0*/  SYNCS.PHASECHK.TRANS64.TRYWAIT P1, [R5+URZ+0x19c50], R0 ;  /* 0x019c5000050075a7 */ /* 0x0002a6000802017f */
[----:B--2---:R-:W-:Y:S05]  /*158e0*/  @!P1 NANOSLEEP.SYNCS 0x989680 ;  /* 0x009896800000995d */ /* 0x004fea0003900000 */
[----:B------:R-:W2:Y:S02]  /*158f0*/  @!P1 SYNCS.PHASECHK.TRANS64 P1, [R5+URZ+0x19c50], R0 ;  /* 0x019c5000050095a7 */ /* 0x000ea4000802007f */
[----:B--2---:R-:W-:Y:S05]  /*15900*/  @!P1 BRA `(.L_x_840) ;  /* 0xfffffffc00ec9947 */ /* 0x004fea000383ffff */
[----:B------:R-:W-:Y:S05]  /*15910*/  BRA `(.L_x_839) ;  /* 0xffffff8c008c7947 */ /* 0x000fea000383ffff */
.L_x_872:
        /* <DEDUP_REMOVED lines=10> */
.L_x_944:
[----:B------:R-:W-:Y:S05]  /*159c0*/  BRA `(.L_x_945) ;  /* 0xffffffc800607947 */ /* 0x000fea000383ffff */
.L_x_875:
[----:B0-----:R0:W1:Y:S02]  /*159d0*/  SYNCS.PHASECHK.TRANS64.TRYWAIT P0, [R4+URZ+0x19c80], R21 ;  /* 0x019c8015040075a7 */ /* 0x001064000800017f */
[----:B-1----:R-:W-:Y:S05]  /*159e0*/  @!P0 NANOSLEEP.SYNCS 0x989680 ;  /* 0x009896800000895d */ /* 0x002fea0003900000 */
[----:B------:R-:W1:Y:S02]  /*159f0*/  @!P0 SYNCS.PHASECHK.TRANS64 P0, [R4+URZ+0x19c80], R21 ;  /* 0x019c8015040085a7 */ /* 0x000e64000800007f */
[----:B-1----:R-:W-:Y:S05]  /*15a00*/  @!P0 BRA `(.L_x_875) ;  /* 0xfffffffc00f08947 */ /* 0x002fea000383ffff */
[----:B------:R-:W-:Y:S05]  /*15a10*/  BRA `(.L_x_946) ;  /* 0xffffffcc00047947 */ /* 0x000fea000383ffff */
.L_x_876:
[----:B------:R-:W-:Y:S01]  /*15a20*/  BSSY B0, `(.L_x_947) ;  /* 0x0000008000007945 */ /* 0x000fe20003800000 */
[----:B------:R-:W-:Y:S02]  /*15a30*/  IMAD.MOV.U32 R13, RZ, RZ, R9 ;  /* 0x000000ffff0d7224 */ /* 0x000fe400078e0009 */
[----:B------:R-:W-:Y:S02]  /*15a40*/  IMAD.MOV.U32 R12, RZ, RZ, RZ ;  /* 0x000000ffff0c7224 */ /* 0x000fe400078e00ff */
[----:B------:R-:W-:Y:S02]  /*15a50*/  IMAD.MOV.U32 R11, RZ, RZ, 0x1e1f ;  /* 0x00001e1fff0b7424 */ /* 0x000fe400078e00ff */
[----:B------:R-:W-:-:S07]  /*15a60*/  IMAD.MOV.U32 R15, RZ, RZ, -0x1 ;  /* 0xffffffffff0f7424 */ /* 0x000fce00078e00ff */
[----:B0-----:R-:W-:Y:S05]  /*15a70*/  WARPSYNC.COLLECTIVE R15, `(.L_x_948) ;  /* 0x000000000f087348 */ /* 0x001fea0003c00000 */
[----:B------:R1:W2:Y:S02]  /*15a80*/  SHFL.IDX P6, R14, R13, R12, R11 ;  /* 0x0000000c0d0e7389 */ /* 0x0002a400000c000b */
[----:B012---:R-:W-:Y:S01]  /*15a90*/  ENDCOLLECTIVE ;  /* 0x000000000000791b */ /* 0x007fe20003800000 */
.L_x_948:
[----:B------:R-:W-:Y:S05]  /*15aa0*/  BSYNC B0 ;  /* 0x0000000000007941 */ /* 0x000fea0003800000 */
.L_x_947:
[----:B------:R-:W-:Y:S01]  /*15ab0*/  IMAD.MOV.U32 R13, RZ, RZ, R8 ;  /* 0x000000ffff0d7224 */ /* 0x000fe200078e0008 */
[----:B------:R-:W-:Y:S01]  /*15ac0*/  ISETP.GE.AND P3, PT, R7, 0x41, PT ;  /* 0x000000410700780c */ /* 0x000fe20003f66270 */
[----:B------:R-:W-:Y:S02]  /*15ad0*/  IMAD.MOV.U32 R12, RZ, RZ, RZ ;  /* 0x000000ffff0c7224 */ /* 0x000fe400078e00ff */
[----:B------:R-:W-:Y:S02]  /*15ae0*/  IMAD.MOV.U32 R11, RZ, RZ, 0x1e1f ;  /* 0x00001e1fff0b7424 */ /* 0x000fe400078e00ff */
[----:B------:R-:W-:Y:S02]  /*15af0*/  IMAD.MOV.U32 R15, RZ, RZ, -0x1 ;  /* 0xffffffffff0f7424 */ /* 0x000fe400078e00ff */
[----:B------:R-:W-:-:S07]  /*15b00*/  IMAD.MOV.U32 R0, RZ, RZ, R14 ;  /* 0x000000ffff007224 */ /* 0x000fce00078e000e */
[----:B------:R-:W-:Y:S05]  /*15b10*/  WARPSYNC.COLLECTIVE R15, `(.L_x_949) ;  /* 0x000000000f087348 */ /* 0x000fea0003c00000 */
[----:B------:R0:W1:Y:S02]  /*15b20*/  SHFL.IDX P6, R14, R13, R12, R11 ;  /* 0x0000000c0d0e7389 */ /* 0x00006400000c000b */
[----:B01----:R-:W-:Y:S01]  /*15b30*/  ENDCOLLECTIVE ;  /* 0x000000000000791b */ /* 0x003fe20003800000 */
.L_x_949:
[----:B------:R-:W-:Y:S02]  /*15b40*/  IMAD.MOV.U32 R13, RZ, RZ, R9 ;  /* 0x000000ffff0d7224 */ /* 0x000fe400078e0009 */
[----:B------:R-:W-:Y:S02]  /*15b50*/  IMAD.MOV.U32 R12, RZ, RZ, 0x1 ;  /* 0x00000001ff0c7424 */ /* 0x000fe400078e00ff */
[----:B------:R-:W-:-:S07]  /*15b60*/  IMAD.MOV.U32 R2, RZ, RZ, R14 ;  /* 0x000000ffff027224 */ /* 0x000fce00078e000e */
[----:B------:R-:W-:Y:S05]  /*15b70*/  WARPSYNC.COLLECTIVE R15, `(.L_x_950) ;  /* 0x000000000f087348 */ /* 0x000fea0003c00000 */
[----:B------:R0:W1:Y:S02]  /*15b80*/  SHFL.IDX P6, R14, R13, R12, R11 ;  /* 0x0000000c0d0e7389 */ /* 0x00006400000c000b */
[----:B01----:R-:W-:Y:S01]  /*15b90*/  ENDCOLLECTIVE ;  /* 0x000000000000791b */ /* 0x003fe20003800000 */
.L_x_950:
[----:B------:R-:W-:-:S05]  /*15ba0*/  IADD3 R2, P0, R26, R2, RZ ;  /* 0x000000021a027210 */ /* 0x000fca0007f1e0ff */
[----:B------:R-:W-:Y:S01]  /*15bb0*/  IMAD.X R3, RZ, RZ, R0, P0 ;  /* 0x000000ffff037224 */ /* 0x000fe200000e0600 */
[----:B------:R-:W-:Y:S01]  /*15bc0*/  ISETP.LT.OR P0, PT, R7, 0x1, P5 ;  /* 0x000000010700780c */ /* 0x000fe20002f01670 */
[----:B------:R-:W-:Y:S02]  /*15bd0*/  IMAD.IADD R0, R16, 0x1, R10 ;  /* 0x0000000110007824 */ /* 0x000fe400078e020a */
[----:B------:R-:W-:-:S10]  /*15be0*/  IMAD.MOV.U32 R13, RZ, RZ, R8 ;  /* 0x000000ffff0d7224 */ /* 0x000fd400078e0008 */
[----:B------:R-:W-:Y:S01]  /*15bf0*/  @!PT LDS RZ, [RZ] ;  /* 0x00000000fffff984 */ /* 0x000fe20000000800 */
[----:B------:R-:W-:Y:S01]  /*15c00*/  @!PT LDS RZ, [RZ] ;  /* 0x00000000fffff984 */ /* 0x000fe20000000800 */
[----:B------:R-:W-:Y:S01]  /*15c10*/  @!PT LDS RZ, [RZ] ;  /* 0x00000000fffff984 */ /* 0x000fe20000000800 */
[----:B------:R0:W-:Y:S01]  /*15c20*/  LDGSTS.E.BYPASS.LTC128B.128 [R0+0x9000], desc[UR50][R2.64], !P0 ;  /* 0x0900000002007fae */ /* 0x0001e2000c101d72 */
[----:B------:R-:W-:Y:S01]  /*15c30*/  ISETP.LT.OR P0, PT, R7, 0x1, P4 ;  /* 0x000000010700780c */ /* 0x000fe20002701670 */
[----:B------:R-:W-:-:S12]  /*15c40*/  IMAD.MOV.U32 R9, RZ, RZ, R14 ;  /* 0x000000ffff097224 */ /* 0x000fd800078e000e */
[----:B0-----:R-:W-:Y:S05]  /*15c50*/  WARPSYNC.COLLECTIVE R15, `(.L_x_951) ;  /* 0x000000000f087348 */ /* 0x001fea0003c00000 */
[----:B------:R1:W2:Y:S02]  /*15c60*/  SHFL.IDX P6, R14, R13, R12, R11 ;  /* 0x0000000c0d0e7389 */ /* 0x0002a400000c000b */
[----:B012---:R-:W-:Y:S01]  /*15c70*/  ENDCOLLECTIVE ;  /* 0x000000000000791b */ /* 0x007fe20003800000 */
.L_x_951:
[----:B------:R-:W-:Y:S01]  /*15c80*/  @!PT LDS RZ, [RZ] ;  /* 0x00000000fffff984 */ /* 0x000fe20000000800 */
[----:B------:R-:W-:Y:S01]  /*15c90*/  @!PT LDS RZ, [RZ] ;  /* 0x00000000fffff984 */ /* 0x000fe20000000800 */
[----:B------:R-:W-:Y:S01]  /*15ca0*/  @!PT LDS RZ, [RZ] ;  /* 0x00000000fffff984 */ /* 0x000fe20000000800 */
[----:B------:R-:W-:Y:S01]  /*15cb0*/  LDGSTS.E.BYPASS.LTC128B.128 [R0+0xa000], desc[UR50][R2.64+0x20], !P0 ;  /* 0x0a00002002007fae */ /* 0x000fe2000c101d72 */
[----:B------:R-:W-:-:S13]  /*15cc0*/  ISETP.LT.OR P0, PT, R7, 0x1, P2 ;  /* 0x000000010700780c */ /* 0x000fda0001701670 */
[----:B------:R0:W-:Y:S02]  /*15cd0*/  LDGSTS.E.BYPASS.LTC128B.128 [R0+0xb000], desc[UR50][R2.64+0x40], !P0 ;  /* 0x0b00004002007fae */ /* 0x0001e4000c101d72 */
[----:B0-----:R-:W-:Y:S01]  /*15ce0*/  IMAD.MOV.U32 R2, RZ, RZ, R14 ;  /* 0x000000ffff027224 */ /* 0x001fe200078e000e */
[----:B------:R-:W-:Y:S06]  /*15cf0*/  BRA `(.L_x_952) ;  /* 0xffffffcc000c7947 */ /* 0x000fec000383ffff */
.L_x_881:
[----:B---3--:R3:W4:Y:S02]  /*15d00*/  SYNCS.PHASECHK.TRANS64.TRYWAIT P0, [R4+URZ+0x19c40], R21 ;  /* 0x019c4015040075a7 */ /* 0x008724000800017f */
[----:B----4-:R-:W-:Y:S05]  /*15d10*/  @!P0 NANOSLEEP.SYNCS 0x989680 ;  /* 0x009896800000895d */ /* 0x010fea0003900000 */
[----:B------:R-:W4:Y:S02]  /*15d20*/  @!P0 SYNCS.PHASECHK.TRANS64 P0, [R4+URZ+0x19c40], R21 ;  /* 0x019c4015040085a7 */ /* 0x000f24000800007f */
[----:B----4-:R-:W-:Y:S05]  /*15d30*/  @!P0 BRA `(.L_x_881) ;  /* 0xfffffffc00f08947 */ /* 0x010fea000383ffff */
[----:B------:R-:W-:Y:S05]  /*15d40*/  BRA `(.L_x_953) ;  /* 0xffffffcc00707947 */ /* 0x000fea000383ffff */
.L_x_882:
[----:B------:R-:W-:Y:S01]  /*15d50*/  BSSY B0, `(.L_x_954) ;  /* 0x0000008000007945 */ /* 0x000fe20003800000 */
[----:B------:R-:W-:Y:S02]  /*15d60*/  IMAD.MOV.U32 R13, RZ, RZ, R6 ;  /* 0x000000ffff0d7224 */ /* 0x000fe400078e0006 */
[----:B------:R-:W-:Y:S02]  /*15d70*/  IMAD.MOV.U32 R12, RZ, RZ, RZ ;  /* 0x000000ffff0c7224 */ /* 0x000fe400078e00ff */
[----:B------:R-:W-:Y:S02]  /*15d80*/  IMAD.MOV.U32 R11, RZ, RZ, 0x1e1f ;  /* 0x00001e1fff0b7424 */ /* 0x000fe400078e00ff */
[----:B------:R-:W-:-:S07]  /*15d90*/  IMAD.MOV.U32 R15, RZ, RZ, -0x1 ;  /* 0xffffffffff0f7424 */ /* 0x000fce00078e00ff */
[----:B0-23--:R-:W-:Y:S05]  /*15da0*/  WARPSYNC.COLLECTIVE R15, `(.L_x_955) ;  /* 0x000000000f087348 */ /* 0x00dfea0003c00000 */
[----:B------:R1:W4:Y:S02]  /*15db0*/  SHFL.IDX P6, R14, R13, R12, R11 ;  /* 0x0000000c0d0e7389 */ /* 0x00032400000c000b */
[----:B01234-:R-:W-:Y:S01]  /*15dc0*/  ENDCOLLECTIVE ;  /* 0x000000000000791b */ /* 0x01ffe20003800000 */
.L_x_955:
[----:B------:R-:W-:Y:S05]  /*15dd0*/  BSYNC B0 ;  /* 0x0000000000007941 */ /* 0x000fea0003800000 */
.L_x_954:
        /* <DEDUP_REMOVED lines=8> */
.L_x_956:
[----:B------:R-:W-:Y:S02]  /*15e60*/  IMAD.MOV.U32 R13, RZ, RZ, R6 ;  /* 0x000000ffff0d7224 */ /* 0x000fe400078e0006 */
[----:B------:R-:W-:Y:S02]  /*15e70*/  IMAD.MOV.U32 R12, RZ, RZ, 0x1 ;  /* 0x00000001ff0c7424 */ /* 0x000fe400078e00ff */
[----:B------:R-:W-:-:S07]  /*15e80*/  IMAD.MOV.U32 R3, RZ, RZ, R14 ;  /* 0x000000ffff037224 */ /* 0x000fce00078e000e */
[----:B------:R-:W-:Y:S05]  /*15e90*/  WARPSYNC.COLLECTIVE R15, `(.L_x_957) ;  /* 0x000000000f087348 */ /* 0x000fea0003c00000 */
[----:B------:R0:W1:Y:S02]  /*15ea0*/  SHFL.IDX P6, R14, R13, R12, R11 ;  /* 0x0000000c0d0e7389 */ /* 0x00006400000c000b */
[----:B01----:R-:W-:Y:S01]  /*15eb0*/  ENDCOLLECTIVE ;  /* 0x000000000000791b */ /* 0x003fe20003800000 */
.L_x_957:
        /* <DEDUP_REMOVED lines=10> */
.L_x_958:
        /* <DEDUP_REMOVED lines=8> */
.L_x_887:
[----:B------:R-:W-:Y:S02]  /*15fe0*/  IMAD.MOV.U32 R13, RZ, RZ, R0 ;  /* 0x000000ffff0d7224 */ /* 0x000fe400078e0000 */
[----:B------:R-:W-:Y:S02]  /*15ff0*/  IMAD.MOV.U32 R12, RZ, RZ, RZ ;  /* 0x000000ffff0c7224 */ /* 0x000fe400078e00ff */
[----:B------:R-:W-:Y:S02]  /*16000*/  IMAD.MOV.U32 R11, RZ, RZ, 0x1e1f ;  /* 0x00001e1fff0b7424 */ /* 0x000fe400078e00ff */
[----:B------:R-:W-:Y:S02]  /*16010*/  IMAD.MOV.U32 R15, RZ, RZ, -0x1 ;  /* 0xffffffffff0f7424 */ /* 0x000fe400078e00ff */
[----:B------:R-:W-:-:S07]  /*16020*/  VIADD R5, R10, UR43 ;  /* 0x0000002b0a057c36 */ /* 0x000fce0008000000 */
[----:B-----5:R-:W-:Y:S05]  /*16030*/  WARPSYNC.COLLECTIVE R15, `(.L_x_960) ;  /* 0x000000000f087348 */ /* 0x020fea0003c00000 */
[----:B------:R0:W1:Y:S02]  /*16040*/  SHFL.IDX P6, R14, R13, R12, R11 ;  /* 0x0000000c0d0e7389 */ /* 0x00006400000c000b */
[----:B01---5:R-:W-:Y:S01]  /*16050*/  ENDCOLLECTIVE ;  /* 0x000000000000791b */ /* 0x023fe20003800000 */
.L_x_960:
[----:B------:R-:W-:Y:S01]  /*16060*/  ISETP.GE.AND P1, PT, R5, UR41, PT ;  /* 0x0000002905007c0c */ /* 0x000fe2000bf26270 */
[----:B------:R-:W-:Y:S02]  /*16070*/  IMAD.MOV.U32 R13, RZ, RZ, R4 ;  /* 0x000000ffff0d7224 */ /* 0x000fe400078e0004 */
[----:B------:R-:W-:-:S10]  /*16080*/  IMAD.MOV.U32 R2, RZ, RZ, R14 ;  /* 0x000000ffff027224 */ /* 0x000fd400078e000e */
[----:B------:R-:W-:Y:S05]  /*16090*/  WARPSYNC.COLLECTIVE R15, `(.L_x_961) ;  /* 0x000000000f087348 */ /* 0x000fea0003c00000 */
[----:B------:R0:W1:Y:S02]  /*160a0*/  SHFL.IDX P6, R14, R13, R12, R11 ;  /* 0x0000000c0d0e7389 */ /* 0x00006400000c000b */
[----:B01----:R-:W-:Y:S01]  /*160b0*/  ENDCOLLECTIVE ;  /* 0x000000000000791b */ /* 0x003fe20003800000 */
.L_x_961:
[----:B------:R-:W-:Y:S02]  /*160c0*/  IMAD.MOV.U32 R13, RZ, RZ, R0 ;  /* 0x000000ffff0d7224 */ /* 0x000fe400078e0000 */
[----:B------:R-:W-:Y:S02]  /*160d0*/  IMAD.MOV.U32 R12, RZ, RZ, 0x1 ;  /* 0x00000001ff0c7424 */ /* 0x000fe400078e00ff */
[----:B------:R-:W-:-:S07]  /*160e0*/  IMAD.MOV.U32 R3, RZ, RZ, R14 ;  /* 0x000000ffff037224 */ /* 0x000fce00078e000e */
[----:B------:R-:W-:Y:S05]  /*160f0*/  WARPSYNC.COLLECTIVE R15, `(.L_x_962) ;  /* 0x000000000f087348 */ /* 0x000fea0003c00000 */
[----:B------:R0:W1:Y:S02]  /*16100*/  SHFL.IDX P6, R14, R13, R12, R11 ;  /* 0x0000000c0d0e7389 */ /* 0x00006400000c000b */
[----:B01----:R-:W-:Y:S01]  /*16110*/  ENDCOLLECTIVE ;  /* 0x000000000000791b */ /* 0x003fe20003800000 */
.L_x_962:
[----:B------:R-:W-:-:S05]  /*16120*/  @!P1 IADD3 R3, P0, R9, R3, RZ ;  /* 0x0000000309039210 */ /* 0x000fca0007f1e0ff */
[----:B------:R-:W-:-:S05]  /*16130*/  @!P1 IMAD.X R2, RZ, RZ, R2, P0 ;  /* 0x000000ffff029224 */ /* 0x000fca00000e0602 */
[----:B------:R-:W-:Y:S01]  /*16140*/  @!P1 LOP3.LUT R3, R3, R2, RZ, 0x3c, !PT ;  /* 0x0000000203039212 */ /* 0x000fe200078e3cff */
[----:B------:R-:W-:-:S03]  /*16150*/  IMAD.MOV.U32 R13, RZ, RZ, R4 ;  /* 0x000000ffff0d7224 */ /* 0x000fc600078e0004 */
[----:B------:R-:W-:-:S04]  /*16160*/  @!P1 LOP3.LUT R2, R3, R2, RZ, 0x3c, !PT ;  /* 0x0000000203029212 */ /* 0x000fc800078e3cff */
[----:B------:R-:W-:Y:S01]  /*16170*/  @!P1 LOP3.LUT R3, R3, R2, RZ, 0x3c, !PT ;  /* 0x0000000203039212 */ /* 0x000fe200078e3cff */
[----:B------:R-:W-:-:S07]  /*16180*/  IMAD.MOV.U32 R0, RZ, RZ, R14 ;  /* 0x000000ffff007224 */ /* 0x000fce00078e000e */
[----:B------:R-:W-:Y:S05]  /*16190*/  WARPSYNC.COLLECTIVE R15, `(.L_x_963) ;  /* 0x000000000f087348 */ /* 0x000fea0003c00000 */
[----:B------:R0:W1:Y:S02]  /*161a0*/  SHFL.IDX P6, R14, R13, R12, R11 ;  /* 0x0000000c0d0e7389 */ /* 0x00006400000c000b */
[----:B01----:R-:W-:Y:S01]  /*161b0*/  ENDCOLLECTIVE ;  /* 0x000000000000791b */ /* 0x003fe20003800000 */
.L_x_963:
        /* <DEDUP_REMOVED lines=13> */
.L_x_964:
[----:B------:R-:W-:-:S13]  /*16290*/  ISETP.GE.AND P1, PT, R2, UR41, PT ;  /* 0x0000002902007c0c */ /* 0x000fda000bf26270 */
[----:B------:R-:W-:Y:S01]  /*162a0*/  @!P1 IADD3 R2, P0, R9, R4, RZ ;  /* 0x0000000409029210 */ /* 0x000fe20007f1e0ff */
[----:B------:R-:W-:-:S04]  /*162b0*/  IMAD.MOV.U32 R13, RZ, RZ, R7 ;  /* 0x000000ffff0d7224 */ /* 0x000fc800078e0007 */
[----:B------:R-:W-:-:S04]  /*162c0*/  @!P1 IMAD.X R0, RZ, RZ, R0, P0 ;  /* 0x000000ffff009224 */ /* 0x000fc800000e0600 */
[----:B------:R-:W-:Y:S02]  /*162d0*/  @!P1 IMAD.MOV.U32 R3, RZ, RZ, R0 ;  /* 0x000000ffff039224 */ /* 0x000fe400078e0000 */
[----:B------:R-:W-:-:S07]  /*162e0*/  IMAD.MOV.U32 R6, RZ, RZ, R14 ;  /* 0x000000ffff067224 */ /* 0x000fce00078e000e */
[----:B------:R-:W-:Y:S05]  /*162f0*/  WARPSYNC.COLLECTIVE R15, `(.L_x_965) ;  /* 0x000000000f087348 */ /* 0x000fea0003c00000 */
[----:B------:R0:W1:Y:S02]  /*16300*/  SHFL.IDX P6, R14, R13, R12, R11 ;  /* 0x0000000c0d0e7389 */ /* 0x00006400000c000b */
[----:B01----:R-:W-:Y:S01]  /*16310*/  ENDCOLLECTIVE ;  /* 0x000000000000791b */ /* 0x003fe20003800000 */
.L_x_965:
[----:B------:R-:W-:Y:S01]  /*16320*/  @!PT LDS RZ, [RZ] ;  /* 0x00000000fffff984 */ /* 0x000fe20000000800 */
[----:B------:R-:W-:Y:S01]  /*16330*/  @!PT LDS RZ, [RZ] ;  /* 0x00000000fffff984 */ /* 0x000fe20000000800 */
[----:B------:R-:W-:Y:S01]  /*16340*/  @!PT LDS RZ, [RZ] ;  /* 0x00000000fffff984 */ /* 0x000fe20000000800 */
[----:B------:R0:W-:Y:S04]  /*16350*/  @!P1 LDGSTS.E.BYPASS.LTC128B.128 [R8+0xf800], desc[UR50][R2.64], !P3 ;  /* 0x0f80000002089fae */ /* 0x0001e8000d901d72 */
[----:B------:R0:W-:Y:S04]  /*16360*/  @!P1 LDGSTS.E.BYPASS.LTC128B.128 [R8+0x11000], desc[UR50][R2.64+0x20], !P4 ;  /* 0x1100002002089fae */ /* 0x0001e8000e101d72 */
[----:B------:R0:W-:Y:S01]  /*16370*/  @!P1 LDGSTS.E.BYPASS.LTC128B.128 [R8+0x12800], desc[UR50][R2.64+0x40], !P5 ;  /* 0x1280004002089fae */ /* 0x0001e2000e901d72 */
[----:B------:R-:W-:Y:S05]  /*16380*/  BRA `(.L_x_966) ;  /* 0xffffffd000c87947 */ /* 0x000fea000383ffff */
.L_x_892:
[----:B0-----:R0:W1:Y:S02]  /*16390*/  SYNCS.PHASECHK.TRANS64.TRYWAIT P0, [R16+URZ+0x19c20], R3 ;  /* 0x019c2003100075a7 */ /* 0x001064000800017f */
[----:B-1----:R-:W-:Y:S05]  /*163a0*/  @!P0 NANOSLEEP.SYNCS 0x989680 ;  /* 0x009896800000895d */ /* 0x002fea0003900000 */
[----:B------:R-:W1:Y:S02]  /*163b0*/  @!P0 SYNCS.PHASECHK.TRANS64 P0, [R16+URZ+0x19c20], R3 ;  /* 0x019c2003100085a7 */ /* 0x000e64000800007f */
[----:B-1----:R-:W-:Y:S05]  /*163c0*/  @!P0 BRA `(.L_x_892) ;  /* 0xfffffffc00f08947 */ /* 0x002fea000383ffff */
[----:B------:R-:W-:Y:S05]  /*163d0*/  BRA `(.L_x_967) ;  /* 0xffffffd400387947 */ /* 0x000fea000383ffff */
.L_x_896:
[----:B0-----:R0:W1:Y:S02]  /*163e0*/  SYNCS.PHASECHK.TRANS64.TRYWAIT P0, [R4+URZ+0x19c80], R10 ;  /* 0x019c800a040075a7 */ /* 0x001064000800017f */
[----:B-1----:R-:W-:Y:S05]  /*163f0*/  @!P0 NANOSLEEP.SYNCS 0x989680 ;  /* 0x009896800000895d */ /* 0x002fea0003900000 */
[----:B------:R-:W1:Y:S02]  /*16400*/  @!P0 SYNCS.PHASECHK.TRANS64 P0, [R4+URZ+0x19c80], R10 ;  /* 0x019c800a040085a7 */ /* 0x000e64000800007f */
[----:B-1----:R-:W-:Y:S05]  /*16410*/  @!P0 BRA `(.L_x_896) ;  /* 0xfffffffc00f08947 */ /* 0x002fea000383ffff */
[----:B------:R-:W-:Y:S05]  /*16420*/  BRA `(.L_x_968) ;  /* 0xffffffd400fc7947 */ /* 0x000fea000383ffff */
.L_x_897:
        /* <DEDUP_REMOVED lines=8> */
.L_x_970:
[----:B------:R-:W-:Y:S05]  /*164b0*/  BSYNC B0 ;  /* 0x0000000000007941 */ /* 0x000fea0003800000 */
.L_x_969:
        /* <DEDUP_REMOVED lines=10> */
.L_x_971:
        /* <DEDUP_REMOVED lines=11> */
.L_x_972:
        /* <DEDUP_REMOVED lines=11> */
.L_x_973:
[----:B------:R-:W-:Y:S01]  /*166c0*/  IMAD.MOV.U32 R2, RZ, RZ, R14 ;  /* 0x000000ffff027224 */ /* 0x000fe200078e000e */
[----:B------:R-:W-:Y:S06]  /*166d0*/  BRA `(.L_x_974) ;  /* 0xffffffd400e87947 */ /* 0x000fec000383ffff */
.L_x_902:
[----:B---3--:R3:W4:Y:S02]  /*166e0*/  SYNCS.PHASECHK.TRANS64.TRYWAIT P0, [R4+URZ+0x19c40], R10 ;  /* 0x019c400a040075a7 */ /* 0x008724000800017f */
[----:B----4-:R-:W-:Y:S05]  /*166f0*/  @!P0 NANOSLEEP.SYNCS 0x989680 ;  /* 0x009896800000895d */ /* 0x010fea0003900000 */
[----:B------:R-:W4:Y:S02]  /*16700*/  @!P0 SYNCS.PHASECHK.TRANS64 P0, [R4+URZ+0x19c40], R10 ;  /* 0x019c400a040085a7 */ /* 0x000f24000800007f */
[----:B----4-:R-:W-:Y:S05]  /*16710*/  @!P0 BRA `(.L_x_902) ;  /* 0xfffffffc00f08947 */ /* 0x010fea000383ffff */
[----:B------:R-:W-:Y:S05]  /*16720*/  BRA `(.L_x_975) ;  /* 0xffffffd8004c7947 */ /* 0x000fea000383ffff */
.L_x_903:
        /* <DEDUP_REMOVED lines=8> */
.L_x_977:
[----:B------:R-:W-:Y:S05]  /*167b0*/  BSYNC B0 ;  /* 0x0000000000007941 */ /* 0x000fea0003800000 */
.L_x_976:
        /* <DEDUP_REMOVED lines=8> */
.L_x_978:
[----:B------:R-:W-:Y:S02]  /*16840*/  IMAD.MOV.U32 R13, RZ, RZ, R8 ;  /* 0x000000ffff0d7224 */ /* 0x000fe400078e0008 */
[----:B------:R-:W-:Y:S02]  /*16850*/  IMAD.MOV.U32 R12, RZ, RZ, 0x1 ;  /* 0x00000001ff0c7424 */ /* 0x000fe400078e00ff */
[----:B------:R-:W-:-:S07]  /*16860*/  IMAD.MOV.U32 R2, RZ, RZ, R14 ;  /* 0x000000ffff027224 */ /* 0x000fce00078e000e */
[----:B------:R-:W-:Y:S05]  /*16870*/  WARPSYNC.COLLECTIVE R15, `(.L_x_979) ;  /* 0x000000000f087348 */ /* 0x000fea0003c00000 */
[----:B------:R0:W1:Y:S02]  /*16880*/  SHFL.IDX P6, R14, R13, R12, R11 ;  /* 0x0000000c0d0e7389 */ /* 0x00006400000c000b */
[----:B01----:R-:W-:Y:S01]  /*16890*/  ENDCOLLECTIVE ;  /* 0x000000000000791b */ /* 0x003fe20003800000 */
.L_x_979:
        /* <DEDUP_REMOVED lines=13> */
.L_x_980:
[----:B------:R-:W-:Y:S01]  /*16970*/  IMAD.MOV.U32 R2, RZ, RZ, R14 ;  /* 0x000000ffff027224 */ /* 0x000fe200078e000e */
[----:B------:R-:W-:Y:S06]  /*16980*/  BRA `(.L_x_981) ;  /* 0xffffffd800407947 */ /* 0x000fec000383ffff */
.L_x_908:
[----:B0-----:R0:W4:Y:S02]  /*16990*/  SYNCS.PHASECHK.TRANS64.TRYWAIT P2, [R2+URZ+0x19c70], R3 ;  /* 0x019c7003020075a7 */ /* 0x001124000804017f */
[----:B----4-:R-:W-:Y:S05]  /*169a0*/  @!P2 NANOSLEEP.SYNCS 0x989680 ;  /* 0x009896800000a95d */ /* 0x010fea0003900000 */
[----:B------:R-:W4:Y:S02]  /*169b0*/  @!P2 SYNCS.PHASECHK.TRANS64 P2, [R2+URZ+0x19c70], R3 ;  /* 0x019c70030200a5a7 */ /* 0x000f24000804007f */
[----:B----4-:R-:W-:Y:S05]  /*169c0*/  @!P2 BRA `(.L_x_908) ;  /* 0xfffffffc00f0a947 */ /* 0x010fea000383ffff */
[----:B------:R-:W-:Y:S05]  /*169d0*/  BRA `(.L_x_982) ;  /* 0xffffffd800ac7947 */ /* 0x000fea000383ffff */
.L_x_910:
[----:B0-----:R0:W2:Y:S02]  /*169e0*/  SYNCS.PHASECHK.TRANS64.TRYWAIT P2, [R2+URZ+0x19c60], R4 ;  /* 0x019c6004020075a7 */ /* 0x0010a4000804017f */
[----:B--2---:R-:W-:Y:S05]  /*169f0*/  @!P2 NANOSLEEP.SYNCS 0x989680 ;  /* 0x009896800000a95d */ /* 0x004fea0003900000 */
[----:B------:R-:W2:Y:S02]  /*16a00*/  @!P2 SYNCS.PHASECHK.TRANS64 P2, [R2+URZ+0x19c60], R4 ;  /* 0x019c60040200a5a7 */ /* 0x000ea4000804007f */
[----:B--2---:R-:W-:Y:S05]  /*16a10*/  @!P2 BRA `(.L_x_910) ;  /* 0xfffffffc00f0a947 */ /* 0x004fea000383ffff */
[----:B------:R-:W-:Y:S05]  /*16a20*/  BRA `(.L_x_983) ;  /* 0xffffffd800bc7947 */ /* 0x000fea000383ffff */
.L_x_918:
[----:B0-----:R0:W1:Y:S02]  /*16a30*/  SYNCS.PHASECHK.TRANS64.TRYWAIT P2, [R3+URZ+0x19c70], R0 ;  /* 0x019c7000030075a7 */ /* 0x001064000804017f */
[----:B-1----:R-:W-:Y:S05]  /*16a40*/  @!P2 NANOSLEEP.SYNCS 0x989680 ;  /* 0x009896800000a95d */ /* 0x002fea0003900000 */
[----:B------:R-:W1:Y:S02]  /*16a50*/  @!P2 SYNCS.PHASECHK.TRANS64 P2, [R3+URZ+0x19c70], R0 ;  /* 0x019c70000300a5a7 */ /* 0x000e64000804007f */
[----:B-1----:R-:W-:Y:S05]  /*16a60*/  @!P2 BRA `(.L_x_918) ;  /* 0xfffffffc00f0a947 */ /* 0x002fea000383ffff */
[----:B------:R-:W-:Y:S05]  /*16a70*/  BRA `(.L_x_984) ;  /* 0xffffffe0002c7947 */ /* 0x000fea000383ffff */
.L_x_920:
[----:B0-----:R0:W1:Y:S02]  /*16a80*/  SYNCS.PHASECHK.TRANS64.TRYWAIT P2, [R3+URZ+0x19c60], R0 ;  /* 0x019c6000030075a7 */ /* 0x001064000804017f */
[----:B-1----:R-:W-:Y:S05]  /*16a90*/  @!P2 NANOSLEEP.SYNCS 0x989680 ;  /* 0x009896800000a95d */ /* 0x002fea0003900000 */
[----:B------:R-:W1:Y:S02]  /*16aa0*/  @!P2 SYNCS.PHASECHK.TRANS64 P2, [R3+URZ+0x19c60], R0 ;  /* 0x019c60000300a5a7 */ /* 0x000e64000804007f */
[----:B-1----:R-:W-:Y:S05]  /*16ab0*/  @!P2 BRA `(.L_x_920) ;  /* 0xfffffffc00f0a947 */ /* 0x002fea000383ffff */
[----:B------:R-:W-:Y:S05]  /*16ac0*/  BRA `(.L_x_985) ;  /* 0xffffffe000387947 */ /* 0x000fea000383ffff */
.L_x_927:
[----:B0-----:R0:W1:Y:S02]  /*16ad0*/  SYNCS.PHASECHK.TRANS64.TRYWAIT P0, [R5+URZ+0x19c20], R0 ;  /* 0x019c2000050075a7 */ /* 0x001064000800017f */
[----:B-1----:R-:W-:Y:S05]  /*16ae0*/  @!P0 NANOSLEEP.SYNCS 0x989680 ;  /* 0x009896800000895d */ /* 0x002fea0003900000 */
[----:B------:R-:W1:Y:S02]  /*16af0*/  @!P0 SYNCS.PHASECHK.TRANS64 P0, [R5+URZ+0x19c20], R0 ;  /* 0x019c2000050085a7 */ /* 0x000e64000800007f */
[----:B-1----:R-:W-:Y:S05]  /*16b00*/  @!P0 BRA `(.L_x_927) ;  /* 0xfffffffc00f08947 */ /* 0x002fea000383ffff */
[----:B------:R-:W-:Y:S05]  /*16b10*/  BRA `(.L_x_986) ;  /* 0xffffffe400d47947 */ /* 0x000fea000383ffff */
.L_x_928:
        /* <DEDUP_REMOVED lines=11> */
.L_x_988:
[----:B------:R-:W-:Y:S05]  /*16bd0*/  BSYNC B0 ;  /* 0x0000000000007941 */ /* 0x000fea0003800000 */
.L_x_987:
[----:B------:R-:W-:Y:S05]  /*16be0*/  BRA `(.L_x_989) ;  /* 0xffffffe400bc7947 */ /* 0x000fea000383ffff */
.L_x_931:
[----:B------:R-:W-:Y:S01]  /*16bf0*/  BSSY B1, `(.L_x_990) ;  /* 0x0000006000017945 */ /* 0x000fe20003800000 */
[----:B------:R-:W-:-:S07]  /*16c00*/  IMAD.MOV.U32 R15, RZ, RZ, -0x1 ;  /* 0xffffffffff0f7424 */ /* 0x000fce00078e00ff */
[----:B0-----:R-:W-:Y:S05]  /*16c10*/  WARPSYNC.COLLECTIVE R15, `(.L_x_991) ;  /* 0x000000000f0c7348 */ /* 0x001fea0003c00000 */
[----:B------:R-:W-:Y:S02]  /*16c20*/  ELECT P6, UR62, PT ;  /* 0x00000000003e782f */ /* 0x000fe400038c0000 */
[----:B------:R-:W-:Y:S01]  /*16c30*/  MOV R14, UR62 ;  /* 0x0000003e000e7c02 */ /* 0x000fe20008000f00 */
[----:B0-----:R-:W-:Y:S10]  /*16c40*/  ENDCOLLECTIVE ;  /* 0x000000000000791b */ /* 0x001ff40003800000 */
.L_x_991:
[----:B------:R-:W-:Y:S05]  /*16c50*/  BSYNC B1 ;  /* 0x0000000000017941 */ /* 0x000fea0003800000 */
.L_x_990:
[----:B------:R-:W-:Y:S05]  /*16c60*/  BRA `(.L_x_992) ;  /* 0xffffffe400b47947 */ /* 0x000fea000383ffff */
.L_x_933:
[----:B0-----:R0:W1:Y:S02]  /*16c70*/  SYNCS.PHASECHK.TRANS64.TRYWAIT P1, [R3+URZ+0x19c40], R2 ;  /* 0x019c4002030075a7 */ /* 0x001064000802017f */
[----:B-1----:R-:W-:Y:S05]  /*16c80*/  @!P1 NANOSLEEP.SYNCS 0x989680 ;  /* 0x009896800000995d */ /* 0x002fea0003900000 */
[----:B------:R-:W1:Y:S02]  /*16c90*/  @!P1 SYNCS.PHASECHK.TRANS64 P1, [R3+URZ+0x19c40], R2 ;  /* 0x019c4002030095a7 */ /* 0x000e64000802007f */
[----:B-1----:R-:W-:Y:S05]  /*16ca0*/  @!P1 BRA `(.L_x_933) ;  /* 0xfffffffc00f09947 */ /* 0x002fea000383ffff */
[----:B------:R-:W-:Y:S05]  /*16cb0*/  BRA `(.L_x_993) ;  /* 0xffffffe400d47947 */ /* 0x000fea000383ffff */
.L_x_935:
[----:B-1----:R1:W2:Y:S02]  /*16cc0*/  SYNCS.PHASECHK.TRANS64.TRYWAIT P1, [R5+URZ+0x19c40], R0 ;  /* 0x019c4000050075a7 */ /* 0x0022a4000802017f */
[----:B--2---:R-:W-:Y:S05]  /*16cd0*/  @!P1 NANOSLEEP.SYNCS 0x989680 ;  /* 0x009896800000995d */ /* 0x004fea0003900000 */
[----:B------:R-:W2:Y:S02]  /*16ce0*/  @!P1 SYNCS.PHASECHK.TRANS64 P1, [R5+URZ+0x19c40], R0 ;  /* 0x019c4000050095a7 */ /* 0x000ea4000802007f */
[----:B--2---:R-:W-:Y:S05]  /*16cf0*/  @!P1 BRA `(.L_x_935) ;  /* 0xfffffffc00f09947 */ /* 0x004fea000383ffff */
[----:B------:R-:W-:Y:S05]  /*16d00*/  BRA `(.L_x_994) ;  /* 0xffffffe400e07947 */ /* 0x000fea000383ffff */
.L_x_937:
[----:B--2---:R2:W3:Y:S02]  /*16d10*/  SYNCS.PHASECHK.TRANS64.TRYWAIT P1, [R3+URZ+0x19c60], R2 ;  /* 0x019c6002030075a7 */ /* 0x0044e4000802017f */
[----:B---3--:R-:W-:Y:S05]  /*16d20*/  @!P1 NANOSLEEP.SYNCS 0x989680 ;  /* 0x009896800000995d */ /* 0x008fea0003900000 */
[----:B------:R-:W3:Y:S02]  /*16d30*/  @!P1 SYNCS.PHASECHK.TRANS64 P1, [R3+URZ+0x19c60], R2 ;  /* 0x019c6002030095a7 */ /* 0x000ee4000802007f */
[----:B---3--:R-:W-:Y:S05]  /*16d40*/  @!P1 BRA `(.L_x_937) ;  /* 0xfffffffc00f09947 */ /* 0x008fea000383ffff */
[----:B------:R-:W-:Y:S05]  /*16d50*/  BRA `(.L_x_995) ;  /* 0xffffffe400dc7947 */ /* 0x000fea000383ffff */
.L_x_939:
[----:B---3--:R3:W4:Y:S02]  /*16d60*/  SYNCS.PHASECHK.TRANS64.TRYWAIT P1, [R5+URZ+0x19c60], R0 ;  /* 0x019c6000050075a7 */ /* 0x008724000802017f */
[----:B----4-:R-:W-:Y:S05]  /*16d70*/  @!P1 NANOSLEEP.SYNCS 0x989680 ;  /* 0x009896800000995d */ /* 0x010fea0003900000 */
[----:B------:R-:W4:Y:S02]  /*16d80*/  @!P1 SYNCS.PHASECHK.TRANS64 P1, [R5+URZ+0x19c60], R0 ;  /* 0x019c6000050095a7 */ /* 0x000f24000802007f */
[----:B----4-:R-:W-:Y:S05]  /*16d90*/  @!P1 BRA `(.L_x_939) ;  /* 0xfffffffc00f09947 */ /* 0x010fea000383ffff */
[----:B------:R-:W-:Y:S05]  /*16da0*/  BRA `(.L_x_996) ;  /* 0xffffffe400d87947 */ /* 0x000fea000383ffff */
.L_x_941:
[----:B----4-:R4:W0:Y:S02]  /*16db0*/  SYNCS.PHASECHK.TRANS64.TRYWAIT P1, [R3+URZ+0x19c80], R2 ;  /* 0x019c8002030075a7 */ /* 0x010824000802017f */
[----:B0-----:R-:W-:Y:S05]  /*16dc0*/  @!P1 NANOSLEEP.SYNCS 0x989680 ;  /* 0x009896800000995d */ /* 0x001fea0003900000 */
[----:B------:R-:W0:Y:S02]  /*16dd0*/  @!P1 SYNCS.PHASECHK.TRANS64 P1, [R3+URZ+0x19c80], R2 ;  /* 0x019c8002030095a7 */ /* 0x000e24000802007f */
[----:B0-----:R-:W-:Y:S05]  /*16de0*/  @!P1 BRA `(.L_x_941) ;  /* 0xfffffffc00f09947 */ /* 0x001fea000383ffff */
[----:B------:R-:W-:Y:S05]  /*16df0*/  BRA `(.L_x_997) ;  /* 0xffffffe400d47947 */ /* 0x000fea000383ffff */
.L_x_998:
        /* <DEDUP_REMOVED lines=16> */
.L_x_2581:


//--------------------- .text._ZN7cutlass13device_kernelIN5flash11enable_sm90INS1_16FlashAttnFwdSm90INS1_25CollectiveMainloopFwdSm90ILi2EN4cute5tupleIJNS5_1CILi1EEES8_S8_EEENS6_IJNS7_ILi192EEENS7_ILi128EEENS7_ILi96EEEEEELi96ENS_12float_e4m3_tEfNS_4arch4Sm90ELb0ELb1ELb1ELb1ELb1ELb0ELb0ELb1ELb1ELb1ELb0ELb0EEENS1_21CollectiveEpilogueFwdINS6_IJSA_SC_SB_EEES9_NS_10bfloat16_tESG_Li384ELb1ELb1ELb0ELb1EEENS1_36VarlenDynamicPersistentTileSchedulerILi192ELi128ELi384ELi128ELb0ELb1ELb1ELb1ELb0ELb1EEEEEEEEEvNT_6ParamsE --------------------------
	.section	.text._ZN7cutlass13device_kernelIN5flash11enable_sm90INS1_16FlashAttnFwdSm90INS1_25CollectiveMainloopFwdSm90ILi2EN4cute5tupleIJNS5_1CILi1EEES8_S8_EEENS6_IJNS7_ILi192EEENS7_ILi128EEENS7_ILi96EEEEEELi96ENS_12float_e4m3_tEfNS_4arch4Sm90ELb0ELb1ELb1ELb1ELb1ELb0ELb0ELb1ELb1ELb1ELb0ELb0EEENS1_21CollectiveEpilogueFwdINS6_IJSA_SC_SB_EEES9_NS_10bfloat16_tESG_Li384ELb1ELb1ELb0ELb1EEENS1_36VarlenDynamicPersistentTileSchedulerILi192ELi128ELi384ELi128ELb0ELb1ELb1ELb1ELb0ELb1EEEEEEEEEvNT_6ParamsE,"ax",@progbits
	.align	128
.text._ZN7cutlass13device_kernelIN5flash11enable_sm90INS1_16FlashAttnFwdSm90INS1_25CollectiveMainloopFwdSm90ILi2EN4cute5tupleIJNS5_1CILi1EEES8_S8_EEENS6_IJNS7_ILi192EEENS7_ILi128EEENS7_ILi96EEEEEELi96ENS_12float_e4m3_tEfNS_4arch4Sm90ELb0ELb1ELb1ELb1ELb1ELb0ELb0ELb1ELb1ELb1ELb0ELb0EEENS1_21CollectiveEpilogueFwdINS6_IJSA_SC_SB_EEES9_NS_10bfloat16_tESG_Li384ELb1ELb1ELb0ELb1EEENS1_36VarlenDynamicPersistentTileSchedulerILi192ELi128ELi384ELi128ELb0ELb1ELb1ELb1ELb0ELb1EEEEEEEEEvNT_6ParamsE:
        .type           _ZN7cutlass13device_kernelIN5flash11enable_sm90INS1_16FlashAttnFwdSm90INS1_25CollectiveMainloopFwdSm90ILi2EN4cute5tupleIJNS5_1CILi1EEES8_S8_EEENS6_IJNS7_ILi192EEENS7_ILi128EEENS7_ILi96EEEEEELi96ENS_12float_e4m3_tEfNS_4arch4Sm90ELb0ELb1ELb1ELb1ELb1ELb0ELb0ELb1ELb1ELb1ELb0ELb0EEENS1_21CollectiveEpilogueFwdINS6_IJSA_SC_SB_EEES9_NS_10bfloat16_tESG_Li384ELb1ELb1ELb0ELb1EEENS1_36VarlenDynamicPersistentTileSchedulerILi192ELi128ELi384ELi128ELb0ELb1ELb1ELb1ELb0ELb1EEEEEEEEEvNT_6ParamsE,@function
        .size           _ZN7cutlass13device_kernelIN5flash11enable_sm90INS1_16FlashAttnFwdSm90INS1_25CollectiveMainloopFwdSm90ILi2EN4cute5tupleIJNS5_1CILi1EEES8_S8_EEENS6_IJNS7_ILi192EEENS7_ILi128EEENS7_ILi96EEEEEELi96ENS_12float_e4m3_tEfNS_4arch4Sm90ELb0ELb1ELb1ELb1ELb1ELb0ELb0ELb1ELb1ELb1ELb0ELb0EEENS1_21CollectiveEpilogueFwdINS6_IJSA_SC_SB_EEES9_NS_10bfloat16_tESG_Li384ELb1ELb1ELb0ELb1EEENS1_36VarlenDynamicPersistentTileSchedulerILi192ELi128ELi384ELi128ELb0ELb1ELb1ELb1ELb0ELb1EEEEEEEEEvNT_6ParamsE,(.L_x_2582 - _ZN7cutlass13device_kernelIN5flash11enable_sm90INS1_16FlashAttnFwdSm90INS1_25CollectiveMainloopFwdSm90ILi2EN4cute5tupleIJNS5_1CILi1EEES8_S8_EEENS6_IJNS7_ILi192EEENS7_ILi128EEENS7_ILi96EEEEEELi96ENS_12float_e4m3_tEfNS_4arch4Sm90ELb0ELb1ELb1ELb1ELb1ELb0ELb0ELb1ELb1ELb1ELb0ELb0EEENS1_21CollectiveEpilogueFwdINS6_IJSA_SC_SB_EEES9_NS_10bfloat16_tESG_Li384ELb1ELb1ELb0ELb1EEENS1_36VarlenDynamicPersistentTileSchedulerILi192ELi128ELi384ELi128ELb0ELb1ELb1ELb1ELb0ELb1EEEEEEEEEvNT_6ParamsE)
        .other          _ZN7cutlass13device_kernelIN5flash11enable_sm90INS1_16FlashAttnFwdSm90INS1_25CollectiveMainloopFwdSm90ILi2EN4cute5tupleIJNS5_1CILi1EEES8_S8_EEENS6_IJNS7_ILi192EEENS7_ILi128EEENS7_ILi96EEEEEELi96ENS_12float_e4m3_tEfNS_4arch4Sm90ELb0ELb1ELb1ELb1ELb1ELb0ELb0ELb1ELb1ELb1ELb0ELb0EEENS1_21CollectiveEpilogueFwdINS6_IJSA_SC_SB_EEES9_NS_10bfloat16_tESG_Li384ELb1ELb1ELb0ELb1EEENS1_36VarlenDynamicPersistentTileSchedulerILi192ELi128ELi384ELi128ELb0ELb1ELb1ELb1ELb0ELb1EEEEEEEEEvNT_6ParamsE,@"STO_CUDA_ENTRY STV_DEFAULT"
_ZN7cutlass13device_kernelIN5flash11enable_sm90INS1_16FlashAttnFwdSm90INS1_25CollectiveMainloopFwdSm90ILi2EN4cute5tupleIJNS5_1CILi1EEES8_S8_EEENS6_IJNS7_ILi192EEENS7_ILi128EEENS7_ILi96EEEEEELi96ENS_12float_e4m3_tEfNS_4arch4Sm90ELb0ELb1ELb1ELb1ELb1ELb0ELb0ELb1ELb1ELb1ELb0ELb0EEENS1_21CollectiveEpilogueFwdINS6_IJSA_SC_SB_EEES9_NS_10bfloat16_tESG_Li384ELb1ELb1ELb0ELb1EEENS1_36VarlenDynamicPersistentTileSchedulerILi192ELi128ELi384ELi128ELb0ELb1ELb1ELb1ELb0ELb1EEEEEEEEEvNT_6ParamsE:
        /* <DEDUP_REMOVED lines=45> */
.L_x_999:
        /* <DEDUP_REMOVED lines=22> */
.L_x_1000:
        /* <DEDUP_REMOVED lines=18> */
.L_x_1001:
        /* <DEDUP_REMOVED lines=22> */
.L_x_1002:
        /* <DEDUP_REMOVED lines=24> */
.L_x_1003:
        /* <DEDUP_REMOVED lines=8> */
.L_x_1005:
        /* <DEDUP_REMOVED lines=19> */
[----:B------:R-:W-:Y:S01]  /*09e0*/  R2UR UR49, R11 ;  /* 0x000000000b3172ca */ /* 0x000fe200000e0000 */
        /* <DEDUP_REMOVED lines=49> */
.L_x_1105:
[----:B------:R-:W-:Y:S01]  /*0d00*/  ULDC.64 UR6, c[0x0][0xa28] ;  /* 0x00028a0000067ab9 */ /* 0x000fe20000000a00 */
[----:B------:R-:W-:Y:S01]  /*0d10*/  ULDC UR4, c[0x0][0x424] ;  /* 0x0001090000047ab9 */ /* 0x000fe20000000800 */
[----:B------:R-:W-:-:S04]  /*0d20*/  UISETP.NE.U32.AND UP0, UPT, UR6, URZ, UPT ;  /* 0x0000003f0600728c */ /* 0x000fc8000bf05070 */
[----:B------:R-:W-:-:S03]  /*0d30*/  UISETP.NE.AND.EX UP0, UPT, UR7, URZ, UPT, UP0 ;  /* 0x0000003f0700728c */ /* 0x000fc6000bf05300 */
[----:B------:R-:W-:Y:S02]  /*0d40*/  ULDC.64 UR6, c[0x0][0xa18] ;  /* 0x0002860000067ab9 */ /* 0x000fe40000000a00 */
[----:B------:R-:W-:Y:S01]  /*0d50*/  UISETP.NE.U32.AND UP1, UPT, UR6, URZ, UPT ;  /* 0x0000003f0600728c */ /* 0x000fe2000bf25070 */
[----:B------:R-:W-:-:S03]  /*0d60*/  PLOP3.LUT P0, PT, PT, PT, UP0, 0x80, 0x0 ;  /* 0x000000000000781c */ /* 0x000fc60003f0f008 */
[----:B------:R-:W-:-:S03]  /*0d70*/  UISETP.NE.AND.EX UP1, UPT, UR7, URZ, UPT, UP1 ;  /* 0x0000003f0700728c */ /* 0x000fc6000bf25310 */
[----:B------:R-:W-:Y:S02]  /*0d80*/  @UP0 ULDC.64 UR6, c[0x0][0xa28] ;  /* 0x00028a0000060ab9 */ /* 0x000fe40000000a00 */
[----:B------:R-:W-:Y:S01]  /*0d90*/  @UP0 UIMAD.WIDE UR6, UR49, 0x4, UR6 ;  /* 0x00000004310608a5 */ /* 0x000fe2000f8e0206 */
[----:B------:R-:W-:-:S05]  /*0da0*/  PLOP3.LUT P2, PT, PT, PT, UP1, 0x80, 0x0 ;  /* 0x000000000000781c */ /* 0x000fca0003f4f018 */
[----:B------:R-:W-:Y:S01]  /*0db0*/  @UP1 ULDC.64 UR8, c[0x0][0xa18] ;  /* 0x0002860000081ab9 */ /* 0x000fe20000000a00 */
[----:B01-3--:R-:W-:Y:S02]  /*0dc0*/  IMAD.U32 R2, RZ, RZ, UR6 ;  /* 0x00000006ff027e24 */ /* 0x00bfe4000f8e00ff */
[----:B----4-:R-:W-:Y:S01]  /*0dd0*/  IMAD.U32 R3, RZ, RZ, UR7 ;  /* 0x00000007ff037e24 */ /* 0x010fe2000f8e00ff */
[----:B------:R-:W-:-:S04]  /*0de0*/  @UP1 UIMAD.WIDE UR6, UR49, 0x4, UR8 ;  /* 0x00000004310618a5 */ /* 0x000fc8000f8e0208 */
[----:B--2---:R-:W2:Y:S02]  /*0df0*/  @P0 LDG.E R2, desc[UR54][R2.64] ;  /* 0x0000003602020981 */ /* 0x004ea4000c1e1900 */
[----:B------:R-:W-:Y:S02]  /*0e00*/  IMAD.U32 R4, RZ, RZ, UR6 ;  /* 0x00000006ff047e24 */ /* 0x000fe4000f8e00ff */
[----:B------:R-:W-:Y:S01]  /*0e10*/  IMAD.U32 R5, RZ, RZ, UR7 ;  /* 0x00000007ff057e24 */ /* 0x000fe2000f8e00ff */
[----:B------:R-:W-:-:S04]  /*0e20*/  ULDC.64 UR6, c[0x0][0x418] ;  /* 0x0001060000067ab9 */ /* 0x000fc80000000a00 */
[----:B------:R-:W3:Y:S01]  /*0e30*/  @P2 LDG.E R4, desc[UR54][R4.64] ;  /* 0x0000003604042981 */ /* 0x000ee2000c1e1900 */
[----:B------:R-:W-:Y:S01]  /*0e40*/  UISETP.NE.U32.AND UP0, UPT, UR6, URZ, UPT ;  /* 0x0000003f0600728c */ /* 0x000fe2000bf05070 */
[----:B------:R-:W-:-:S03]  /*0e50*/  UMOV UR43, URZ ;  /* 0x0000003f002b7c82 */ /* 0x000fc60008000000 */
[----:B------:R-:W-:-:S03]  /*0e60*/  UISETP.NE.AND.EX UP0, UPT, UR7, URZ, UPT, UP0 ;  /* 0x0000003f0700728c */ /* 0x000fc6000bf05300 */
[----:B------:R-:W-:Y:S01]  /*0e70*/  ULDC.64 UR6, c[0x0][0xa20] ;  /* 0x0002880000067ab9 */ /* 0x000fe20000000a00 */
[----:B------:R-:W-:Y:S01]  /*0e80*/  USEL UR4, UR4, 0x1, UP0 ;  /* 0x0000000104047887 */ /* 0x000fe20008000000 */
[----:B------:R-:W-:Y:S01]  /*0e90*/  ISETP.NE.U32.AND P1, PT, RZ, UR6, PT ;  /* 0x00000006ff007c0c */ /* 0x000fe2000bf25070 */
[----:B------:R-:W-:Y:S02]  /*0ea0*/  ULDC UR6, c[0x0][0x2f0] ;  /* 0x0000bc0000067ab9 */ /* 0x000fe40000000800 */
[----:B------:R-:W-:Y:S01]  /*0eb0*/  UIMAD UR4, UR4, UR6, URZ ;  /* 0x00000006040472a4 */ /* 0x000fe2000f8e023f */
[----:B------:R-:W-:Y:S02]  /*0ec0*/  ISETP.NE.AND.EX P1, PT, RZ, UR7, PT, P1 ;  /* 0x00000007ff007c0c */ /* 0x000fe4000bf25310 */
[----:B--2---:R-:W-:Y:S02]  /*0ed0*/  @P0 R2UR UR43, R2 ;  /* 0x00000000022b02ca */ /* 0x004fe400000e0000 */
[----:B---3--:R-:W-:Y:S01]  /*0ee0*/  @P2 R2UR UR39, R4 ;  /* 0x00000000042722ca */ /* 0x008fe200000e0000 */
[----:B------:R-:W-:-:S14]  /*0ef0*/  @P2 BRA `(.L_x_1006) ;  /* 0x0000000000382947 */ /* 0x000fdc0003800000 */
[----:B------:R-:W-:Y:S01]  /*0f00*/  ULDC.64 UR6, c[0x0][0xa00] ;  /* 0x0002800000067ab9 */ /* 0x000fe20000000a00 */
[----:B------:R-:W-:Y:S01]  /*0f10*/  ULDC UR39, c[0x0][0x288] ;  /* 0x0000a20000277ab9 */ /* 0x000fe20000000800 */
        /* <DEDUP_REMOVED lines=12> */
.L_x_1006:
[----:B------:R-:W-:Y:S01]  /*0fe0*/  UMOV UR40, UR50 ;  /* 0x0000003200287c82 */ /* 0x000fe20008000000 */
[----:B------:R-:W-:Y:S01]  /*0ff0*/  UMOV UR41, UR49 ;  /* 0x0000003100297c82 */ /* 0x000fe20008000000 */
[----:B------:R-:W-:Y:S05]  /*1000*/  @!P1 BRA `(.L_x_1007) ;  /* 0x00000000001c9947 */ /* 0x000fea0003800000 */
[----:B------:R-:W-:Y:S02]  /*1010*/  ULDC.64 UR6, c[0x0][0xa20] ;  /* 0x0002880000067ab9 */ /* 0x000fe40000000a00 */
[----:B------:R-:W-:-:S06]  /*1020*/  UIMAD.WIDE UR6, UR49, 0x4, UR6 ;  /* 0x00000004310678a5 */ /* 0x000fcc000f8e0206 */
[----:B------:R-:W-:Y:S02]  /*1030*/  IMAD.U32 R2, RZ, RZ, UR6 ;  /* 0x00000006ff027e24 */ /* 0x000fe4000f8e00ff */
[----:B------:R-:W-:-:S05]  /*1040*/  IMAD.U32 R3, RZ, RZ, UR7 ;  /* 0x00000007ff037e24 */ /* 0x000fca000f8e00ff */
[----:B------:R-:W2:Y:S02]  /*1050*/  LDG.E R2, desc[UR54][R2.64] ;  /* 0x0000003602027981 */ /* 0x000ea4000c1e1900 */
[----:B--2---:R-:W-:Y:S01]  /*1060*/  R2UR UR4, R2 ;  /* 0x00000000020472ca */ /* 0x004fe200000e0000 */
[----:B------:R-:W-:-:S14]  /*1070*/  BRA `(.L_x_1008) ;  /* 0x0000000000347947 */ /* 0x000fdc0003800000 */
.L_x_1007:
        /* <DEDUP_REMOVED lines=13> */
.L_x_1008:
[----:B------:R-:W-:Y:S01]  /*1150*/  ULDC UR6, c[0x0][0x448] ;  /* 0x0001120000067ab9 */ /* 0x000fe20000000800 */
[----:B------:R-:W-:Y:S02]  /*1160*/  UIMAD UR42, UR5, 0xc0, URZ ;  /* 0x000000c0052a78a4 */ /* 0x000fe4000f8e023f */
[----:B------:R-:W-:Y:S02]  /*1170*/  UISETP.NE.AND UP0, UPT, UR6, 0x1, UPT ;  /* 0x000000010600788c */ /* 0x000fe4000bf05270 */
[----:B------:R-:W-:Y:S02]  /*1180*/  UIADD3 UR8, UR42, 0xbf, URZ ;  /* 0x000000bf2a087890 */ /* 0x000fe4000fffe03f */
[----:B------:R-:W-:Y:S02]  /*1190*/  UIADD3 UR43, -UR43, UR4, URZ ;  /* 0x000000042b2b7290 */ /* 0x000fe4000fffe13f */
[----:B------:R-:W-:Y:S01]  /*11a0*/  UP2UR UR52, UPR, URZ, 0x1 ;  /* 0x000000013f347883 */ /* 0x000fe20008000000 */
[----:B------:R-:W-:Y:S01]  /*11b0*/  ULDC.64 UR4, c[0x0][0x9e0] ;  /* 0x0002780000047ab9 */ /* 0x000fe20000000a00 */
[----:B------:R-:W-:-:S03]  /*11c0*/  UIADD3 UR9, UR43, 0x1, -UR39 ;  /* 0x000000012b097890 */ /* 0x000fc6000fffe827 */
[----:B------:R-:W-:Y:S01]  /*11d0*/  @UP0 ULDC UR6, c[0x0][0x44c] ;  /* 0x0001130000060ab9 */ /* 0x000fe20000000800 */
[----:B------:R-:W-:Y:S01]  /*11e0*/  @UP0 ULDC UR10, c[0x0][0x450] ;  /* 0x00011400000a0ab9 */ /* 0x000fe20000000800 */
[----:B------:R-:W-:-:S04]  /*11f0*/  UIMAD.WIDE.U32 UR6, UR8, UR6, URZ ;  /* 0x00000006080672a5 */ /* 0x000fc8000f8e003f */
[----:B------:R-:W-:Y:S02]  /*1200*/  @UP0 USHF.R.U32.HI UR8, URZ, UR10, UR7 ;  /* 0x0000000a3f080299 */ /* 0x000fe40008011607 */
[----:B------:R-:W-:Y:S02]  /*1210*/  UISETP.GE.AND UP0, UPT, UR5, 0x1, UPT ;  /* 0x000000010500788c */ /* 0x000fe4000bf06270 */
[----:B------:R-:W-:Y:S02]  /*1220*/  UIADD3 UR8, UR9, UR8, URZ ;  /* 0x0000000809087290 */ /* 0x000fe4000fffe03f */
[----:B------:R-:W-:Y:S02]  /*1230*/  UP2UR UR51, UPR, URZ, 0x1 ;  /* 0x000000013f337883 */ /* 0x000fe40008000000 */
[----:B------:R-:W-:Y:S01]  /*1240*/  PLOP3.LUT P0, PT, PT, PT, UP0, 0x40, 0x0 ;  /* 0x000000000000781c */ /* 0x000fe20003f0e808 */
[----:B------:R-:W-:-:S06]  /*1250*/  UIADD3 UR4, UR8, UR4, URZ ;  /* 0x0000000408047290 */ /* 0x000fcc000fffe03f */
[----:B------:R-:W-:-:S06]  /*1260*/  IMAD.U32 R0, RZ, RZ, UR4 ;  /* 0x00000004ff007e24 */ /* 0x000fcc000f8e00ff */
[----:B------:R-:W-:Y:S05]  /*1270*/  @P0 BRA `(.L_x_1009) ;  /* 0x0000000000400947 */ /* 0x000fea0003800000 */
        /* <DEDUP_REMOVED lines=10> */
.L_x_1010:
[----:B------:R-:W-:-:S11]  /*1320*/  UISETP.NE.AND UP0, UPT, UR5, 0x1, UPT ;  /* 0x000000010500788c */ /* 0x000fd6000bf05270 */
[----:B------:R-:W-:Y:S02]  /*1330*/  @UP0 ULDC.64 UR8, c[0x0][0x9e8] ;  /* 0x00027a0000080ab9 */ /* 0x000fe40000000a00 */
[----:B------:R-:W-:-:S04]  /*1340*/  UIMAD.WIDE.U32 UR6, UR4, UR8, URZ ;  /* 0x00000008040672a5 */ /* 0x000fc8000f8e003f */
[----:B------:R-:W-:-:S12]  /*1350*/  @UP0 USHF.R.U32.HI UR4, URZ, UR9, UR7 ;  /* 0x000000093f040299 */ /* 0x000fd80008011607 */
.L_x_1011:
[----:B------:R-:W-:-:S06]  /*1360*/  UIMAD UR4, UR4, UR5, UR5 ;  /* 0x00000005040472a4 */ /* 0x000fcc000f8e0205 */
[----:B------:R-:W-:-:S07]  /*1370*/  VIMNMX R0, R0, UR4, PT ;  /* 0x0000000400007c48 */ /* 0x000fce000bfe0100 */
.L_x_1009:
[----:B------:R-:W-:Y:S01]  /*1380*/  UISETP.NE.AND UP0, UPT, UR52, URZ, UPT ;  /* 0x0000003f3400728c */ /* 0x000fe2000bf05270 */
[----:B------:R-:W-:Y:S01]  /*1390*/  VIADD R0, R0, 0x7f ;  /* 0x0000007f00007836 */ /* 0x000fe20000000000 */
[----:B------:R-:W-:Y:S01]  /*13a0*/  UMOV UR9, UR42 ;  /* 0x0000002a00097c82 */ /* 0x000fe20008000000 */
[----:B------:R-:W-:Y:S02]  /*13b0*/  UIADD3 UR4, UR43, 0x7f, URZ ;  /* 0x0000007f2b047890 */ /* 0x000fe4000fffe03f */
[----:B------:R-:W-:Y:S01]  /*13c0*/  UIADD3 UR53, UR43, -UR39, URZ ;  /* 0x800000272b357290 */ /* 0x000fe2000fffe03f */
        /* <DEDUP_REMOVED lines=27> */
.L_x_1013:
[----:B------:R-:W-:-:S11]  /*1580*/  UISETP.NE.AND UP0, UPT, UR5, 0x1, UPT ;  /* 0x000000010500788c */ /* 0x000fd6000bf05270 */
[----:B------:R-:W-:Y:S02]  /*1590*/  @UP0 ULDC.64 UR10, c[0x0][0x9e8] ;  /* 0x00027a00000a0ab9 */ /* 0x000fe40000000a00 */
[----:B------:R-:W-:-:S04]  /*15a0*/  UIMAD.WIDE.U32 UR6, UR4, UR10, URZ ;  /* 0x0000000a040672a5 */ /* 0x000fc8000f8e003f */
[----:B------:R-:W-:-:S12]  /*15b0*/  @UP0 USHF.R.U32.HI UR4, URZ, UR11, UR7 ;  /* 0x0000000b3f040299 */ /* 0x000fd80008011607 */
.L_x_1014:
[----:B------:R-:W-:-:S04]  /*15c0*/  UIMAD UR4, UR4, UR5, URZ ;  /* 0x00000005040472a4 */ /* 0x000fc8000f8e023f */
[----:B------:R-:W-:-:S04]  /*15d0*/  UISETP.LT.AND UP0, UPT, UR9, UR4, UPT ;  /* 0x000000040900728c */ /* 0x000fc8000bf01270 */
[----:B------:R-:W-:-:S12]  /*15e0*/  USEL UR9, UR9, UR4, !UP0 ;  /* 0x0000000409097287 */ /* 0x000fd8000c000000 */
.L_x_1012:
        /* <DEDUP_REMOVED lines=9> */
[----:B------:R-:W-:Y:S01]  /*1680*/  IMAD.MOV.U32 R8, RZ, RZ, RZ ;  /* 0x000000ffff087224 */ /* 0x000fe200078e00ff */
[----:B------:R-:W-:-:S02]  /*1690*/  CS2R R10, SRZ ;  /* 0x00000000000a7805 */ /* 0x000fc4000001ff00 */
[----:B------:R-:W-:Y:S01]  /*16a0*/  CS2R R126, SRZ ;  /* 0x00000000007e7805 */ /* 0x000fe2000001ff00 */
[----:B------:R-:W-:Y:S01]  /*16b0*/  UISETP.LT.AND UP0, UPT, URZ, UR4, UPT ;  /* 0x000000043f00728c */ /* 0x000fe2000bf01270 */
[----:B------:R-:W-:Y:S02]  /*16c0*/  CS2R R124, SRZ ;  /* 0x00000000007c7805 */ /* 0x000fe4000001ff00 */
[----:B------:R-:W-:Y:S02]  /*16d0*/  CS2R R12, SRZ ;  /* 0x00000000000c7805 */ /* 0x000fe4000001ff00 */
[----:B------:R-:W-:Y:S01]  /*16e0*/  CS2R R14, SRZ ;  /* 0x00000000000e7805 */ /* 0x000fe2000001ff00 */
[----:B------:R-:W-:Y:S01]  /*16f0*/  USEL UR44, URZ, UR4, !UP0 ;  /* 0x000000043f2c7287 */ /* 0x000fe2000c000000 */
[----:B------:R-:W-:Y:S02]  /*1700*/  CS2R R118, SRZ ;  /* 0x0000000000767805 */ /* 0x000fe4000001ff00 */
[----:B------:R-:W-:-:S02]  /*1710*/  CS2R R116, SRZ ;  /* 0x0000000000747805 */ /* 0x000fc4000001ff00 */
[----:B------:R-:W-:Y:S02]  /*1720*/  CS2R R20, SRZ ;  /* 0x0000000000147805 */ /* 0x000fe4000001ff00 */
[----:B------:R-:W-:Y:S02]  /*1730*/  CS2R R28, SRZ ;  /* 0x00000000001c7805 */ /* 0x000fe4000001ff00 */
[----:B------:R-:W-:Y:S02]  /*1740*/  CS2R R110, SRZ ;  /* 0x00000000006e7805 */ /* 0x000fe4000001ff00 */
[----:B------:R-:W-:Y:S02]  /*1750*/  ISETP.GT.AND P1, PT, R88, UR44, PT ;  /* 0x0000002c58007c0c */ /* 0x000fe4000bf24270 */
        /* <DEDUP_REMOVED lines=9> */
[----:B------:R-:W-:Y:S01]  /*17f0*/  CS2R R38, SRZ ;  /* 0x0000000000267805 */ /* 0x000fe2000001ff00 */
[----:B------:R-:W-:Y:S01]  /*1800*/  IMAD.MOV.U32 R41, RZ, RZ, RZ ;  /* 0x000000ffff297224 */ /* 0x000fe200078e00ff */
        /* <DEDUP_REMOVED lines=32> */
.L_x_1016:
        /* <DEDUP_REMOVED lines=18> */
[----:B------:R-:W-:Y:S02]  /*1b30*/  @UP1 UIMAD.WIDE.U32 UR8, UR49, UR10, URZ ;  /* 0x0000000a310812a5 */ /* 0x000fe4000f8e003f */
[----:B------:R-:W-:Y:S02]  /*1b40*/  @UP1 UIMAD UR18, UR49, UR11, UR14 ;  /* 0x0000000b311212a4 */ /* 0x000fe4000f8e020e */
[----:B------:R-:W-:Y:S02]  /*1b50*/  @UP0 USHF.R.S32.HI UR16, URZ, 0x1f, UR50 ;  /* 0x0000001f3f100899 */ /* 0x000fe40008011432 */
[----:B------:R-:W-:Y:S01]  /*1b60*/  @UP1 USHF.R.S32.HI UR19, URZ, 0x1f, UR50 ;  /* 0x0000001f3f131899 */ /* 0x000fe20008011432 */
[----:B------:R-:W-:Y:S01]  /*1b70*/  @UP0 ULDC.64 UR14, c[0x0][0x9b0] ;  /* 0x00026c00000e0ab9 */ /* 0x000fe20000000a00 */
[----:B------:R-:W-:Y:S01]  /*1b80*/  @UP1 ULDC.64 UR10, c[0x0][0x9c0] ;  /* 0x00027000000a1ab9 */ /* 0x000fe20000000a00 */
[----:B------:R-:W-:Y:S02]  /*1b90*/  @UP0 UIADD3 UR13, UR13, UR17, URZ ;  /* 0x000000110d0d0290 */ /* 0x000fe4000fffe03f */
[----:B------:R-:W-:-:S02]  /*1ba0*/  @UP0 UIMAD UR16, UR16, UR14, URZ ;  /* 0x0000000e101002a4 */ /* 0x000fc4000f8e023f */
[----:B------:R-:W-:Y:S02]  /*1bb0*/  @UP1 UIMAD UR17, UR19, UR10, URZ ;  /* 0x0000000a131112a4 */ /* 0x000fe4000f8e023f */
[----:B------:R-:W-:Y:S02]  /*1bc0*/  @UP1 UIADD3 UR9, UR9, UR18, URZ ;  /* 0x0000001209091290 */ /* 0x000fe4000fffe03f */
[----:B------:R-:W-:Y:S02]  /*1bd0*/  @UP0 UIMAD UR15, UR50, UR15, UR16 ;  /* 0x0000000f320f02a4 */ /* 0x000fe4000f8e0210 */
[----:B------:R-:W-:Y:S02]  /*1be0*/  @UP0 UIMAD.WIDE.U32 UR12, UR50, UR14, UR12 ;  /* 0x0000000e320c02a5 */ /* 0x000fe4000f8e000c */
[----:B------:R-:W-:Y:S02]  /*1bf0*/  @UP1 UIMAD UR11, UR50, UR11, UR17 ;  /* 0x0000000b320b12a4 */ /* 0x000fe4000f8e0211 */
        /* <DEDUP_REMOVED lines=25> */
.L_x_1213:
[----:B------:R-:W-:Y:S05]  /*1d90*/  @!P0 BRA `(.L_x_1018) ;  /* 0x0000000000048947 */ /* 0x000fea0003800000 */
[----:B------:R-:W-:Y:S01]  /*1da0*/  BPT.TRAP 0x1 ;  /* 0x000000040000795c */ /* 0x000fe20000300000 */
.L_x_1018:
[----:B------:R-:W-:Y:S02]  /*1db0*/  IMAD.U32 R21, RZ, RZ, UR37 ;  /* 0x00000025ff157e24 */ /* 0x000fe4000f8e00ff */
[----:B------:R-:W-:-:S03]  /*1dc0*/  IMAD.U32 R2, RZ, RZ, UR36 ;  /* 0x00000024ff027e24 */ /* 0x000fc6000f8e00ff */
[----:B------:R-:W-:Y:S02]  /*1dd0*/  LEA R21, R21, UR46, 0x3 ;  /* 0x0000002e15157c11 */ /* 0x000fe4000f8e18ff */
[----:B------:R-:W-:-:S04]  /*1de0*/  SHF.L.U32 R2, R2, 0x1f, RZ ;  /* 0x0000001f02027819 */ /* 0x000fc800000006ff */
[----:B------:R1:W2:Y:S01]  /*1df0*/  SYNCS.PHASECHK.TRANS64.TRYWAIT P1, [R21+URZ+0x19c30], R2 ;  /* 0x019c3002150075a7 */ /* 0x0002a2000802017f */
[----:B------:R-:W-:Y:S05]  /*1e00*/  @!P0 BRA `(.L_x_1019) ;  /* 0x0000000000048947 */ /* 0x000fea0003800000 */
[----:B------:R-:W-:Y:S01]  /*1e10*/  BPT.TRAP 0x1 ;  /* 0x000000040000795c */ /* 0x000fe20000300000 */
.L_x_1019:
[----:B--2---:R-:W-:Y:S05]  /*1e20*/  @P1 BRA `(.L_x_1020) ;  /* 0x0000000000081947 */ /* 0x004fea0003800000 */
[----:B------:R-:W2:Y:S02]  /*1e30*/  SYNCS.PHASECHK.TRANS64.TRYWAIT P1, [R21+URZ+0x19c30], R2 ;  /* 0x019c3002150075a7 */ /* 0x000ea4000802017f */
[----:B--2---:R-:W-:Y:S05]  /*1e40*/  @!P1 BRA `(.L_x_1021) ;  /* 0x0000015000b49947 */ /* 0x004fea0003800000 */
.L_x_1020:
        /* <DEDUP_REMOVED lines=28> */
.L_x_1022:
[----:B------:R-:W-:Y:S01]  /*2010*/  UISETP.NE.AND UP1, UPT, UR52, URZ, UPT ;  /* 0x0000003f3400728c */ /* 0x000fe2000bf25270 */
[C---:B------:R-:W-:Y:S01]  /*2020*/  FMUL.FTZ R9, R0.reuse, R39 ;  /* 0x0000002700097220 */ /* 0x040fe20000410000 */
[C---:B------:R-:W-:Y:S01]  /*2030*/  FMUL.FTZ R39, R0.reuse, R71 ;  /* 0x0000004700277220 */ /* 0x040fe20000410000 */
[----:B------:R-:W-:Y:S01]  /*2040*/  VIADD R71, R17, UR42 ;  /* 0x0000002a11477c36 */ /* 0x000fe20008000000 */
[----:B------:R-:W-:Y:S01]  /*2050*/  R2UR UR6, R21 ;  /* 0x00000000150672ca */ /* 0x000fe200000e0000 */
[C---:B------:R-:W-:Y:S01]  /*2060*/  FMUL.FTZ R94, R0.reuse, R37 ;  /* 0x00000025005e7220 */ /* 0x040fe20000410000 */
[----:B------:R-:W-:Y:S01]  /*2070*/  PLOP3.LUT P1, PT, PT, PT, UP1, 0x80, 0x0 ;  /* 0x000000000000781c */ /* 0x000fe20003f2f018 */
[C---:B0-----:R-:W-:Y:S01]  /*2080*/  FMUL.FTZ R3, R0.reuse, R27 ;  /* 0x0000001b00037220 */ /* 0x041fe20000410000 */
[----:B------:R-:W-:Y:S01]  /*2090*/  PLOP3.LUT P2, PT, PT, PT, UP1, 0x80, 0x0 ;  /* 0x000000000000781c */ /* 0x000fe20003f4f018 */
[C---:B------:R-:W-:Y:S01]  /*20a0*/  FMUL.FTZ R37, R0.reuse, R67 ;  /* 0x0000004300257220 */ /* 0x040fe20000410000 */
[C---:B------:R-:W-:Y:S01]  /*20b0*/  FMUL.FTZ R27, R0.reuse, R59 ;  /* 0x0000003b001b7220 */ /* 0x040fe20000410000 */
[----:B------:R-:W-:Y:S01]  /*20c0*/  @UP1 ULDC UR7, c[0x0][0x44c] ;  /* 0x0001130000071ab9 */ /* 0x000fe20000000800 */
[C---:B------:R-:W-:Y:S01]  /*20d0*/  FMUL.FTZ R67, R0.reuse, R69 ;  /* 0x0000004500437220 */ /* 0x040fe20000410000 */
[C---:B------:R-:W-:Y:S01]  /*20e0*/  FMUL.FTZ R69, R0.reuse, R73 ;  /* 0x0000004900457220 */ /* 0x040fe20000410000 */
[----:B------:R-:W-:Y:S01]  /*20f0*/  UISETP.NE.AND UP0, UPT, UR51, URZ, UPT ;  /* 0x0000003f3300728c */ /* 0x000fe2000bf05270 */
[C---:B------:R-:W-:Y:S01]  /*2100*/  FMUL.FTZ R4, R0.reuse, R24 ;  /* 0x0000001800047220 */ /* 0x040fe20000410000 */
[C---:B------:R-:W-:Y:S01]  /*2110*/  FMUL.FTZ R10, R0.reuse, R38 ;  /* 0x00000026000a7220 */ /* 0x040fe20000410000 */
[----:B------:R-:W-:Y:S01]  /*2120*/  UIADD3 UR6, UR6, 0x19c40, URZ ;  /* 0x00019c4006067890 */ /* 0x000fe2000fffe03f */
[----:B------:R-:W-:Y:S01]  /*2130*/  FMUL.FTZ R12, R0, R42 ;  /* 0x0000002a000c7220 */ /* 0x000fe20000410000 */
[----:B-12---:R-:W-:Y:S01]  /*2140*/  @P1 IMAD.HI.U32 R21, R71, UR7, RZ ;  /* 0x0000000747151c27 */ /* 0x006fe2000f8e00ff */
[----:B------:R-:W-:-:S03]  /*2150*/  @UP1 ULDC UR7, c[0x0][0x450] ;  /* 0x0001140000071ab9 */ /* 0x000fc60000000800 */
[C---:B------:R-:W-:Y:S01]  /*2160*/  FMUL.FTZ R11, R0.reuse, R43 ;  /* 0x0000002b000b7220 */ /* 0x040fe20000410000 */
[C---:B------:R-:W-:Y:S01]  /*2170*/  FMUL.FTZ R20, R0.reuse, R25 ;  /* 0x0000001900147220 */ /* 0x040fe20000410000 */
[C---:B------:R-:W-:Y:S01]  /*2180*/  FMUL.FTZ R2, R0.reuse, R26 ;  /* 0x0000001a00027220 */ /* 0x040fe20000410000 */
[----:B------:R-:W-:Y:S01]  /*2190*/  @P2 SHF.R.U32.HI R71, RZ, UR7, R21 ;  /* 0x00000007ff472c19 */ /* 0x000fe20008011615 */
[----:B------:R-:W-:Y:S02]  /*21a0*/  IMAD.MOV.U32 R21, RZ, RZ, -0x80 ;  /* 0xffffff80ff157424 */ /* 0x000fe400078e00ff */
[C---:B------:R-:W-:Y:S01]  /*21b0*/  FMUL.FTZ R95, R0.reuse, R40 ;  /* 0x00000028005f7220 */ /* 0x040fe20000410000 */
[C---:B------:R-:W-:Y:S01]  /*21c0*/  FMUL.FTZ R42, R0.reuse, R44 ;  /* 0x0000002c002a7220 */ /* 0x040fe20000410000 */
[----:B------:R-:W-:Y:S01]  /*21d0*/  FMUL.FTZ R43, R0, R45 ;  /* 0x0000002d002b7220 */ /* 0x000fe20000410000 */
[----:B------:R-:W0:Y:S01]  /*21e0*/  SHFL.IDX PT, R59, R71, RZ, 0x1c1f ;  /* 0x001c1fff473b7589 */ /* 0x000e2200000e0000 */
[----:B------:R-:W-:-:S02]  /*21f0*/  IMAD R73, R88, R21, 0x80 ;  /* 0x0000008058497424 */ /* 0x000fc400078e0215 */
        /* <DEDUP_REMOVED lines=51> */
[----:B------:R-:W-:Y:S01]  /*2530*/  IMAD.U32 R53, RZ, RZ, UR39 ;  /* 0x00000027ff357e24 */ /* 0x000fe2000f8e00ff */
[----:B------:R-:W1:Y:S01]  /*2540*/  MUFU.TANH R4, R4 ;  /* 0x0000000400047308 */ /* 0x000e620000002400 */
[----:B------:R-:W-:Y:S01]  /*2550*/  ULDC UR18, c[0x0][0x9dc] ;  /* 0x0002770000127ab9 */ /* 0x000fe20000000800 */
[----:B------:R-:W-:Y:S01]  /*2560*/  SYNCS.ARRIVE.TRANS64.RED.A1T0 RZ, [UR6], RZ ;  /* 0x000000ffffff79a7 */ /* 0x000fe20008100406 */
[----:B------:R-:W-:Y:S01]  /*2570*/  ULOP3.LUT UR6, URZ, UR18, URZ, 0x33, !UPT ;  /* 0x000000123f067292 */ /* 0x000fe2000f8e333f */
[----:B------:R-:W-:Y:S01]  /*2580*/  IADD3 R52, -R53, UR43, R52 ;  /* 0x0000002b35347c10 */ /* 0x000fe2000fffe134 */
[----:B------:R-:W-:Y:S01]  /*2590*/  VIADD R21, R73, UR43 ;  /* 0x0000002b49157c36 */ /* 0x000fe20008000000 */
[----:B------:R-:W-:Y:S01]  /*25a0*/  ULDC UR14, c[0x0][0x9e0] ;  /* 0x00027800000e7ab9 */ /* 0x000fe20000000800 */
[----:B------:R-:W-:Y:S01]  /*25b0*/  LEA R74, R88, 0xffffff80, 0x7 ;  /* 0xffffff80584a7811 */ /* 0x000fe200078e38ff */
[----:B------:R-:W2:Y:S01]  /*25c0*/  MUFU.TANH R20, R20 ;  /* 0x0000001400147308 */ /* 0x000ea20000002400 */
[----:B------:R-:W-:-:S02]  /*25d0*/  IMAD R75, R16, -0x2, R21 ;  /* 0xfffffffe104b7824 */ /* 0x000fc400078e0215 */
[C---:B------:R-:W-:Y:S02]  /*25e0*/  VIADD R76, R52.reuse, UR14 ;  /* 0x0000000e344c7c36 */ /* 0x040fe40008000000 */
        /* <DEDUP_REMOVED lines=66> */
[----:B------:R-:W-:Y:S01]  /*2a10*/  IMAD.U32 R52, RZ, RZ, UR39 ;  /* 0x00000027ff347e24 */ /* 0x000fe2000f8e00ff */
[----:B------:R-:W-:Y:S04]  /*2a20*/  BSSY B0, `(.L_x_1024) ;  /* 0x0000013000007945 */ /* 0x000fe80003800000 */
[----:B------:R-:W-:-:S04]  /*2a30*/  IADD3 R59, -R52, UR43, R59 ;  /* 0x0000002b343b7c10 */ /* 0x000fc8000fffe13b */
        /* <DEDUP_REMOVED lines=11> */
.L_x_1025:
[----:B------:R-:W-:Y:S02]  /*2af0*/  ULDC UR6, c[0x0][0x9e4] ;  /* 0x0002790000067ab9 */ /* 0x000fe40000000800 */
[----:B------:R-:W-:-:S05]  /*2b00*/  IMAD.U32 R58, RZ, RZ, UR6 ;  /* 0x00000006ff3a7e24 */ /* 0x000fca000f8e00ff */
[----:B------:R-:W-:-:S13]  /*2b10*/  ISETP.NE.AND P1, PT, R58, 0x1, PT ;  /* 0x000000013a00780c */ /* 0x000fda0003f25270 */
[----:B------:R-:W1:Y:S02]  /*2b20*/  @P1 LDC.64 R52, c[0x0][0x9e8] ;  /* 0x00027a00ff341b82 */ /* 0x000e640000000a00 */
[----:B-1----:R-:W-:-:S05]  /*2b30*/  @P1 IMAD.HI.U32 R52, R59, R52, RZ ;  /* 0x000000343b341227 */ /* 0x002fca00078e00ff */
[----:B------:R-:W-:-:S07]  /*2b40*/  @P1 SHF.R.U32.HI R59, RZ, R53, R52 ;  /* 0x00000035ff3b1219 */ /* 0x000fce0000011634 */
.L_x_1026:
[----:B------:R-:W-:Y:S05]  /*2b50*/  BSYNC B0 ;  /* 0x0000000000007941 */ /* 0x000fea0003800000 */
.L_x_1024:
[----:B------:R-:W-:-:S04]  /*2b60*/  IMAD R59, R59, R58, -R74 ;  /* 0x0000003a3b3b7224 */ /* 0x000fc800078e0a4a */
[----:B------:R-:W-:-:S05]  /*2b70*/  IMAD R59, R16, -0x2, R59 ;  /* 0xfffffffe103b7824 */ /* 0x000fca00078e023b */
[----:B------:R-:W-:Y:S02]  /*2b80*/  VIADDMNMX R21, R59, R58, R21, PT ;  /* 0x0000003a3b157246 */ /* 0x000fe40003800115 */
[----:B------:R-:W-:-:S07]  /*2b90*/  VIMNMX R72, R72, R59, !PT ;  /* 0x0000003b48487248 */ /* 0x000fce0007fe0100 */
.L_x_1023:
[C---:B------:R-:W-:Y:S01]  /*2ba0*/  ISETP.GE.AND P6, PT, R73.reuse, 0xa, PT ;  /* 0x0000000a4900780c */ /* 0x040fe20003fc6270 */
[----:B------:R-:W-:Y:S01]  /*2bb0*/  UISETP.NE.AND UP0, UPT, UR51, URZ, UPT ;  /* 0x0000003f3300728c */ /* 0x000fe2000bf05270 */
[C---:B------:R-:W-:Y:S02]  /*2bc0*/  ISETP.GE.AND P1, PT, R73.reuse, 0x2, PT ;  /* 0x000000024900780c */ /* 0x040fe40003f26270 */
        /* <DEDUP_REMOVED lines=144> */
[----:B------:R-:W-:Y:S02]  /*34d0*/  FSEL R50, R69, -INF , !P3 ;  /* 0xff80000045327808 */ /* 0x000fe40005800000 */
[----:B------:R-:W-:Y:S01]  /*34e0*/  LOP3.LUT R23, R23, 0xfbffffff, RZ, 0xc0, !PT ;  /* 0xfbffffff17177812 */ /* 0x000fe200078ec0ff */
[----:B------:R-:W0:Y:S01]  /*34f0*/  SHFL.IDX PT, R69, R71, 0x1, 0x1c1f ;  /* 0x003c1f0047457f89 */ /* 0x000e2200000e0000 */
        /* <DEDUP_REMOVED lines=9> */
[----:B------:R-:W-:Y:S01]  /*3590*/  ISETP.GE.AND P3, PT, R73, 0x71, PT ;  /* 0x000000714900780c */ /* 0x000fe20003f66270 */
[----:B0-----:R-:W-:Y:S01]  /*35a0*/  IMAD.IADD R67, R78, 0x1, R69 ;  /* 0x000000014e437824 */ /* 0x001fe200078e0245 */
[----:B------:R-:W-:Y:S02]  /*35b0*/  @P4 LOP3.LUT R23, R23, 0x20, RZ, 0xfc, !PT ;  /* 0x0000002017174812 */ /* 0x000fe400078efcff */
[----:B------:R-:W-:Y:S02]  /*35c0*/  ISETP.GT.AND P4, PT, R72, 0x70, !P3 ;  /* 0x000000704800780c */ /* 0x000fe40005f84270 */
[----:B------:R-:W-:Y:S02]  /*35d0*/  LOP3.LUT R23, R23, 0xfffffffd, RZ, 0xc0, !PT ;  /* 0xfffffffd17177812 */ /* 0x000fe400078ec0ff */
[----:B------:R-:W-:-:S02]  /*35e0*/  ISETP.LT.OR P4, PT, R21, 0x71, P4 ;  /* 0x000000711500780c */ /* 0x000fc40002781670 */
[----:B------:R-:W-:Y:S02]  /*35f0*/  VIADDMNMX R66, R69, R76, R75, PT ;  /* 0x0000004c45427246 */ /* 0x000fe4000380014b */
        /* <DEDUP_REMOVED lines=36> */
.L_x_1029:
[----:B------:R-:W-:Y:S02]  /*3840*/  ULDC UR6, c[0x0][0x9e4] ;  /* 0x0002790000067ab9 */ /* 0x000fe40000000800 */
[----:B------:R-:W-:-:S05]  /*3850*/  IMAD.U32 R70, RZ, RZ, UR6 ;  /* 0x00000006ff467e24 */ /* 0x000fca000f8e00ff */
[----:B------:R-:W-:-:S13]  /*3860*/  ISETP.NE.AND P6, PT, R70, 0x1, PT ;  /* 0x000000014600780c */ /* 0x000fda0003fc5270 */
[----:B------:R-:W0:Y:S02]  /*3870*/  @P6 LDC.64 R20, c[0x0][0x9e8] ;  /* 0x00027a00ff146b82 */ /* 0x000e240000000a00 */
[----:B0-----:R-:W-:-:S05]  /*3880*/  @P6 IMAD.HI.U32 R20, R69, R20, RZ ;  /* 0x0000001445146227 */ /* 0x001fca00078e00ff */
[----:B------:R-:W-:-:S07]  /*3890*/  @P6 SHF.R.U32.HI R69, RZ, R21, R20 ;  /* 0x00000015ff456219 */ /* 0x000fce0000011614 */
.L_x_1030:
[----:B------:R-:W-:Y:S05]  /*38a0*/  BSYNC B0 ;  /* 0x0000000000007941 */ /* 0x000fea0003800000 */
.L_x_1028:
[----:B------:R-:W-:-:S04]  /*38b0*/  IMAD R69, R69, R70, -R74 ;  /* 0x0000004645457224 */ /* 0x000fc800078e0a4a */
[----:B------:R-:W-:-:S05]  /*38c0*/  IMAD R69, R16, -0x2, R69 ;  /* 0xfffffffe10457824 */ /* 0x000fca00078e0245 */
[----:B------:R-:W-:Y:S02]  /*38d0*/  VIADDMNMX R66, R69, R70, R66, PT ;  /* 0x0000004645427246 */ /* 0x000fe40003800142 */
[----:B------:R-:W-:-:S07]  /*38e0*/  VIMNMX R67, R67, R69, !PT ;  /* 0x0000004543437248 */ /* 0x000fce0007fe0100 */
.L_x_1027:
[----:B------:R-:W-:Y:S01]  /*38f0*/  ISETP.GT.AND P1, PT, R67, 0x1, !P1 ;  /* 0x000000014300780c */ /* 0x000fe20004f24270 */
[----:B------:R-:W-:Y:S01]  /*3900*/  ULDC UR6, c[0x0][0x988] ;  /* 0x0002620000067ab9 */ /* 0x000fe20000000800 */
[----:B------:R-:W-:Y:S01]  /*3910*/  LOP3.LUT P6, RZ, R23, 0x4, RZ, 0xc0, !PT ;  /* 0x0000000417ff7812 */ /* 0x000fe200078cc0ff */
[----:B------:R-:W-:Y:S01]  /*3920*/  UISETP.NE.AND UP1, UPT, UR52, URZ, UPT ;  /* 0x0000003f3400728c */ /* 0x000fe2000bf25270 */
[----:B------:R-:W-:Y:S01]  /*3930*/  ISETP.LT.OR P1, PT, R66, 0x2, P1 ;  /* 0x000000024200780c */ /* 0x000fe20000f21670 */
[----:B------:R-:W-:Y:S01]  /*3940*/  UISETP.NE.AND UP0, UPT, UR51, URZ, UPT ;  /* 0x0000003f3300728c */ /* 0x000fe2000bf05270 */
[----:B------:R-:W-:Y:S01]  /*3950*/  ISETP.GT.AND P2, PT, R67, 0x8, !P2 ;  /* 0x000000084300780c */ /* 0x000fe20005744270 */
[----:B------:R-:W-:Y:S01]  /*3960*/  UMOV UR7, UR42 ;  /* 0x0000002a00077c82 */ /* 0x000fe20008000000 */
[----:B------:R-:W-:Y:S02]  /*3970*/  FSEL R21, R3, -INF , !P1 ;  /* 0xff80000003157808 */ /* 0x000fe40004800000 */
[----:B------:R-:W-:-:S02]  /*3980*/  ISETP.GT.AND P1, PT, R67, 0x9, !P6 ;  /* 0x000000094300780c */ /* 0x000fc40007724270 */
[C---:B------:R-:W-:Y:S02]  /*3990*/  ISETP.LT.OR P2, PT, R66.reuse, 0x9, P2 ;  /* 0x000000094200780c */ /* 0x040fe40001741670 */
[----:B------:R-:W-:Y:S01]  /*39a0*/  ISETP.LT.OR P1, PT, R66, 0xa, P1 ;  /* 0x0000000a4200780c */ /* 0x000fe20000f21670 */
[----:B------:R-:W-:Y:S01]  /*39b0*/  @UP1 ULDC UR10, c[0x0][0x44c] ;  /* 0x00011300000a1ab9 */ /* 0x000fe20000000800 */
[----:B------:R-:W-:Y:S01]  /*39c0*/  FSEL R20, R5, -INF , !P2 ;  /* 0xff80000005147808 */ /* 0x000fe20005000000 */
[----:B------:R-:W-:Y:S01]  /*39d0*/  UIMAD.WIDE.U32 UR10, UR42, UR10, URZ ;  /* 0x0000000a2a0a72a5 */ /* 0x000fe2000f8e003f */
[----:B------:R-:W-:Y:S01]  /*39e0*/  FSEL R6, R6, -INF , !P1 ;  /* 0xff80000006067808 */ /* 0x000fe20004800000 */
[----:B------:R-:W-:Y:S01]  /*39f0*/  @UP1 ULDC UR15, c[0x0][0x450] ;  /* 0x00011400000f1ab9 */ /* 0x000fe20000000800 */
[C---:B------:R-:W-:Y:S01]  /*3a00*/  LOP3.LUT P1, RZ, R23.reuse, 0x8, RZ, 0xc0, !PT ;  /* 0x0000000817ff7812 */ /* 0x040fe2000782c0ff */
[----:B------:R-:W-:Y:S01]  /*3a10*/  @UP1 USHF.R.U32.HI UR7, URZ, UR15, UR11 ;  /* 0x0000000f3f071299 */ /* 0x000fe2000801160b */
[----:B------:R-:W-:-:S02]  /*3a20*/  LOP3.LUT P2, RZ, R23, 0x40000, RZ, 0xc0, !PT ;  /* 0x0004000017ff7812 */ /* 0x000fc4000784c0ff */
[----:B------:R-:W-:Y:S01]  /*3a30*/  ISETP.GT.AND P1, PT, R67, 0x10, !P1 ;  /* 0x000000104300780c */ /* 0x000fe20004f24270 */
[----:B------:R-:W-:Y:S01]  /*3a40*/  UIADD3 UR53, UR53, UR7, URZ ;  /* 0x0000000735357290 */ /* 0x000fe2000fffe03f */
[----:B------:R-:W-:Y:S02]  /*3a50*/  LOP3.LUT P6, RZ, R23, 0x20000, RZ, 0xc0, !PT ;  /* 0x0002000017ff7812 */ /* 0x000fe400078cc0ff */
[----:B------:R-:W-:Y:S01]  /*3a60*/  ISETP.LT.OR P1, PT, R66, 0x11, P1 ;  /* 0x000000114200780c */ /* 0x000fe20000f21670 */
[----:B------:R-:W-:Y:S01]  /*3a70*/  UIADD3 UR7, UR53, UR14, URZ ;  /* 0x0000000e35077290 */ /* 0x000fe2000fffe03f */
[----:B------:R-:W-:Y:S02]  /*3a80*/  ISETP.GT.AND P3, PT, R67, 0x70, !P3 ;  /* 0x000000704300780c */ /* 0x000fe40005f64270 */
[----:B------:R-:W-:Y:S02]  /*3a90*/  FSEL R8, R8, -INF , !P1 ;  /* 0xff80000008087808 */ /* 0x000fe40004800000 */
[----:B------:R-:W-:-:S02]  /*3aa0*/  LOP3.LUT P1, RZ, R23, 0x10, RZ, 0xc0, !PT ;  /* 0x0000001017ff7812 */ /* 0x000fc4000782c0ff */
[C---:B------:R-:W-:Y:S02]  /*3ab0*/  ISETP.GT.AND P4, PT, R67.reuse, 0x71, !P4 ;  /* 0x000000714300780c */ /* 0x040fe40006784270 */
[C---:B------:R-:W-:Y:S02]  /*3ac0*/  ISETP.GT.AND P1, PT, R67.reuse, 0x11, !P1 ;  /* 0x000000114300780c */ /* 0x040fe40004f24270 */
[----:B------:R-:W-:Y:S02]  /*3ad0*/  ISETP.GT.AND P5, PT, R67, 0x78, !P5 ;  /* 0x000000784300780c */ /* 0x000fe40006fa4270 */
[C---:B------:R-:W-:Y:S02]  /*3ae0*/  ISETP.LT.OR P1, PT, R66.reuse, 0x12, P1 ;  /* 0x000000124200780c */ /* 0x040fe40000f21670 */
[----:B------:R-:W-:Y:S02]  /*3af0*/  ISETP.LT.OR P3, PT, R66, 0x71, P3 ;  /* 0x000000714200780c */ /* 0x000fe40001f61670 */
[----:B------:R-:W-:-:S02]  /*3b00*/  FSEL R5, R7, -INF , !P1 ;  /* 0xff80000007057808 */ /* 0x000fc40004800000 */
[----:B------:R-:W-:Y:S02]  /*3b10*/  LOP3.LUT P1, RZ, R23, 0x2000000, RZ, 0xc0, !PT ;  /* 0x0200000017ff7812 */ /* 0x000fe4000782c0ff */
[C---:B------:R-:W-:Y:S02]  /*3b20*/  ISETP.LT.OR P4, PT, R66.reuse, 0x72, P4 ;  /* 0x000000724200780c */ /* 0x040fe40002781670 */
[----:B------:R-:W-:Y:S02]  /*3b30*/  ISETP.GT.AND P1, PT, R67, 0x18, !P1 ;  /* 0x000000184300780c */ /* 0x000fe40004f24270 */
[----:B------:R-:W-:Y:S02]  /*3b40*/  FSEL R31, R31, -INF , !P3 ;  /* 0xff8000001f1f7808 */ /* 0x000fe40005800000 */
[C---:B------:R-:W-:Y:S02]  /*3b50*/  ISETP.LT.OR P1, PT, R66.reuse, 0x19, P1 ;  /* 0x000000194200780c */ /* 0x040fe40000f21670 */
[----:B------:R-:W-:-:S02]  /*3b60*/  ISETP.LT.OR P5, PT, R66, 0x79, P5 ;  /* 0x000000794200780c */ /* 0x000fc40002fa1670 */
[----:B------:R-:W-:Y:S02]  /*3b70*/  FSEL R10, R10, -INF , !P1 ;  /* 0xff8000000a0a7808 */ /* 0x000fe40004800000 */
[----:B------:R-:W-:Y:S02]  /*3b80*/  LOP3.LUT P1, RZ, R23, 0x1000000, RZ, 0xc0, !PT ;  /* 0x0100000017ff7812 */ /* 0x000fe4000782c0ff */
[----:B------:R-:W-:Y:S02]  /*3b90*/  FSEL R32, R32, -INF , !P4 ;  /* 0xff80000020207808 */ /* 0x000fe40006000000 */
[----:B------:R-:W-:Y:S02]  /*3ba0*/  ISETP.GT.AND P1, PT, R67, 0x19, !P1 ;  /* 0x000000194300780c */ /* 0x000fe40004f24270 */
[----:B------:R-:W-:Y:S02]  /*3bb0*/  FSEL R33, R33, -INF , !P5 ;  /* 0xff80000021217808 */ /* 0x000fe40006800000 */
        /* <DEDUP_REMOVED lines=22> */
[----:B------:R-:W-:Y:S02]  /*3d20*/  ISETP.GT.AND P1, PT, R67, 0x31, !P2 ;  /* 0x000000314300780c */ /* 0x000fe40005724270 */
[----:B------:R-:W-:Y:S02]  /*3d30*/  LOP3.LUT P2, RZ, R23, 0x80, RZ, 0xc0, !PT ;  /* 0x0000008017ff7812 */ /* 0x000fe4000784c0ff */
[----:B------:R-:W-:-:S04]  /*3d40*/  ISETP.LT.OR P1, PT, R66, 0x32, P1 ;  /* 0x000000324200780c */ /* 0x000fc80000f21670 */
[----:B------:R-:W-:Y:S02]  /*3d50*/  FSEL R15, R15, -INF , !P1 ;  /* 0xff8000000f0f7808 */ /* 0x000fe40004800000 */
[----:B------:R-:W-:Y:S02]  /*3d60*/  ISETP.GT.AND P1, PT, R67, 0x38, !P6 ;  /* 0x000000384300780c */ /* 0x000fe40007724270 */
[----:B------:R-:W-:Y:S02]  /*3d70*/  LOP3.LUT P6, RZ, R23, 0x40, RZ, 0xc0, !PT ;  /* 0x0000004017ff7812 */ /* 0x000fe400078cc0ff */
        /* <DEDUP_REMOVED lines=27> */
[----:B------:R-:W-:Y:S02]  /*3f30*/  LOP3.LUT P1, RZ, R23, 0x400, RZ, 0xc0, !PT ;  /* 0x0000040017ff7812 */ /* 0x000fe4000782c0ff */
[----:B------:R-:W-:Y:S02]  /*3f40*/  FMNMX.FTZ R7, R89, R38, !PT ;  /* 0x0000002659077209 */ /* 0x000fe40007810000 */
[----:B------:R-:W-:Y:S02]  /*3f50*/  ISETP.GT.AND P1, PT, R67, 0x51, !P1 ;  /* 0x000000514300780c */ /* 0x000fe40004f24270 */
[----:B------:R-:W-:-:S02]  /*3f60*/  FMNMX.FTZ R38, R90, R7, !PT ;  /* 0x000000075a267209 */ /* 0x000fc40007810000 */
[----:B------:R-:W-:Y:S02]  /*3f70*/  ISETP.LT.OR P1, PT, R66, 0x52, P1 ;  /* 0x000000524200780c */ /* 0x000fe40000f21670 */
[----:B------:R-:W-:Y:S02]  /*3f80*/  FMNMX.FTZ R7, R91, R38, !PT ;  /* 0x000000265b077209 */ /* 0x000fe40007810000 */
[----:B------:R-:W-:Y:S02]  /*3f90*/  FSEL R37, R37, -INF , !P1 ;  /* 0xff80000025257808 */ /* 0x000fe40004800000 */
[----:B------:R-:W-:Y:S02]  /*3fa0*/  FMNMX.FTZ R38, R92, R7, !PT ;  /* 0x000000075c267209 */ /* 0x000fe40007810000 */
[----:B------:R-:W-:Y:S02]  /*3fb0*/  LOP3.LUT P1, RZ, R23, 0x200, RZ, 0xc0, !PT ;  /* 0x0000020017ff7812 */ /* 0x000fe4000782c0ff */
[----:B------:R-:W-:-:S02]  /*3fc0*/  FMNMX.FTZ R7, R93, R38, !PT ;  /* 0x000000265d077209 */ /* 0x000fc40007810000 */
[----:B------:R-:W-:Y:S02]  /*3fd0*/  ISETP.GT.AND P1, PT, R67, 0x58, !P1 ;  /* 0x000000584300780c */ /* 0x000fe40004f24270 */
[----:B------:R-:W-:Y:S02]  /*3fe0*/  FMNMX.FTZ R38, R94, R7, !PT ;  /* 0x000000075e267209 */ /* 0x000fe40007810000 */
[----:B------:R-:W-:Y:S02]  /*3ff0*/  ISETP.LT.OR P1, PT, R66, 0x59, P1 ;  /* 0x000000594200780c */ /* 0x000fe40000f21670 */
[----:B------:R-:W-:Y:S02]  /*4000*/  FMNMX.FTZ R7, R95, R38, !PT ;  /* 0x000000265f077209 */ /* 0x000fe40007810000 */
[----:B------:R-:W-:Y:S02]  /*4010*/  FSEL R40, R40, -INF , !P1 ;  /* 0xff80000028287808 */ /* 0x000fe40004800000 */
[----:B------:R-:W-:-:S02]  /*4020*/  FMNMX.FTZ R7, R62, R7, !PT ;  /* 0x000000073e077209 */ /* 0x000fc40007810000 */
[----:B------:R-:W-:Y:S02]  /*4030*/  LOP3.LUT P1, RZ, R23, 0x100, RZ, 0xc0, !PT ;  /* 0x0000010017ff7812 */ /* 0x000fe4000782c0ff */
[----:B------:R-:W-:Y:S02]  /*4040*/  FMNMX.FTZ R38, R58, R7, !PT ;  /* 0x000000073a267209 */ /* 0x000fe40007810000 */
[----:B------:R-:W-:Y:S02]  /*4050*/  ISETP.GT.AND P1, PT, R67, 0x59, !P1 ;  /* 0x000000594300780c */ /* 0x000fe40004f24270 */
[----:B------:R-:W-:Y:S02]  /*4060*/  FMNMX.FTZ R38, R63, R38, !PT ;  /* 0x000000263f267209 */ /* 0x000fe40007810000 */
[----:B------:R-:W-:Y:S02]  /*4070*/  ISETP.LT.OR P1, PT, R66, 0x5a, P1 ;  /* 0x0000005a4200780c */ /* 0x000fe40000f21670 */
[----:B------:R-:W-:-:S02]  /*4080*/  FMNMX.FTZ R7, R61, R38, !PT ;  /* 0x000000263d077209 */ /* 0x000fc40007810000 */
[----:B------:R-:W-:Y:S02]  /*4090*/  FSEL R39, R39, -INF , !P1 ;  /* 0xff80000027277808 */ /* 0x000fe40004800000 */
        /* <DEDUP_REMOVED lines=13> */
[C---:B------:R-:W-:Y:S02]  /*4170*/  LOP3.LUT P6, RZ, R23.reuse, 0x2, RZ, 0xc0, !PT ;  /* 0x0000000217ff7812 */ /* 0x040fe400078cc0ff */
        /* <DEDUP_REMOVED lines=8> */
[----:B------:R-:W-:-:S04]  /*4200*/  FMNMX.FTZ R7, R49, R38, !PT ;  /* 0x0000002631077209 */ /* 0x000fc80007810000 */
[----:B------:R-:W-:-:S04]  /*4210*/  FMNMX.FTZ R38, R50, R7, !PT ;  /* 0x0000000732267209 */ /* 0x000fc80007810000 */
[----:B------:R-:W-:-:S04]  /*4220*/  FMNMX.FTZ R7, R51, R38, !PT ;  /* 0x0000002633077209 */ /* 0x000fc80007810000 */
[----:B------:R-:W-:-:S04]  /*4230*/  FMNMX.FTZ R38, R44, R7, !PT ;  /* 0x000000072c267209 */ /* 0x000fc80007810000 */
[----:B------:R-:W-:-:S04]  /*4240*/  FMNMX.FTZ R7, R43, R38, !PT ;  /* 0x000000262b077209 */ /* 0x000fc80007810000 */
[----:B------:R-:W-:-:S04]  /*4250*/  FMNMX.FTZ R38, R42, R7, !PT ;  /* 0x000000072a267209 */ /* 0x000fc80007810000 */
[----:B------:R-:W-:-:S04]  /*4260*/  FMNMX.FTZ R7, R41, R38, !PT ;  /* 0x0000002629077209 */ /* 0x000fc80007810000 */
[----:B------:R-:W-:-:S05]  /*4270*/  FMNMX.FTZ R38, R4, R7, !PT ;  /* 0x0000000704267209 */ /* 0x000fca0007810000 */
[----:B------:R-:W0:Y:S02]  /*4280*/  SHFL.BFLY PT, R7, R38, 0x2, 0x1f ;  /* 0x0c401f0026077f89 */ /* 0x000e2400000e0000 */
[----:B0-----:R-:W-:-:S05]  /*4290*/  FMNMX.FTZ R69, R38, R7, !PT ;  /* 0x0000000726457209 */ /* 0x001fca0007810000 */
[----:B------:R-:W0:Y:S02]  /*42a0*/  SHFL.BFLY PT, R70, R69, 0x1, 0x1f ;  /* 0x0c201f0045467f89 */ /* 0x000e2400000e0000 */
[----:B0-----:R-:W-:Y:S01]  /*42b0*/  FMNMX.FTZ R7, R69, R70, !PT ;  /* 0x0000004645077209 */ /* 0x001fe20007810000 */
[----:B------:R-:W-:-:S03]  /*42c0*/  IMAD.U32 R70, RZ, RZ, UR6 ;  /* 0x00000006ff467e24 */ /* 0x000fc6000f8e00ff */
        /* <DEDUP_REMOVED lines=60> */
[----:B------:R1:W-:Y:S01]  /*4690*/  MUFU.EX2 R75, R62 ;  /* 0x0000003e004b7308 */ /* 0x0003e20000000800 */
[----:B------:R-:W-:-:S01]  /*46a0*/  FFMA.FTZ R4, R4, UR6, -R77 ;  /* 0x0000000604047c23 */ /* 0x000fc2000801084d */
[----:B------:R-:W-:-:S02]  /*46b0*/  FMNMX.FTZ R79, R15, R38, !PT ;  /* 0x000000260f4f7209 */ /* 0x000fc40007810000 */
[----:B0-----:R-:W-:Y:S02]  /*46c0*/  F2FP.SATFINITE.E4M3.F32.PACK_AB_MERGE_C R148, R69, R68, RZ ;  /* 0x000000444594723e */ /* 0x001fe400048070ff */
[----:B------:R-:W-:Y:S02]  /*46d0*/  FMNMX.FTZ R38, R26, R79, !PT ;  /* 0x0000004f1a267209 */ /* 0x000fe40007810000 */
[----:B------:R-:W-:Y:S01]  /*46e0*/  MUFU.EX2 R70, R70 ;  /* 0x0000004600467308 */ /* 0x000fe20000000800 */
[----:B-1----:R-:W-:-:S01]  /*46f0*/  FFMA.FTZ R62, R64, UR6, -R77 ;  /* 0x00000006403e7c23 */ /* 0x002fc2000801084d */
[----:B------:R-:W-:Y:S02]  /*4700*/  FMNMX.FTZ R79, R25, R38, !PT ;  /* 0x00000026194f7209 */ /* 0x000fe40007810000 */
[----:B------:R-:W-:Y:S02]  /*4710*/  F2FP.SATFINITE.E4M3.F32.PACK_AB_MERGE_C R148, R65, R2, R148 ;  /* 0x000000024194723e */ /* 0x000fe40004807094 */
[----:B------:R-:W-:-:S02]  /*4720*/  FMNMX.FTZ R38, R28, R79, !PT ;  /* 0x0000004f1c267209 */ /* 0x000fc40007810000 */
[----:B------:R-:W-:Y:S02]  /*4730*/  MUFU.EX2 R71, R92 ;  /* 0x0000005c00477308 */ /* 0x000fe40000000800 */
[----:B------:R-:W-:-:S04]  /*4740*/  FMNMX.FTZ R79, R27, R38, !PT ;  /* 0x000000261b4f7209 */ /* 0x000fc80007810000 */
[----:B------:R-:W-:Y:S02]  /*4750*/  FMNMX.FTZ R38, R36, R79, !PT ;  /* 0x0000004f24267209 */ /* 0x000fe40007810000 */
[----:B------:R-:W-:Y:S02]  /*4760*/  MUFU.EX2 R72, R72 ;  /* 0x0000004800487308 */ /* 0x000fe40000000800 */
[----:B------:R-:W-:-:S04]  /*4770*/  FMNMX.FTZ R38, R35, R38, !PT ;  /* 0x0000002623267209 */ /* 0x000fc80007810000 */
[----:B------:R-:W-:Y:S02]  /*4780*/  FMNMX.FTZ R38, R3, R38, !PT ;  /* 0x0000002603267209 */ /* 0x000fe40007810000 */
[----:B------:R-:W0:Y:S02]  /*4790*/  MUFU.EX2 R73, R94 ;  /* 0x0000005e00497308 */ /* 0x000e240000000800 */
[----:B------:R-:W-:-:S04]  /*47a0*/  FMNMX.FTZ R79, R37, R38, !PT ;  /* 0x00000026254f7209 */ /* 0x000fc80007810000 */
[----:B------:R-:W-:Y:S02]  /*47b0*/  FMNMX.FTZ R38, R40, R79, !PT ;  /* 0x0000004f28267209 */ /* 0x000fe40007810000 */
[----:B------:R-:W-:Y:S02]  /*47c0*/  MUFU.EX2 R74, R74 ;  /* 0x0000004a004a7308 */ /* 0x000fe40000000800 */
[----:B------:R-:W-:-:S04]  /*47d0*/  FMNMX.FTZ R79, R39, R38, !PT ;  /* 0x00000026274f7209 */ /* 0x000fc80007810000 */
[----:B------:R-:W-:Y:S02]  /*47e0*/  FMNMX.FTZ R38, R46, R79, !PT ;  /* 0x0000004f2e267209 */ /* 0x000fe40007810000 */
[----:B------:R-:W-:Y:S01]  /*47f0*/  MUFU.EX2 R58, R58 ;  /* 0x0000003a003a7308 */ /* 0x000fe20000000800 */
[----:B0-----:R-:W-:Y:S02]  /*4800*/  F2FP.SATFINITE.E4M3.F32.PACK_AB_MERGE_C R150, R73, R72, RZ ;  /* 0x000000484996723e */ /* 0x001fe400048070ff */
[----:B------:R-:W-:Y:S02]  /*4810*/  FMNMX.FTZ R38, R47, R38, !PT ;  /* 0x000000262f267209 */ /* 0x000fe40007810000 */
[----:B------:R-:W-:Y:S02]  /*4820*/  F2FP.SATFINITE.E4M3.F32.PACK_AB_MERGE_C R150, R71, R70, R150 ;  /* 0x000000464796723e */ /* 0x000fe40004807096 */
[----:B------:R-:W-:Y:S01]  /*4830*/  FMNMX.FTZ R67, R29, R38, !PT ;  /* 0x000000261d437209 */ /* 0x000fe20007810000 */
[----:B------:R-:W0:Y:S03]  /*4840*/  MUFU.EX2 R63, R63 ;  /* 0x0000003f003f7308 */ /* 0x000e260000000800 */
[----:B------:R-:W-:-:S04]  /*4850*/  FMNMX.FTZ R38, R30, R67, !PT ;  /* 0x000000431e267209 */ /* 0x000fc80007810000 */
[----:B------:R-:W-:Y:S01]  /*4860*/  FMNMX.FTZ R67, R31, R38, !PT ;  /* 0x000000261f437209 */ /* 0x000fe20007810000 */
[----:B------:R-:W-:Y:S03]  /*4870*/  MUFU.EX2 R54, R54 ;  /* 0x0000003600367308 */ /* 0x000fe60000000800 */
[----:B------:R-:W-:-:S04]  /*4880*/  FMNMX.FTZ R38, R32, R67, !PT ;  /* 0x0000004320267209 */ /* 0x000fc80007810000 */
[----:B------:R-:W-:Y:S01]  /*4890*/  FMNMX.FTZ R67, R33, R38, !PT ;  /* 0x0000002621437209 */ /* 0x000fe20007810000 */
[----:B------:R-:W-:Y:S01]  /*48a0*/  MUFU.EX2 R55, R55 ;  /* 0x0000003700377308 */ /* 0x000fe20000000800 */
[----:B0-----:R-:W-:Y:S02]  /*48b0*/  F2FP.SATFINITE.E4M3.F32.PACK_AB_MERGE_C R144, R63, R58, RZ ;  /* 0x0000003a3f90723e */ /* 0x001fe400048070ff */
[----:B------:R-:W-:Y:S02]  /*48c0*/  FMNMX.FTZ R67, R34, R67, !PT ;  /* 0x0000004322437209 */ /* 0x000fe40007810000 */
[----:B------:R-:W-:-:S03]  /*48d0*/  F2FP.SATFINITE.E4M3.F32.PACK_AB_MERGE_C R144, R75, R74, R144 ;  /* 0x0000004a4b90723e */ /* 0x000fc60004807090 */
[----:B------:R-:W0:Y:S01]  /*48e0*/  SHFL.BFLY PT, R38, R67, 0x2, 0x1f ;  /* 0x0c401f0043267f89 */ /* 0x000e2200000e0000 */
[----:B------:R-:W-:Y:S08]  /*48f0*/  MUFU.EX2 R61, R61 ;  /* 0x0000003d003d7308 */ /* 0x000ff00000000800 */
[----:B------:R-:W-:Y:S08]  /*4900*/  MUFU.EX2 R53, R53 ;  /* 0x0000003500357308 */ /* 0x000ff00000000800 */
[----:B------:R-:W-:Y:S01]  /*4910*/  MUFU.EX2 R52, R52 ;  /* 0x0000003400347308 */ /* 0x000fe20000000800 */
[----:B0-----:R-:W-:-:S07]  /*4920*/  FMNMX.FTZ R64, R67, R38, !PT ;  /* 0x0000002643407209 */ /* 0x001fce0007810000 */
[----:B------:R-:W-:Y:S01]  /*4930*/  MUFU.EX2 R60, R60 ;  /* 0x0000003c003c7308 */ /* 0x000fe20000000800 */
[----:B------:R-:W0:Y:S07]  /*4940*/  SHFL.BFLY PT, R67, R64, 0x1, 0x1f ;  /* 0x0c201f0040437f89 */ /* 0x000e2e00000e0000 */
[----:B------:R-:W-:Y:S08]  /*4950*/  MUFU.EX2 R59, R59 ;  /* 0x0000003b003b7308 */ /* 0x000ff00000000800 */
[----:B------:R-:W1:Y:S08]  /*4960*/  MUFU.EX2 R62, R62 ;  /* 0x0000003e003e7308 */ /* 0x000e700000000800 */
[----:B------:R-:W-:Y:S01]  /*4970*/  MUFU.EX2 R45, R45 ;  /* 0x0000002d002d7308 */ /* 0x000fe20000000800 */
[----:B0-----:R-:W-:Y:S01]  /*4980*/  FMNMX.FTZ R38, R64, R67, !PT ;  /* 0x0000004340267209 */ /* 0x001fe20007810000 */
[----:B------:R-:W-:-:S03]  /*4990*/  IMAD.U32 R67, RZ, RZ, UR6 ;  /* 0x00000006ff437e24 */ /* 0x000fc6000f8e00ff */
[C---:B------:R-:W-:Y:S01]  /*49a0*/  FSETP.NEU.FTZ.AND P1, PT, R38.reuse, -INF , PT ;  /* 0xff8000002600780b */ /* 0x040fe20003f3d000 */
[----:B------:R-:W-:-:S01]  /*49b0*/  FFMA.FTZ R66, R38, R67, -8 ;  /* 0xc100000026427423 */ /* 0x000fc20000010043 */
[----:B-1----:R-:W-:Y:S01]  /*49c0*/  F2FP.SATFINITE.E4M3.F32.PACK_AB_MERGE_C R146, R62, R59, RZ ;  /* 0x0000003b3e92723e */ /* 0x002fe200048070ff */
[----:B------:R-:W-:Y:S03]  /*49d0*/  MUFU.EX2 R48, R48 ;  /* 0x0000003000307308 */ /* 0x000fe60000000800 */
[----:B------:R-:W-:Y:S02]  /*49e0*/  FSEL R66, R66, RZ, P1 ;  /* 0x000000ff42427208 */ /* 0x000fe40000800000 */
[----:B------:R-:W-:Y:S02]  /*49f0*/  PLOP3.LUT P1, PT, PT, PT, UP0, 0x40, 0x0 ;  /* 0x000000000000781c */ /* 0x000fe40003f2e808 */
[----:B------:R-:W-:Y:S01]  /*4a00*/  F2FP.SATFINITE.E4M3.F32.PACK_AB_MERGE_C R146, R60, R61, R146 ;  /* 0x0000003d3c92723e */ /* 0x000fe20004807092 */
        /* <DEDUP_REMOVED lines=40> */
[----:B------:R-:W-:Y:S01]  /*4c90*/  FADD.FTZ R79, R73, R76 ;  /* 0x0000004c494f7221 */ /* 0x000fe20000010000 */
[----:B------:R-:W-:-:S01]  /*4ca0*/  FFMA.FTZ R31, R31, UR6, -R66 ;  /* 0x000000061f1f7c23 */ /* 0x000fc20008010842 */
[--C-:B------:R-:W-:Y:S01]  /*4cb0*/  FFMA.FTZ R32, R32, UR6, -R66.reuse ;  /* 0x0000000620207c23 */ /* 0x100fe20008010842 */
[----:B------:R-:W-:-:S01]  /*4cc0*/  FFMA.FTZ R33, R33, UR6, -R66 ;  /* 0x0000000621217c23 */ /* 0x000fc20008010842 */
[----:B------:R-:W-:Y:S01]  /*4cd0*/  FADD.FTZ R76, R74, R79 ;  /* 0x0000004f4a4c7221 */ /* 0x000fe20000010000 */
[----:B------:R-:W-:-:S01]  /*4ce0*/  FFMA.FTZ R34, R34, UR6, -R66 ;  /* 0x0000000622227c23 */ /* 0x000fc20008010842 */
[----:B------:R-:W1:Y:S01]  /*4cf0*/  MUFU.EX2 R5, R5 ;  /* 0x0000000500057308 */ /* 0x000e620000000800 */
[----:B--2---:R-:W-:-:S01]  /*4d00*/  FADD.FTZ R35, R67, R28 ;  /* 0x0000001c43237221 */ /* 0x004fc20000010000 */
[----:B------:R-:W-:Y:S01]  /*4d10*/  FFMA.FTZ R28, R37, UR6, -R66 ;  /* 0x00000006251c7c23 */ /* 0x000fe20008010842 */
[----:B------:R-:W-:-:S01]  /*4d20*/  FADD.FTZ R37, R75, R76 ;  /* 0x0000004c4b257221 */ /* 0x000fc20000010000 */
[----:B------:R-:W-:-:S04]  /*4d30*/  F2FP.SATFINITE.E4M3.F32.PACK_AB_MERGE_C R20, R67, R20, RZ ;  /* 0x000000144314723e */ /* 0x000fc800048070ff */
        /* <DEDUP_REMOVED lines=19> */
[----:B------:R-:W-:-:S04]  /*4e70*/  FADD.FTZ R37, R53, R62 ;  /* 0x0000003e35257221 */ /* 0x000fc80000010000 */
[----:B------:R-:W-:Y:S02]  /*4e80*/  FADD.FTZ R37, R52, R37 ;  /* 0x0000002534257221 */ /* 0x000fe40000010000 */
[----:B------:R-:W1:Y:S01]  /*4e90*/  MUFU.EX2 R14, R14 ;  /* 0x0000000e000e7308 */ /* 0x000e620000000800 */
[----:B--2---:R-:W-:-:S07]  /*4ea0*/  FADD.FTZ R2, R10, R35 ;  /* 0x000000230a027221 */ /* 0x004fce0000010000 */
[----:B------:R-:W2:Y:S01]  /*4eb0*/  MUFU.EX2 R12, R12 ;  /* 0x0000000c000c7308 */ /* 0x000ea20000000800 */
[----:B0-----:R-:W-:-:S01]  /*4ec0*/  FADD.FTZ R35, R11, R2 ;  /* 0x000000020b237221 */ /* 0x001fc20000010000 */
[----:B------:R-:W-:Y:S01]  /*4ed0*/  F2FP.SATFINITE.E4M3.F32.PACK_AB_MERGE_C R2, R55, R54, RZ ;  /* 0x000000363702723e */ /* 0x000fe200048070ff */
[----:B------:R-:W-:-:S01]  /*4ee0*/  FADD.FTZ R54, R54, R37 ;  /* 0x0000002536367221 */ /* 0x000fc20000010000 */
[----:B------:R-:W-:Y:S02]  /*4ef0*/  F2FP.SATFINITE.E4M3.F32.PACK_AB_MERGE_C R37, R48, R45, RZ ;  /* 0x0000002d3025723e */ /* 0x000fe400048070ff */
[----:B------:R-:W-:Y:S01]  /*4f00*/  F2FP.SATFINITE.E4M3.F32.PACK_AB_MERGE_C R140, R52, R53, R2 ;  /* 0x00000035348c723e */ /* 0x000fe20004807002 */
[----:B------:R-:W-:Y:S01]  /*4f10*/  FADD.FTZ R55, R55, R54 ;  /* 0x0000003637377221 */ /* 0x000fe20000010000 */
        /* <DEDUP_REMOVED lines=18> */
[----:B------:R-:W-:Y:S01]  /*5040*/  MUFU.EX2 R56, R56 ;  /* 0x0000003800387308 */ /* 0x000fe20000000800 */
[----:B--2---:R-:W-:-:S07]  /*5050*/  FADD.FTZ R11, R27, R2 ;  /* 0x000000021b0b7221 */ /* 0x004fce0000010000 */
[----:B------:R-:W1:Y:S01]  /*5060*/  MUFU.EX2 R57, R57 ;  /* 0x0000003900397308 */ /* 0x000e620000000800 */
[----:B0-----:R-:W-:-:S01]  /*5070*/  FADD.FTZ R2, R36, R11 ;  /* 0x0000000b24027221 */ /* 0x001fc20000010000 */
[----:B------:R-:W-:-:S04]  /*5080*/  F2FP.SATFINITE.E4M3.F32.PACK_AB_MERGE_C R27, R36, R27, RZ ;  /* 0x0000001b241b723e */ /* 0x000fc800048070ff */
[----:B------:R-:W-:Y:S02]  /*5090*/  F2FP.SATFINITE.E4M3.F32.PACK_AB_MERGE_C R141, R26, R15, R27 ;  /* 0x0000000f1a8d723e */ /* 0x000fe4000480701b */
[----:B------:R-:W0:Y:S08]  /*50a0*/  MUFU.EX2 R3, R3 ;  /* 0x0000000300037308 */ /* 0x000e300000000800 */
[----:B------:R-:W2:Y:S01]  /*50b0*/  MUFU.EX2 R28, R28 ;  /* 0x0000001c001c7308 */ /* 0x000ea20000000800 */
[----:B-1----:R-:W-:Y:S01]  /*50c0*/  F2FP.SATFINITE.E4M3.F32.PACK_AB_MERGE_C R142, R57, R56, R37 ;  /* 0x00000038398e723e */ /* 0x002fe20004807025 */
[----:B------:R-:W-:-:S04]  /*50d0*/  FADD.FTZ R56, R56, R55 ;  /* 0x0000003738387221 */ /* 0x000fc80000010000 */
[----:B------:R-:W-:Y:S02]  /*50e0*/  FADD.FTZ R56, R57, R56 ;  /* 0x0000003839387221 */ /* 0x000fe40000010000 */
[----:B------:R-:W1:Y:S01]  /*50f0*/  MUFU.EX2 R40, R40 ;  /* 0x0000002800287308 */ /* 0x000e620000000800 */
[----:B0-----:R-:W-:-:S01]  /*5100*/  FADD.FTZ R11, R3, R2 ;  /* 0x00000002030b7221 */ /* 0x001fc20000010000 */
[----:B------:R-:W-:-:S04]  /*5110*/  FADD.FTZ R45, R45, R56 ;  /* 0x000000382d2d7221 */ /* 0x000fc80000010000 */
[----:B------:R-:W-:Y:S02]  /*5120*/  FADD.FTZ R48, R48, R45 ;  /* 0x0000002d30307221 */ /* 0x000fe40000010000 */
[----:B------:R-:W-:Y:S01]  /*5130*/  MUFU.EX2 R51, R51 ;  /* 0x0000003300337308 */ /* 0x000fe20000000800 */
[----:B--2---:R-:W-:-:S07]  /*5140*/  FADD.FTZ R11, R28, R11 ;  /* 0x0000000b1c0b7221 */ /* 0x004fce0000010000 */
[----:B------:R-:W0:Y:S01]  /*5150*/  MUFU.EX2 R44, R44 ;  /* 0x0000002c002c7308 */ /* 0x000e220000000800 */
[----:B-1----:R-:W-:-:S07]  /*5160*/  FADD.FTZ R2, R40, R11 ;  /* 0x0000000b28027221 */ /* 0x002fce0000010000 */
[----:B------:R-:W1:Y:S08]  /*5170*/  MUFU.EX2 R39, R39 ;  /* 0x0000002700277308 */ /* 0x000e700000000800 */
[----:B------:R-:W-:Y:S01]  /*5180*/  MUFU.EX2 R49, R49 ;  /* 0x0000003100317308 */ /* 0x000fe20000000800 */
[----:B0-----:R-:W-:-:S07]  /*5190*/  F2FP.SATFINITE.E4M3.F32.PACK_AB_MERGE_C R25, R44, R51, RZ ;  /* 0x000000332c19723e */ /* 0x001fce00048070ff */
[----:B------:R-:W0:Y:S01]  /*51a0*/  MUFU.EX2 R50, R50 ;  /* 0x0000003200327308 */ /* 0x000e220000000800 */
[C---:B-1----:R-:W-:Y:S01]  /*51b0*/  F2FP.SATFINITE.E4M3.F32.PACK_AB_MERGE_C R40, R39.reuse, R40, RZ ;  /* 0x000000282728723e */ /* 0x042fe200048070ff */
[----:B------:R-:W-:-:S03]  /*51c0*/  FADD.FTZ R39, R39, R2 ;  /* 0x0000000227277221 */ /* 0x000fc60000010000 */
[----:B------:R-:W-:-:S03]  /*51d0*/  F2FP.SATFINITE.E4M3.F32.PACK_AB_MERGE_C R143, R28, R3, R40 ;  /* 0x000000031c8f723e */ /* 0x000fc60004807028 */
[----:B------:R-:W1:Y:S08]  /*51e0*/  MUFU.EX2 R46, R46 ;  /* 0x0000002e002e7308 */ /* 0x000e700000000800 */
[----:B------:R-:W-:Y:S01]  /*51f0*/  MUFU.EX2 R41, R41 ;  /* 0x0000002900297308 */ /* 0x000fe20000000800 */
[----:B0-----:R-:W-:Y:S01]  /*5200*/  F2FP.SATFINITE.E4M3.F32.PACK_AB_MERGE_C R136, R50, R49, R25 ;  /* 0x000000313288723e */ /* 0x001fe20004807019 */
[----:B------:R-:W-:-:S04]  /*5210*/  FADD.FTZ R49, R49, R48 ;  /* 0x0000003031317221 */ /* 0x000fc80000010000 */
[----:B------:R-:W-:Y:S02]  /*5220*/  FADD.FTZ R50, R50, R49 ;  /* 0x0000003132327221 */ /* 0x000fe40000010000 */
[----:B------:R-:W0:Y:S01]  /*5230*/  MUFU.EX2 R4, R4 ;  /* 0x0000000400047308 */ /* 0x000e220000000800 */
[----:B-1----:R-:W-:-:S01]  /*5240*/  FADD.FTZ R2, R46, R39 ;  /* 0x000000272e027221 */ /* 0x002fc20000010000 */
[----:B------:R-:W-:-:S04]  /*5250*/  FADD.FTZ R51, R51, R50 ;  /* 0x0000003233337221 */ /* 0x000fc80000010000 */
[----:B------:R-:W-:Y:S02]  /*5260*/  FADD.FTZ R44, R44, R51 ;  /* 0x000000332c2c7221 */ /* 0x000fe40000010000 */
[----:B------:R-:W1:Y:S08]  /*5270*/  MUFU.EX2 R47, R47 ;  /* 0x0000002f002f7308 */ /* 0x000e700000000800 */
[----:B------:R-:W-:Y:S01]  /*5280*/  MUFU.EX2 R43, R43 ;  /* 0x0000002b002b7308 */ /* 0x000fe20000000800 */
[----:B0-----:R-:W-:-:S07]  /*5290*/  F2FP.SATFINITE.E4M3.F32.PACK_AB_MERGE_C R5, R4, R41, RZ ;  /* 0x000000290405723e */ /* 0x001fce00048070ff */
[----:B------:R-:W0:Y:S01]  /*52a0*/  MUFU.EX2 R42, R42 ;  /* 0x0000002a002a7308 */ /* 0x000e220000000800 */
[----:B-1----:R-:W-:-:S07]  /*52b0*/  FADD.FTZ R2, R47, R2 ;  /* 0x000000022f027221 */ /* 0x002fce0000010000 */
[----:B------:R-:W1:Y:S08]  /*52c0*/  MUFU.EX2 R29, R29 ;  /* 0x0000001d001d7308 */ /* 0x000e700000000800 */
[----:B------:R-:W2:Y:S01]  /*52d0*/  MUFU.EX2 R30, R30 ;  /* 0x0000001e001e7308 */ /* 0x000ea20000000800 */
[----:B0-----:R-:W-:Y:S01]  /*52e0*/  F2FP.SATFINITE.E4M3.F32.PACK_AB_MERGE_C R138, R42, R43, R5 ;  /* 0x0000002b2a8a723e */ /* 0x001fe20004807005 */
[----:B------:R-:W-:-:S04]  /*52f0*/  FADD.FTZ R43, R43, R44 ;  /* 0x0000002c2b2b7221 */ /* 0x000fc80000010000 */
[----:B------:R-:W-:Y:S02]  /*5300*/  FADD.FTZ R42, R42, R43 ;  /* 0x0000002b2a2a7221 */ /* 0x000fe40000010000 */
[----:B------:R-:W0:Y:S01]  /*5310*/  MUFU.EX2 R31, R31 ;  /* 0x0000001f001f7308 */ /* 0x000e220000000800 */
[----:B-1----:R-:W-:-:S01]  /*5320*/  FADD.FTZ R5, R29, R2 ;  /* 0x000000021d057221 */ /* 0x002fc20000010000 */
[----:B------:R-:W-:-:S06]  /*5330*/  FADD.FTZ R41, R41, R42 ;  /* 0x0000002a29297221 */ /* 0x000fcc0000010000 */
[----:B------:R-:W1:Y:S01]  /*5340*/  MUFU.EX2 R32, R32 ;  /* 0x0000002000207308 */ /* 0x000e620000000800 */
[C---:B--2---:R-:W-:Y:S01]  /*5350*/  F2FP.SATFINITE.E4M3.F32.PACK_AB_MERGE_C R29, R30.reuse, R29, RZ ;  /* 0x0000001d1e1d723e */ /* 0x044fe200048070ff */
[----:B------:R-:W-:-:S03]  /*5360*/  FADD.FTZ R30, R30, R5 ;  /* 0x000000051e1e7221 */ /* 0x000fc60000010000 */
[----:B------:R-:W-:-:S03]  /*5370*/  F2FP.SATFINITE.E4M3.F32.PACK_AB_MERGE_C R137, R47, R46, R29 ;  /* 0x0000002e2f89723e */ /* 0x000fc6000480701d */
[----:B------:R-:W-:Y:S01]  /*5380*/  MUFU.EX2 R33, R33 ;  /* 0x0000002100217308 */ /* 0x000fe20000000800 */
[----:B0-----:R-:W-:-:S07]  /*5390*/  FADD.FTZ R3, R31, R30 ;  /* 0x0000001e1f037221 */ /* 0x001fce0000010000 */
[----:B------:R-:W0:Y:S01]  /*53a0*/  MUFU.EX2 R34, R34 ;  /* 0x0000002200227308 */ /* 0x000e220000000800 */
[----:B-1----:R-:W-:-:S01]  /*53b0*/  FADD.FTZ R2, R32, R3 ;  /* 0x0000000320027221 */ /* 0x002fc20000010000 */
[----:B0-----:R-:W-:-:S03]  /*53c0*/  F2FP.SATFINITE.E4M3.F32.PACK_AB_MERGE_C R3, R34, R33, RZ ;  /* 0x000000212203723e */ /* 0x001fc600048070ff */
        /* <DEDUP_REMOVED lines=17> */
.L_x_1032:
[----:B------:R-:W-:Y:S02]  /*54e0*/  ULDC UR19, c[0x0][0x9e4] ;  /* 0x0002790000137ab9 */ /* 0x000fe40000000800 */
[----:B------:R-:W-:-:S11]  /*54f0*/  UISETP.NE.AND UP0, UPT, UR19, 0x1, UPT ;  /* 0x000000011300788c */ /* 0x000fd6000bf05270 */
[----:B------:R-:W-:Y:S02]  /*5500*/  @UP0 ULDC.64 UR10, c[0x0][0x9e8] ;  /* 0x00027a00000a0ab9 */ /* 0x000fe40000000a00 */
[----:B------:R-:W-:-:S04]  /*5510*/  UIMAD.WIDE.U32 UR14, UR17, UR10, URZ ;  /* 0x0000000a110e72a5 */ /* 0x000fc8000f8e003f */
[----:B------:R-:W-:-:S12]  /*5520*/  @UP0 USHF.R.U32.HI UR17, URZ, UR11, UR15 ;  /* 0x0000000b3f110299 */ /* 0x000fd8000801160f */
.L_x_1033:
[----:B------:R-:W-:-:S04]  /*5530*/  UIMAD UR17, UR17, UR19, UR19 ;  /* 0x00000013111172a4 */ /* 0x000fc8000f8e0213 */
[----:B------:R-:W-:-:S04]  /*5540*/  UISETP.LT.AND UP0, UPT, UR7, UR17, UPT ;  /* 0x000000110700728c */ /* 0x000fc8000bf01270 */
[----:B------:R-:W-:-:S12]  /*5550*/  USEL UR7, UR7, UR17, UP0 ;  /* 0x0000001107077287 */ /* 0x000fd80008000000 */
.L_x_1031:
        /* <DEDUP_REMOVED lines=40> */
.L_x_1053:
[----:B------:R-:W-:-:S04]  /*57e0*/  UISETP.NE.AND UP0, UPT, UR22, 0x1, UPT ;  /* 0x000000011600788c */ /* 0x000fc8000bf05270 */
[----:B------:R-:W-:-:S04]  /*57f0*/  USEL UR36, URZ, 0x1, UP0 ;  /* 0x000000013f247887 */ /* 0x000fc80008000000 */
[----:B------:R-:W-:Y:S01]  /*5800*/  ULOP3.LUT UR36, UR21, UR36, URZ, 0x3c, !UPT ;  /* 0x0000002415247292 */ /* 0x000fe2000f8e3c3f */
[----:B------:R-:W-:Y:S11]  /*5810*/  @!P0 BRA `(.L_x_1035) ;  /* 0x0000000000048947 */ /* 0x000ff60003800000 */
[----:B------:R-:W-:Y:S01]  /*5820*/  BPT.TRAP 0x1 ;  /* 0x000000040000795c */ /* 0x000fe20000300000 */
.L_x_1035:
        /* <DEDUP_REMOVED lines=9> */
.L_x_1036:
[----:B-1----:R-:W-:Y:S05]  /*58c0*/  @P1 BRA `(.L_x_1037) ;  /* 0x0000000000081947 */ /* 0x002fea0003800000 */
[----:B------:R-:W1:Y:S02]  /*58d0*/  SYNCS.PHASECHK.TRANS64.TRYWAIT P1, [UR20+0x19c30], R7 ;  /* 0x019c3007ff0075a7 */ /* 0x000e640008020154 */
[----:B-1----:R-:W-:Y:S05]  /*58e0*/  @!P1 BRA `(.L_x_1038) ;  /* 0x0000011800209947 */ /* 0x002fea0003800000 */
.L_x_1037:
        /* <DEDUP_REMOVED lines=17> */
.L_x_1039:
[----:B------:R-:W-:Y:S01]  /*5a00*/  ULEA UR11, UR22, UR46, 0x3 ;  /* 0x0000002e160b7291 */ /* 0x000fe2000f8e183f */
[----:B01----:R-:W-:-:S05]  /*5a10*/  IMAD.U32 R7, RZ, RZ, UR21 ;  /* 0x00000015ff077e24 */ /* 0x003fca000f8e00ff */
[----:B------:R-:W-:-:S04]  /*5a20*/  SHF.L.U32 R7, R7, 0x1f, RZ ;  /* 0x0000001f07077819 */ /* 0x000fc800000006ff */
[----:B------:R0:W1:Y:S01]  /*5a30*/  SYNCS.PHASECHK.TRANS64.TRYWAIT P1, [UR11+0x19c50], R7 ;  /* 0x019c5007ff0075a7 */ /* 0x000062000802014b */
[----:B------:R-:W-:Y:S05]  /*5a40*/  @!P0 BRA `(.L_x_1040) ;  /* 0x0000000000048947 */ /* 0x000fea0003800000 */
[----:B------:R-:W-:Y:S01]  /*5a50*/  BPT.TRAP 0x1 ;  /* 0x000000040000795c */ /* 0x000fe20000300000 */
.L_x_1040:
[----:B-1----:R-:W-:Y:S05]  /*5a60*/  @P1 BRA `(.L_x_1041) ;  /* 0x0000000000081947 */ /* 0x002fea0003800000 */
[----:B------:R-:W1:Y:S02]  /*5a70*/  SYNCS.PHASECHK.TRANS64.TRYWAIT P1, [UR11+0x19c50], R7 ;  /* 0x019c5007ff0075a7 */ /* 0x000e64000802014b */
[----:B-1----:R-:W-:Y:S05]  /*5a80*/  @!P1 BRA `(.L_x_1042) ;  /* 0x0000011400d09947 */ /* 0x002fea0003800000 */
.L_x_1041:
        /* <DEDUP_REMOVED lines=27> */
.L_x_1043:
[----:B------:R-:W-:Y:S01]  /*5c40*/  UISETP.NE.AND UP1, UPT, UR52, URZ, UPT ;  /* 0x0000003f3400728c */ /* 0x000fe2000bf25270 */
[----:B------:R-:W-:Y:S02]  /*5c50*/  VIADD R136, R17, UR42 ;  /* 0x0000002a11887c36 */ /* 0x000fe40008000000 */
[C---:B------:R-:W-:Y:S01]  /*5c60*/  FMUL.FTZ R9, R0.reuse, R26 ;  /* 0x0000001a00097220 */ /* 0x040fe20000410000 */
[C---:B------:R-:W-:Y:S01]  /*5c70*/  FMUL.FTZ R11, R0.reuse, R28 ;  /* 0x0000001c000b7220 */ /* 0x040fe20000410000 */
[C---:B------:R-:W-:Y:S01]  /*5c80*/  FMUL.FTZ R20, R0.reuse, R33 ;  /* 0x0000002100147220 */ /* 0x040fe20000410000 */
[C---:B------:R-:W-:Y:S01]  /*5c90*/  FMUL.FTZ R28, R0.reuse, R37 ;  /* 0x00000025001c7220 */ /* 0x040fe20000410000 */
[----:B------:R-:W-:Y:S01]  /*5ca0*/  PLOP3.LUT P1, PT, PT, PT, UP1, 0x80, 0x0 ;  /* 0x000000000000781c */ /* 0x000fe20003f2f018 */
[C---:B------:R-:W-:Y:S01]  /*5cb0*/  FMUL.FTZ R33, R0.reuse, R42 ;  /* 0x0000002a00217220 */ /* 0x040fe20000410000 */
        /* <DEDUP_REMOVED lines=9> */
[C---:B------:R-:W-:Y:S01]  /*5d50*/  FMUL.FTZ R67, R0.reuse, R73 ;  /* 0x0000004900437220 */ /* 0x040fe20000410000 */
[----:B01----:R-:W-:Y:S01]  /*5d60*/  FMUL.FTZ R7, R0, R24 ;  /* 0x0000001800077220 */ /* 0x003fe20000410000 */
[----:B------:R-:W-:Y:S01]  /*5d70*/  @P1 IMAD.HI.U32 R26, R136, UR6, RZ ;  /* 0x00000006881a1c27 */ /* 0x000fe2000f8e00ff */
[----:B------:R-:W-:-:S03]  /*5d80*/  @UP1 ULDC UR6, c[0x0][0x450] ;  /* 0x0001140000061ab9 */ /* 0x000fc60000000800 */
[C---:B------:R-:W-:Y:S01]  /*5d90*/  FMUL.FTZ R8, R0.reuse, R25 ;  /* 0x0000001900087220 */ /* 0x040fe20000410000 */
[C---:B------:R-:W-:Y:S01]  /*5da0*/  FMUL.FTZ R71, R0.reuse, R77 ;  /* 0x0000004d00477220 */ /* 0x040fe20000410000 */
[C---:B------:R-:W-:Y:S01]  /*5db0*/  FMUL.FTZ R73, R0.reuse, R80 ;  /* 0x0000005000497220 */ /* 0x040fe20000410000 */
[----:B------:R-:W-:Y:S01]  /*5dc0*/  @P2 SHF.R.U32.HI R136, RZ, UR6, R26 ;  /* 0x00000006ff882c19 */ /* 0x000fe2000801161a */
[C---:B------:R-:W-:Y:S01]  /*5dd0*/  FMUL.FTZ R13, R0.reuse, R30 ;  /* 0x0000001e000d7220 */ /* 0x040fe20000410000 */
[C---:B------:R-:W-:Y:S01]  /*5de0*/  FMUL.FTZ R14, R0.reuse, R31 ;  /* 0x0000001f000e7220 */ /* 0x040fe20000410000 */
[C---:B------:R-:W-:Y:S01]  /*5df0*/  FMUL.FTZ R24, R0.reuse, R35 ;  /* 0x0000002300187220 */ /* 0x040fe20000410000 */
[----:B------:R-:W-:Y:S01]  /*5e00*/  FMUL.FTZ R25, R0, R36 ;  /* 0x0000002400197220 */ /* 0x000fe20000410000 */
[----:B------:R-:W0:Y:S01]  /*5e10*/  SHFL.IDX PT, R80, R136, RZ, 0x1c1f ;  /* 0x001c1fff88507589 */ /* 0x000e2200000e0000 */
        /* <DEDUP_REMOVED lines=47> */
[----:B------:R-:W-:Y:S01]  /*6110*/  PLOP3.LUT P1, PT, PT, PT, UP0, 0x40, 0x0 ;  /* 0x000000000000781c */ /* 0x000fe20003f2e808 */
[----:B------:R-:W-:Y:S01]  /*6120*/  IMAD R27, R16, -0x2, R27 ;  /* 0xfffffffe101b7824 */ /* 0x000fe200078e021b */
[----:B------:R-:W1:Y:S01]  /*6130*/  MUFU.TANH R7, R7 ;  /* 0x0000000700077308 */ /* 0x000e620000002400 */
[----:B------:R-:W-:Y:S01]  /*6140*/  IMAD.U32 R26, RZ, RZ, UR39 ;  /* 0x00000027ff1a7e24 */ /* 0x000fe2000f8e00ff */
[----:B------:R-:W-:-:S02]  /*6150*/  UPRMT UR20, UR45, 0x654, UR20 ;  /* 0x000006542d147896 */ /* 0x000fc40008000014 */
[----:B------:R-:W-:Y:S02]  /*6160*/  ULOP3.LUT UR6, URZ, UR18, URZ, 0x33, !UPT ;  /* 0x000000123f067292 */ /* 0x000fe4000f8e333f */
[----:B------:R-:W-:Y:S02]  /*6170*/  IADD3 R27, -R26, UR43, R27 ;  /* 0x0000002b1a1b7c10 */ /* 0x000fe4000fffe11b */
[----:B------:R-:W2:Y:S03]  /*6180*/  MUFU.TANH R8, R8 ;  /* 0x0000000800087308 */ /* 0x000ea60000002400 */
[C---:B------:R-:W-:Y:S01]  /*6190*/  VIADD R84, R27.reuse, UR24 ;  /* 0x000000181b547c36 */ /* 0x040fe20008000000 */
[----:B------:R-:W-:Y:S01]  /*61a0*/  SYNCS.ARRIVE.TRANS64.RED.A1T0 RZ, [UR20], RZ ;  /* 0x000000ffffff79a7 */ /* 0x000fe20008100414 */
[----:B------:R-:W-:Y:S02]  /*61b0*/  VIADD R83, R27, UR6 ;  /* 0x000000061b537c36 */ /* 0x000fe40008000000 */
[--C-:B0-----:R-:W-:Y:S01]  /*61c0*/  IMAD.IADD R82, R84, 0x1, R80.reuse ;  /* 0x0000000154527824 */ /* 0x101fe200078e0250 */
[----:B------:R-:W0:Y:S01]  /*61d0*/  MUFU.TANH R9, R9 ;  /* 0x0000000900097308 */ /* 0x000e220000002400 */
        /* <DEDUP_REMOVED lines=76> */
.L_x_1046:
[----:B------:R-:W-:-:S05]  /*66a0*/  IMAD.U32 R86, RZ, RZ, UR23 ;  /* 0x00000017ff567e24 */ /* 0x000fca000f8e00ff */
[----:B------:R-:W-:-:S13]  /*66b0*/  ISETP.NE.AND P1, PT, R86, 0x1, PT ;  /* 0x000000015600780c */ /* 0x000fda0003f25270 */
[----:B------:R-:W1:Y:S02]  /*66c0*/  @P1 LDC.64 R26, c[0x0][0x9e8] ;  /* 0x00027a00ff1a1b82 */ /* 0x000e640000000a00 */
[----:B-1----:R-:W-:-:S05]  /*66d0*/  @P1 IMAD.HI.U32 R26, R80, R26, RZ ;  /* 0x0000001a501a1227 */ /* 0x002fca00078e00ff */
[----:B------:R-:W-:-:S07]  /*66e0*/  @P1 SHF.R.U32.HI R80, RZ, R27, R26 ;  /* 0x0000001bff501219 */ /* 0x000fce000001161a */
.L_x_1047:
[----:B------:R-:W-:Y:S05]  /*66f0*/  BSYNC B0 ;  /* 0x0000000000007941 */ /* 0x000fea0003800000 */
.L_x_1045:
[----:B------:R-:W-:-:S04]  /*6700*/  IMAD R27, R80, R86, -R77 ;  /* 0x00000056501b7224 */ /* 0x000fc800078e0a4d */
[----:B------:R-:W-:-:S05]  /*6710*/  IMAD R27, R16, -0x2, R27 ;  /* 0xfffffffe101b7824 */ /* 0x000fca00078e021b */
[----:B------:R-:W-:Y:S02]  /*6720*/  VIADDMNMX R82, R27, R86, R82, PT ;  /* 0x000000561b527246 */ /* 0x000fe40003800152 */
[----:B------:R-:W-:-:S07]  /*6730*/  VIMNMX R81, R81, R27, !PT ;  /* 0x0000001b51517248 */ /* 0x000fce0007fe0100 */
.L_x_1044:
        /* <DEDUP_REMOVED lines=13> */
[----:B------:R-:W-:Y:S01]  /*6810*/  FSEL R8, R8, -INF , !P2 ;  /* 0xff80000008087808 */ /* 0x000fe20005000000 */
[--C-:B-1----:R-:W-:Y:S01]  /*6820*/  IMAD.IADD R84, R84, 0x1, R26.reuse ;  /* 0x0000000154547824 */ /* 0x102fe200078e021a */
[----:B------:R-:W-:Y:S01]  /*6830*/  ISETP.GT.AND P5, PT, R81, 0x9, P1 ;  /* 0x000000095100780c */ /* 0x000fe20000fa4270 */
[----:B------:R-:W-:Y:S01]  /*6840*/  IMAD.IADD R83, R83, 0x1, R26 ;  /* 0x0000000153537824 */ /* 0x000fe200078e021a */
[C---:B------:R-:W-:Y:S02]  /*6850*/  ISETP.GT.AND P4, PT, R81.reuse, 0x10, P1 ;  /* 0x000000105100780c */ /* 0x040fe40000f84270 */
[C---:B------:R-:W-:Y:S02]  /*6860*/  ISETP.GT.AND P6, PT, R81.reuse, 0x11, P1 ;  /* 0x000000115100780c */ /* 0x040fe40000fc4270 */
[----:B------:R-:W-:Y:S02]  /*6870*/  ISETP.GT.AND P2, PT, R81, 0x18, P1 ;  /* 0x000000185100780c */ /* 0x000fe40000f44270 */
[----:B0-----:R-:W-:-:S02]  /*6880*/  FSEL R28, R28, -INF , !P3 ;  /* 0xff8000001c1c7808 */ /* 0x001fc40005800000 */
        /* <DEDUP_REMOVED lines=95> */
.L_x_1050:
[----:B------:R-:W-:-:S05]  /*6e80*/  IMAD.U32 R82, RZ, RZ, UR23 ;  /* 0x00000017ff527e24 */ /* 0x000fca000f8e00ff */
[----:B------:R-:W-:-:S13]  /*6e90*/  ISETP.NE.AND P2, PT, R82, 0x1, PT ;  /* 0x000000015200780c */ /* 0x000fda0003f45270 */
[----:B------:R-:W0:Y:S02]  /*6ea0*/  @P2 LDC.64 R26, c[0x0][0x9e8] ;  /* 0x00027a00ff1a2b82 */ /* 0x000e240000000a00 */
[----:B0-----:R-:W-:-:S05]  /*6eb0*/  @P2 IMAD.HI.U32 R26, R7, R26, RZ ;  /* 0x0000001a071a2227 */ /* 0x001fca00078e00ff */
[----:B------:R-:W-:-:S07]  /*6ec0*/  @P2 SHF.R.U32.HI R7, RZ, R27, R26 ;  /* 0x0000001bff072219 */ /* 0x000fce000001161a */
.L_x_1051:
[----:B------:R-:W-:Y:S05]  /*6ed0*/  BSYNC B0 ;  /* 0x0000000000007941 */ /* 0x000fea0003800000 */
.L_x_1049:
[----:B------:R-:W-:-:S04]  /*6ee0*/  IMAD R7, R7, R82, -R77 ;  /* 0x0000005207077224 */ /* 0x000fc800078e0a4d */
[----:B------:R-:W-:-:S05]  /*6ef0*/  IMAD R7, R16, -0x2, R7 ;  /* 0xfffffffe10077824 */ /* 0x000fca00078e0207 */
[----:B------:R-:W-:Y:S02]  /*6f00*/  VIADDMNMX R84, R7, R82, R84, PT ;  /* 0x0000005207547246 */ /* 0x000fe40003800154 */
[----:B------:R-:W-:-:S07]  /*6f10*/  VIMNMX R83, R83, R7, !PT ;  /* 0x0000000753537248 */ /* 0x000fce0007fe0100 */
.L_x_1048:
        /* <DEDUP_REMOVED lines=21> */
[----:B------:R-:W-:Y:S02]  /*7070*/  ISETP.GT.AND P4, PT, R83, 0x9, P1 ;  /* 0x000000095300780c */ /* 0x000fe40000f84270 */
[----:B------:R-:W-:Y:S02]  /*7080*/  FMNMX.FTZ R7, R35, R26, !PT ;  /* 0x0000001a23077209 */ /* 0x000fe40007810000 */
[----:B------:R-:W-:Y:S02]  /*7090*/  ISETP.GT.AND P3, PT, R83, 0x8, P1 ;  /* 0x000000085300780c */ /* 0x000fe40000f64270 */
[----:B------:R-:W-:Y:S02]  /*70a0*/  FMNMX.FTZ R26, R36, R7, !PT ;  /* 0x00000007241a7209 */ /* 0x000fe40007810000 */
[----:B------:R-:W-:-:S02]  /*70b0*/  ISETP.LT.OR P2, PT, R84, 0x2, P2 ;  /* 0x000000025400780c */ /* 0x000fc40001741670 */
        /* <DEDUP_REMOVED lines=19> */
[----:B------:R-:W-:Y:S02]  /*71f0*/  FSEL R29, R29, -INF , !P3 ;  /* 0xff8000001d1d7808 */ /* 0x000fe40005800000 */
[----:B------:R-:W-:Y:S02]  /*7200*/  FMNMX.FTZ R26, R61, R26, !PT ;  /* 0x0000001a3d1a7209 */ /* 0x000fe40007810000 */
[----:B------:R-:W-:Y:S02]  /*7210*/  ISETP.GT.AND P2, PT, R83, 0x21, P1 ;  /* 0x000000215300780c */ /* 0x000fe40000f44270 */
        /* <DEDUP_REMOVED lines=57> */
[----:B------:R-:W-:Y:S01]  /*75b0*/  FSEL R30, R30, -INF , !P4 ;  /* 0xff8000001e1e7808 */ /* 0x000fe20006000000 */
[--C-:B------:R-:W-:Y:S01]  /*75c0*/  FFMA.FTZ R77, R8, UR6, -R26.reuse ;  /* 0x00000006084d7c23 */ /* 0x100fe2000801081a */
[----:B------:R-:W-:Y:S01]  /*75d0*/  FMNMX.FTZ R81, R15, R6, !PT ;  /* 0x000000060f517209 */ /* 0x000fe20007810000 */
[----:B------:R0:W-:Y:S01]  /*75e0*/  MUFU.EX2 R14, R80 ;  /* 0x00000050000e7308 */ /* 0x0001e20000000800 */
[----:B------:R-:W-:Y:S01]  /*75f0*/  ISETP.GT.AND P4, PT, R83, 0x29, P1 ;  /* 0x000000295300780c */ /* 0x000fe20000f84270 */
[--C-:B------:R-:W-:Y:S01]  /*7600*/  FFMA.FTZ R8, R11, UR6, -R26.reuse ;  /* 0x000000060b087c23 */ /* 0x100fe2000801081a */
[----:B------:R-:W-:-:S01]  /*7610*/  FFMA.FTZ R11, R12, UR6, -R26 ;  /* 0x000000060c0b7c23 */ /* 0x000fc2000801081a */
[--C-:B------:R-:W-:Y:S01]  /*7620*/  FFMA.FTZ R12, R20, UR6, -R26.reuse ;  /* 0x00000006140c7c23 */ /* 0x100fe2000801081a */
[----:B------:R-:W-:Y:S01]  /*7630*/  ISETP.LT.OR P4, PT, R84, 0x2a, P4 ;  /* 0x0000002a5400780c */ /* 0x000fe20002781670 */
[--C-:B------:R-:W-:Y:S01]  /*7640*/  FFMA.FTZ R25, R25, UR6, -R26.reuse ;  /* 0x0000000619197c23 */ /* 0x100fe2000801081a */
[----:B------:R-:W-:Y:S01]  /*7650*/  ISETP.GT.AND P5, PT, R83, 0x38, P1 ;  /* 0x000000385300780c */ /* 0x000fe20000fa4270 */
[----:B------:R1:W-:Y:S01]  /*7660*/  MUFU.EX2 R9, R82 ;  /* 0x0000005200097308 */ /* 0x0003e20000000800 */
[----:B0-----:R-:W-:Y:S01]  /*7670*/  FMNMX.FTZ R80, R10, R81, !PT ;  /* 0x000000510a507209 */ /* 0x001fe20007810000 */
        /* <DEDUP_REMOVED lines=8> */
[--C-:B-1----:R-:W-:Y:S01]  /*7700*/  FFMA.FTZ R82, R55, UR6, -R26.reuse ;  /* 0x0000000637527c23 */ /* 0x102fe2000801081a */
        /* <DEDUP_REMOVED lines=19> */
[--C-:B------:R-:W-:Y:S01]  /*7840*/  FFMA.FTZ R50, R50, UR6, -R26.reuse ;  /* 0x0000000632327c23 */ /* 0x100fe2000801081a */
[----:B------:R-:W-:Y:S01]  /*7850*/  ISETP.GT.AND P4, PT, R83, 0x49, P1 ;  /* 0x000000495300780c */ /* 0x000fe20000f84270 */
        /* <DEDUP_REMOVED lines=18> */
[----:B------:R-:W-:Y:S02]  /*7980*/  FMNMX.FTZ R81, R43, R38, !PT ;  /* 0x000000262b517209 */ /* 0x000fe40007810000 */
        /* <DEDUP_REMOVED lines=9> */
[----:B------:R-:W-:-:S02]  /*7a20*/  FMNMX.FTZ R81, R51, R38, !PT ;  /* 0x0000002633517209 */ /* 0x000fc40007810000 */
[----:B------:R-:W-:Y:S02]  /*7a30*/  FSEL R60, R60, -INF , !P4 ;  /* 0xff8000003c3c7808 */ /* 0x000fe40006000000 */
[----:B------:R-:W-:Y:S02]  /*7a40*/  FMNMX.FTZ R81, R52, R81, !PT ;  /* 0x0000005134517209 */ /* 0x000fe40007810000 */
[C---:B------:R-:W-:Y:S01]  /*7a50*/  ISETP.GT.AND P5, PT, R83.reuse, 0x68, P1 ;  /* 0x000000685300780c */ /* 0x040fe20000fa4270 */
        /* <DEDUP_REMOVED lines=17> */
[----:B------:R-:W-:Y:S01]  /*7b70*/  ISETP.GT.AND P1, PT, R83, 0x79, P1 ;  /* 0x000000795300780c */ /* 0x000fe20000f24270 */
[----:B------:R-:W-:-:S01]  /*7b80*/  FFMA.FTZ R83, R63, UR6, -R26 ;  /* 0x000000063f537c23 */ /* 0x000fc2000801081a */
[----:B------:R-:W-:Y:S01]  /*7b90*/  FMNMX.FTZ R81, R68, R81, !PT ;  /* 0x0000005144517209 */ /* 0x000fe20007810000 */
[----:B------:R-:W-:-:S01]  /*7ba0*/  FFMA.FTZ R63, R69, UR6, -R26 ;  /* 0x00000006453f7c23 */ /* 0x000fc2000801081a */
[----:B------:R-:W-:Y:S01]  /*7bb0*/  ISETP.LT.OR P5, PT, R84, 0x79, P5 ;  /* 0x000000795400780c */ /* 0x000fe20002fa1670 */
[----:B------:R-:W-:Y:S01]  /*7bc0*/  IMAD.U32 R69, RZ, RZ, UR6 ;  /* 0x00000006ff457e24 */ /* 0x000fe2000f8e00ff */
[----:B------:R-:W-:Y:S01]  /*7bd0*/  FMNMX.FTZ R81, R70, R81, !PT ;  /* 0x0000005146517209 */ /* 0x000fe20007810000 */
[----:B------:R-:W-:Y:S01]  /*7be0*/  MUFU.EX2 R35, R35 ;  /* 0x0000002300237308 */ /* 0x000fe20000000800 */
[----:B------:R-:W-:Y:S01]  /*7bf0*/  ISETP.LT.OR P1, PT, R84, 0x7a, P1 ;  /* 0x0000007a5400780c */ /* 0x000fe20000f21670 */
[--C-:B------:R-:W-:Y:S01]  /*7c00*/  FFMA.FTZ R84, R67, UR6, -R26.reuse ;  /* 0x0000000643547c23 */ /* 0x100fe2000801081a */
[----:B------:R-:W-:Y:S01]  /*7c10*/  FSEL R74, R74, -INF , !P5 ;  /* 0xff8000004a4a7808 */ /* 0x000fe20006800000 */
[----:B------:R-:W-:Y:S01]  /*7c20*/  FFMA.FTZ R67, R78, UR6, -R26 ;  /* 0x000000064e437c23 */ /* 0x000fe2000801081a */
[----:B------:R-:W-:-:S02]  /*7c30*/  FMNMX.FTZ R81, R72, R81, !PT ;  /* 0x0000005148517209 */ /* 0x000fc40007810000 */
[----:B------:R-:W-:Y:S01]  /*7c40*/  FSEL R55, R76, -INF , !P1 ;  /* 0xff8000004c377808 */ /* 0x000fe20004800000 */
[----:B------:R-:W-:Y:S01]  /*7c50*/  MUFU.EX2 R36, R36 ;  /* 0x0000002400247308 */ /* 0x000fe20000000800 */
[----:B------:R-:W-:Y:S02]  /*7c60*/  FMNMX.FTZ R38, R74, R81, !PT ;  /* 0x000000514a267209 */ /* 0x000fe40007810000 */
[----:B------:R-:W-:Y:S02]  /*7c70*/  FSEL R26, R7, RZ, P6 ;  /* 0x000000ff071a7208 */ /* 0x000fe40003000000 */
[----:B------:R-:W-:-:S03]  /*7c80*/  FMNMX.FTZ R38, R55, R38, !PT ;  /* 0x0000002637267209 */ /* 0x000fc60007810000 */
[----:B------:R-:W-:Y:S01]  /*7c90*/  FADD.FTZ R5, -R26, R5 ;  /* 0x000000051a057221 */ /* 0x000fe20000010100 */
[----:B------:R-:W-:Y:S01]  /*7ca0*/  MUFU.EX2 R39, R39 ;  /* 0x0000002700277308 */ /* 0x000fe20000000800 */
[----:B------:R-:W0:Y:S02]  /*7cb0*/  SHFL.BFLY PT, R81, R38, 0x2, 0x1f ;  /* 0x0c401f0026517f89 */ /* 0x000e2400000e0000 */
[----:B------:R-:W-:-:S05]  /*7cc0*/  FMUL.FTZ R5, R5, UR6 ;  /* 0x0000000605057c20 */ /* 0x000fca0008410000 */
[----:B------:R-:W-:Y:S08]  /*7cd0*/  MUFU.EX2 R42, R42 ;  /* 0x0000002a002a7308 */ /* 0x000ff00000000800 */
[----:B------:R-:W1:Y:S08]  /*7ce0*/  MUFU.EX2 R5, R5 ;  /* 0x0000000500057308 */ /* 0x000e700000000800 */
[----:B------:R-:W-:Y:S01]  /*7cf0*/  MUFU.EX2 R45, R45 ;  /* 0x0000002d002d7308 */ /* 0x000fe20000000800 */
[----:B0-----:R-:W-:-:S05]  /*7d00*/  FMNMX.FTZ R81, R38, R81, !PT ;  /* 0x0000005126517209 */ /* 0x001fca0007810000 */
[----:B------:R-:W0:Y:S02]  /*7d10*/  SHFL.BFLY PT, R38, R81, 0x1, 0x1f ;  /* 0x0c201f0051267f89 */ /* 0x000e2400000e0000 */
[----:B------:R-:W-:Y:S08]  /*7d20*/  MUFU.EX2 R46, R46 ;  /* 0x0000002e002e7308 */ /* 0x000ff00000000800 */
[----:B------:R-:W-:Y:S08]  /*7d30*/  MUFU.EX2 R49, R49 ;  /* 0x0000003100317308 */ /* 0x000ff00000000800 */
[----:B------:R-:W-:Y:S01]  /*7d40*/  MUFU.EX2 R50, R50 ;  /* 0x0000003200327308 */ /* 0x000fe20000000800 */
[----:B0-----:R-:W-:-:S07]  /*7d50*/  FMNMX.FTZ R38, R81, R38, !PT ;  /* 0x0000002651267209 */ /* 0x001fce0007810000 */
[----:B------:R-:W-:Y:S01]  /*7d60*/  MUFU.EX2 R53, R53 ;  /* 0x0000003500357308 */ /* 0x000fe20000000800 */
[C---:B------:R-:W-:Y:S01]  /*7d70*/  FSETP.NEU.FTZ.AND P1, PT, R38.reuse, -INF , PT ;  /* 0xff8000002600780b */ /* 0x040fe20003f3d000 */
[----:B------:R-:W-:-:S05]  /*7d80*/  FFMA.FTZ R69, R38, R69, -8 ;  /* 0xc100000026457423 */ /* 0x000fca0000010045 */
[----:B------:R-:W-:Y:S01]  /*7d90*/  FSEL R69, R69, RZ, P1 ;  /* 0x000000ff45457208 */ /* 0x000fe20000800000 */
[----:B------:R-:W-:Y:S04]  /*7da0*/  MUFU.EX2 R76, R82 ;  /* 0x00000052004c7308 */ /* 0x000fe80000000800 */
[----:B------:R-:W-:-:S01]  /*7db0*/  FFMA.FTZ R78, R27, UR6, -R69 ;  /* 0x000000061b4e7c23 */ /* 0x000fc20008010845 */
        /* <DEDUP_REMOVED lines=13> */
[--C-:B------:R-:W-:Y:S01]  /*7e90*/  FFMA.FTZ R71, R43, UR6, -R69.reuse ;  /* 0x000000062b477c23 */ /* 0x100fe20008010845 */
[----:B------:R-:W-:Y:S01]  /*7ea0*/  FMUL.FTZ R138, R41, UR6 ;  /* 0x00000006298a7c20 */ /* 0x000fe20008410000 */
[--C-:B------:R-:W-:Y:S01]  /*7eb0*/  FFMA.FTZ R41, R44, UR6, -R69.reuse ;  /* 0x000000062c297c23 */ /* 0x100fe20008010845 */
[----:B------:R-:W-:-:S01]  /*7ec0*/  FFMA.FTZ R44, R48, UR6, -R69 ;  /* 0x00000006302c7c23 */ /* 0x000fc20008010845 */
[----:B-1----:R-:W-:Y:S01]  /*7ed0*/  FFMA.FTZ R48, R5, R3, R14 ;  /* 0x0000000305307223 */ /* 0x002fe2000001000e */
        /* <DEDUP_REMOVED lines=23> */
[----:B------:R-:W2:Y:S08]  /*8050*/  MUFU.EX2 R27, R27 ;  /* 0x0000001b001b7308 */ /* 0x000eb00000000800 */
[----:B------:R-:W3:Y:S08]  /*8060*/  MUFU.EX2 R30, R30 ;  /* 0x0000001e001e7308 */ /* 0x000ef00000000800 */
[----:B------:R-:W4:Y:S08]  /*8070*/  MUFU.EX2 R29, R29 ;  /* 0x0000001d001d7308 */ /* 0x000f300000000800 */
[----:B------:R0:W-:Y:S08]  /*8080*/  MUFU.EX2 R6, R71 ;  /* 0x0000004700067308 */ /* 0x0001f00000000800 */
[----:B------:R-:W5:Y:S01]  /*8090*/  MUFU.EX2 R34, R34 ;  /* 0x0000002200227308 */ /* 0x000f620000000800 */
[----:B0-----:R-:W-:-:S01]  /*80a0*/  FADD.FTZ R71, R21, R2 ;  /* 0x0000000215477221 */ /* 0x001fc20000010000 */
[----:B------:R-:W-:-:S03]  /*80b0*/  FADD.FTZ R2, R12, R3 ;  /* 0x000000030c027221 */ /* 0x000fc60000010000 */
[----:B-1----:R-:W-:Y:S01]  /*80c0*/  FADD.FTZ R54, R24, R71 ;  /* 0x0000004718367221 */ /* 0x002fe20000010000 */
[----:B------:R-:W-:-:S02]  /*80d0*/  FADD.FTZ R3, R25, R2 ;  /* 0x0000000219037221 */ /* 0x000fc40000010000 */
[----:B------:R-:W0:Y:S01]  /*80e0*/  MUFU.EX2 R33, R33 ;  /* 0x0000002100217308 */ /* 0x000e220000000800 */
[----:B--2---:R-:W-:-:S01]  /*80f0*/  FADD.FTZ R71, R27, R54 ;  /* 0x000000361b477221 */ /* 0x004fc20000010000 */
[----:B------:R-:W-:Y:S01]  /*8100*/  FADD.FTZ R2, R28, R3 ;  /* 0x000000031c027221 */ /* 0x000fe20000010000 */
[----:B------:R-:W-:-:S02]  /*8110*/  FFMA.FTZ R54, R58, UR6, -R69 ;  /* 0x000000063a367c23 */ /* 0x000fc40008010845 */
[----:B---3--:R-:W-:Y:S01]  /*8120*/  FADD.FTZ R56, R30, R71 ;  /* 0x000000471e387221 */ /* 0x008fe20000010000 */
[----:B------:R-:W-:-:S02]  /*8130*/  FADD.FTZ R3, R31, R2 ;  /* 0x000000021f037221 */ /* 0x000fc40000010000 */
[----:B------:R-:W1:Y:S01]  /*8140*/  MUFU.EX2 R20, R20 ;  /* 0x0000001400147308 */ /* 0x000e620000000800 */
[----:B----4-:R-:W-:-:S01]  /*8150*/  FADD.FTZ R71, R29, R56 ;  /* 0x000000381d477221 */ /* 0x010fc20000010000 */
[----:B------:R-:W-:-:S03]  /*8160*/  FADD.FTZ R2, R32, R3 ;  /* 0x0000000320027221 */ /* 0x000fc60000010000 */
[----:B-----5:R-:W-:Y:S01]  /*8170*/  FADD.FTZ R56, R34, R71 ;  /* 0x0000004722387221 */ /* 0x020fe20000010000 */
[----:B------:R-:W-:-:S01]  /*8180*/  FADD.FTZ R3, R35, R2 ;  /* 0x0000000223037221 */ /* 0x000fc20000010000 */
[----:B------:R-:W-:Y:S01]  /*8190*/  FFMA.FTZ R71, R60, UR6, -R69 ;  /* 0x000000063c477c23 */ /* 0x000fe20008010845 */
        /* <DEDUP_REMOVED lines=12> */
[----:B------:R-:W-:-:S05]  /*8260*/  FFMA.FTZ R58, R66, UR6, -R69 ;  /* 0x00000006423a7c23 */ /* 0x000fca0008010845 */
[----:B------:R-:W2:Y:S01]  /*8270*/  MUFU.EX2 R43, R43 ;  /* 0x0000002b002b7308 */ /* 0x000ea20000000800 */
[----:B0-----:R-:W-:-:S01]  /*8280*/  FADD.FTZ R3, R40, R73 ;  /* 0x0000004928037221 */ /* 0x001fc20000010000 */
[----:B------:R-:W-:-:S03]  /*8290*/  FFMA.FTZ R73, R64, UR6, -R69 ;  /* 0x0000000640497c23 */ /* 0x000fc60008010845 */
[----:B------:R-:W-:Y:S01]  /*82a0*/  FADD.FTZ R2, R6, R3 ;  /* 0x0000000306027221 */ /* 0x000fe20000010000 */
[----:B------:R-:W-:-:S02]  /*82b0*/  FADD.FTZ R3, R49, R60 ;  /* 0x0000003c31037221 */ /* 0x000fc40000010000 */
[----:B------:R-:W0:Y:S01]  /*82c0*/  MUFU.EX2 R44, R44 ;  /* 0x0000002c002c7308 */ /* 0x000e220000000800 */
[----:B-1----:R-:W-:-:S07]  /*82d0*/  FADD.FTZ R2, R41, R2 ;  /* 0x0000000229027221 */ /* 0x002fce0000010000 */
[----:B------:R-:W-:Y:S01]  /*82e0*/  MUFU.EX2 R47, R47 ;  /* 0x0000002f002f7308 */ /* 0x000fe20000000800 */
[----:B--2---:R-:W-:-:S01]  /*82f0*/  FADD.FTZ R75, R43, R2 ;  /* 0x000000022b4b7221 */ /* 0x004fc20000010000 */
[----:B------:R-:W-:-:S04]  /*8300*/  FADD.FTZ R2, R50, R3 ;  /* 0x0000000332027221 */ /* 0x000fc80000010000 */
[----:B------:R-:W-:Y:S02]  /*8310*/  FADD.FTZ R3, R53, R2 ;  /* 0x0000000235037221 */ /* 0x000fe40000010000 */
[----:B------:R-:W-:Y:S01]  /*8320*/  MUFU.EX2 R48, R48 ;  /* 0x0000003000307308 */ /* 0x000fe20000000800 */
[----:B0-----:R-:W-:-:S01]  /*8330*/  FADD.FTZ R60, R44, R75 ;  /* 0x0000004b2c3c7221 */ /* 0x001fc20000010000 */
[----:B------:R-:W-:Y:S01]  /*8340*/  FADD.FTZ R2, R76, R3 ;  /* 0x000000034c027221 */ /* 0x000fe20000010000 */
[----:B------:R-:W-:-:S05]  /*8350*/  FFMA.FTZ R75, R68, UR6, -R69 ;  /* 0x00000006444b7c23 */ /* 0x000fca0008010845 */
[----:B------:R-:W0:Y:S08]  /*8360*/  MUFU.EX2 R57, R57 ;  /* 0x0000003900397308 */ /* 0x000e300000000800 */
[----:B------:R-:W-:Y:S08]  /*8370*/  MUFU.EX2 R51, R51 ;  /* 0x0000003300337308 */ /* 0x000ff00000000800 */
[----:B------:R-:W1:Y:S01]  /*8380*/  MUFU.EX2 R80, R80 ;  /* 0x0000005000507308 */ /* 0x000e620000000800 */
[----:B0-----:R-:W-:-:S07]  /*8390*/  FADD.FTZ R3, R57, R2 ;  /* 0x0000000239037221 */ /* 0x001fce0000010000 */
[----:B------:R-:W-:Y:S08]  /*83a0*/  MUFU.EX2 R52, R52 ;  /* 0x0000003400347308 */ /* 0x000ff00000000800 */
[----:B------:R-:W0:Y:S01]  /*83b0*/  MUFU.EX2 R59, R59 ;  /* 0x0000003b003b7308 */ /* 0x000e220000000800 */
[----:B-1----:R-:W-:-:S07]  /*83c0*/  FADD.FTZ R2, R80, R3 ;  /* 0x0000000350027221 */ /* 0x002fce0000010000 */
[----:B------:R1:W-:Y:S08]  /*83d0*/  MUFU.EX2 R26, R79 ;  /* 0x0000004f001a7308 */ /* 0x0003f00000000800 */
[----:B------:R-:W2:Y:S01]  /*83e0*/  MUFU.EX2 R54, R54 ;  /* 0x0000003600367308 */ /* 0x000ea20000000800 */
[----:B-1----:R-:W-:-:S01]  /*83f0*/  FADD.FTZ R79, R47, R60 ;  /* 0x0000003c2f4f7221 */ /* 0x002fc20000010000 */
[----:B0-----:R-:W-:Y:S01]  /*8400*/  FADD.FTZ R81, R59, R2 ;  /* 0x000000023b517221 */ /* 0x001fe20000010000 */
[----:B------:R-:W-:-:S02]  /*8410*/  FFMA.FTZ R60, R70, UR6, -R69 ;  /* 0x00000006463c7c23 */ /* 0x000fc40008010845 */
[----:B------:R-:W-:-:S03]  /*8420*/  FADD.FTZ R62, R48, R79 ;  /* 0x0000004f303e7221 */ /* 0x000fc60000010000 */
[----:B------:R-:W0:Y:S01]  /*8430*/  MUFU.EX2 R82, R83 ;  /* 0x0000005300527308 */ /* 0x000e220000000800 */
[----:B------:R-:W-:-:S01]  /*8440*/  FADD.FTZ R79, R51, R62 ;  /* 0x0000003e334f7221 */ /* 0x000fc20000010000 */
[----:B------:R-:W-:-:S03]  /*8450*/  FFMA.FTZ R62, R74, UR6, -R69 ;  /* 0x000000064a3e7c23 */ /* 0x000fc60008010845 */
[----:B------:R-:W-:Y:S01]  /*8460*/  FADD.FTZ R3, R52, R79 ;  /* 0x0000004f34037221 */ /* 0x000fe20000010000 */
[----:B------:R-:W-:-:S02]  /*8470*/  FFMA.FTZ R79, R72, UR6, -R69 ;  /* 0x00000006484f7c23 */ /* 0x000fc40008010845 */
        /* <DEDUP_REMOVED lines=32> */
[----:B0-----:R-:W-:-:S03]  /*8680*/  FADD.FTZ R2, R62, R3 ;  /* 0x000000033e027221 */ /* 0x001fc60000010000 */
[----:B------:R-:W-:Y:S01]  /*8690*/  FADD.FTZ R3, R26, R69 ;  /* 0x000000451a037221 */ /* 0x000fe20000010000 */
[----:B-1----:R-:W-:-:S01]  /*86a0*/  FADD.FTZ R2, R55, R2 ;  /* 0x0000000237027221 */ /* 0x002fc20000010000 */
[----:B------:R-:W-:Y:S06]  /*86b0*/  @!P0 BRA `(.L_x_1052) ;  /* 0x0000000000048947 */ /* 0x000fec0003800000 */
[----:B------:R-:W-:Y:S01]  /*86c0*/  BPT.TRAP 0x1 ;  /* 0x000000040000795c */ /* 0x000fe20000300000 */
.L_x_1052:
        /* <DEDUP_REMOVED lines=9> */
[----:B------:R-:W-:Y:S01]  /*8760*/  F2FP.SATFINITE.E4M3.F32.PACK_AB_MERGE_C R63, R84, R61, R63 ;  /* 0x0000003d543f723e */ /* 0x000fe2000480703f */
[----:B------:R-:W-:Y:S01]  /*8770*/  FMUL.FTZ R89, R89, R5 ;  /* 0x0000000559597220 */ /* 0x000fe20000410000 */
[----:B------:R-:W-:Y:S01]  /*8780*/  F2FP.SATFINITE.E4M3.F32.PACK_AB_MERGE_C R26, R136, R65, R26 ;  /* 0x00000041881a723e */ /* 0x000fe2000480701a */
        /* <DEDUP_REMOVED lines=62> */
[----:B------:R-:W-:Y:S01]  /*8b70*/  VIADD R4, R4, 0xffffffff ;  /* 0xffffffff04047836 */ /* 0x000fe20000000000 */
        /* <DEDUP_REMOVED lines=15> */
[----:B------:R-:W-:Y:S01]  /*8c70*/  F2FP.SATFINITE.E4M3.F32.PACK_AB_MERGE_C R139, R79, R60, R55 ;  /* 0x0000003c4f8b723e */ /* 0x000fe20004807037 */
[----:B------:R-:W-:Y:S06]  /*8c80*/  @P1 BRA `(.L_x_1053) ;  /* 0xffffffc800d41947 */ /* 0x000fec000383ffff */
.L_x_1034:
[----:B------:R-:W-:Y:S02]  /*8c90*/  UISETP.NE.AND UP1, UPT, UR52, URZ, UPT ;  /* 0x0000003f3400728c */ /* 0x000fe4000bf25270 */
[----:B------:R-:W-:Y:S02]  /*8ca0*/  UISETP.NE.AND UP0, UPT, UR51, URZ, UPT ;  /* 0x0000003f3300728c */ /* 0x000fe4000bf05270 */
[----:B------:R-:W-:Y:S02]  /*8cb0*/  UIADD3 UR7, UR42, 0xbf, URZ ;  /* 0x000000bf2a077890 */ /* 0x000fe4000fffe03f */
[----:B------:R-:W-:Y:S02]  /*8cc0*/  UIADD3 UR14, UR43, 0x1, -UR39 ;  /* 0x000000012b0e7890 */ /* 0x000fe4000fffe827 */
[----:B------:R-:W-:-:S03]  /*8cd0*/  PLOP3.LUT P1, PT, PT, PT, UP0, 0x40, 0x0 ;  /* 0x000000000000781c */ /* 0x000fc60003f2e808 */
[----:B------:R-:W-:Y:S01]  /*8ce0*/  @UP1 ULDC UR10, c[0x0][0x44c] ;  /* 0x00011300000a1ab9 */ /* 0x000fe20000000800 */
[----:B------:R-:W-:Y:S01]  /*8cf0*/  @UP1 ULDC UR15, c[0x0][0x450] ;  /* 0x00011400000f1ab9 */ /* 0x000fe20000000800 */
[----:B------:R-:W-:-:S04]  /*8d00*/  UIMAD.WIDE.U32 UR10, UR7, UR10, URZ ;  /* 0x0000000a070a72a5 */ /* 0x000fc8000f8e003f */
[----:B------:R-:W-:-:S04]  /*8d10*/  @UP1 USHF.R.U32.HI UR7, URZ, UR15, UR11 ;  /* 0x0000000f3f071299 */ /* 0x000fc8000801160b */
[----:B------:R-:W-:-:S04]  /*8d20*/  UIADD3 UR7, UR14, UR7, URZ ;  /* 0x000000070e077290 */ /* 0x000fc8000fffe03f */
[----:B------:R-:W-:Y:S01]  /*8d30*/  UIADD3 UR18, UR7, -UR18, URZ ;  /* 0x8000001207127290 */ /* 0x000fe2000fffe03f */
[----:B------:R-:W-:Y:S11]  /*8d40*/  @P1 BRA `(.L_x_1054) ;  /* 0x00000000004c1947 */ /* 0x000ff60003800000 */
[----:B------:R-:W-:-:S06]  /*8d50*/  UISETP.GT.AND UP0, UPT, UR7, -0x1, UPT ;  /* 0xffffffff0700788c */ /* 0x000fcc000bf04270 */
[----:B------:R-:W-:-:S13]  /*8d60*/  PLOP3.LUT P1, PT, PT, PT, UP0, 0x80, 0x0 ;  /* 0x000000000000781c */ /* 0x000fda0003f2f008 */
[----:B------:R-:W-:Y:S05]  /*8d70*/  @P1 BRA `(.L_x_1055) ;  /* 0x0000000000201947 */ /* 0x000fea0003800000 */
[----:B------:R-:W-:Y:S01]  /*8d80*/  ULDC UR14, c[0x0][0x9e4] ;  /* 0x00027900000e7ab9 */ /* 0x000fe20000000800 */
[----:B------:R-:W-:Y:S02]  /*8d90*/  ULOP3.LUT UR7, URZ, UR7, URZ, 0x33, !UPT ;  /* 0x000000073f077292 */ /* 0x000fe4000f8e333f */
[----:B------:R-:W-:-:S11]  /*8da0*/  UISETP.NE.AND UP0, UPT, UR14, 0x1, UPT ;  /* 0x000000010e00788c */ /* 0x000fd6000bf05270 */
[----:B------:R-:W-:Y:S02]  /*8db0*/  @UP0 ULDC.64 UR20, c[0x0][0x9e8] ;  /* 0x00027a0000140ab9 */ /* 0x000fe40000000a00 */
[----:B------:R-:W-:-:S04]  /*8dc0*/  UIMAD.WIDE.U32 UR10, UR7, UR20, URZ ;  /* 0x00000014070a72a5 */ /* 0x000fc8000f8e003f */
[----:B------:R-:W-:-:S04]  /*8dd0*/  @UP0 USHF.R.U32.HI UR7, URZ, UR21, UR11 ;  /* 0x000000153f070299 */ /* 0x000fc8000801160b */
[----:B------:R-:W-:Y:S01]  /*8de0*/  ULOP3.LUT UR7, URZ, UR7, URZ, 0x33, !UPT ;  /* 0x000000073f077292 */ /* 0x000fe2000f8e333f */
[----:B------:R-:W-:Y:S11]  /*8df0*/  BRA `(.L_x_1056) ;  /* 0x0000000000147947 */ /* 0x000ff60003800000 */
.L_x_1055:
[----:B------:R-:W-:Y:S02]  /*8e00*/  ULDC UR14, c[0x0][0x9e4] ;  /* 0x00027900000e7ab9 */ /* 0x000fe40000000800 */
[----:B------:R-:W-:-:S11]  /*8e10*/  UISETP.NE.AND UP0, UPT, UR14, 0x1, UPT ;  /* 0x000000010e00788c */ /* 0x000fd6000bf05270 */
[----:B------:R-:W-:Y:S02]  /*8e20*/  @UP0 ULDC.64 UR20, c[0x0][0x9e8] ;  /* 0x00027a0000140ab9 */ /* 0x000fe40000000a00 */
[----:B------:R-:W-:-:S04]  /*8e30*/  UIMAD.WIDE.U32 UR10, UR7, UR20, URZ ;  /* 0x00000014070a72a5 */ /* 0x000fc8000f8e003f */
[----:B------:R-:W-:-:S12]  /*8e40*/  @UP0 USHF.R.U32.HI UR7, URZ, UR21, UR11 ;  /* 0x000000153f070299 */ /* 0x000fd8000801160b */
.L_x_1056:
[----:B------:R-:W-:-:S04]  /*8e50*/  UIMAD UR7, UR7, UR14, URZ ;  /* 0x0000000e070772a4 */ /* 0x000fc8000f8e023f */
[----:B------:R-:W-:-:S04]  /*8e60*/  UISETP.LT.AND UP0, UPT, UR18, UR7, UPT ;  /* 0x000000071200728c */ /* 0x000fc8000bf01270 */
[----:B------:R-:W-:-:S12]  /*8e70*/  USEL UR18, UR18, UR7, !UP0 ;  /* 0x0000000712127287 */ /* 0x000fd8000c000000 */
.L_x_1054:
[----:B------:R-:W-:-:S04]  /*8e80*/  UIADD3 UR18, UR18, 0x7f, URZ ;  /* 0x0000007f12127890 */ /* 0x000fc8000fffe03f */
[----:B------:R-:W-:-:S04]  /*8e90*/  USHF.R.S32.HI UR7, URZ, 0x1f, UR18 ;  /* 0x0000001f3f077899 */ /* 0x000fc80008011412 */
[----:B------:R-:W-:-:S04]  /*8ea0*/  ULEA.HI UR7, UR7, UR18, URZ, 0x7 ;  /* 0x0000001207077291 */ /* 0x000fc8000f8f383f */
[----:B------:R-:W-:-:S04]  /*8eb0*/  USHF.R.S32.HI UR7, URZ, 0x7, UR7 ;  /* 0x000000073f077899 */ /* 0x000fc80008011407 */
[----:B------:R-:W-:-:S04]  /*8ec0*/  UISETP.LT.AND UP0, UPT, UR44, UR7, UPT ;  /* 0x000000072c00728c */ /* 0x000fc8000bf01270 */
[----:B------:R-:W-:-:S06]  /*8ed0*/  USEL UR17, UR44, UR7, !UP0 ;  /* 0x000000072c117287 */ /* 0x000fcc000c000000 */
[----:B------:R-:W-:-:S13]  /*8ee0*/  ISETP.GE.AND P1, PT, R4, UR17, PT ;  /* 0x0000001104007c0c */ /* 0x000fda000bf26270 */
[----:B------:R-:W-:Y:S05]  /*8ef0*/  @!P1 BRA `(.L_x_1057) ;  /* 0x0000002000f49947 */ /* 0x000fea0003800000 */
[----:B------:R-:W-:Y:S01]  /*8f00*/  IMAD.MOV.U32 R5, RZ, RZ, R38 ;  /* 0x000000ffff057224 */ /* 0x000fe200078e0026 */
[----:B------:R-:W-:Y:S01]  /*8f10*/  UMOV UR19, UR36 ;  /* 0x0000002400137c82 */ /* 0x000fe20008000000 */
[----:B------:R-:W-:Y:S01]  /*8f20*/  IMAD.MOV.U32 R6, RZ, RZ, R7 ;  /* 0x000000ffff067224 */ /* 0x000fe200078e0007 */
[----:B------:R-:W-:Y:S01]  /*8f30*/  UMOV UR20, UR37 ;  /* 0x0000002500147c82 */ /* 0x000fe20008000000 */
[----:B------:R-:W-:-:S05]  /*8f40*/  ULDC UR18, c[0x0][0x988] ;  /* 0x0002620000127ab9 */ /* 0x000fca0000000800 */
.L_x_1068:
[----:B------:R-:W-:-:S04]  /*8f50*/  UIADD3 UR37, UR20, 0x1, URZ ;  /* 0x0000000114257890 */ /* 0x000fc8000fffe03f */
[----:B------:R-:W-:-:S04]  /*8f60*/  UISETP.NE.AND UP0, UPT, UR37, 0x2, UPT ;  /* 0x000000022500788c */ /* 0x000fc8000bf05270 */
[----:B------:R-:W-:Y:S02]  /*8f70*/  USEL UR36, URZ, 0x1, UP0 ;  /* 0x000000013f247887 */ /* 0x000fe40008000000 */
[----:B------:R-:W-:Y:S02]  /*8f80*/  USEL UR37, UR37, URZ, UP0 ;  /* 0x0000003f25257287 */ /* 0x000fe40008000000 */
[----:B------:R-:W-:Y:S01]  /*8f90*/  ULOP3.LUT UR36, UR19, UR36, URZ, 0x3c, !UPT ;  /* 0x0000002413247292 */ /* 0x000fe2000f8e3c3f */
[----:B------:R-:W-:Y:S11]  /*8fa0*/  @!P0 BRA `(.L_x_1058) ;  /* 0x0000000000048947 */ /* 0x000ff60003800000 */
[----:B------:R-:W-:Y:S01]  /*8fb0*/  BPT.TRAP 0x1 ;  /* 0x000000040000795c */ /* 0x000fe20000300000 */
.L_x_1058:
[----:B------:R-:W-:Y:S01]  /*8fc0*/  ULEA UR6, UR37, UR46, 0x3 ;  /* 0x0000002e25067291 */ /* 0x000fe2000f8e183f */
[----:B------:R-:W-:-:S05]  /*8fd0*/  IMAD.U32 R7, RZ, RZ, UR36 ;  /* 0x00000024ff077e24 */ /* 0x000fca000f8e00ff */
[----:B------:R-:W-:-:S04]  /*8fe0*/  SHF.L.U32 R7, R7, 0x1f, RZ ;  /* 0x0000001f07077819 */ /* 0x000fc800000006ff */
[----:B------:R0:W1:Y:S01]  /*8ff0*/  SYNCS.PHASECHK.TRANS64.TRYWAIT P1, [UR6+0x19c30], R7 ;  /* 0x019c3007ff0075a7 */ /* 0x0000620008020146 */
[----:B------:R-:W-:Y:S05]  /*9000*/  @!P0 BRA `(.L_x_1059) ;  /* 0x0000000000048947 */ /* 0x000fea0003800000 */
[----:B------:R-:W-:Y:S01]  /*9010*/  BPT.TRAP 0x1 ;  /* 0x000000040000795c */ /* 0x000fe20000300000 */
.L_x_1059:
[----:B-1----:R-:W-:Y:S05]  /*9020*/  @P1 BRA `(.L_x_1060) ;  /* 0x0000000000081947 */ /* 0x002fea0003800000 */
[----:B------:R-:W1:Y:S02]  /*9030*/  SYNCS.PHASECHK.TRANS64.TRYWAIT P1, [UR6+0x19c30], R7 ;  /* 0x019c3007ff0075a7 */ /* 0x000e640008020146 */
[----:B-1----:R-:W-:Y:S05]  /*9040*/  @!P1 BRA `(.L_x_1061) ;  /* 0x000000e000789947 */ /* 0x002fea0003800000 */
.L_x_1060:
        /* <DEDUP_REMOVED lines=17> */
.L_x_1062:
[----:B------:R-:W-:Y:S01]  /*9160*/  ULEA UR11, UR20, UR46, 0x3 ;  /* 0x0000002e140b7291 */ /* 0x000fe2000f8e183f */
[----:B01----:R-:W-:-:S05]  /*9170*/  IMAD.U32 R7, RZ, RZ, UR19 ;  /* 0x00000013ff077e24 */ /* 0x003fca000f8e00ff */
[----:B------:R-:W-:-:S04]  /*9180*/  SHF.L.U32 R7, R7, 0x1f, RZ ;  /* 0x0000001f07077819 */ /* 0x000fc800000006ff */
[----:B------:R0:W1:Y:S01]  /*9190*/  SYNCS.PHASECHK.TRANS64.TRYWAIT P1, [UR11+0x19c50], R7 ;  /* 0x019c5007ff0075a7 */ /* 0x000062000802014b */
[----:B------:R-:W-:Y:S05]  /*91a0*/  @!P0 BRA `(.L_x_1063) ;  /* 0x0000000000048947 */ /* 0x000fea0003800000 */
[----:B------:R-:W-:Y:S01]  /*91b0*/  BPT.TRAP 0x1 ;  /* 0x000000040000795c */ /* 0x000fe20000300000 */
.L_x_1063:
[----:B-1----:R-:W-:Y:S05]  /*91c0*/  @P1 BRA `(.L_x_1064) ;  /* 0x0000000000081947 */ /* 0x002fea0003800000 */
[----:B------:R-:W1:Y:S02]  /*91d0*/  SYNCS.PHASECHK.TRANS64.TRYWAIT P1, [UR11+0x19c50], R7 ;  /* 0x019c5007ff0075a7 */ /* 0x000e64000802014b */
[----:B-1----:R-:W-:Y:S05]  /*91e0*/  @!P1 BRA `(.L_x_1065) ;  /* 0x000000e000289947 */ /* 0x002fea0003800000 */
.L_x_1064:
        /* <DEDUP_REMOVED lines=27> */
.L_x_1066:
[C---:B------:R-:W-:Y:S01]  /*93a0*/  FMUL.FTZ R9, R0.reuse, R24 ;  /* 0x0000001800097220 */ /* 0x040fe20000410000 */
[C---:B------:R-:W-:Y:S01]  /*93b0*/  FMUL.FTZ R10, R0.reuse, R26 ;  /* 0x0000001a000a7220 */ /* 0x040fe20000410000 */
[C---:B-1----:R-:W-:Y:S01]  /*93c0*/  FMUL.FTZ R8, R0.reuse, R25 ;  /* 0x0000001900087220 */ /* 0x042fe20000410000 */
        /* <DEDUP_REMOVED lines=63> */
[----:B------:R-:W-:Y:S01]  /*97c0*/  FMUL.FTZ R67, R0, R76 ;  /* 0x0000004c00437220 */ /* 0x000fe20000410000 */
[----:B------:R-:W-:Y:S01]  /*97d0*/  UMOV UR6, UR18 ;  /* 0x0000001200067c82 */ /* 0x000fe20008000000 */
[----:B------:R-:W-:-:S02]  /*97e0*/  ULEA UR7, UR37, UR46, 0x3 ;  /* 0x0000002e25077291 */ /* 0x000fc4000f8e183f */
[----:B------:R-:W2:Y:S01]  /*97f0*/  MUFU.TANH R20, R20 ;  /* 0x0000001400147308 */ /* 0x000ea20000002400 */
[----:B0-----:R-:W-:Y:S01]  /*9800*/  FMNMX.FTZ R7, R13, R38, !PT ;  /* 0x000000260d077209 */ /* 0x001fe20007810000 */
[----:B------:R-:W-:-:S04]  /*9810*/  UIADD3 UR7, UR7, 0x19c40, URZ ;  /* 0x00019c4007077890 */ /* 0x000fc8000fffe03f */
[----:B------:R-:W-:Y:S02]  /*9820*/  UPRMT UR7, UR45, 0x654, UR7 ;  /* 0x000006542d077896 */ /* 0x000fe40008000007 */
[----:B------:R-:W0:Y:S01]  /*9830*/  MUFU.TANH R24, R24 ;  /* 0x0000001800187308 */ /* 0x000e220000002400 */
[----:B-1----:R-:W-:-:S06]  /*9840*/  FMNMX.FTZ R69, R15, R68, !PT ;  /* 0x000000440f457209 */ /* 0x002fcc0007810000 */
[----:B------:R-:W-:Y:S01]  /*9850*/  SYNCS.ARRIVE.TRANS64.RED.A1T0 RZ, [UR7], RZ ;  /* 0x000000ffffff79a7 */ /* 0x000fe20008100407 */
        /* <DEDUP_REMOVED lines=71> */
[----:B------:R-:W-:Y:S01]  /*9cd0*/  FMUL.FTZ R75, R0, R84 ;  /* 0x00000054004b7220 */ /* 0x000fe20000410000 */
[----:B------:R-:W-:-:S05]  /*9ce0*/  IMAD.U32 R84, RZ, RZ, UR6 ;  /* 0x00000006ff547e24 */ /* 0x000fca000f8e00ff */
        /* <DEDUP_REMOVED lines=46> */
[----:B-1----:R-:W-:Y:S02]  /*9fd0*/  FMNMX.FTZ R79, R77, R80, !PT ;  /* 0x000000504d4f7209 */ /* 0x002fe40007810000 */
[----:B--2---:R-:W-:-:S05]  /*9fe0*/  FMNMX.FTZ R80, R76, R7, !PT ;  /* 0x000000074c507209 */ /* 0x004fca0007810000 */
[----:B------:R-:W1:Y:S01]  /*9ff0*/  SHFL.BFLY PT, R7, R80, 0x2, 0x1f ;  /* 0x0c401f0050077f89 */ /* 0x000e6200000e0000 */
[----:B0-----:R-:W-:-:S05]  /*a000*/  FMNMX.FTZ R79, R78, R79, !PT ;  /* 0x0000004f4e4f7209 */ /* 0x001fca0007810000 */
[----:B------:R-:W0:Y:S01]  /*a010*/  SHFL.BFLY PT, R38, R79, 0x2, 0x1f ;  /* 0x0c401f004f267f89 */ /* 0x000e2200000e0000 */
[----:B-1----:R-:W-:Y:S02]  /*a020*/  FMNMX.FTZ R81, R80, R7, !PT ;  /* 0x0000000750517209 */ /* 0x002fe40007810000 */
[----:B0-----:R-:W-:-:S03]  /*a030*/  FMNMX.FTZ R82, R79, R38, !PT ;  /* 0x000000264f527209 */ /* 0x001fc60007810000 */
[----:B------:R-:W0:Y:S04]  /*a040*/  SHFL.BFLY PT, R38, R81, 0x1, 0x1f ;  /* 0x0c201f0051267f89 */ /* 0x000e2800000e0000 */
[----:B------:R-:W1:Y:S01]  /*a050*/  SHFL.BFLY PT, R83, R82, 0x1, 0x1f ;  /* 0x0c201f0052537f89 */ /* 0x000e6200000e0000 */
[----:B0-----:R-:W-:Y:S01]  /*a060*/  FMNMX.FTZ R7, R81, R38, !PT ;  /* 0x0000002651077209 */ /* 0x001fe20007810000 */
[----:B------:R-:W-:Y:S01]  /*a070*/  IMAD.U32 R81, RZ, RZ, UR6 ;  /* 0x00000006ff517e24 */ /* 0x000fe2000f8e00ff */
[----:B-1----:R-:W-:-:S03]  /*a080*/  FMNMX.FTZ R38, R82, R83, !PT ;  /* 0x0000005352267209 */ /* 0x002fc60007810000 */
[C---:B------:R-:W-:Y:S01]  /*a090*/  FFMA.FTZ R79, R7.reuse, R84, -8 ;  /* 0xc1000000074f7423 */ /* 0x040fe20000010054 */
[----:B------:R-:W-:-:S03]  /*a0a0*/  FADD.FTZ R6, -R7, R6 ;  /* 0x0000000607067221 */ /* 0x000fc60000010100 */
        /* <DEDUP_REMOVED lines=32> */
[C---:B------:R-:W-:Y:S01]  /*a2b0*/  FADD.FTZ R5, -R38.reuse, R5 ;  /* 0x0000000526057221 */ /* 0x040fe20000010100 */
[----:B------:R-:W-:-:S01]  /*a2c0*/  FFMA.FTZ R79, R38, R81, -8 ;  /* 0xc1000000264f7423 */ /* 0x000fc20000010051 */
[----:B------:R-:W-:Y:S01]  /*a2d0*/  FMUL.FTZ R6, R6, UR6 ;  /* 0x0000000606067c20 */ /* 0x000fe20008410000 */
[----:B------:R-:W-:Y:S01]  /*a2e0*/  MUFU.EX2 R9, R9 ;  /* 0x0000000900097308 */ /* 0x000fe20000000800 */
[----:B------:R-:W-:Y:S01]  /*a2f0*/  FMUL.FTZ R5, R5, UR6 ;  /* 0x0000000605057c20 */ /* 0x000fe20008410000 */
        /* <DEDUP_REMOVED lines=36> */
[----:B------:R-:W-:-:S02]  /*a540*/  FFMA.FTZ R78, R78, UR6, -R79 ;  /* 0x000000064e4e7c23 */ /* 0x000fc4000801084f */
[----:B------:R-:W2:Y:S01]  /*a550*/  MUFU.EX2 R11, R11 ;  /* 0x0000000b000b7308 */ /* 0x000ea20000000800 */
[----:B-1----:R-:W-:-:S07]  /*a560*/  FFMA.FTZ R2, R5, R2, R10 ;  /* 0x0000000205027223 */ /* 0x002fce000001000a */
        /* <DEDUP_REMOVED lines=119> */
[----:B-1----:R-:W-:-:S01]  /*ace0*/  FADD.FTZ R79, R77, R80 ;  /* 0x000000504d4f7221 */ /* 0x002fc20000010000 */
[----:B0-----:R-:W-:-:S03]  /*acf0*/  FADD.FTZ R3, R76, R3 ;  /* 0x000000034c037221 */ /* 0x001fc60000010000 */
[----:B--2---:R-:W-:Y:S01]  /*ad00*/  FADD.FTZ R2, R78, R79 ;  /* 0x0000004f4e027221 */ /* 0x004fe20000010000 */
[----:B------:R-:W-:Y:S06]  /*ad10*/  @!P0 BRA `(.L_x_1067) ;  /* 0x0000000000048947 */ /* 0x000fec0003800000 */
[----:B------:R-:W-:Y:S01]  /*ad20*/  BPT.TRAP 0x1 ;  /* 0x000000040000795c */ /* 0x000fe20000300000 */
.L_x_1067:
        /* <DEDUP_REMOVED lines=88> */
[----:B------:R-:W-:Y:S01]  /*b2b0*/  F2FP.SATFINITE.E4M3.F32.PACK_AB_MERGE_C R139, R74, R73, R77 ;  /* 0x000000494a8b723e */ /* 0x000fe2000480704d */
[----:B------:R-:W-:Y:S06]  /*b2c0*/  @P1 BRA `(.L_x_1068) ;  /* 0xffffffdc00201947 */ /* 0x000fec000383ffff */
.L_x_1057:
        /* <DEDUP_REMOVED lines=9> */
[----:B------:R-:W-:-:S05]  /*b360*/  ULDC UR22, c[0x0][0x9e0] ;  /* 0x0002780000167ab9 */ /* 0x000fca0000000800 */
.L_x_1088:
[----:B------:R-:W-:-:S04]  /*b370*/  UIADD3 UR37, UR19, 0x1, URZ ;  /* 0x0000000113257890 */ /* 0x000fc8000fffe03f */
[----:B------:R-:W-:-:S04]  /*b380*/  UISETP.NE.AND UP0, UPT, UR37, 0x2, UPT ;  /* 0x000000022500788c */ /* 0x000fc8000bf05270 */
[----:B------:R-:W-:Y:S02]  /*b390*/  USEL UR36, URZ, 0x1, UP0 ;  /* 0x000000013f247887 */ /* 0x000fe40008000000 */
[----:B------:R-:W-:Y:S02]  /*b3a0*/  USEL UR37, UR37, URZ, UP0 ;  /* 0x0000003f25257287 */ /* 0x000fe40008000000 */
[----:B------:R-:W-:Y:S01]  /*b3b0*/  ULOP3.LUT UR36, UR18, UR36, URZ, 0x3c, !UPT ;  /* 0x0000002412247292 */ /* 0x000fe2000f8e3c3f */
[----:B------:R-:W-:Y:S11]  /*b3c0*/  @!P0 BRA `(.L_x_1070) ;  /* 0x0000000000048947 */ /* 0x000ff60003800000 */
[----:B------:R-:W-:Y:S01]  /*b3d0*/  BPT.TRAP 0x1 ;  /* 0x000000040000795c */ /* 0x000fe20000300000 */
.L_x_1070:
[----:B------:R-:W-:Y:S01]  /*b3e0*/  ULEA UR6, UR37, UR46, 0x3 ;  /* 0x0000002e25067291 */ /* 0x000fe2000f8e183f */
[----:B------:R-:W-:-:S05]  /*b3f0*/  IMAD.U32 R7, RZ, RZ, UR36 ;  /* 0x00000024ff077e24 */ /* 0x000fca000f8e00ff */
[----:B------:R-:W-:-:S04]  /*b400*/  SHF.L.U32 R7, R7, 0x1f, RZ ;  /* 0x0000001f07077819 */ /* 0x000fc800000006ff */
[----:B------:R0:W1:Y:S01]  /*b410*/  SYNCS.PHASECHK.TRANS64.TRYWAIT P1, [UR6+0x19c30], R7 ;  /* 0x019c3007ff0075a7 */ /* 0x0000620008020146 */
[----:B------:R-:W-:Y:S05]  /*b420*/  @!P0 BRA `(.L_x_1071) ;  /* 0x0000000000048947 */ /* 0x000fea0003800000 */
[----:B------:R-:W-:Y:S01]  /*b430*/  BPT.TRAP 0x1 ;  /* 0x000000040000795c */ /* 0x000fe20000300000 */
.L_x_1071:
[----:B-1----:R-:W-:Y:S05]  /*b440*/  @P1 BRA `(.L_x_1072) ;  /* 0x0000000000081947 */ /* 0x002fea0003800000 */
[----:B------:R-:W1:Y:S02]  /*b450*/  SYNCS.PHASECHK.TRANS64.TRYWAIT P1, [UR6+0x19c30], R7 ;  /* 0x019c3007ff0075a7 */ /* 0x000e640008020146 */
[----:B-1----:R-:W-:Y:S05]  /*b460*/  @!P1 BRA `(.L_x_1073) ;  /* 0x000000bc00a09947 */ /* 0x002fea0003800000 */
.L_x_1072:
        /* <DEDUP_REMOVED lines=17> */
.L_x_1074:
[----:B------:R-:W-:Y:S01]  /*b580*/  ULEA UR11, UR19, UR46, 0x3 ;  /* 0x0000002e130b7291 */ /* 0x000fe2000f8e183f */
[----:B01----:R-:W-:-:S05]  /*b590*/  IMAD.U32 R7, RZ, RZ, UR18 ;  /* 0x00000012ff077e24 */ /* 0x003fca000f8e00ff */
[----:B------:R-:W-:-:S04]  /*b5a0*/  SHF.L.U32 R7, R7, 0x1f, RZ ;  /* 0x0000001f07077819 */ /* 0x000fc800000006ff */
[----:B------:R0:W1:Y:S01]  /*b5b0*/  SYNCS.PHASECHK.TRANS64.TRYWAIT P1, [UR11+0x19c50], R7 ;  /* 0x019c5007ff0075a7 */ /* 0x000062000802014b */
[----:B------:R-:W-:Y:S05]  /*b5c0*/  @!P0 BRA `(.L_x_1075) ;  /* 0x0000000000048947 */ /* 0x000fea0003800000 */
[----:B------:R-:W-:Y:S01]  /*b5d0*/  BPT.TRAP 0x1 ;  /* 0x000000040000795c */ /* 0x000fe20000300000 */
.L_x_1075:
[----:B-1----:R-:W-:Y:S05]  /*b5e0*/  @P1 BRA `(.L_x_1076) ;  /* 0x0000000000081947 */ /* 0x002fea0003800000 */
[----:B------:R-:W1:Y:S02]  /*b5f0*/  SYNCS.PHASECHK.TRANS64.TRYWAIT P1, [UR11+0x19c50], R7 ;  /* 0x019c5007ff0075a7 */ /* 0x000e64000802014b */
[----:B-1----:R-:W-:Y:S05]  /*b600*/  @!P1 BRA `(.L_x_1077) ;  /* 0x000000bc00509947 */ /* 0x002fea0003800000 */
.L_x_1076:
        /* <DEDUP_REMOVED lines=27> */
.L_x_1078:
        /* <DEDUP_REMOVED lines=13> */
[----:B------:R-:W-:Y:S01]  /*b890*/  ULEA UR6, UR37, UR46, 0x3 ;  /* 0x0000002e25067291 */ /* 0x000fe2000f8e183f */
        /* <DEDUP_REMOVED lines=15> */
[----:B------:R-:W-:Y:S01]  /*b990*/  FMUL.FTZ R29, R0, R38 ;  /* 0x00000026001d7220 */ /* 0x000fe20000410000 */
[----:B------:R-:W-:Y:S01]  /*b9a0*/  UIADD3 UR6, UR6, 0x19c40, URZ ;  /* 0x00019c4006067890 */ /* 0x000fe2000fffe03f */
[----:B------:R-:W0:Y:S01]  /*b9b0*/  SHFL.IDX PT, R80, R136, RZ, 0x1c1f ;  /* 0x001c1fff88507589 */ /* 0x000e2200000e0000 */
        /* <DEDUP_REMOVED lines=47> */
[----:B------:R-:W-:Y:S01]  /*bcb0*/  PLOP3.LUT P1, PT, PT, PT, UP0, 0x40, 0x0 ;  /* 0x000000000000781c */ /* 0x000fe20003f2e808 */
[----:B------:R-:W-:Y:S01]  /*bcc0*/  IMAD R27, R16, -0x2, R27 ;  /* 0xfffffffe101b7824 */ /* 0x000fe200078e021b */
[----:B------:R-:W1:Y:S01]  /*bcd0*/  MUFU.TANH R7, R7 ;  /* 0x0000000700077308 */ /* 0x000e620000002400 */
[----:B------:R-:W-:Y:S01]  /*bce0*/  IMAD.U32 R26, RZ, RZ, UR39 ;  /* 0x00000027ff1a7e24 */ /* 0x000fe2000f8e00ff */
[----:B------:R-:W-:Y:S01]  /*bcf0*/  SYNCS.ARRIVE.TRANS64.RED.A1T0 RZ, [UR6], RZ ;  /* 0x000000ffffff79a7 */ /* 0x000fe20008100406 */
[----:B------:R-:W-:-:S03]  /*bd00*/  ULOP3.LUT UR6, URZ, UR21, URZ, 0x33, !UPT ;  /* 0x000000153f067292 */ /* 0x000fc6000f8e333f */
[----:B------:R-:W-:Y:S02]  /*bd10*/  IADD3 R27, -R26, UR43, R27 ;  /* 0x0000002b1a1b7c10 */ /* 0x000fe4000fffe11b */
[----:B------:R-:W2:Y:S03]  /*bd20*/  MUFU.TANH R8, R8 ;  /* 0x0000000800087308 */ /* 0x000ea60000002400 */
[C---:B------:R-:W-:Y:S02]  /*bd30*/  VIADD R84, R27.reuse, UR22 ;  /* 0x000000161b547c36 */ /* 0x040fe40008000000 */
        /* <DEDUP_REMOVED lines=79> */
.L_x_1081:
[----:B------:R-:W-:-:S05]  /*c230*/  IMAD.U32 R86, RZ, RZ, UR20 ;  /* 0x00000014ff567e24 */ /* 0x000fca000f8e00ff */
[----:B------:R-:W-:-:S13]  /*c240*/  ISETP.NE.AND P1, PT, R86, 0x1, PT ;  /* 0x000000015600780c */ /* 0x000fda0003f25270 */
[----:B------:R-:W1:Y:S02]  /*c250*/  @P1 LDC.64 R26, c[0x0][0x9e8] ;  /* 0x00027a00ff1a1b82 */ /* 0x000e640000000a00 */
[----:B-1----:R-:W-:-:S05]  /*c260*/  @P1 IMAD.HI.U32 R26, R80, R26, RZ ;  /* 0x0000001a501a1227 */ /* 0x002fca00078e00ff */
[----:B------:R-:W-:-:S07]  /*c270*/  @P1 SHF.R.U32.HI R80, RZ, R27, R26 ;  /* 0x0000001bff501219 */ /* 0x000fce000001161a */
.L_x_1082:
[----:B------:R-:W-:Y:S05]  /*c280*/  BSYNC B0 ;  /* 0x0000000000007941 */ /* 0x000fea0003800000 */
.L_x_1080:
[----:B------:R-:W-:-:S04]  /*c290*/  IMAD R27, R80, R86, -R75 ;  /* 0x00000056501b7224 */ /* 0x000fc800078e0a4b */
[----:B------:R-:W-:-:S05]  /*c2a0*/  IMAD R27, R16, -0x2, R27 ;  /* 0xfffffffe101b7824 */ /* 0x000fca00078e021b */
[----:B------:R-:W-:Y:S02]  /*c2b0*/  VIADDMNMX R82, R27, R86, R82, PT ;  /* 0x000000561b527246 */ /* 0x000fe40003800152 */
[----:B------:R-:W-:-:S07]  /*c2c0*/  VIMNMX R81, R81, R27, !PT ;  /* 0x0000001b51517248 */ /* 0x000fce0007fe0100 */
.L_x_1079:
        /* <DEDUP_REMOVED lines=116> */
.L_x_1085:
[----:B------:R-:W-:-:S05]  /*ca10*/  IMAD.U32 R82, RZ, RZ, UR20 ;  /* 0x00000014ff527e24 */ /* 0x000fca000f8e00ff */
[----:B------:R-:W-:-:S13]  /*ca20*/  ISETP.NE.AND P2, PT, R82, 0x1, PT ;  /* 0x000000015200780c */ /* 0x000fda0003f45270 */
[----:B------:R-:W0:Y:S02]  /*ca30*/  @P2 LDC.64 R26, c[0x0][0x9e8] ;  /* 0x00027a00ff1a2b82 */ /* 0x000e240000000a00 */
[----:B0-----:R-:W-:-:S05]  /*ca40*/  @P2 IMAD.HI.U32 R26, R7, R26, RZ ;  /* 0x0000001a071a2227 */ /* 0x001fca00078e00ff */
[----:B------:R-:W-:-:S07]  /*ca50*/  @P2 SHF.R.U32.HI R7, RZ, R27, R26 ;  /* 0x0000001bff072219 */ /* 0x000fce000001161a */
.L_x_1086:
[----:B------:R-:W-:Y:S05]  /*ca60*/  BSYNC B0 ;  /* 0x0000000000007941 */ /* 0x000fea0003800000 */
.L_x_1084:
[----:B------:R-:W-:-:S04]  /*ca70*/  IMAD R7, R7, R82, -R75 ;  /* 0x0000005207077224 */ /* 0x000fc800078e0a4b */
[----:B------:R-:W-:-:S05]  /*ca80*/  IMAD R7, R16, -0x2, R7 ;  /* 0xfffffffe10077824 */ /* 0x000fca00078e0207 */
[----:B------:R-:W-:Y:S02]  /*ca90*/  VIADDMNMX R84, R7, R82, R84, PT ;  /* 0x0000005207547246 */ /* 0x000fe40003800154 */
[----:B------:R-:W-:-:S07]  /*caa0*/  VIMNMX R83, R83, R7, !PT ;  /* 0x0000000753537248 */ /* 0x000fce0007fe0100 */
.L_x_1083:
        /* <DEDUP_REMOVED lines=148> */
[----:B------:R-:W-:Y:S01]  /*d3f0*/  MUFU.EX2 R75, R75 ;  /* 0x0000004b004b7308 */ /* 0x000fe20000000800 */
[----:B------:R-:W-:-:S02]  /*d400*/  FMNMX.FTZ R38, R34, R81, !PT ;  /* 0x0000005122267209 */ /* 0x000fc40007810000 */
[----:B------:R-:W-:Y:S02]  /*d410*/  ISETP.LT.OR P5, PT, R84, 0x49, P5 ;  /* 0x000000495400780c */ /* 0x000fe40002fa1670 */
[----:B------:R-:W-:Y:S02]  /*d420*/  FMNMX.FTZ R81, R37, R38, !PT ;  /* 0x0000002625517209 */ /* 0x000fe40007810000 */
[----:B------:R-:W-:Y:S01]  /*d430*/  FSEL R50, R50, -INF , !P5 ;  /* 0xff80000032327808 */ /* 0x000fe20006800000 */
[----:B------:R-:W-:Y:S01]  /*d440*/  MUFU.EX2 R8, R8 ;  /* 0x0000000800087308 */ /* 0x000fe20000000800 */
[----:B------:R-:W-:Y:S02]  /*d450*/  FMNMX.FTZ R38, R20, R81, !PT ;  /* 0x0000005114267209 */ /* 0x000fe40007810000 */
[----:B------:R-:W-:Y:S02]  /*d460*/  ISETP.LT.OR P4, PT, R84, 0x4a, P4 ;  /* 0x0000004a5400780c */ /* 0x000fe40002781670 */
[----:B------:R-:W-:Y:S01]  /*d470*/  FMNMX.FTZ R81, R39, R38, !PT ;  /* 0x0000002627517209 */ /* 0x000fe20007810000 */
[----:B------:R-:W-:Y:S01]  /*d480*/  FFMA.FTZ R38, R43, UR6, -R26 ;  /* 0x000000062b267c23 */ /* 0x000fe2000801081a */
[----:B------:R-:W-:Y:S01]  /*d490*/  FSEL R52, R52, -INF , !P4 ;  /* 0xff80000034347808 */ /* 0x000fe20006000000 */
[----:B------:R-:W-:Y:S01]  /*d4a0*/  MUFU.EX2 R11, R11 ;  /* 0x0000000b000b7308 */ /* 0x000fe20000000800 */
[----:B------:R-:W-:-:S02]  /*d4b0*/  FMNMX.FTZ R81, R40, R81, !PT ;  /* 0x0000005128517209 */ /* 0x000fc40007810000 */
[C---:B------:R-:W-:Y:S02]  /*d4c0*/  ISETP.GT.AND P5, PT, R83.reuse, 0x58, P1 ;  /* 0x000000585300780c */ /* 0x040fe40000fa4270 */
[----:B------:R-:W-:Y:S02]  /*d4d0*/  FMNMX.FTZ R81, R42, R81, !PT ;  /* 0x000000512a517209 */ /* 0x000fe40007810000 */
[----:B------:R-:W-:Y:S01]  /*d4e0*/  ISETP.LT.OR P5, PT, R84, 0x59, P5 ;  /* 0x000000595400780c */ /* 0x000fe20002fa1670 */
[----:B------:R-:W-:Y:S01]  /*d4f0*/  MUFU.EX2 R12, R12 ;  /* 0x0000000c000c7308 */ /* 0x000fe20000000800 */
[----:B------:R-:W-:Y:S02]  /*d500*/  FMNMX.FTZ R81, R44, R81, !PT ;  /* 0x000000512c517209 */ /* 0x000fe40007810000 */
[----:B------:R-:W-:Y:S02]  /*d510*/  ISETP.GT.AND P4, PT, R83, 0x59, P1 ;  /* 0x000000595300780c */ /* 0x000fe40000f84270 */
[----:B------:R-:W-:-:S02]  /*d520*/  FMNMX.FTZ R81, R46, R81, !PT ;  /* 0x000000512e517209 */ /* 0x000fc40007810000 */
[----:B------:R-:W-:Y:S01]  /*d530*/  FSEL R43, R58, -INF , !P5 ;  /* 0xff8000003a2b7808 */ /* 0x000fe20006800000 */
[----:B------:R-:W-:Y:S01]  /*d540*/  MUFU.EX2 R25, R25 ;  /* 0x0000001900197308 */ /* 0x000fe20000000800 */
[----:B------:R-:W-:Y:S02]  /*d550*/  FMNMX.FTZ R81, R48, R81, !PT ;  /* 0x0000005130517209 */ /* 0x000fe40007810000 */
[----:B------:R-:W-:Y:S02]  /*d560*/  ISETP.LT.OR P4, PT, R84, 0x5a, P4 ;  /* 0x0000005a5400780c */ /* 0x000fe40002781670 */
[----:B------:R-:W-:Y:S02]  /*d570*/  FMNMX.FTZ R81, R50, R81, !PT ;  /* 0x0000005132517209 */ /* 0x000fe40007810000 */
[----:B------:R-:W-:Y:S01]  /*d580*/  FSEL R60, R60, -INF , !P4 ;  /* 0xff8000003c3c7808 */ /* 0x000fe20006000000 */
[----:B------:R0:W-:Y:S01]  /*d590*/  MUFU.EX2 R58, R38 ;  /* 0x00000026003a7308 */ /* 0x0001e20000000800 */
[----:B------:R-:W-:-:S02]  /*d5a0*/  FMNMX.FTZ R81, R52, R81, !PT ;  /* 0x0000005134517209 */ /* 0x000fc40007810000 */
[C---:B------:R-:W-:Y:S02]  /*d5b0*/  ISETP.GT.AND P5, PT, R83.reuse, 0x68, P1 ;  /* 0x000000685300780c */ /* 0x040fe40000fa4270 */
[----:B------:R-:W-:Y:S02]  /*d5c0*/  FMNMX.FTZ R81, R54, R81, !PT ;  /* 0x0000005136517209 */ /* 0x000fe40007810000 */
[----:B------:R-:W-:Y:S01]  /*d5d0*/  ISETP.GT.AND P4, PT, R83, 0x69, P1 ;  /* 0x000000695300780c */ /* 0x000fe20000f84270 */
[----:B------:R-:W-:Y:S01]  /*d5e0*/  MUFU.EX2 R28, R28 ;  /* 0x0000001c001c7308 */ /* 0x000fe20000000800 */
[----:B0-----:R-:W-:Y:S01]  /*d5f0*/  FMNMX.FTZ R38, R56, R81, !PT ;  /* 0x0000005138267209 */ /* 0x001fe20007810000 */
[----:B------:R-:W-:Y:S01]  /*d600*/  FFMA.FTZ R81, R49, UR6, -R26 ;  /* 0x0000000631517c23 */ /* 0x000fe2000801081a */
[----:B------:R-:W-:Y:S02]  /*d610*/  ISETP.LT.OR P5, PT, R84, 0x69, P5 ;  /* 0x000000695400780c */ /* 0x000fe40002fa1670 */
[----:B------:R-:W-:-:S02]  /*d620*/  FMNMX.FTZ R47, R43, R38, !PT ;  /* 0x000000262b2f7209 */ /* 0x000fc40007810000 */
[----:B------:R-:W-:Y:S01]  /*d630*/  FSEL R66, R66, -INF , !P5 ;  /* 0xff80000042427808 */ /* 0x000fe20006800000 */
[----:B------:R-:W-:Y:S01]  /*d640*/  MUFU.EX2 R31, R31 ;  /* 0x0000001f001f7308 */ /* 0x000fe20000000800 */
[----:B------:R-:W-:Y:S02]  /*d650*/  FMNMX.FTZ R49, R60, R47, !PT ;  /* 0x0000002f3c317209 */ /* 0x000fe40007810000 */
[----:B------:R-:W-:Y:S02]  /*d660*/  ISETP.LT.OR P4, PT, R84, 0x6a, P4 ;  /* 0x0000006a5400780c */ /* 0x000fe40002781670 */
[----:B------:R-:W-:Y:S02]  /*d670*/  FMNMX.FTZ R49, R62, R49, !PT ;  /* 0x000000313e317209 */ /* 0x000fe40007810000 */
[----:B------:R-:W-:Y:S01]  /*d680*/  ISETP.GT.AND P5, PT, R83, 0x78, P1 ;  /* 0x000000785300780c */ /* 0x000fe20000fa4270 */
[----:B------:R-:W-:Y:S01]  /*d690*/  MUFU.EX2 R32, R32 ;  /* 0x0000002000207308 */ /* 0x000fe20000000800 */
[----:B------:R-:W-:-:S02]  /*d6a0*/  FMNMX.FTZ R51, R64, R49, !PT ;  /* 0x0000003140337209 */ /* 0x000fc40007810000 */
[----:B------:R-:W-:Y:S02]  /*d6b0*/  FSEL R49, R68, -INF , !P4 ;  /* 0xff80000044317808 */ /* 0x000fe40006000000 */
[----:B------:R-:W-:Y:S01]  /*d6c0*/  FMNMX.FTZ R38, R66, R51, !PT ;  /* 0x0000003342267209 */ /* 0x000fe20007810000 */
[----:B------:R-:W-:Y:S01]  /*d6d0*/  FFMA.FTZ R51, R53, UR6, -R26 ;  /* 0x0000000635337c23 */ /* 0x000fe2000801081a */
[----:B------:R-:W-:Y:S01]  /*d6e0*/  ISETP.GT.AND P1, PT, R83, 0x79, P1 ;  /* 0x000000795300780c */ /* 0x000fe20000f24270 */
[----:B------:R0:W-:Y:S01]  /*d6f0*/  MUFU.EX2 R68, R82 ;  /* 0x0000005200447308 */ /* 0x0001e20000000800 */
[----:B------:R-:W-:Y:S02]  /*d700*/  FMNMX.FTZ R53, R49, R38, !PT ;  /* 0x0000002631357209 */ /* 0x000fe40007810000 */
[----:B------:R-:W-:Y:S02]  /*d710*/  ISETP.LT.OR P5, PT, R84, 0x79, P5 ;  /* 0x000000795400780c */ /* 0x000fe40002fa1670 */
[----:B------:R-:W-:-:S02]  /*d720*/  FMNMX.FTZ R53, R70, R53, !PT ;  /* 0x0000003546357209 */ /* 0x000fc40007810000 */
[----:B------:R-:W-:Y:S01]  /*d730*/  ISETP.LT.OR P1, PT, R84, 0x7a, P1 ;  /* 0x0000007a5400780c */ /* 0x000fe20000f21670 */
[----:B------:R-:W-:-:S01]  /*d740*/  FFMA.FTZ R84, R59, UR6, -R26 ;  /* 0x000000063b547c23 */ /* 0x000fc2000801081a */
[----:B------:R-:W-:Y:S01]  /*d750*/  FSEL R74, R74, -INF , !P5 ;  /* 0xff8000004a4a7808 */ /* 0x000fe20006800000 */
[----:B0-----:R-:W-:-:S01]  /*d760*/  FFMA.FTZ R82, R55, UR6, -R26 ;  /* 0x0000000637527c23 */ /* 0x001fc2000801081a */
[----:B------:R-:W-:Y:S01]  /*d770*/  FMNMX.FTZ R53, R72, R53, !PT ;  /* 0x0000003548357209 */ /* 0x000fe20007810000 */
[----:B------:R-:W-:-:S01]  /*d780*/  FFMA.FTZ R55, R61, UR6, -R26 ;  /* 0x000000063d377c23 */ /* 0x000fc2000801081a */
[----:B------:R-:W-:Y:S01]  /*d790*/  FSEL R77, R77, -INF , !P1 ;  /* 0xff8000004d4d7808 */ /* 0x000fe20004800000 */
[----:B------:R-:W-:-:S01]  /*d7a0*/  FFMA.FTZ R61, R73, UR6, -R26 ;  /* 0x00000006493d7c23 */ /* 0x000fc2000801081a */
[----:B------:R-:W-:Y:S01]  /*d7b0*/  FMNMX.FTZ R38, R74, R53, !PT ;  /* 0x000000354a267209 */ /* 0x000fe20007810000 */
[----:B------:R-:W-:-:S01]  /*d7c0*/  FFMA.FTZ R53, R57, UR6, -R26 ;  /* 0x0000000639357c23 */ /* 0x000fc2000801081a */
[----:B------:R-:W-:Y:S01]  /*d7d0*/  FFMA.FTZ R57, R65, UR6, -R26 ;  /* 0x0000000641397c23 */ /* 0x000fe2000801081a */
[----:B------:R-:W-:Y:S01]  /*d7e0*/  MUFU.EX2 R35, R35 ;  /* 0x0000002300237308 */ /* 0x000fe20000000800 */
[----:B------:R-:W-:-:S05]  /*d7f0*/  FMNMX.FTZ R38, R77, R38, !PT ;  /* 0x000000264d267209 */ /* 0x000fca0007810000 */
        /* <DEDUP_REMOVED lines=14> */
[----:B0-----:R-:W-:Y:S01]  /*d8e0*/  FMNMX.FTZ R38, R65, R38, !PT ;  /* 0x0000002641267209 */ /* 0x001fe20007810000 */
[----:B------:R-:W-:-:S03]  /*d8f0*/  IMAD.U32 R65, RZ, RZ, UR6 ;  /* 0x00000006ff417e24 */ /* 0x000fc6000f8e00ff */
[C---:B------:R-:W-:Y:S01]  /*d900*/  FSETP.NEU.FTZ.AND P1, PT, R38.reuse, -INF , PT ;  /* 0xff8000002600780b */ /* 0x040fe20003f3d000 */
[----:B------:R-:W-:-:S02]  /*d910*/  FFMA.FTZ R65, R38, R65, -8 ;  /* 0xc100000026417423 */ /* 0x000fc40000010041 */
[----:B------:R-:W-:Y:S03]  /*d920*/  MUFU.EX2 R26, R79 ;  /* 0x0000004f001a7308 */ /* 0x000fe60000000800 */
        /* <DEDUP_REMOVED lines=12> */
[----:B------:R-:W-:-:S01]  /*d9f0*/  FFMA.FTZ R21, R21, UR6, -R65 ;  /* 0x0000000615157c23 */ /* 0x000fc20008010841 */
[----:B------:R-:W-:Y:S01]  /*da00*/  MUFU.EX2 R78, R78 ;  /* 0x0000004e004e7308 */ /* 0x000fe20000000800 */
[----:B------:R-:W-:-:S01]  /*da10*/  FFMA.FTZ R24, R24, UR6, -R65 ;  /* 0x0000000618187c23 */ /* 0x000fc20008010841 */
[----:B------:R-:W-:Y:S01]  /*da20*/  FMUL.FTZ R42, R39, UR6 ;  /* 0x00000006272a7c20 */ /* 0x000fe20008410000 */
[----:B------:R-:W-:-:S01]  /*da30*/  FFMA.FTZ R67, R48, UR6, -R65 ;  /* 0x0000000630437c23 */ /* 0x000fc20008010841 */
[----:B-1----:R-:W-:Y:S01]  /*da40*/  FFMA.FTZ R48, R5, R3, R14 ;  /* 0x0000000305307223 */ /* 0x002fe2000001000e */
[----:B------:R-:W-:-:S01]  /*da50*/  FFMA.FTZ R30, R30, UR6, -R65 ;  /* 0x000000061e1e7c23 */ /* 0x000fc20008010841 */
[--C-:B------:R-:W-:Y:S01]  /*da60*/  FFMA.FTZ R39, R44, UR6, -R65.reuse ;  /* 0x000000062c277c23 */ /* 0x100fe20008010841 */
[----:B------:R-:W-:-:S01]  /*da70*/  FFMA.FTZ R44, R46, UR6, -R65 ;  /* 0x000000062e2c7c23 */ /* 0x000fc20008010841 */
        /* <DEDUP_REMOVED lines=16> */
[----:B--2---:R-:W-:-:S01]  /*db80*/  FADD.FTZ R3, R13, R2 ;  /* 0x000000020d037221 */ /* 0x004fc20000010000 */
[----:B------:R-:W-:Y:S01]  /*db90*/  FADD.FTZ R2, R11, R48 ;  /* 0x000000300b027221 */ /* 0x000fe20000010000 */
[----:B------:R-:W-:-:S02]  /*dba0*/  FFMA.FTZ R48, R54, UR6, -R65 ;  /* 0x0000000636307c23 */ /* 0x000fc40008010841 */
[----:B------:R-:W-:Y:S01]  /*dbb0*/  FADD.FTZ R50, R78, R3 ;  /* 0x000000034e327221 */ /* 0x000fe20000010000 */
[----:B------:R-:W-:-:S02]  /*dbc0*/  FADD.FTZ R3, R9, R2 ;  /* 0x0000000209037221 */ /* 0x000fc40000010000 */
[----:B------:R-:W2:Y:S01]  /*dbd0*/  MUFU.EX2 R27, R27 ;  /* 0x0000001b001b7308 */ /* 0x000ea20000000800 */
[----:B0-----:R-:W-:-:S01]  /*dbe0*/  FADD.FTZ R71, R21, R50 ;  /* 0x0000003215477221 */ /* 0x001fc20000010000 */
[----:B------:R-:W-:-:S04]  /*dbf0*/  FADD.FTZ R2, R12, R3 ;  /* 0x000000030c027221 */ /* 0x000fc80000010000 */
        /* <DEDUP_REMOVED lines=9> */
[----:B------:R-:W-:Y:S02]  /*dc90*/  FADD.FTZ R3, R35, R2 ;  /* 0x0000000223037221 */ /* 0x000fe40000010000 */
        /* <DEDUP_REMOVED lines=9> */
[----:B------:R-:W1:Y:S02]  /*dd30*/  MUFU.EX2 R20, R20 ;  /* 0x0000001400147308 */ /* 0x000e640000000800 */
[----:B------:R-:W-:-:S04]  /*dd40*/  FADD.FTZ R56, R80, R79 ;  /* 0x0000004f50387221 */ /* 0x000fc80000010000 */
[----:B------:R-:W-:Y:S02]  /*dd50*/  FADD.FTZ R79, R47, R56 ;  /* 0x000000382f4f7221 */ /* 0x000fe40000010000 */
[----:B------:R-:W3:Y:S02]  /*dd60*/  MUFU.EX2 R37, R37 ;  /* 0x0000002500257308 */ /* 0x000ee40000000800 */
[----:B------:R-:W-:-:S04]  /*dd70*/  FADD.FTZ R56, R68, R79 ;  /* 0x0000004f44387221 */ /* 0x000fc80000010000 */
[----:B------:R-:W-:Y:S01]  /*dd80*/  FADD.FTZ R79, R51, R56 ;  /* 0x00000038334f7221 */ /* 0x000fe20000010000 */
[----:B------:R-:W-:-:S01]  /*dd90*/  FFMA.FTZ R56, R70, UR6, -R65 ;  /* 0x0000000646387c23 */ /* 0x000fc20008010841 */
[----:B------:R4:W-:Y:S08]  /*dda0*/  MUFU.EX2 R6, R69 ;  /* 0x0000004500067308 */ /* 0x0009f00000000800 */
[----:B------:R-:W5:Y:S01]  /*ddb0*/  MUFU.EX2 R40, R40 ;  /* 0x0000002800287308 */ /* 0x000f620000000800 */
[----:B----4-:R-:W-:-:S01]  /*ddc0*/  FFMA.FTZ R69, R52, UR6, -R65 ;  /* 0x0000000634457c23 */ /* 0x010fc20008010841 */
[----:B--2---:R-:W-:-:S04]  /*ddd0*/  FADD.FTZ R52, R34, R73 ;  /* 0x0000004922347221 */ /* 0x004fc80000010000 */
[----:B0-----:R-:W-:Y:S01]  /*dde0*/  FADD.FTZ R73, R33, R52 ;  /* 0x0000003421497221 */ /* 0x001fe20000010000 */
[----:B------:R-:W-:-:S01]  /*ddf0*/  FFMA.FTZ R52, R62, UR6, -R65 ;  /* 0x000000063e347c23 */ /* 0x000fc20008010841 */
[----:B------:R-:W0:Y:S02]  /*de00*/  MUFU.EX2 R39, R39 ;  /* 0x0000002700277308 */ /* 0x000e240000000800 */
[----:B-1----:R-:W-:-:S04]  /*de10*/  FADD.FTZ R54, R20, R73 ;  /* 0x0000004914367221 */ /* 0x002fc80000010000 */
[----:B---3--:R-:W-:Y:S01]  /*de20*/  FADD.FTZ R73, R37, R54 ;  /* 0x0000003625497221 */ /* 0x008fe20000010000 */
[----:B------:R-:W-:-:S01]  /*de30*/  FFMA.FTZ R54, R66, UR6, -R65 ;  /* 0x0000000642367c23 */ /* 0x000fc20008010841 */
[----:B------:R-:W1:Y:S02]  /*de40*/  MUFU.EX2 R44, R44 ;  /* 0x0000002c002c7308 */ /* 0x000e640000000800 */
[----:B-----5:R-:W-:-:S01]  /*de50*/  FADD.FTZ R3, R40, R73 ;  /* 0x0000004928037221 */ /* 0x020fc20000010000 */
[----:B------:R-:W-:-:S03]  /*de60*/  FFMA.FTZ R73, R64, UR6, -R65 ;  /* 0x0000000640497c23 */ /* 0x000fc60008010841 */
[----:B------:R-:W-:Y:S02]  /*de70*/  FADD.FTZ R2, R6, R3 ;  /* 0x0000000306027221 */ /* 0x000fe40000010000 */
[----:B------:R-:W2:Y:S02]  /*de80*/  MUFU.EX2 R67, R67 ;  /* 0x0000004300437308 */ /* 0x000ea40000000800 */
[----:B0-----:R-:W-:-:S06]  /*de90*/  FADD.FTZ R3, R39, R2 ;  /* 0x0000000227037221 */ /* 0x001fcc0000010000 */
        /* <DEDUP_REMOVED lines=20> */
[----:B-1----:R-:W-:-:S01]  /*dfe0*/  FADD.FTZ R3, R55, R60 ;  /* 0x0000003c37037221 */ /* 0x002fc20000010000 */
[--C-:B------:R-:W-:Y:S01]  /*dff0*/  FFMA.FTZ R60, R74, UR6, -R65.reuse ;  /* 0x000000064a3c7c23 */ /* 0x100fe20008010841 */
[----:B------:R-:W-:-:S05]  /*e000*/  FFMA.FTZ R65, R77, UR6, -R65 ;  /* 0x000000064d417c23 */ /* 0x000fca0008010841 */
        /* <DEDUP_REMOVED lines=37> */
.L_x_1087:
        /* <DEDUP_REMOVED lines=90> */
.L_x_1069:
[----:B------:R-:W-:Y:S06]  /*e800*/  BAR.ARV 0x8, 0x200 ;  /* 0x0208000000007b1d */ /* 0x000fec0000002000 */
[----:B------:R-:W-:Y:S05]  /*e810*/  @!P0 BRA `(.L_x_1089) ;  /* 0x0000000000048947 */ /* 0x000fea0003800000 */
[----:B------:R-:W-:Y:S01]  /*e820*/  BPT.TRAP 0x1 ;  /* 0x000000040000795c */ /* 0x000fe20000300000 */
.L_x_1089:
[----:B------:R-:W-:Y:S01]  /*e830*/  ULEA UR14, UR37, UR46, 0x3 ;  /* 0x0000002e250e7291 */ /* 0x000fe2000f8e183f */
[----:B------:R-:W-:-:S05]  /*e840*/  IMAD.U32 R0, RZ, RZ, UR36 ;  /* 0x00000024ff007e24 */ /* 0x000fca000f8e00ff */
[----:B------:R-:W-:-:S04]  /*e850*/  SHF.L.U32 R0, R0, 0x1f, RZ ;  /* 0x0000001f00007819 */ /* 0x000fc800000006ff */
[----:B------:R0:W1:Y:S01]  /*e860*/  SYNCS.PHASECHK.TRANS64.TRYWAIT P1, [UR14+0x19c50], R0 ;  /* 0x019c5000ff0075a7 */ /* 0x000062000802014e */
[----:B------:R-:W-:Y:S05]  /*e870*/  @!P0 BRA `(.L_x_1090) ;  /* 0x0000000000048947 */ /* 0x000fea0003800000 */
[----:B------:R-:W-:Y:S01]  /*e880*/  BPT.TRAP 0x1 ;  /* 0x000000040000795c */ /* 0x000fe20000300000 */
.L_x_1090:
[----:B-1----:R-:W-:Y:S05]  /*e890*/  @P1 BRA `(.L_x_1091) ;  /* 0x0000000000081947 */ /* 0x002fea0003800000 */
[----:B------:R-:W1:Y:S02]  /*e8a0*/  SYNCS.PHASECHK.TRANS64.TRYWAIT P1, [UR14+0x19c50], R0 ;  /* 0x019c5000ff0075a7 */ /* 0x000e64000802014e */
[----:B-1----:R-:W-:Y:S05]  /*e8b0*/  @!P1 BRA `(.L_x_1092) ;  /* 0x0000008800bc9947 */ /* 0x002fea0003800000 */
.L_x_1091:
        /* <DEDUP_REMOVED lines=82> */
.L_x_1093:
        /* <DEDUP_REMOVED lines=58> */
.L_x_1015:
[----:B------:R-:W0:Y:S01]  /*f180*/  S2R R4, SR_CgaCtaId ;  /* 0x0000000000047919 */ /* 0x000e220000008800 */
[----:B------:R-:W-:Y:S01]  /*f190*/  MOV R3, 0x400 ;  /* 0x0000040000037802 */ /* 0x000fe20000000f00 */
[----:B------:R-:W-:Y:S01]  /*f1a0*/  BSSY B0, `(.L_x_1094) ;  /* 0x0000210000007945 */ /* 0x000fe20003800000 */
[----:B------:R-:W-:Y:S02]  /*f1b0*/  BAR.SYNC.DEFER_BLOCKING 0x5, 0x200 ;  /* 0x0148000000007b1d */ /* 0x000fe40000010000 */
[----:B0-----:R-:W-:-:S05]  /*f1c0*/  LEA R3, R4, R3, 0x18 ;  /* 0x0000000304037211 */ /* 0x001fca00078ec0ff */
[----:B------:R-:W0:Y:S02]  /*f1d0*/  LDS.128 R24, [R3+0x19cd0] ;  /* 0x019cd00003187984 */ /* 0x000e240000000c00 */
[----:B0-----:R-:W-:Y:S02]  /*f1e0*/  R2UR UR5, R25 ;  /* 0x00000000190572ca */ /* 0x001fe400000e0000 */
[----:B------:R-:W-:Y:S02]  /*f1f0*/  R2UR UR50, R26 ;  /* 0x000000001a3272ca */ /* 0x000fe400000e0000 */
        /* <DEDUP_REMOVED lines=9> */
[----:B------:R-:W0:Y:S01]  /*f290*/  S2R R24, SR_SWINHI ;  /* 0x0000000000187919 */ /* 0x000e220000002f00 */
[----:B------:R-:W-:Y:S01]  /*f2a0*/  F2FP.BF16.F32.PACK_AB R15, R124, R15 ;  /* 0x0000000f7c0f723e */ /* 0x000fe200000010ff */
[----:B------:R-:W-:Y:S02]  /*f2b0*/  ULDC.64 UR6, c[0x0][0xc00] ;  /* 0x0003000000067ab9 */ /* 0x000fe40000000a00 */
[----:B------:R1:W2:Y:S01]  /*f2c0*/  LDG.E.CONSTANT R9, desc[UR54][R4.64] ;  /* 0x0000003604097981 */ /* 0x0002a2000c1e9900 */
[----:B------:R-:W-:Y:S01]  /*f2d0*/  F2FP.BF16.F32.PACK_AB R12, R125, R12 ;  /* 0x0000000c7d0c723e */ /* 0x000fe200000010ff */
[----:B------:R-:W-:Y:S01]  /*f2e0*/  UISETP.NE.U32.AND UP0, UPT, UR6, URZ, UPT ;  /* 0x0000003f0600728c */ /* 0x000fe2000bf05070 */
[----:B------:R-:W-:Y:S02]  /*f2f0*/  F2FP.BF16.F32.PACK_AB R126, R126, R13 ;  /* 0x0000000d7e7e723e */ /* 0x000fe400000010ff */
[----:B------:R-:W-:Y:S01]  /*f300*/  F2FP.BF16.F32.PACK_AB R7, R134, R7 ;  /* 0x000000078607723e */ /* 0x000fe200000010ff */
[----:B------:R-:W-:Y:S01]  /*f310*/  UISETP.NE.AND.EX UP0, UPT, UR7, URZ, UPT, UP0 ;  /* 0x0000003f0700728c */ /* 0x000fe2000bf05300 */
[----:B------:R-:W-:-:S02]  /*f320*/  F2FP.BF16.F32.PACK_AB R6, R135, R6 ;  /* 0x000000068706723e */ /* 0x000fc400000010ff */
[----:B------:R-:W-:Y:S01]  /*f330*/  F2FP.BF16.F32.PACK_AB R11, R132, R11 ;  /* 0x0000000b840b723e */ /* 0x000fe200000010ff */
[----:B------:R-:W-:Y:S01]  /*f340*/  ULDC.64 UR6, c[0x0][0xc00] ;  /* 0x0003000000067ab9 */ /* 0x000fe20000000a00 */
[----:B-1----:R-:W-:Y:S01]  /*f350*/  LOP3.LUT P0, R4, R40, 0x3, RZ, 0xc0, !PT ;  /* 0x0000000328047812 */ /* 0x002fe2000780c0ff */
[----:B------:R-:W-:Y:S01]  /*f360*/  UIMAD.WIDE UR6, UR41, 0x4, UR6 ;  /* 0x00000004290678a5 */ /* 0x000fe2000f8e0206 */
[----:B------:R-:W-:Y:S02]  /*f370*/  F2FP.BF16.F32.PACK_AB R8, R133, R8 ;  /* 0x000000088508723e */ /* 0x000fe400000010ff */
[----:B------:R-:W-:Y:S02]  /*f380*/  ISETP.EQ.OR P0, PT, R4, 0x3, !P0 ;  /* 0x000000030400780c */ /* 0x000fe40004702670 */
[----:B------:R-:W-:Y:S02]  /*f390*/  F2FP.BF16.F32.PACK_AB R41, R92, R41 ;  /* 0x000000295c29723e */ /* 0x000fe400000010ff */
[----:B------:R-:W-:-:S02]  /*f3a0*/  SEL R40, R15, R12, P0 ;  /* 0x0000000c0f287207 */ /* 0x000fc40000000000 */
[----:B------:R-:W-:Y:S02]  /*f3b0*/  SEL R27, R12, R15, P0 ;  /* 0x0000000f0c1b7207 */ /* 0x000fe40000000000 */
[----:B------:R-:W-:Y:S02]  /*f3c0*/  SEL R50, R7, R6, P0 ;  /* 0x0000000607327207 */ /* 0x000fe40000000000 */
[----:B------:R-:W-:Y:S02]  /*f3d0*/  SEL R47, R6, R7, P0 ;  /* 0x00000007062f7207 */ /* 0x000fe40000000000 */
[----:B------:R-:W-:Y:S02]  /*f3e0*/  F2FP.BF16.F32.PACK_AB R39, R94, R39 ;  /* 0x000000275e27723e */ /* 0x000fe400000010ff */
[----:B------:R-:W-:Y:S02]  /*f3f0*/  MOV R4, R3 ;  /* 0x0000000300047202 */ /* 0x000fe40000000f00 */
[----:B0-----:R-:W-:-:S02]  /*f400*/  MOV R5, R24 ;  /* 0x0000001800057202 */ /* 0x001fc40000000f00 */
[----:B------:R-:W-:Y:S02]  /*f410*/  F2FP.BF16.F32.PACK_AB R38, R93, R38 ;  /* 0x000000265d26723e */ /* 0x000fe400000010ff */
[----:B------:R-:W-:Y:S01]  /*f420*/  F2FP.BF16.F32.PACK_AB R36, R95, R36 ;  /* 0x000000245f24723e */ /* 0x000fe200000010ff */
[----:B------:R-:W-:Y:S01]  /*f430*/  IMAD.WIDE R12, R157, 0x2, R4 ;  /* 0x000000029d0c7825 */ /* 0x000fe200078e0204 */
[----:B------:R-:W-:Y:S02]  /*f440*/  F2FP.BF16.F32.PACK_AB R37, R100, R37 ;  /* 0x000000256425723e */ /* 0x000fe400000010ff */
[----:B------:R-:W-:Y:S02]  /*f450*/  F2FP.BF16.F32.PACK_AB R35, R102, R35 ;  /* 0x000000236623723e */ /* 0x000fe400000010ff */
[C---:B------:R-:W-:Y:S02]  /*f460*/  IADD3 R49, P5, R12.reuse, 0x20, RZ ;  /* 0x000000200c317810 */ /* 0x040fe40007fbe0ff */
[----:B------:R-:W-:-:S02]  /*f470*/  IADD3 R51, P4, R12, 0x3000, RZ ;  /* 0x000030000c337810 */ /* 0x000fc40007f9e0ff */
[----:B------:R-:W-:Y:S01]  /*f480*/  LOP3.LUT R6, R49, 0x180, RZ, 0xc0, !PT ;  /* 0x0000018031067812 */ /* 0x000fe200078ec0ff */
[----:B------:R-:W-:Y:S01]  /*f490*/  IMAD.X R25, RZ, RZ, R13, P5 ;  /* 0x000000ffff197224 */ /* 0x000fe200028e060d */
[----:B------:R-:W-:Y:S02]  /*f4a0*/  F2FP.BF16.F32.PACK_AB R34, R101, R34 ;  /* 0x000000226522723e */ /* 0x000fe400000010ff */
[----:B------:R-:W-:Y:S02]  /*f4b0*/  SHF.R.U64 R6, R6, 0x3, RZ ;  /* 0x0000000306067819 */ /* 0x000fe400000012ff */
[----:B------:R-:W-:Y:S02]  /*f4c0*/  F2FP.BF16.F32.PACK_AB R32, R103, R32 ;  /* 0x000000206720723e */ /* 0x000fe400000010ff */
[----:B------:R-:W-:Y:S02]  /*f4d0*/  SEL R42, R11, R8, P0 ;  /* 0x000000080b2a7207 */ /* 0x000fe40000000000 */
[----:B------:R-:W-:-:S02]  /*f4e0*/  SEL R43, R8, R11, P0 ;  /* 0x0000000b082b7207 */ /* 0x000fc40000000000 */
[----:B------:R-:W-:Y:S02]  /*f4f0*/  LOP3.LUT R24, R6, R49, RZ, 0x3c, !PT ;  /* 0x0000003106187212 */ /* 0x000fe400078e3cff */
[----:B------:R-:W-:Y:S02]  /*f500*/  F2FP.BF16.F32.PACK_AB R33, R108, R33 ;  /* 0x000000216c21723e */ /* 0x000fe400000010ff */
[----:B------:R-:W-:Y:S02]  /*f510*/  F2FP.BF16.F32.PACK_AB R31, R110, R31 ;  /* 0x0000001f6e1f723e */ /* 0x000fe400000010ff */
[----:B------:R-:W-:Y:S02]  /*f520*/  F2FP.BF16.F32.PACK_AB R30, R109, R30 ;  /* 0x0000001e6d1e723e */ /* 0x000fe400000010ff */
[----:B------:R-:W-:Y:S02]  /*f530*/  F2FP.BF16.F32.PACK_AB R28, R111, R28 ;  /* 0x0000001c6f1c723e */ /* 0x000fe400000010ff */
[----:B------:R-:W-:-:S02]  /*f540*/  SEL R26, R41, R38, P0 ;  /* 0x00000026291a7207 */ /* 0x000fc40000000000 */
[----:B------:R-:W-:Y:S02]  /*f550*/  SEL R8, R39, R36, P0 ;  /* 0x0000002427087207 */ /* 0x000fe40000000000 */
[----:B------:R-:W-:Y:S02]  /*f560*/  LOP3.LUT R6, R51, 0x180, RZ, 0xc0, !PT ;  /* 0x0000018033067812 */ /* 0x000fe400078ec0ff */
[----:B------:R-:W-:Y:S02]  /*f570*/  SEL R41, R38, R41, P0 ;  /* 0x0000002926297207 */ /* 0x000fe40000000000 */
[----:B------:R-:W-:Y:S02]  /*f580*/  SEL R39, R36, R39, P0 ;  /* 0x0000002724277207 */ /* 0x000fe40000000000 */
[----:B------:R-:W-:Y:S02]  /*f590*/  F2FP.BF16.F32.PACK_AB R29, R116, R29 ;  /* 0x0000001d741d723e */ /* 0x000fe400000010ff */
[----:B------:R-:W-:-:S02]  /*f5a0*/  F2FP.BF16.F32.PACK_AB R21, R118, R21 ;  /* 0x000000157615723e */ /* 0x000fc400000010ff */
[----:B------:R-:W-:Y:S02]  /*f5b0*/  F2FP.BF16.F32.PACK_AB R20, R117, R20 ;  /* 0x000000147514723e */ /* 0x000fe400000010ff */
[----:B------:R-:W-:Y:S02]  /*f5c0*/  F2FP.BF16.F32.PACK_AB R14, R119, R14 ;  /* 0x0000000e770e723e */ /* 0x000fe400000010ff */
[----:B------:R-:W-:Y:S02]  /*f5d0*/  SEL R38, R37, R34, P0 ;  /* 0x0000002225267207 */ /* 0x000fe40000000000 */
[----:B------:R-:W-:Y:S02]  /*f5e0*/  SEL R36, R35, R32, P0 ;  /* 0x0000002023247207 */ /* 0x000fe40000000000 */
[----:B------:R-:W-:Y:S02]  /*f5f0*/  SEL R37, R34, R37, P0 ;  /* 0x0000002522257207 */ /* 0x000fe40000000000 */
[----:B------:R-:W-:-:S02]  /*f600*/  SEL R35, R32, R35, P0 ;  /* 0x0000002320237207 */ /* 0x000fc40000000000 */
[----:B------:R-:W-:Y:S02]  /*f610*/  SEL R34, R33, R30, P0 ;  /* 0x0000001e21227207 */ /* 0x000fe40000000000 */
[----:B------:R-:W-:Y:S02]  /*f620*/  SEL R32, R31, R28, P0 ;  /* 0x0000001c1f207207 */ /* 0x000fe40000000000 */
[----:B------:R-:W-:Y:S02]  /*f630*/  IADD3 R53, P3, R12, 0x3020, RZ ;  /* 0x000030200c357810 */ /* 0x000fe40007f7e0ff */
[----:B------:R-:W-:Y:S02]  /*f640*/  SHF.R.U64 R6, R6, 0x3, RZ ;  /* 0x0000000306067819 */ /* 0x000fe400000012ff */
[----:B------:R-:W-:Y:S01]  /*f650*/  SEL R33, R30, R33, P0 ;  /* 0x000000211e217207 */ /* 0x000fe20000000000 */
[----:B------:R-:W-:Y:S01]  /*f660*/  IMAD.X R15, RZ, RZ, R13, P3 ;  /* 0x000000ffff0f7224 */ /* 0x000fe200018e060d */
[----:B------:R-:W-:-:S02]  /*f670*/  SEL R31, R28, R31, P0 ;  /* 0x0000001f1c1f7207 */ /* 0x000fc40000000000 */
[----:B------:R-:W-:Y:S02]  /*f680*/  LOP3.LUT R7, R12, 0x180, RZ, 0xc0, !PT ;  /* 0x000001800c077812 */ /* 0x000fe400078ec0ff */
[----:B------:R-:W-:Y:S02]  /*f690*/  SEL R30, R29, R20, P0 ;  /* 0x000000141d1e7207 */ /* 0x000fe40000000000 */
[----:B------:R-:W-:Y:S02]  /*f6a0*/  SEL R28, R21, R14, P0 ;  /* 0x0000000e151c7207 */ /* 0x000fe40000000000 */
[----:B------:R-:W-:Y:S01]  /*f6b0*/  SEL R45, R14, R21, P0 ;  /* 0x000000150e2d7207 */ /* 0x000fe20000000000 */
[----:B------:R-:W-:Y:S01]  /*f6c0*/  IMAD.X R21, RZ, RZ, R13, P4 ;  /* 0x000000ffff157224 */ /* 0x000fe200020e060d */
[----:B------:R-:W-:Y:S02]  /*f6d0*/  F2FP.BF16.F32.PACK_AB R127, R127, R10 ;  /* 0x0000000a7f7f723e */ /* 0x000fe400000010ff */
[----:B------:R-:W-:-:S02]  /*f6e0*/  SEL R29, R20, R29, P0 ;  /* 0x0000001d141d7207 */ /* 0x000fc40000000000 */
[C---:B------:R-:W-:Y:S02]  /*f6f0*/  IADD3 R55, P2, R12.reuse, 0x6000, RZ ;  /* 0x000060000c377810 */ /* 0x040fe40007f5e0ff */
[----:B------:R-:W-:Y:S02]  /*f700*/  IADD3 R57, P1, R12, 0x6020, RZ ;  /* 0x000060200c397810 */ /* 0x000fe40007f3e0ff */
[----:B------:R-:W-:Y:S01]  /*f710*/  LOP3.LUT R10, R53, 0x180, RZ, 0xc0, !PT ;  /* 0x00000180350a7812 */ /* 0x000fe200078ec0ff */
[----:B------:R-:W-:Y:S01]  /*f720*/  IMAD.X R11, RZ, RZ, R13, P2 ;  /* 0x000000ffff0b7224 */ /* 0x000fe200010e060d */
[----:B------:R-:W-:Y:S02]  /*f730*/  LOP3.LUT R20, R6, R51, RZ, 0x3c, !PT ;  /* 0x0000003306147212 */ /* 0x000fe400078e3cff */
[----:B------:R-:W-:Y:S02]  /*f740*/  SHF.R.U64 R7, R7, 0x3, RZ ;  /* 0x0000000307077819 */ /* 0x000fe400000012ff */
[----:B------:R-:W-:-:S02]  /*f750*/  LOP3.LUT R44, R55, 0x180, RZ, 0xc0, !PT ;  /* 0x00000180372c7812 */ /* 0x000fc400078ec0ff */
[----:B------:R-:W-:Y:S02]  /*f760*/  LOP3.LUT R46, R57, 0x180, RZ, 0xc0, !PT ;  /* 0x00000180392e7812 */ /* 0x000fe400078ec0ff */
[----:B------:R-:W-:Y:S02]  /*f770*/  SHF.R.U64 R10, R10, 0x3, RZ ;  /* 0x000000030a0a7819 */ /* 0x000fe400000012ff */
[----:B------:R-:W-:Y:S02]  /*f780*/  MOV R52, R20 ;  /* 0x0000001400347202 */ /* 0x000fe40000000f00 */
[----:B------:R-:W-:Y:S01]  /*f790*/  LOP3.LUT R12, R7, R12, RZ, 0x3c, !PT ;  /* 0x0000000c070c7212 */ /* 0x000fe200078e3cff */
[----:B------:R-:W-:Y:S01]  /*f7a0*/  IMAD.X R7, RZ, RZ, R13, P1 ;  /* 0x000000ffff077224 */ /* 0x000fe200008e060d */
[----:B------:R-:W-:Y:S02]  /*f7b0*/  SHF.R.U64 R44, R44, 0x3, RZ ;  /* 0x000000032c2c7819 */ /* 0x000fe400000012ff */
[----:B------:R-:W-:-:S02]  /*f7c0*/  SEL R48, R126, R127, P0 ;  /* 0x0000007f7e307207 */ /* 0x000fc40000000000 */
[----:B------:R-:W-:Y:S02]  /*f7d0*/  SHF.R.U64 R46, R46, 0x3, RZ ;  /* 0x000000032e2e7819 */ /* 0x000fe400000012ff */
[----:B------:R-:W-:Y:S02]  /*f7e0*/  LOP3.LUT R14, R10, R53, RZ, 0x3c, !PT ;  /* 0x000000350a0e7212 */ /* 0x000fe400078e3cff */
[----:B------:R-:W-:Y:S02]  /*f7f0*/  SEL R127, R127, R126, P0 ;  /* 0x0000007e7f7f7207 */ /* 0x000fe40000000000 */
[----:B------:R-:W-:Y:S02]  /*f800*/  MOV R54, R12 ;  /* 0x0000000c00367202 */ /* 0x000fe40000000f00 */
[----:B------:R-:W-:Y:S02]  /*f810*/  MOV R53, R24 ;  /* 0x0000001800357202 */ /* 0x000fe40000000f00 */
[----:B------:R-:W-:-:S02]  /*f820*/  LOP3.LUT R10, R44, R55, RZ, 0x3c, !PT ;  /* 0x000000372c0a7212 */ /* 0x000fc400078e3cff */
[----:B------:R-:W-:Y:S02]  /*f830*/  LOP3.LUT R6, R46, R57, RZ, 0x3c, !PT ;  /* 0x000000392e067212 */ /* 0x000fe400078e3cff */
[----:B------:R-:W-:Y:S02]  /*f840*/  MOV R49, R10 ;  /* 0x0000000a00317202 */ /* 0x000fe40000000f00 */
[----:B------:R-:W-:Y:S02]  /*f850*/  MOV R51, R14 ;  /* 0x0000000e00337202 */ /* 0x000fe40000000f00 */
[----:B------:R-:W-:Y:S02]  /*f860*/  PLOP3.LUT P2, PT, PT, PT, UP0, 0x80, 0x0 ;  /* 0x000000000000781c */ /* 0x000fe40003f4f008 */
[----:B--2---:R-:W-:Y:S01]  /*f870*/  LOP3.LUT R20, R9, 0x2, RZ, 0x3c, !PT ;  /* 0x0000000209147812 */ /* 0x004fe200078e3cff */
[----:B------:R-:W-:Y:S04]  /*f880*/  SHFL.IDX PT, R26, R26, R9, 0x1c1f ;  /* 0x001c1f091a1a7589 */ /* 0x000fe800000e0000 */
[----:B------:R-:W0:Y:S04]  /*f890*/  SHFL.IDX PT, R41, R41, R20, 0x1c1f ;  /* 0x001c1f1429297589 */ /* 0x000e2800000e0000 */
[----:B------:R0:W-:Y:S04]  /*f8a0*/  SHFL.IDX PT, R13, R8, R9, 0x1c1f ;  /* 0x001c1f09080d7589 */ /* 0x0001e800000e0000 */
[----:B------:R-:W1:Y:S04]  /*f8b0*/  SHFL.IDX PT, R24, R39, R20, 0x1c1f ;  /* 0x001c1f1427187589 */ /* 0x000e6800000e0000 */
[----:B------:R-:W-:Y:S04]  /*f8c0*/  SHFL.IDX PT, R34, R34, R9, 0x1c1f ;  /* 0x001c1f0922227589 */ /* 0x000fe800000e0000 */
[----:B------:R-:W2:Y:S04]  /*f8d0*/  SHFL.IDX PT, R33, R33, R20, 0x1c1f ;  /* 0x001c1f1421217589 */ /* 0x000ea800000e0000 */
[----:B------:R-:W-:Y:S04]  /*f8e0*/  SHFL.IDX PT, R38, R38, R9, 0x1c1f ;  /* 0x001c1f0926267589 */ /* 0x000fe800000e0000 */
[----:B------:R-:W3:Y:S01]  /*f8f0*/  SHFL.IDX PT, R37, R37, R20, 0x1c1f ;  /* 0x001c1f1425257589 */ /* 0x000ee200000e0000 */
[----:B0-----:R-:W-:-:S02]  /*f900*/  SEL R8, R26, R41, P0 ;  /* 0x000000291a087207 */ /* 0x001fc40000000000 */
[----:B------:R-:W-:Y:S01]  /*f910*/  SEL R10, R41, R26, P0 ;  /* 0x0000001a290a7207 */ /* 0x000fe20000000000 */
[----:B------:R-:W-:Y:S01]  /*f920*/  SHFL.IDX PT, R36, R36, R9, 0x1c1f ;  /* 0x001c1f0924247589 */ /* 0x000fe200000e0000 */
[----:B------:R-:W-:Y:S01]  /*f930*/  MOV R41, R6 ;  /* 0x0000000600297202 */ /* 0x000fe20000000f00 */
[----:B------:R-:W-:Y:S02]  /*f940*/  IMAD.U32 R6, RZ, RZ, UR6 ;  /* 0x00000006ff067e24 */ /* 0x000fe4000f8e00ff */
[----:B------:R-:W0:Y:S01]  /*f950*/  SHFL.IDX PT, R35, R35, R20, 0x1c1f ;  /* 0x001c1f1423237589 */ /* 0x000e2200000e0000 */
[----:B-1----:R-:W-:Y:S01]  /*f960*/  SEL R11, R24, R13, P0 ;  /* 0x0000000d180b7207 */ /* 0x002fe20000000000 */
[----:B------:R-:W-:Y:S01]  /*f970*/  IMAD.U32 R7, RZ, RZ, UR7 ;  /* 0x00000007ff077e24 */ /* 0x000fe2000f8e00ff */
[----:B------:R-:W-:Y:S01]  /*f980*/  ULDC.64 UR6, c[0x0][0xc08] ;  /* 0x0003020000067ab9 */ /* 0x000fe20000000a00 */
[----:B------:R-:W-:Y:S04]  /*f990*/  SHFL.IDX PT, R30, R30, R9, 0x1c1f ;  /* 0x001c1f091e1e7589 */ /* 0x000fe800000e0000 */
[----:B------:R-:W-:Y:S01]  /*f9a0*/  SHFL.IDX PT, R40, R40, R9, 0x1c1f ;  /* 0x001c1f0928287589 */ /* 0x000fe200000e0000 */
[----:B--2---:R-:W-:-:S03]  /*f9b0*/  SEL R26, R33, R34, P0 ;  /* 0x00000022211a7207 */ /* 0x004fc60000000000 */
[----:B------:R-:W1:Y:S04]  /*f9c0*/  SHFL.IDX PT, R29, R29, R20, 0x1c1f ;  /* 0x001c1f141d1d7589 */ /* 0x000e6800000e0000 */
[----:B------:R-:W2:Y:S01]  /*f9d0*/  SHFL.IDX PT, R27, R27, R20, 0x1c1f ;  /* 0x001c1f141b1b7589 */ /* 0x000ea200000e0000 */
[----:B---3--:R-:W-:Y:S02]  /*f9e0*/  SEL R12, R38, R37, P0 ;  /* 0x00000025260c7207 */ /* 0x008fe40000000000 */
[----:B------:R-:W-:Y:S01]  /*f9f0*/  SEL R14, R37, R38, P0 ;  /* 0x00000026250e7207 */ /* 0x000fe20000000000 */
[----:B------:R-:W-:Y:S04]  /*fa00*/  SHFL.IDX PT, R21, R32, R9, 0x1c1f ;  /* 0x001c1f0920157589 */ /* 0x000fe800000e0000 */
[----:B------:R-:W3:Y:S01]  /*fa10*/  SHFL.IDX PT, R44, R31, R20, 0x1c1f ;  /* 0x001c1f141f2c7589 */ /* 0x000ee200000e0000 */
[----:B0-----:R-:W-:-:S03]  /*fa20*/  SEL R15, R35, R36, P0 ;  /* 0x00000024230f7207 */ /* 0x001fc60000000000 */
[----:B------:R1:W-:Y:S04]  /*fa30*/  SHFL.IDX PT, R46, R28, R9, 0x1c1f ;  /* 0x001c1f091c2e7589 */ /* 0x0003e800000e0000 */
[----:B------:R-:W0:Y:S04]  /*fa40*/  SHFL.IDX PT, R45, R45, R20, 0x1c1f ;  /* 0x001c1f142d2d7589 */ /* 0x000e2800000e0000 */
[----:B------:R-:W-:Y:S01]  /*fa50*/  SHFL.IDX PT, R48, R48, R9, 0x1c1f ;  /* 0x001c1f0930307589 */ /* 0x000fe200000e0000 */
[----:B-1----:R-:W-:-:S03]  /*fa60*/  SEL R28, R30, R29, P0 ;  /* 0x0000001d1e1c7207 */ /* 0x002fc60000000000 */
[----:B------:R-:W1:Y:S01]  /*fa70*/  SHFL.IDX PT, R127, R127, R20, 0x1c1f ;  /* 0x001c1f147f7f7589 */ /* 0x000e6200000e0000 */
[----:B--2---:R-:W-:Y:S02]  /*fa80*/  SEL R32, R40, R27, P0 ;  /* 0x0000001b28207207 */ /* 0x004fe40000000000 */
[----:B------:R-:W-:Y:S01]  /*fa90*/  SEL R30, R29, R30, P0 ;  /* 0x0000001e1d1e7207 */ /* 0x000fe20000000000 */
[----:B------:R-:W-:Y:S04]  /*faa0*/  SHFL.IDX PT, R42, R42, R9, 0x1c1f ;  /* 0x001c1f092a2a7589 */ /* 0x000fe800000e0000 */
[----:B------:R2:W-:Y:S01]  /*fab0*/  SHFL.IDX PT, R50, R50, R9, 0x1c1f ;  /* 0x001c1f0932327589 */ /* 0x0005e200000e0000 */
[----:B---3--:R-:W-:-:S03]  /*fac0*/  SEL R25, R21, R44, P0 ;  /* 0x0000002c15197207 */ /* 0x008fc60000000000 */
[----:B------:R-:W3:Y:S04]  /*fad0*/  SHFL.IDX PT, R43, R43, R20, 0x1c1f ;  /* 0x001c1f142b2b7589 */ /* 0x000ee800000e0000 */
[----:B------:R-:W4:Y:S01]  /*fae0*/  SHFL.IDX PT, R47, R47, R20, 0x1c1f ;  /* 0x001c1f142f2f7589 */ /* 0x000f2200000e0000 */
[----:B0-----:R-:W-:Y:S02]  /*faf0*/  SEL R29, R46, R45, P0 ;  /* 0x0000002d2e1d7207 */ /* 0x001fe40000000000 */
[----:B--2---:R-:W-:Y:S01]  /*fb00*/  SEL R9, R13, R24, P0 ;  /* 0x000000180d097207 */ /* 0x004fe20000000000 */
[----:B------:R-:W-:Y:S01]  /*fb10*/  BAR.SYNC.DEFER_BLOCKING 0x1, 0x180 ;  /* 0x0046000000007b1d */ /* 0x000fe20000010000 */
[----:B------:R-:W-:Y:S02]  /*fb20*/  SEL R24, R34, R33, P0 ;  /* 0x0000002122187207 */ /* 0x000fe40000000000 */
[----:B------:R-:W-:-:S02]  /*fb30*/  SEL R13, R36, R35, P0 ;  /* 0x00000023240d7207 */ /* 0x000fc40000000000 */
[----:B------:R-:W-:Y:S02]  /*fb40*/  SEL R34, R27, R40, P0 ;  /* 0x000000281b227207 */ /* 0x000fe40000000000 */
[----:B------:R-:W-:Y:S02]  /*fb50*/  SEL R27, R44, R21, P0 ;  /* 0x000000152c1b7207 */ /* 0x000fe40000000000 */
[----:B------:R-:W-:Y:S02]  /*fb60*/  SEL R31, R45, R46, P0 ;  /* 0x0000002e2d1f7207 */ /* 0x000fe40000000000 */
[----:B-1----:R-:W-:Y:S02]  /*fb70*/  SEL R33, R48, R127, P0 ;  /* 0x0000007f30217207 */ /* 0x002fe40000000000 */
[----:B------:R-:W-:Y:S02]  /*fb80*/  SEL R35, R127, R48, P0 ;  /* 0x000000307f237207 */ /* 0x000fe40000000000 */
[----:B---3--:R-:W-:-:S02]  /*fb90*/  SEL R36, R42, R43, P0 ;  /* 0x0000002b2a247207 */ /* 0x008fc40000000000 */
[----:B------:R-:W-:Y:S02]  /*fba0*/  SEL R38, R43, R42, P0 ;  /* 0x0000002a2b267207 */ /* 0x000fe40000000000 */
[----:B----4-:R-:W-:Y:S01]  /*fbb0*/  SEL R37, R50, R47, P0 ;  /* 0x0000002f32257207 */ /* 0x010fe20000000000 */
[----:B------:R-:W-:Y:S01]  /*fbc0*/  UISETP.NE.U32.AND UP1, UPT, UR6, URZ, UPT ;  /* 0x0000003f0600728c */ /* 0x000fe2000bf25070 */
[----:B------:R-:W-:Y:S01]  /*fbd0*/  SEL R39, R47, R50, P0 ;  /* 0x000000322f277207 */ /* 0x000fe20000000000 */
[----:B------:R-:W-:Y:S01]  /*fbe0*/  UMOV UR4, URZ ;  /* 0x0000003f00047c82 */ /* 0x000fe20008000000 */
[----:B------:R0:W-:Y:S01]  /*fbf0*/  STSM.16.M88.4 [R54], R8 ;  /* 0x0000000836007844 */ /* 0x0001e20000000200 */
[----:B------:R-:W-:Y:S01]  /*fc00*/  ULDC UR8, c[0x0][0xa88] ;  /* 0x0002a20000087ab9 */ /* 0x000fe20000000800 */
[----:B------:R-:W1:Y:S02]  /*fc10*/  LDC R43, c[0x0][0xbe8] ;  /* 0x0002fa00ff2b7b82 */ /* 0x000e640000000800 */
[----:B------:R2:W-:Y:S04]  /*fc20*/  STSM.16.M88.4 [R53], R12 ;  /* 0x0000000c35007844 */ /* 0x0005e80000000200 */
[----:B------:R3:W-:Y:S04]  /*fc30*/  STSM.16.M88.4 [R52], R24 ;  /* 0x0000001834007844 */ /* 0x0007e80000000200 */
[----:B------:R3:W-:Y:S04]  /*fc40*/  STSM.16.M88.4 [R51], R28 ;  /* 0x0000001c33007844 */ /* 0x0007e80000000200 */
[----:B------:R3:W-:Y:S04]  /*fc50*/  STSM.16.M88.4 [R49], R32 ;  /* 0x0000002031007844 */ /* 0x0007e80000000200 */
[----:B------:R3:W-:Y:S01]  /*fc60*/  STSM.16.M88.4 [R41], R36 ;  /* 0x0000002429007844 */ /* 0x0007e20000000200 */
[----:B------:R-:W-:Y:S06]  /*fc70*/  BAR.SYNC.DEFER_BLOCKING 0x1, 0x180 ;  /* 0x0046000000007b1d */ /* 0x000fec0000010000 */
[----:B0-----:R-:W4:Y:S01]  /*fc80*/  @P2 LDG.E R8, desc[UR54][R6.64] ;  /* 0x0000003606082981 */ /* 0x001f22000c1e1900 */
[----:B------:R-:W-:Y:S01]  /*fc90*/  UISETP.NE.AND.EX UP1, UPT, UR7, URZ, UPT, UP1 ;  /* 0x0000003f0700728c */ /* 0x000fe2000bf25310 */
[----:B-1----:R-:W-:-:S05]  /*fca0*/  ISETP.NE.AND P1, PT, R43, 0x1, PT ;  /* 0x000000012b00780c */ /* 0x002fca0003f25270 */
[----:B------:R-:W-:-:S05]  /*fcb0*/  PLOP3.LUT P0, PT, PT, PT, UP1, 0x80, 0x0 ;  /* 0x000000000000781c */ /* 0x000fca0003f0f018 */
[----:B------:R-:W-:Y:S02]  /*fcc0*/  @UP1 ULDC.64 UR6, c[0x0][0xc08] ;  /* 0x0003020000061ab9 */ /* 0x000fe40000000a00 */
[----:B------:R-:W-:Y:S01]  /*fcd0*/  @UP1 UIMAD.WIDE UR6, UR41, 0x4, UR6 ;  /* 0x00000004290618a5 */ /* 0x000fe2000f8e0206 */
[----:B------:R-:W0:Y:S05]  /*fce0*/  @P1 LDC R9, c[0x0][0xbec] ;  /* 0x0002fb00ff091b82 */ /* 0x000e2a0000000800 */
[----:B--2---:R-:W-:Y:S02]  /*fcf0*/  IMAD.U32 R12, RZ, RZ, UR6 ;  /* 0x00000006ff0c7e24 */ /* 0x004fe4000f8e00ff */
[----:B------:R-:W-:Y:S01]  /*fd00*/  IMAD.U32 R13, RZ, RZ, UR7 ;  /* 0x00000007ff0d7e24 */ /* 0x000fe2000f8e00ff */
[----:B------:R-:W1:Y:S01]  /*fd10*/  @P1 LDC R10, c[0x0][0xbf0] ;  /* 0x0002fc00ff0a1b82 */ /* 0x000e620000000800 */
[----:B----4-:R-:W-:Y:S01]  /*fd20*/  @P2 R2UR UR4, R8 ;  /* 0x00000000080422ca */ /* 0x010fe200000e0000 */
[----:B------:R-:W-:-:S06]  /*fd30*/  IMAD.U32 R8, RZ, RZ, UR8 ;  /* 0x00000008ff087e24 */ /* 0x000fcc000f8e00ff */
[----:B------:R3:W5:Y:S01]  /*fd40*/  @P0 LDG.E R8, desc[UR54][R12.64] ;  /* 0x000000360c080981 */ /* 0x000762000c1e1900 */
[----:B01----:R-:W-:Y:S07]  /*fd50*/  @P0 BRA `(.L_x_1096) ;  /* 0x0000000000100947 */ /* 0x003fee0003800000 */
[----:B------:R-:W-:Y:S05]  /*fd60*/  @!P2 BRA `(.L_x_1096) ;  /* 0x00000000000ca947 */ /* 0x000fea0003800000 */
[----:B------:R-:W2:Y:S04]  /*fd70*/  LDG.E R11, desc[UR54][R6.64] ;  /* 0x00000036060b7981 */ /* 0x000ea8000c1e1900 */
[----:B-----5:R-:W2:Y:S02]  /*fd80*/  LDG.E R8, desc[UR54][R6.64+0x4] ;  /* 0x0000043606087981 */ /* 0x020ea4000c1e1900 */
[----:B--2---:R-:W-:-:S07]  /*fd90*/  IMAD.IADD R8, R8, 0x1, -R11 ;  /* 0x0000000108087824 */ /* 0x004fce00078e0a0b */
.L_x_1096:
[----:B---3--:R-:W-:Y:S01]  /*fda0*/  VIADD R12, R17, UR42 ;  /* 0x0000002a110c7c36 */ /* 0x008fe20008000000 */
[----:B------:R-:W-:Y:S01]  /*fdb0*/  USHF.R.S32.HI UR16, URZ, 0x1f, UR40 ;  /* 0x0000001f3f107899 */ /* 0x000fe20008011428 */
[----:B------:R-:W-:Y:S01]  /*fdc0*/  VIADD R14, R156, UR42 ;  /* 0x0000002a9c0e7c36 */ /* 0x000fe20008000000 */
[----:B------:R-:W-:Y:S01]  /*fdd0*/  ULDC.64 UR12, c[0x0][0xb90] ;  /* 0x0002e400000c7ab9 */ /* 0x000fe20000000a00 */
[----:B------:R-:W-:Y:S01]  /*fde0*/  @P1 IMAD.HI.U32 R7, R12, R9, RZ ;  /* 0x000000090c071227 */ /* 0x000fe200078e00ff */
[----:B------:R-:W-:Y:S01]  /*fdf0*/  USHF.R.S32.HI UR15, URZ, 0x1f, UR41 ;  /* 0x0000001f3f0f7899 */ /* 0x000fe20008011429 */
[----:B------:R-:W0:Y:S01]  /*fe00*/  @P1 LDC R41, c[0x0][0xbec] ;  /* 0x0002fb00ff291b82 */ /* 0x000e220000000800 */
[----:B------:R-:W-:Y:S01]  /*fe10*/  USHF.R.S32.HI UR7, URZ, 0x1f, UR4 ;  /* 0x0000001f3f077899 */ /* 0x000fe20008011404 */
[----:B------:R-:W-:Y:S01]  /*fe20*/  IMAD.MOV.U32 R6, RZ, RZ, R12 ;  /* 0x000000ffff067224 */ /* 0x000fe200078e000c */
[----:B------:R-:W-:Y:S01]  /*fe30*/  UIMAD UR10, UR16, UR12, URZ ;  /* 0x0000000c100a72a4 */ /* 0x000fe2000f8e023f */
[----:B------:R-:W-:Y:S01]  /*fe40*/  @P1 SHF.R.U32.HI R6, RZ, R10, R7 ;  /* 0x0000000aff061219 */ /* 0x000fe20000011607 */
[----:B------:R-:W-:Y:S01]  /*fe50*/  UMOV UR6, UR4 ;  /* 0x0000000400067c82 */ /* 0x000fe20008000000 */
[----:B------:R-:W-:Y:S01]  /*fe60*/  USEL UR15, UR15, URZ, !UP0 ;  /* 0x0000003f0f0f7287 */ /* 0x000fe2000c000000 */
[----:B------:R-:W-:Y:S01]  /*fe70*/  IMAD R7, R153, 0x20, R18 ;  /* 0x0000002099077824 */ /* 0x000fe200078e0212 */
[----:B------:R-:W-:Y:S01]  /*fe80*/  UIMAD.WIDE.U32 UR8, UR40, UR12, UR6 ;  /* 0x0000000c280872a5 */ /* 0x000fe2000f8e0006 */
[----:B------:R-:W-:Y:S01]  /*fe90*/  IMAD.MOV R10, RZ, RZ, -R6 ;  /* 0x000000ffff0a7224 */ /* 0x000fe200078e0a06 */
[----:B------:R-:W-:Y:S01]  /*fea0*/  UIMAD UR10, UR40, UR13, UR10 ;  /* 0x0000000d280a72a4 */ /* 0x000fe2000f8e020a */
[----:B------:R-:W-:Y:S01]  /*feb0*/  IMAD.WIDE R4, R7, 0x2, R4 ;  /* 0x0000000207047825 */ /* 0x000fe200078e0204 */
[----:B------:R-:W-:Y:S01]  /*fec0*/  USEL UR14, UR41, URZ, !UP0 ;  /* 0x0000003f290e7287 */ /* 0x000fe2000c000000 */
[----:B------:R-:W-:Y:S01]  /*fed0*/  ULDC.64 UR12, c[0x0][0xb98] ;  /* 0x0002e600000c7ab9 */ /* 0x000fe20000000a00 */
[----:B------:R-:W-:Y:S01]  /*fee0*/  UIADD3 UR9, UR9, UR10, URZ ;  /* 0x0000000a09097290 */ /* 0x000fe2000fffe03f */
[----:B------:R-:W-:Y:S01]  /*fef0*/  IMAD R9, R43, R10, R12 ;  /* 0x0000000a2b097224 */ /* 0x000fe200078e020c */
[----:B------:R-:W-:Y:S01]  /*ff00*/  UIMAD UR6, UR15, UR12, URZ ;  /* 0x0000000c0f0672a4 */ /* 0x000fe2000f8e023f */
[----:B------:R-:W-:Y:S01]  /*ff10*/  SHF.R.S32.HI R10, RZ, 0x1f, R6 ;  /* 0x0000001fff0a7819 */ /* 0x000fe20000011406 */
[----:B------:R-:W-:Y:S01]  /*ff20*/  UIMAD.WIDE.U32 UR8, UR14, UR12, UR8 ;  /* 0x0000000c0e0872a5 */ /* 0x000fe2000f8e0008 */
[----:B------:R-:W-:Y:S01]  /*ff30*/  IADD3 R21, P2, R4, 0x1800, RZ ;  /* 0x0000180004157810 */ /* 0x000fe20007f5e0ff */
[----:B------:R-:W-:Y:S01]  /*ff40*/  UIMAD UR6, UR14, UR13, UR6 ;  /* 0x0000000d0e0672a4 */ /* 0x000fe2000f8e0206 */
[----:B------:R-:W-:Y:S01]  /*ff50*/  SHF.R.S32.HI R7, RZ, 0x1f, R9 ;  /* 0x0000001fff077819 */ /* 0x000fe20000011409 */
[----:B------:R-:W-:Y:S01]  /*ff60*/  ULDC.64 UR10, c[0x0][0xb88] ;  /* 0x0002e200000a7ab9 */ /* 0x000fe20000000a00 */
[----:B------:R-:W-:Y:S01]  /*ff70*/  LOP3.LUT R20, R21, 0x180, RZ, 0xc0, !PT ;  /* 0x0000018015147812 */ /* 0x000fe200078ec0ff */
[----:B-----5:R-:W-:Y:S01]  /*ff80*/  IMAD R45, R8, R43, RZ ;  /* 0x0000002b082d7224 */ /* 0x020fe200078e02ff */
[----:B------:R-:W-:Y:S01]  /*ff90*/  IADD3 R6, P0, R6, UR8, RZ ;  /* 0x0000000806067c10 */ /* 0x000fe2000ff1e0ff */
[----:B------:R-:W-:Y:S01]  /*ffa0*/  IMAD.U32 R11, RZ, RZ, UR6 ;  /* 0x00000006ff0b7e24 */ /* 0x000fe2000f8e00ff */
[----:B------:R-:W-:Y:S01]  /*ffb0*/  SHF.R.U64 R20, R20, 0x3, RZ ;  /* 0x0000000314147819 */ /* 0x000fe200000012ff */
[----:B------:R-:W-:Y:S01]  /*ffc0*/  IMAD R12, R7, UR10, RZ ;  /* 0x0000000a070c7c24 */ /* 0x000fe2000f8e02ff */
[----:B------:R-:W-:-:S02]  /*ffd0*/  IADD3 R29, P6, R4, 0x3000, RZ ;  /* 0x00003000041d7810 */ /* 0x000fc40007fde0ff */
[----:B------:R-:W-:Y:S01]  /*ffe0*/  IADD3.X R7, R10, UR9, R11, P0, !PT ;  /* 0x000000090a077c10 */ /* 0x000fe200087fe40b */
[C---:B------:R-:W-:Y:S01]  /*fff0*/  IMAD R11, R9.reuse, UR11, R12 ;  /* 0x0000000b090b7c24 */ /* 0x040fe2000f8e020c */
[----:B------:R-:W-:Y:S01]  /*10000*/  ULDC.64 UR8, c[0x0][0xb50] ;  /* 0x0002d40000087ab9 */ /* 0x000fe20000000a00 */
[----:B------:R-:W-:Y:S01]  /*10010*/  LOP3.LUT R20, R20, R21, RZ, 0x3c, !PT ;  /* 0x0000001514147212 */ /* 0x000fe200078e3cff */
[----:B------:R-:W-:Y:S01]  /*10020*/  IMAD.X R21, RZ, RZ, R5, P2 ;  /* 0x000000ffff157224 */ /* 0x000fe200010e0605 */
[C---:B------:R-:W-:Y:S01]  /*10030*/  IADD3 R13, P5, R4.reuse, 0x4800, RZ ;  /* 0x00004800040d7810 */ /* 0x040fe20007fbe0ff */
[----:B------:R-:W-:Y:S01]  /*10040*/  IMAD.WIDE.U32 R6, R9, UR10, R6 ;  /* 0x0000000a09067c25 */ /* 0x000fe2000f8e0006 */
[----:B------:R-:W-:Y:S01]  /*10050*/  ULDC.64 UR10, c[0x0][0xaa0] ;  /* 0x0002a800000a7ab9 */ /* 0x000fe20000000a00 */
[----:B------:R-:W-:Y:S02]  /*10060*/  IADD3 R33, P4, R4, 0x6000, RZ ;  /* 0x0000600004217810 */ /* 0x000fe40007f9e0ff */
[----:B------:R-:W-:Y:S01]  /*10070*/  IMAD.IADD R7, R7, 0x1, R11 ;  /* 0x0000000107077824 */ /* 0x000fe200078e020b */
[----:B------:R-:W-:-:S02]  /*10080*/  LEA R10, P0, R6, UR8, 0x2 ;  /* 0x00000008060a7c11 */ /* 0x000fc4000f8010ff */
[----:B------:R-:W-:Y:S02]  /*10090*/  LOP3.LUT R9, R4, 0x180, RZ, 0xc0, !PT ;  /* 0x0000018004097812 */ /* 0x000fe400078ec0ff */
[----:B------:R-:W-:Y:S01]  /*100a0*/  LEA.HI.X R11, R6, UR9, R7, 0x2, P0 ;  /* 0x00000009060b7c11 */ /* 0x000fe200080f1407 */
[----:B------:R-:W-:Y:S01]  /*100b0*/  SHFL.IDX PT, R36, R10, RZ, 0x1c1f ;  /* 0x001c1fff0a247589 */ /* 0x000fe200000e0000 */
[----:B------:R-:W-:Y:S01]  /*100c0*/  LOP3.LUT P0, RZ, R154, 0x3, RZ, 0xc0, !PT ;  /* 0x000000039aff7812 */ /* 0x000fe2000780c0ff */
[C---:B------:R-:W-:Y:S01]  /*100d0*/  VIADD R6, R14.reuse, 0x8 ;  /* 0x000000080e067836 */ /* 0x040fe20000000000 */
[----:B------:R-:W-:Y:S01]  /*100e0*/  UIMAD UR8, UR7, UR10, URZ ;  /* 0x0000000a070872a4 */ /* 0x000fe2000f8e023f */
[----:B------:R-:W1:Y:S01]  /*100f0*/  SHFL.IDX PT, R37, R11, RZ, 0x1c1f ;  /* 0x001c1fff0b257589 */ /* 0x000e6200000e0000 */
[-C--:B------:R-:W-:Y:S02]  /*10100*/  ISETP.GE.OR P2, PT, R14, R45.reuse, P0 ;  /* 0x0000002d0e00720c */ /* 0x080fe40000746670 */
[----:B------:R-:W-:Y:S01]  /*10110*/  ISETP.GE.OR P0, PT, R6, R45, P0 ;  /* 0x0000002d0600720c */ /* 0x000fe20000706670 */
[----:B------:R-:W-:Y:S01]  /*10120*/  SHFL.IDX PT, R38, R10, 0x1, 0x1c1f ;  /* 0x003c1f000a267f89 */ /* 0x000fe200000e0000 */
[----:B------:R-:W-:-:S02]  /*10130*/  IADD3 R7, P3, R4, 0x7800, RZ ;  /* 0x0000780004077810 */ /* 0x000fc40007f7e0ff */
[----:B------:R-:W-:Y:S01]  /*10140*/  LOP3.LUT R28, R29, 0x180, RZ, 0xc0, !PT ;  /* 0x000001801d1c7812 */ /* 0x000fe200078ec0ff */
[----:B------:R-:W2:Y:S01]  /*10150*/  SHFL.IDX PT, R39, R11, 0x1, 0x1c1f ;  /* 0x003c1f000b277f89 */ /* 0x000ea200000e0000 */
[----:B------:R-:W-:Y:S01]  /*10160*/  UIMAD.WIDE.U32 UR6, UR4, UR10, URZ ;  /* 0x0000000a040672a5 */ /* 0x000fe2000f8e003f */
[----:B------:R-:W-:Y:S01]  /*10170*/  LOP3.LUT R12, R13, 0x180, RZ, 0xc0, !PT ;  /* 0x000001800d0c7812 */ /* 0x000fe200078ec0ff */
[----:B------:R-:W-:Y:S01]  /*10180*/  UIMAD UR8, UR4, UR11, UR8 ;  /* 0x0000000b040872a4 */ /* 0x000fe2000f8e0208 */
[----:B------:R-:W-:Y:S01]  /*10190*/  LOP3.LUT R32, R33, 0x180, RZ, 0xc0, !PT ;  /* 0x0000018021207812 */ /* 0x000fe200078ec0ff */
[----:B------:R-:W-:Y:S01]  /*101a0*/  IMAD.X R25, RZ, RZ, R5, P3 ;  /* 0x000000ffff197224 */ /* 0x000fe200018e0605 */
[----:B------:R-:W-:Y:S01]  /*101b0*/  ULDC.64 UR10, c[0x0][0xae8] ;  /* 0x0002ba00000a7ab9 */ /* 0x000fe20000000a00 */
[----:B------:R-:W-:Y:S01]  /*101c0*/  SHF.R.U64 R9, R9, 0x3, RZ ;  /* 0x0000000309097819 */ /* 0x000fe200000012ff */
[----:B-1----:R-:W-:Y:S01]  /*101d0*/  @!P2 ST.E desc[UR54][R36.64], R2 ;  /* 0x000000022400a985 */ /* 0x002fe2000c101936 */
[----:B------:R-:W-:Y:S01]  /*101e0*/  UIADD3 UR7, UR7, UR8, URZ ;  /* 0x0000000807077290 */ /* 0x000fe2000fffe03f */
[----:B------:R-:W-:Y:S01]  /*101f0*/  LOP3.LUT R6, R7, 0x180, RZ, 0xc0, !PT ;  /* 0x0000018007067812 */ /* 0x000fe200078ec0ff */
[----:B------:R-:W-:Y:S01]  /*10200*/  UIMAD UR4, UR16, UR10, URZ ;  /* 0x0000000a100472a4 */ /* 0x000fe2000f8e023f */
[----:B------:R-:W-:-:S02]  /*10210*/  SHF.R.U64 R28, R28, 0x3, RZ ;  /* 0x000000031c1c7819 */ /* 0x000fc400000012ff */
[----:B------:R-:W-:Y:S01]  /*10220*/  SHF.R.U64 R12, R12, 0x3, RZ ;  /* 0x000000030c0c7819 */ /* 0x000fe200000012ff */
[----:B--2---:R1:W-:Y:S01]  /*10230*/  @!P0 ST.E desc[UR54][R38.64], R0 ;  /* 0x0000000026008985 */ /* 0x0043e2000c101936 */
[----:B------:R-:W-:Y:S01]  /*10240*/  UIMAD UR4, UR40, UR11, UR4 ;  /* 0x0000000b280472a4 */ /* 0x000fe2000f8e0204 */
[----:B------:R-:W-:Y:S01]  /*10250*/  SHF.R.U64 R32, R32, 0x3, RZ ;  /* 0x0000000320207819 */ /* 0x000fe200000012ff */
[----:B------:R-:W-:Y:S01]  /*10260*/  UIMAD.WIDE.U32 UR6, UR40, UR10, UR6 ;  /* 0x0000000a280672a5 */ /* 0x000fe2000f8e0006 */
[----:B------:R-:W-:Y:S01]  /*10270*/  LOP3.LUT R8, R9, R4, RZ, 0x3c, !PT ;  /* 0x0000000409087212 */ /* 0x000fe200078e3cff */
[----:B------:R-:W-:Y:S01]  /*10280*/  ULDC.64 UR8, c[0x0][0xaf0] ;  /* 0x0002bc0000087ab9 */ /* 0x000fe20000000a00 */
[----:B------:R-:W-:Y:S02]  /*10290*/  SHF.R.U64 R4, R6, 0x3, RZ ;  /* 0x0000000306047819 */ /* 0x000fe400000012ff */
[----:B------:R-:W-:Y:S02]  /*102a0*/  LOP3.LUT R28, R28, R29, RZ, 0x3c, !PT ;  /* 0x0000001d1c1c7212 */ /* 0x000fe400078e3cff */
[----:B------:R-:W-:Y:S01]  /*102b0*/  LOP3.LUT R12, R12, R13, RZ, 0x3c, !PT ;  /* 0x0000000d0c0c7212 */ /* 0x000fe200078e3cff */
[----:B-1----:R-:W1:Y:S01]  /*102c0*/  @P1 LDC R39, c[0x0][0xbf0] ;  /* 0x0002fc00ff271b82 */ /* 0x002e620000000800 */
[----:B------:R-:W-:Y:S01]  /*102d0*/  IMAD R0, R152, 0x60, R153 ;  /* 0x0000006098007824 */ /* 0x000fe200078e0299 */
[----:B------:R-:W-:Y:S01]  /*102e0*/  UIADD3 UR7, UR7, UR4, URZ ;  /* 0x0000000407077290 */ /* 0x000fe2000fffe03f */
[----:B------:R-:W-:Y:S01]  /*102f0*/  LOP3.LUT R32, R32, R33, RZ, 0x3c, !PT ;  /* 0x0000002120207212 */ /* 0x000fe200078e3cff */
[--C-:B------:R-:W-:Y:S01]  /*10300*/  IMAD.X R29, RZ, RZ, R5.reuse, P6 ;  /* 0x000000ffff1d7224 */ /* 0x100fe200030e0605 */
[----:B------:R-:W-:Y:S01]  /*10310*/  LOP3.LUT R24, R4, R7, RZ, 0x3c, !PT ;  /* 0x0000000704187212 */ /* 0x000fe200078e3cff */
[----:B------:R-:W-:Y:S01]  /*10320*/  VIADD R36, R0, UR42 ;  /* 0x0000002a00247c36 */ /* 0x000fe20008000000 */
[----:B------:R-:W-:Y:S01]  /*10330*/  UIMAD UR4, UR15, UR8, URZ ;  /* 0x000000080f0472a4 */ /* 0x000fe2000f8e023f */
[----:B------:R-:W-:-:S02]  /*10340*/  IMAD.X R13, RZ, RZ, R5, P5 ;  /* 0x000000ffff0d7224 */ /* 0x000fc400028e0605 */
[----:B0-----:R-:W-:Y:S01]  /*10350*/  @P1 IMAD.HI.U32 R0, R36, R41, RZ ;  /* 0x0000002924001227 */ /* 0x001fe200078e00ff */
[----:B------:R-:W-:Y:S01]  /*10360*/  UIMAD.WIDE.U32 UR6, UR14, UR8, UR6 ;  /* 0x000000080e0672a5 */ /* 0x000fe2000f8e0006 */
[----:B------:R-:W5:Y:S02]  /*10370*/  LD.E.128 R28, desc[UR54][R28.64] ;  /* 0x000000361c1c7980 */ /* 0x000f64000c101d00 */
[----:B------:R-:W-:Y:S01]  /*10380*/  IMAD.MOV.U32 R37, RZ, RZ, R36 ;  /* 0x000000ffff257224 */ /* 0x000fe200078e0024 */
[----:B------:R-:W-:Y:S01]  /*10390*/  UIMAD UR4, UR14, UR9, UR4 ;  /* 0x000000090e0472a4 */ /* 0x000fe2000f8e0204 */
[--C-:B------:R-:W-:Y:S01]  /*103a0*/  IMAD.X R33, RZ, RZ, R5.reuse, P4 ;  /* 0x000000ffff217224 */ /* 0x100fe200020e0605 */
[----:B------:R-:W5:Y:S01]  /*103b0*/  LD.E.128 R12, desc[UR54][R12.64] ;  /* 0x000000360c0c7980 */ /* 0x000f62000c101d00 */
[----:B------:R-:W-:Y:S01]  /*103c0*/  ULDC.64 UR8, c[0x0][0xae0] ;  /* 0x0002b80000087ab9 */ /* 0x000fe20000000a00 */
[----:B------:R-:W-:Y:S02]  /*103d0*/  IMAD.MOV.U32 R9, RZ, RZ, R5 ;  /* 0x000000ffff097224 */ /* 0x000fe400078e0005 */
[----:B------:R-:W5:Y:S01]  /*103e0*/  LD.E.128 R24, desc[UR54][R24.64] ;  /* 0x0000003618187980 */ /* 0x000f62000c101d00 */
[----:B-1----:R-:W-:Y:S01]  /*103f0*/  @P1 SHF.R.U32.HI R37, RZ, R39, R0 ;  /* 0x00000027ff251219 */ /* 0x002fe20000011600 */
[----:B------:R-:W-:-:S02]  /*10400*/  UIADD3 UR4, UR7, UR4, URZ ;  /* 0x0000000407047290 */ /* 0x000fc4000fffe03f */
[----:B------:R0:W5:Y:S01]  /*10410*/  LD.E.128 R4, desc[UR54][R20.64] ;  /* 0x0000003614047980 */ /* 0x000162000c101d00 */
[--C-:B------:R-:W-:Y:S01]  /*10420*/  SHF.R.S32.HI R0, RZ, 0x1f, R37.reuse ;  /* 0x0000001fff007819 */ /* 0x100fe20000011425 */
[----:B------:R-:W-:Y:S02]  /*10430*/  IMAD.MOV R2, RZ, RZ, -R37 ;  /* 0x000000ffff027224 */ /* 0x000fe400078e0a25 */
[----:B------:R-:W5:Y:S02]  /*10440*/  LD.E.128 R8, desc[UR54][R8.64] ;  /* 0x0000003608087980 */ /* 0x000f64000c101d00 */
[----:B------:R-:W-:Y:S02]  /*10450*/  IMAD R0, R0, UR8, RZ ;  /* 0x0000000800007c24 */ /* 0x000fe4000f8e02ff */
[----:B------:R-:W5:Y:S01]  /*10460*/  LD.E.128 R32, desc[UR54][R32.64] ;  /* 0x0000003620207980 */ /* 0x000f62000c101d00 */
[----:B------:R-:W-:Y:S02]  /*10470*/  IMAD R39, R43, R2, R36 ;  /* 0x000000022b277224 */ /* 0x000fe400078e0224 */
[----:B------:R-:W-:Y:S01]  /*10480*/  IMAD R41, R37, UR9, R0 ;  /* 0x0000000925297c24 */ /* 0x000fe2000f8e0200 */
[----:B------:R-:W-:Y:S01]  /*10490*/  @!PT LDS RZ, [RZ] ;  /* 0x00000000fffff984 */ /* 0x000fe20000000800 */
[----:B------:R-:W-:Y:S01]  /*104a0*/  @!PT LDS RZ, [RZ] ;  /* 0x00000000fffff984 */ /* 0x000fe20000000800 */
[----:B------:R-:W-:Y:S01]  /*104b0*/  @!PT LDS RZ, [RZ] ;  /* 0x00000000fffff984 */ /* 0x000fe20000000800 */
[----:B------:R-:W-:Y:S01]  /*104c0*/  @!PT LDS RZ, [RZ] ;  /* 0x00000000fffff984 */ /* 0x000fe20000000800 */
[----:B------:R1:W-:Y:S06]  /*104d0*/  MEMBAR.ALL.CTA ;  /* 0x0000000000007992 */ /* 0x0003ec0000008000 */
[----:B-1----:R-:W1:Y:S01]  /*104e0*/  FENCE.VIEW.ASYNC.S ;  /* 0x00000000000073c6 */ /* 0x002e620000000000 */
        /* <DEDUP_REMOVED lines=29> */
[CC--:B-1----:R-:W-:Y:S02]  /*106c0*/  @!P1 LEA R36, P3, R19.reuse, R20.reuse, 0x1 ;  /* 0x0000001413249211 */ /* 0x0c2fe400078608ff */
[----:B------:R-:W-:Y:S02]  /*106d0*/  @!P2 LEA R38, P4, R22, R20, 0x1 ;  /* 0x000000141626a211 */ /* 0x000fe400078808ff */
[----:B0-2---:R-:W-:Y:S01]  /*106e0*/  @!P0 IMAD.WIDE R2, R18, 0x2, R20 ;  /* 0x0000000212028825 */ /* 0x005fe200078e0214 */
[-C--:B------:R-:W-:Y:S02]  /*106f0*/  @!P1 LEA.HI.X R37, R19, R21.reuse, R44, 0x1, P3 ;  /* 0x0000001513259211 */ /* 0x080fe400018f0c2c */
[----:B------:R-:W-:Y:S02]  /*10700*/  @!P2 LEA.HI.X R39, R22, R21, R42, 0x1, P4 ;  /* 0x000000151627a211 */ /* 0x000fe400020f0c2a */
[----:B-----5:R3:W-:Y:S04]  /*10710*/  @!P0 ST.E.128 desc[UR54][R2.64], R8 ;  /* 0x0000000802008985 */ /* 0x0207e8000c101d36 */
[----:B------:R3:W-:Y:S04]  /*10720*/  @!P1 ST.E.128 desc[UR54][R36.64], R28 ;  /* 0x0000001c24009985 */ /* 0x0007e8000c101d36 */
[----:B------:R3:W-:Y:S02]  /*10730*/  @!P2 ST.E.128 desc[UR54][R38.64], R32 ;  /* 0x000000202600a985 */ /* 0x0007e4000c101d36 */
.L_x_1098:
[----:B------:R-:W-:Y:S05]  /*10740*/  BSYNC B1 ;  /* 0x0000000000017941 */ /* 0x000fea0003800000 */
.L_x_1097:
        /* <DEDUP_REMOVED lines=9> */
[----:B----4-:R-:W-:Y:S02]  /*107e0*/  @!P1 IMAD.WIDE R2, R18, 0x2, R8 ;  /* 0x0000000212029825 */ /* 0x010fe400078e0208 */
        /* <DEDUP_REMOVED lines=9> */
.L_x_1095:
        /* <DEDUP_REMOVED lines=8> */
[----:B------:R-:W-:Y:S02]  /*10900*/  IMAD.U32 R2, RZ, RZ, UR6 ;  /* 0x00000006ff027e24 */ /* 0x000fe4000f8e00ff */
[----:B------:R-:W-:Y:S01]  /*10910*/  IMAD.U32 R3, RZ, RZ, UR7 ;  /* 0x00000007ff037e24 */ /* 0x000fe2000f8e00ff */
[----:B------:R-:W-:Y:S02]  /*10920*/  ULDC.64 UR6, c[0x0][0xc08] ;  /* 0x0003020000067ab9 */ /* 0x000fe40000000a00 */
[----:B------:R-:W-:Y:S01]  /*10930*/  UISETP.NE.U32.AND UP1, UPT, UR6, URZ, UPT ;  /* 0x0000003f0600728c */ /* 0x000fe2000bf25070 */
[----:B------:R-:W-:Y:S02]  /*10940*/  IMAD.U32 R0, RZ, RZ, UR4 ;  /* 0x00000004ff007e24 */ /* 0x000fe4000f8e00ff */
[----:B------:R-:W2:Y:S01]  /*10950*/  @P2 LDG.E R6, desc[UR54][R2.64] ;  /* 0x0000003602062981 */ /* 0x000ea2000c1e1900 */
[----:B------:R-:W-:Y:S01]  /*10960*/  UISETP.NE.AND.EX UP1, UPT, UR7, URZ, UPT, UP1 ;  /* 0x0000003f0700728c */ /* 0x000fe2000bf25310 */
[----:B------:R-:W1:Y:S05]  /*10970*/  S2R R7, SR_TID.X ;  /* 0x0000000000077919 */ /* 0x000e6a0000002100 */
        /* <DEDUP_REMOVED lines=9> */
[----:B-1----:R-:W-:-:S10]  /*10a10*/  VIADD R7, R7, 0xffffff80 ;  /* 0xffffff8007077836 */ /* 0x002fd40000000000 */
[----:B------:R-:W0:Y:S01]  /*10a20*/  @P0 LDC R9, c[0x0][0xbec] ;  /* 0x0002fb00ff090b82 */ /* 0x000e220000000800 */
[----:B------:R-:W-:Y:S02]  /*10a30*/  ISETP.GE.AND P1, PT, R7, 0xc0, PT ;  /* 0x000000c00700780c */ /* 0x000fe40003f26270 */
[----:B--2---:R-:W-:Y:S01]  /*10a40*/  @P2 R2UR UR4, R6 ;  /* 0x00000000060422ca */ /* 0x004fe200000e0000 */
[----:B0--3--:R-:W-:-:S14]  /*10a50*/  @P3 BRA `(.L_x_1100) ;  /* 0x0000000000103947 */ /* 0x009fdc0003800000 */
[----:B------:R-:W-:Y:S05]  /*10a60*/  @!P2 BRA `(.L_x_1100) ;  /* 0x00000000000ca947 */ /* 0x000fea0003800000 */
[----:B------:R-:W2:Y:S04]  /*10a70*/  LDG.E R5, desc[UR54][R2.64] ;  /* 0x0000003602057981 */ /* 0x000ea8000c1e1900 */
[----:B-----5:R-:W2:Y:S02]  /*10a80*/  LDG.E R0, desc[UR54][R2.64+0x4] ;  /* 0x0000043602007981 */ /* 0x020ea4000c1e1900 */
[----:B--2---:R-:W-:-:S07]  /*10a90*/  IMAD.IADD R0, R0, 0x1, -R5 ;  /* 0x0000000100007824 */ /* 0x004fce00078e0a05 */
.L_x_1100:
[----:B------:R-:W-:Y:S01]  /*10aa0*/  USHF.R.S32.HI UR6, URZ, 0x1f, UR41 ;  /* 0x0000001f3f067899 */ /* 0x000fe20008011429 */
[----:B------:R-:W-:Y:S01]  /*10ab0*/  BSSY B1, `(.L_x_1101) ;  /* 0x000002e000017945 */ /* 0x000fe20003800000 */
[----:B------:R-:W-:Y:S02]  /*10ac0*/  USHF.R.S32.HI UR9, URZ, 0x1f, UR4 ;  /* 0x0000001f3f097899 */ /* 0x000fe40008011404 */
[----:B------:R-:W-:Y:S02]  /*10ad0*/  USEL UR11, UR41, URZ, !UP0 ;  /* 0x0000003f290b7287 */ /* 0x000fe4000c000000 */
[----:B------:R-:W-:Y:S01]  /*10ae0*/  USEL UR12, UR6, URZ, !UP0 ;  /* 0x0000003f060c7287 */ /* 0x000fe2000c000000 */
[----:B------:R-:W-:Y:S11]  /*10af0*/  @P1 BRA `(.L_x_1102) ;  /* 0x0000000000a41947 */ /* 0x000ff60003800000 */
[----:B------:R-:W0:Y:S01]  /*10b00*/  S2R R3, SR_TID.X ;  /* 0x0000000000037919 */ /* 0x000e220000002100 */
[----:B------:R-:W1:Y:S01]  /*10b10*/  LDC R7, c[0x0][0xbe8] ;  /* 0x0002fa00ff077b82 */ /* 0x000e620000000800 */
[----:B------:R-:W-:Y:S02]  /*10b20*/  IMAD.U32 R4, RZ, RZ, UR42 ;  /* 0x0000002aff047e24 */ /* 0x000fe4000f8e00ff */
[----:B-1---5:R-:W-:-:S03]  /*10b30*/  IMAD R2, R0, R7, RZ ;  /* 0x0000000700027224 */ /* 0x022fc600078e02ff */
[----:B0-----:R-:W-:-:S04]  /*10b40*/  IADD3 R4, R4, -0x80, R3 ;  /* 0xffffff8004047810 */ /* 0x001fc80007ffe003 */
[----:B------:R-:W-:-:S13]  /*10b50*/  ISETP.GE.AND P1, PT, R4, R2, PT ;  /* 0x000000020400720c */ /* 0x000fda0003f26270 */
[----:B------:R-:W-:Y:S05]  /*10b60*/  @P1 BRA `(.L_x_1102) ;  /* 0x0000000000881947 */ /* 0x000fea0003800000 */
[----:B------:R-:W-:Y:S01]  /*10b70*/  ISETP.NE.AND P1, PT, R7, 0x1, PT ;  /* 0x000000010700780c */ /* 0x000fe20003f25270 */
[----:B------:R-:W-:Y:S01]  /*10b80*/  ULDC.64 UR14, c[0x0][0xb90] ;  /* 0x0002e400000e7ab9 */ /* 0x000fe20000000a00 */
[----:B------:R-:W-:Y:S01]  /*10b90*/  UMOV UR6, UR4 ;  /* 0x0000000400067c82 */ /* 0x000fe20008000000 */
[----:B------:R-:W-:Y:S01]  /*10ba0*/  UIMAD UR8, UR10, UR14, URZ ;  /* 0x0000000e0a0872a4 */ /* 0x000fe2000f8e023f */
[----:B------:R-:W-:Y:S01]  /*10bb0*/  IMAD.MOV.U32 R2, RZ, RZ, R4 ;  /* 0x000000ffff027224 */ /* 0x000fe200078e0004 */
[----:B------:R-:W-:Y:S02]  /*10bc0*/  UMOV UR7, UR9 ;  /* 0x0000000900077c82 */ /* 0x000fe40008000000 */
[----:B------:R-:W-:Y:S02]  /*10bd0*/  UIMAD.WIDE.U32 UR6, UR40, UR14, UR6 ;  /* 0x0000000e280672a5 */ /* 0x000fe4000f8e0006 */
[----:B------:R-:W-:-:S03]  /*10be0*/  UIMAD UR8, UR40, UR15, UR8 ;  /* 0x0000000f280872a4 */ /* 0x000fc6000f8e0208 */
[----:B------:R-:W-:Y:S01]  /*10bf0*/  ULDC.64 UR14, c[0x0][0xb98] ;  /* 0x0002e600000e7ab9 */ /* 0x000fe20000000a00 */
[----:B------:R-:W0:Y:S01]  /*10c00*/  @P1 LDC R3, c[0x0][0xbec] ;  /* 0x0002fb00ff031b82 */ /* 0x000e220000000800 */
[----:B------:R-:W-:Y:S02]  /*10c10*/  UIADD3 UR7, UR7, UR8, URZ ;  /* 0x0000000807077290 */ /* 0x000fe4000fffe03f */
[----:B------:R-:W-:Y:S02]  /*10c20*/  UIMAD UR8, UR12, UR14, URZ ;  /* 0x0000000e0c0872a4 */ /* 0x000fe4000f8e023f */
[----:B------:R-:W-:Y:S02]  /*10c30*/  UIMAD.WIDE.U32 UR6, UR11, UR14, UR6 ;  /* 0x0000000e0b0672a5 */ /* 0x000fe4000f8e0006 */
[----:B------:R-:W-:Y:S01]  /*10c40*/  UIMAD UR8, UR11, UR15, UR8 ;  /* 0x0000000f0b0872a4 */ /* 0x000fe2000f8e0208 */
[----:B------:R-:W1:Y:S02]  /*10c50*/  @P1 LDC R6, c[0x0][0xbf0] ;  /* 0x0002fc00ff061b82 */ /* 0x000e640000000800 */
[----:B------:R-:W-:Y:S01]  /*10c60*/  ULDC.64 UR14, c[0x0][0xb88] ;  /* 0x0002e200000e7ab9 */ /* 0x000fe20000000a00 */
[----:B0-----:R-:W-:-:S05]  /*10c70*/  @P1 IMAD.HI.U32 R3, R4, R3, RZ ;  /* 0x0000000304031227 */ /* 0x001fca00078e00ff */
[----:B-1----:R-:W-:Y:S01]  /*10c80*/  @P1 SHF.R.U32.HI R2, RZ, R6, R3 ;  /* 0x00000006ff021219 */ /* 0x002fe20000011603 */
[----:B------:R-:W-:-:S03]  /*10c90*/  IMAD.U32 R6, RZ, RZ, UR8 ;  /* 0x00000008ff067e24 */ /* 0x000fc6000f8e00ff */
[--C-:B------:R-:W-:Y:S01]  /*10ca0*/  SHF.R.S32.HI R3, RZ, 0x1f, R2.reuse ;  /* 0x0000001fff037819 */ /* 0x100fe20000011402 */
[----:B------:R-:W-:Y:S01]  /*10cb0*/  IMAD.MOV R5, RZ, RZ, -R2 ;  /* 0x000000ffff057224 */ /* 0x000fe200078e0a02 */
[----:B------:R-:W-:-:S03]  /*10cc0*/  IADD3 R2, P1, R2, UR6, RZ ;  /* 0x0000000602027c10 */ /* 0x000fc6000ff3e0ff */
[----:B------:R-:W-:Y:S01]  /*10cd0*/  IMAD R5, R7, R5, R4 ;  /* 0x0000000507057224 */ /* 0x000fe200078e0204 */
[----:B------:R-:W-:Y:S01]  /*10ce0*/  IADD3.X R3, R3, UR7, R6, P1, !PT ;  /* 0x0000000703037c10 */ /* 0x000fe20008ffe406 */
[----:B------:R-:W-:-:S03]  /*10cf0*/  ULDC.64 UR6, c[0x0][0xb50] ;  /* 0x0002d40000067ab9 */ /* 0x000fc60000000a00 */
[----:B------:R-:W-:Y:S01]  /*10d00*/  SHF.R.S32.HI R4, RZ, 0x1f, R5 ;  /* 0x0000001fff047819 */ /* 0x000fe20000011405 */
[----:B------:R-:W-:-:S04]  /*10d10*/  IMAD.WIDE.U32 R2, R5, UR14, R2 ;  /* 0x0000000e05027c25 */ /* 0x000fc8000f8e0002 */
[----:B------:R-:W-:-:S04]  /*10d20*/  IMAD R4, R4, UR14, RZ ;  /* 0x0000000e04047c24 */ /* 0x000fc8000f8e02ff */
[----:B------:R-:W-:Y:S01]  /*10d30*/  IMAD R7, R5, UR15, R4 ;  /* 0x0000000f05077c24 */ /* 0x000fe2000f8e0204 */
[----:B------:R-:W-:-:S03]  /*10d40*/  LEA R4, P1, R2, UR6, 0x2 ;  /* 0x0000000602047c11 */ /* 0x000fc6000f8210ff */
[----:B------:R-:W-:-:S05]  /*10d50*/  IMAD.IADD R3, R3, 0x1, R7 ;  /* 0x0000000103037824 */ /* 0x000fca00078e0207 */
[----:B------:R-:W-:Y:S01]  /*10d60*/  LEA.HI.X R5, R2, UR7, R3, 0x2, P1 ;  /* 0x0000000702057c11 */ /* 0x000fe200088f1403 */
[----:B------:R-:W-:-:S05]  /*10d70*/  IMAD.MOV.U32 R3, RZ, RZ, -0x800000 ;  /* 0xff800000ff037424 */ /* 0x000fca00078e00ff */
[----:B------:R0:W-:Y:S02]  /*10d80*/  STG.E desc[UR54][R4.64], R3 ;  /* 0x0000000304007986 */ /* 0x0001e4000c101936 */
.L_x_1102:
[----:B------:R-:W-:Y:S05]  /*10d90*/  BSYNC B1 ;  /* 0x0000000000017941 */ /* 0x000fea0003800000 */
.L_x_1101:
[----:B0-----:R-:W0:Y:S01]  /*10da0*/  @P0 LDC R3, c[0x0][0xbf0] ;  /* 0x0002fc00ff030b82 */ /* 0x001e220000000800 */
[----:B------:R-:W-:Y:S01]  /*10db0*/  ULDC.64 UR14, c[0x0][0xaa0] ;  /* 0x0002a800000e7ab9 */ /* 0x000fe20000000a00 */
[----:B------:R-:W-:Y:S01]  /*10dc0*/  IMAD R2, R152, 0x60, R153 ;  /* 0x0000006098027824 */ /* 0x000fe200078e0299 */
[----:B------:R-:W-:Y:S01]  /*10dd0*/  UIMAD UR8, UR9, UR14, URZ ;  /* 0x0000000e090872a4 */ /* 0x000fe2000f8e023f */
[----:B------:R-:W-:Y:S01]  /*10de0*/  BSSY B1, `(.L_x_1103) ;  /* 0x000003a000017945 */ /* 0x000fe20003800000 */
[----:B------:R-:W-:Y:S01]  /*10df0*/  UIMAD.WIDE.U32 UR6, UR4, UR14, URZ ;  /* 0x0000000e040672a5 */ /* 0x000fe2000f8e003f */
[----:B------:R-:W-:Y:S01]  /*10e00*/  VIADD R4, R2, UR42 ;  /* 0x0000002a02047c36 */ /* 0x000fe20008000000 */
[----:B------:R-:W-:Y:S01]  /*10e10*/  UIMAD UR8, UR4, UR15, UR8 ;  /* 0x0000000f040872a4 */ /* 0x000fe2000f8e0208 */
[----:B------:R-:W-:Y:S02]  /*10e20*/  SHF.R.S32.HI R10, RZ, 0x1f, R22 ;  /* 0x0000001fff0a7819 */ /* 0x000fe40000011416 */
[----:B------:R-:W-:Y:S01]  /*10e30*/  ULDC.64 UR14, c[0x0][0xae8] ;  /* 0x0002ba00000e7ab9 */ /* 0x000fe20000000a00 */
[----:B------:R-:W-:Y:S01]  /*10e40*/  UIADD3 UR7, UR7, UR8, URZ ;  /* 0x0000000807077290 */ /* 0x000fe2000fffe03f */
[----:B------:R-:W-:Y:S01]  /*10e50*/  @P0 IMAD.HI.U32 R2, R4, R9, RZ ;  /* 0x0000000904020227 */ /* 0x000fe200078e00ff */
[----:B------:R-:W-:Y:S01]  /*10e60*/  UIMAD UR4, UR10, UR14, URZ ;  /* 0x0000000e0a0472a4 */ /* 0x000fe2000f8e023f */
[----:B------:R-:W-:Y:S01]  /*10e70*/  SHF.R.S32.HI R14, RZ, 0x1f, R19 ;  /* 0x0000001fff0e7819 */ /* 0x000fe20000011413 */
[----:B------:R-:W-:Y:S01]  /*10e80*/  UIMAD.WIDE.U32 UR6, UR40, UR14, UR6 ;  /* 0x0000000e280672a5 */ /* 0x000fe2000f8e0006 */
[----:B------:R-:W-:Y:S01]  /*10e90*/  IMAD.MOV.U32 R5, RZ, RZ, R4 ;  /* 0x000000ffff057224 */ /* 0x000fe200078e0004 */
[----:B------:R-:W-:Y:S01]  /*10ea0*/  UIMAD UR4, UR40, UR15, UR4 ;  /* 0x0000000f280472a4 */ /* 0x000fe2000f8e0204 */
[----:B------:R-:W-:-:S03]  /*10eb0*/  ULDC.64 UR8, c[0x0][0xaf0] ;  /* 0x0002bc0000087ab9 */ /* 0x000fc60000000a00 */
[----:B------:R-:W-:Y:S02]  /*10ec0*/  UIADD3 UR7, UR7, UR4, URZ ;  /* 0x0000000407077290 */ /* 0x000fe4000fffe03f */
[----:B------:R-:W-:Y:S01]  /*10ed0*/  UIMAD UR4, UR12, UR8, URZ ;  /* 0x000000080c0472a4 */ /* 0x000fe2000f8e023f */
[----:B0-----:R-:W-:Y:S01]  /*10ee0*/  @P0 SHF.R.U32.HI R5, RZ, R3, R2 ;  /* 0x00000003ff050219 */ /* 0x001fe20000011602 */
[----:B------:R-:W-:Y:S02]  /*10ef0*/  UIMAD.WIDE.U32 UR6, UR11, UR8, UR6 ;  /* 0x000000080b0672a5 */ /* 0x000fe4000f8e0006 */
        /* <DEDUP_REMOVED lines=9> */
[----:B------:R-:W-:Y:S01]  /*10f90*/  SHF.R.S32.HI R4, RZ, 0x1f, R7 ;  /* 0x0000001fff047819 */ /* 0x000fe20000011407 */
[----:B------:R-:W-:Y:S01]  /*10fa0*/  IMAD.U32 R3, RZ, RZ, UR4 ;  /* 0x00000004ff037e24 */ /* 0x000fe2000f8e00ff */
[----:B------:R-:W-:Y:S01]  /*10fb0*/  ULDC.64 UR6, c[0x0][0xad8] ;  /* 0x0002b60000067ab9 */ /* 0x000fe20000000a00 */
[----:B------:R-:W-:-:S02]  /*10fc0*/  IMAD R9, R5, UR9, R6 ;  /* 0x0000000905097c24 */ /* 0x000fc4000f8e0206 */
[----:B------:R-:W-:-:S04]  /*10fd0*/  IMAD.WIDE.U32 R2, R5, UR8, R2 ;  /* 0x0000000805027c25 */ /* 0x000fc8000f8e0002 */
[----:B------:R-:W-:Y:S02]  /*10fe0*/  IMAD R4, R4, UR6, RZ ;  /* 0x0000000604047c24 */ /* 0x000fe4000f8e02ff */
[----:B------:R-:W-:Y:S02]  /*10ff0*/  IMAD.IADD R3, R3, 0x1, R9 ;  /* 0x0000000103037824 */ /* 0x000fe400078e0209 */
[----:B-----5:R-:W-:Y:S02]  /*11000*/  IMAD R11, R0, R11, RZ ;  /* 0x0000000b000b7224 */ /* 0x020fe400078e02ff */
[----:B------:R-:W-:Y:S02]  /*11010*/  VIADD R0, R153, UR42 ;  /* 0x0000002a99007c36 */ /* 0x000fe40008000000 */
        /* <DEDUP_REMOVED lines=22> */
.L_x_1104:
[----:B------:R-:W-:Y:S05]  /*11180*/  BSYNC B1 ;  /* 0x0000000000017941 */ /* 0x000fea0003800000 */
.L_x_1103:
        /* <DEDUP_REMOVED lines=9> */
[CC--:B-1-3--:R-:W-:Y:S02]  /*11220*/  @!P3 LEA R6, P0, R19.reuse, R2.reuse, 0x1 ;  /* 0x000000021306b211 */ /* 0x0cafe400078008ff */
[----:B------:R-:W-:Y:S02]  /*11230*/  @!P4 LEA R8, P1, R22, R2, 0x1 ;  /* 0x000000021608c211 */ /* 0x000fe400078208ff */
[----:B0---4-:R-:W-:Y:S01]  /*11240*/  @!P2 IMAD.WIDE R4, R18, 0x2, R2 ;  /* 0x000000021204a825 */ /* 0x011fe200078e0202 */
[-C--:B------:R-:W-:Y:S02]  /*11250*/  @!P3 LEA.HI.X R7, R19, R3.reuse, R14, 0x1, P0 ;  /* 0x000000031307b211 */ /* 0x080fe400000f0c0e */
[----:B------:R-:W-:Y:S02]  /*11260*/  @!P4 LEA.HI.X R9, R22, R3, R10, 0x1, P1 ;  /* 0x000000031609c211 */ /* 0x000fe400008f0c0a */
[----:B------:R0:W-:Y:S04]  /*11270*/  @!P2 ST.E.128 desc[UR54][R4.64], RZ ;  /* 0x000000ff0400a985 */ /* 0x0001e8000c101d36 */
[----:B------:R0:W-:Y:S04]  /*11280*/  @!P3 ST.E.128 desc[UR54][R6.64], RZ ;  /* 0x000000ff0600b985 */ /* 0x0001e8000c101d36 */
[----:B------:R0:W-:Y:S02]  /*11290*/  @!P4 ST.E.128 desc[UR54][R8.64], RZ ;  /* 0x000000ff0800c985 */ /* 0x0001e4000c101d36 */
.L_x_1099:
[----:B------:R-:W-:Y:S05]  /*112a0*/  BSYNC B0 ;  /* 0x0000000000007941 */ /* 0x000fea0003800000 */
.L_x_1094:
[----:B------:R-:W-:Y:S02]  /*112b0*/  ULDC UR4, c[0x0][0xc3c] ;  /* 0x00030f0000047ab9 */ /* 0x000fe40000000800 */
[----:B------:R-:W-:-:S06]  /*112c0*/  UISETP.GE.AND UP0, UPT, UR49, UR4, UPT ;  /* 0x000000043100728c */ /* 0x000fcc000bf06270 */
[----:B------:R-:W-:-:S13]  /*112d0*/  PLOP3.LUT P0, PT, PT, PT, UP0, 0x80, 0x0 ;  /* 0x000000000000781c */ /* 0x000fda0003f0f008 */
[----:B------:R-:W-:Y:S05]  /*112e0*/  @!P0 BRA `(.L_x_1105) ;  /* 0xfffffef800848947 */ /* 0x000fea000383ffff */
[----:B------:R-:W-:Y:S05]  /*112f0*/  EXIT ;  /* 0x000000000000794d */ /* 0x000fea0003800000 */
.L_x_1004:
        /* <DEDUP_REMOVED lines=25> */
[----:B------:R-:W-:Y:S01]  /*11490*/  IMAD.MOV.U32 R16, RZ, RZ, RZ ;  /* 0x000000ffff107224 */ /* 0x000fe200078e00ff */
[C---:B------:R-:W-:Y:S02]  /*114a0*/  ISETP.GE.U32.AND P2, PT, R5.reuse, 0x2, PT ;  /* 0x000000020500780c */ /* 0x040fe40003f46070 */
        /* <DEDUP_REMOVED lines=12> */
[----:B------:R-:W-:-:S03]  /*11570*/  IMAD.MOV.U32 R6, RZ, RZ, RZ ;  /* 0x000000ffff067224 */ /* 0x000fc600078e00ff */
        /* <DEDUP_REMOVED lines=13> */
[----:B------:R-:W-:Y:S01]  /*11650*/  ULDC UR4, c[0x0][0xc3c] ;  /* 0x00030f0000047ab9 */ /* 0x000fe20000000800 */
[----:B------:R-:W-:-:S07]  /*11660*/  IMAD.MOV.U32 R6, RZ, RZ, RZ ;  /* 0x000000ffff067224 */ /* 0x000fce00078e00ff */
.L_x_1111:
[----:B------:R-:W-:-:S05]  /*11670*/  VIADD R6, R6, 0x1f ;  /* 0x0000001f06067836 */ /* 0x000fca0000000000 */
[----:B------:R-:W-:-:S13]  /*11680*/  ISETP.GE.AND P6, PT, R6, UR4, PT ;  /* 0x0000000406007c0c */ /* 0x000fda000bfc6270 */
[----:B------:R-:W-:Y:S05]  /*11690*/  @P6 BRA `(.L_x_1108) ;  /* 0x0000000400e46947 */ /* 0x000fea0003800000 */
[----:B------:R-:W-:Y:S01]  /*116a0*/  IMAD.IADD R9, R5, 0x1, R6 ;  /* 0x0000000105097824 */ /* 0x000fe200078e0206 */
[----:B------:R-:W-:Y:S01]  /*116b0*/  BSSY B0, `(.L_x_1109) ;  /* 0x0000007000007945 */ /* 0x000fe20003800000 */
[----:B------:R-:W-:-:S03]  /*116c0*/  IMAD.MOV.U32 R4, RZ, RZ, RZ ;  /* 0x000000ffff047224 */ /* 0x000fc600078e00ff */
[----:B------:R-:W-:-:S13]  /*116d0*/  ISETP.GE.OR P6, PT, R9, UR4, !P0 ;  /* 0x0000000409007c0c */ /* 0x000fda000c7c6670 */
[----:B------:R-:W-:Y:S05]  /*116e0*/  @P6 BRA `(.L_x_1110) ;  /* 0x00000000000c6947 */ /* 0x000fea0003800000 */
[----:B------:R-:W0:Y:S02]  /*116f0*/  LDC.64 R2, c[0x0][0xc80] ;  /* 0x00032000ff027b82 */ /* 0x000e240000000a00 */
[----:B0-----:R-:W-:-:S05]  /*11700*/  IMAD.WIDE R2, R9, 0x4, R2 ;  /* 0x0000000409027825 */ /* 0x001fca00078e0202 */
[----:B------:R0:W5:Y:S02]  /*11710*/  LDG.E R4, desc[UR54][R2.64] ;  /* 0x0000003602047981 */ /* 0x000164000c1e1900 */
.L_x_1110:
[----:B------:R-:W-:Y:S05]  /*11720*/  BSYNC B0 ;  /* 0x0000000000007941 */ /* 0x000fea0003800000 */
.L_x_1109:
        /* <DEDUP_REMOVED lines=13> */
[----:B0-----:R-:W-:Y:S02]  /*11800*/  SEL R12, R9, RZ, P5 ;  /* 0x000000ff090c7207 */ /* 0x001fe40002800000 */
[----:B------:R-:W0:Y:S03]  /*11810*/  LDC R9, c[0x0][0xc38] ;  /* 0x00030e00ff097b82 */ /* 0x000e260000000800 */
[----:B------:R-:W-:-:S05]  /*11820*/  IMAD.IADD R12, R11, 0x1, R12 ;  /* 0x000000010b0c7824 */ /* 0x000fca00078e020c */
[----:B------:R-:W0:Y:S02]  /*11830*/  SHFL.IDX PT, R14, R12, 0x1f, 0x1f ;  /* 0x03e01f000c0e7f89 */ /* 0x000e2400000e0000 */
[----:B0-----:R-:W-:-:S04]  /*11840*/  IMAD R3, R14, R9, RZ ;  /* 0x000000090e037224 */ /* 0x001fc800078e02ff */
[----:B------:R-:W-:-:S05]  /*11850*/  IMAD.IADD R8, R3, 0x1, R8 ;  /* 0x0000000103087824 */ /* 0x000fca00078e0208 */
[----:B------:R-:W-:-:S13]  /*11860*/  ISETP.GT.AND P6, PT, R8, R7, PT ;  /* 0x000000070800720c */ /* 0x000fda0003fc4270 */
[----:B------:R-:W-:Y:S05]  /*11870*/  @!P6 BRA `(.L_x_1111) ;  /* 0xfffffffc007ce947 */ /* 0x000fea000383ffff */
[----:B------:R-:W-:-:S07]  /*11880*/  IMAD.MOV.U32 R10, RZ, RZ, R12 ;  /* 0x000000ffff0a7224 */ /* 0x000fce00078e000c */
.L_x_1107:
[----:B------:R-:W-:-:S04]  /*11890*/  IMAD.IADD R12, R8, 0x1, -R3 ;  /* 0x00000001080c7824 */ /* 0x000fc800078e0a03 */
[----:B------:R-:W-:-:S05]  /*118a0*/  IMAD R2, R10, R9, R12 ;  /* 0x000000090a027224 */ /* 0x000fca00078e020c */
[----:B------:R-:W-:Y:S02]  /*118b0*/  ISETP.GT.AND P0, PT, R2, R7, PT ;  /* 0x000000070200720c */ /* 0x000fe40003f04270 */
[----:B------:R-:W0:Y:S11]  /*118c0*/  LDC.64 R2, c[0x0][0xc90] ;  /* 0x00032400ff027b82 */ /* 0x000e360000000a00 */
[----:B------:R-:W-:-:S04]  /*118d0*/  VOTE.ANY R14, PT, !P0 ;  /* 0x00000000000e7806 */ /* 0x000fc800040e0100 */
[----:B------:R-:W1:Y:S02]  /*118e0*/  POPC R13, R14 ;  /* 0x0000000e000d7309 */ /* 0x000e640000000000 */
[----:B-1----:R-:W-:-:S04]  /*118f0*/  IMAD.IADD R19, R13, 0x1, R6 ;  /* 0x000000010d137824 */ /* 0x002fc800078e0206 */
[----:B0-----:R-:W-:-:S05]  /*11900*/  IMAD.WIDE R2, R19, 0x4, R2 ;  /* 0x0000000413027825 */ /* 0x001fca00078e0202 */
[----:B------:R-:W2:Y:S01]  /*11910*/  LDG.E R6, desc[UR54][R2.64] ;  /* 0x0000003602067981 */ /* 0x000ea2000c1e1900 */
[----:B------:R-:W-:-:S03]  /*11920*/  ISETP.NE.AND P0, PT, R14, RZ, PT ;  /* 0x000000ff0e00720c */ /* 0x000fc60003f05270 */
[----:B------:R-:W0:Y:S02]  /*11930*/  SHFL.IDX PT, R4, R4, R13, 0x1f ;  /* 0x00001f0d04047589 */ /* 0x000e2400000e0000 */
[----:B0-----:R-:W-:-:S13]  /*11940*/  R2UR UR7, R4 ;  /* 0x00000000040772ca */ /* 0x001fda00000e0000 */
[----:B--2---:R-:W-:-:S05]  /*11950*/  IMAD R8, R6, UR7, RZ ;  /* 0x0000000706087c24 */ /* 0x004fca000f8e02ff */
[----:B------:R-:W-:-:S04]  /*11960*/  IABS R11, R8 ;  /* 0x00000008000b7213 */ /* 0x000fc80000000000 */
[----:B------:R-:W0:Y:S08]  /*11970*/  I2F.RP R15, R11 ;  /* 0x0000000b000f7306 */ /* 0x000e300000209400 */
[----:B0-----:R-:W0:Y:S02]  /*11980*/  MUFU.RCP R15, R15 ;  /* 0x0000000f000f7308 */ /* 0x001e240000001000 */
[----:B0-----:R-:W-:-:S06]  /*11990*/  VIADD R17, R15, 0xffffffe ;  /* 0x0ffffffe0f117836 */ /* 0x001fcc0000000000 */
[----:B------:R-:W0:Y:S02]  /*119a0*/  F2I.FTZ.U32.TRUNC.NTZ R3, R17 ;  /* 0x0000001100037305 */ /* 0x000e24000021f000 */
[----:B0-----:R-:W-:Y:S01]  /*119b0*/  IMAD.MOV R14, RZ, RZ, -R3 ;  /* 0x000000ffff0e7224 */ /* 0x001fe200078e0a03 */
[----:B------:R-:W-:Y:S06]  /*119c0*/  @!P0 BRA `(.L_x_1112) ;  /* 0x0000000000088947 */ /* 0x000fec0003800000 */
[----:B------:R-:W-:-:S05]  /*119d0*/  VIADD R13, R13, 0xffffffff ;  /* 0xffffffff0d0d7836 */ /* 0x000fca0000000000 */
[----:B------:R0:W1:Y:S02]  /*119e0*/  SHFL.IDX PT, R16, R10, R13, 0x1f ;  /* 0x00001f0d0a107589 */ /* 0x00006400000e0000 */
.L_x_1112:
[----:B-1----:R-:W-:Y:S01]  /*119f0*/  IMAD R16, R16, R9, R12 ;  /* 0x0000000910107224 */ /* 0x002fe200078e020c */
[----:B0-----:R-:W-:Y:S01]  /*11a00*/  IABS R10, R8 ;  /* 0x00000008000a7213 */ /* 0x001fe20000000000 */
[----:B------:R-:W-:Y:S02]  /*11a10*/  IMAD.MOV.U32 R2, RZ, RZ, R14 ;  /* 0x000000ffff027224 */ /* 0x000fe400078e000e */
[----:B------:R-:W-:Y:S02]  /*11a20*/  IMAD.IADD R7, R7, 0x1, -R16 ;  /* 0x0000000107077824 */ /* 0x000fe400078e0a10 */
[----:B------:R-:W-:Y:S02]  /*11a30*/  IMAD R13, R2, R11, RZ ;  /* 0x0000000b020d7224 */ /* 0x000fe400078e02ff */
[----:B------:R-:W-:Y:S01]  /*11a40*/  IMAD.MOV.U32 R2, RZ, RZ, RZ ;  /* 0x000000ffff027224 */ /* 0x000fe200078e00ff */
[----:B------:R-:W-:Y:S01]  /*11a50*/  IABS R4, R7 ;  /* 0x0000000700047213 */ /* 0x000fe20000000000 */
[----:B------:R-:W-:-:S02]  /*11a60*/  IMAD.MOV R10, RZ, RZ, -R10 ;  /* 0x000000ffff0a7224 */ /* 0x000fc400078e0a0a */
[----:B------:R-:W-:-:S04]  /*11a70*/  IMAD.HI.U32 R2, R3, R13, R2 ;  /* 0x0000000d03027227 */ /* 0x000fc800078e0002 */
[----:B------:R-:W-:Y:S02]  /*11a80*/  IMAD.MOV.U32 R3, RZ, RZ, R4 ;  /* 0x000000ffff037224 */ /* 0x000fe400078e0004 */
[----:B------:R-:W-:Y:S02]  /*11a90*/  IMAD.MOV.U32 R4, RZ, RZ, R10 ;  /* 0x000000ffff047224 */ /* 0x000fe400078e000a */
[----:B------:R-:W-:-:S04]  /*11aa0*/  IMAD.HI.U32 R2, R2, R3, RZ ;  /* 0x0000000302027227 */ /* 0x000fc800078e00ff */
[----:B------:R-:W-:Y:S01]  /*11ab0*/  IMAD R4, R2, R4, R3 ;  /* 0x0000000402047224 */ /* 0x000fe200078e0203 */
[----:B------:R-:W-:-:S04]  /*11ac0*/  LOP3.LUT R3, R7, R8, RZ, 0x3c, !PT ;  /* 0x0000000807037212 */ /* 0x000fc800078e3cff */
[----:B------:R-:W-:Y:S02]  /*11ad0*/  ISETP.GT.U32.AND P1, PT, R11, R4, PT ;  /* 0x000000040b00720c */ /* 0x000fe40003f24070 */
[----:B------:R-:W-:-:S11]  /*11ae0*/  ISETP.GE.AND P2, PT, R3, RZ, PT ;  /* 0x000000ff0300720c */ /* 0x000fd60003f46270 */
[----:B------:R-:W-:Y:S02]  /*11af0*/  @!P1 IMAD.IADD R4, R4, 0x1, -R11 ;  /* 0x0000000104049824 */ /* 0x000fe400078e0a0b */
[----:B------:R-:W-:Y:S01]  /*11b00*/  @!P1 VIADD R2, R2, 0x1 ;  /* 0x0000000102029836 */ /* 0x000fe20000000000 */
[----:B------:R-:W-:Y:S02]  /*11b10*/  ISETP.NE.AND P1, PT, R8, RZ, PT ;  /* 0x000000ff0800720c */ /* 0x000fe40003f25270 */
[----:B------:R-:W-:-:S13]  /*11b20*/  ISETP.GE.U32.AND P0, PT, R4, R11, PT ;  /* 0x0000000b0400720c */ /* 0x000fda0003f06070 */
[----:B------:R-:W-:-:S04]  /*11b30*/  @P0 VIADD R2, R2, 0x1 ;  /* 0x0000000102020836 */ /* 0x000fc80000000000 */
[----:B------:R-:W-:-:S04]  /*11b40*/  IMAD.MOV.U32 R3, RZ, RZ, R2 ;  /* 0x000000ffff037224 */ /* 0x000fc800078e0002 */
[----:B------:R-:W-:Y:S01]  /*11b50*/  @!P2 IMAD.MOV R3, RZ, RZ, -R3 ;  /* 0x000000ffff03a224 */ /* 0x000fe200078e0a03 */
[----:B------:R-:W-:-:S05]  /*11b60*/  @!P1 LOP3.LUT R3, RZ, R8, RZ, 0x33, !PT ;  /* 0x00000008ff039212 */ /* 0x000fca00078e33ff */
[----:B------:R-:W-:Y:S02]  /*11b70*/  IMAD R2, R6, R3, RZ ;  /* 0x0000000306027224 */ /* 0x000fe400078e02ff */
[----:B------:R-:W-:Y:S02]  /*11b80*/  IMAD.MOV R3, RZ, RZ, -R3 ;  /* 0x000000ffff037224 */ /* 0x000fe400078e0a03 */
[----:B------:R-:W-:Y:S02]  /*11b90*/  IMAD.MOV R4, RZ, RZ, -R2 ;  /* 0x000000ffff047224 */ /* 0x000fe400078e0a02 */
[----:B------:R-:W-:-:S03]  /*11ba0*/  IMAD R7, R8, R3, R7 ;  /* 0x0000000308077224 */ /* 0x000fc600078e0207 */
[----:B------:R-:W-:Y:S01]  /*11bb0*/  VIADDMNMX R4, R4, R9, R6, PT ;  /* 0x0000000904047246 */ /* 0x000fe20003800106 */
[----:B------:R-:W-:Y:S01]  /*11bc0*/  IMAD.IADD R2, R7, 0x1, R2 ;  /* 0x0000000107027824 */ /* 0x000fe200078e0202 */
[----:B------:R-:W-:Y:S02]  /*11bd0*/  IABS R3, R7 ;  /* 0x0000000700037213 */ /* 0x000fe40000000000 */
[----:B------:R-:W-:Y:S02]  /*11be0*/  R2UR UR9, R4 ;  /* 0x00000000040972ca */ /* 0x000fe400000e0000 */
[----:B------:R-:W-:-:S11]  /*11bf0*/  R2UR UR8, R3 ;  /* 0x00000000030872ca */ /* 0x000fd600000e0000 */
[----:B------:R-:W-:Y:S02]  /*11c00*/  IABS R10, UR9 ;  /* 0x00000009000a7c13 */ /* 0x000fe40008000000 */
[----:B------:R-:W-:Y:S02]  /*11c10*/  IABS R3, UR9 ;  /* 0x0000000900037c13 */ /* 0x000fe40008000000 */
[----:B------:R-:W0:Y:S01]  /*11c20*/  I2F.RP R4, R10 ;  /* 0x0000000a00047306 */ /* 0x000e220000209400 */
[----:B------:R-:W-:Y:S02]  /*11c30*/  R2UR UR6, R10 ;  /* 0x000000000a0672ca */ /* 0x000fe400000e0000 */
[----:B------:R-:W-:-:S05]  /*11c40*/  IMAD.MOV R3, RZ, RZ, -R3 ;  /* 0x000000ffff037224 */ /* 0x000fca00078e0a03 */
[----:B0-----:R-:W0:Y:S02]  /*11c50*/  MUFU.RCP R4, R4 ;  /* 0x0000000400047308 */ /* 0x001e240000001000 */
[----:B0-----:R-:W-:-:S06]  /*11c60*/  VIADD R6, R4, 0xffffffe ;  /* 0x0ffffffe04067836 */ /* 0x001fcc0000000000 */
[----:B------:R-:W0:Y:S02]  /*11c70*/  F2I.FTZ.U32.TRUNC.NTZ R6, R6 ;  /* 0x0000000600067305 */ /* 0x000e24000021f000 */
[----:B0-----:R-:W-:-:S13]  /*11c80*/  R2UR UR5, R6 ;  /* 0x00000000060572ca */ /* 0x001fda00000e0000 */
[----:B------:R-:W-:-:S04]  /*11c90*/  UIADD3 UR4, URZ, -UR5, URZ ;  /* 0x800000053f047290 */ /* 0x000fc8000fffe03f */
[----:B------:R-:W-:-:S03]  /*11ca0*/  UIMAD UR6, UR4, UR6, URZ ;  /* 0x00000006040672a4 */ /* 0x000fc6000f8e023f */
[----:B------:R-:W-:Y:S02]  /*11cb0*/  UMOV UR4, URZ ;  /* 0x0000003f00047c82 */ /* 0x000fe40008000000 */
[----:B------:R-:W-:-:S04]  /*11cc0*/  UIMAD.WIDE.U32 UR4, UR5, UR6, UR4 ;  /* 0x00000006050472a5 */ /* 0x000fc8000f8e0004 */
[----:B------:R-:W-:-:S06]  /*11cd0*/  UIMAD.WIDE.U32 UR4, UR5, UR8, URZ ;  /* 0x00000008050472a5 */ /* 0x000fcc000f8e003f */
[----:B------:R-:W-:Y:S01]  /*11ce0*/  IMAD.U32 R4, RZ, RZ, UR5 ;  /* 0x00000005ff047e24 */ /* 0x000fe2000f8e00ff */
[----:B------:R-:W-:-:S03]  /*11cf0*/  R2UR UR4, R7 ;  /* 0x00000000070472ca */ /* 0x000fc600000e0000 */
[----:B------:R-:W-:-:S05]  /*11d00*/  IMAD R3, R3, R4, UR8 ;  /* 0x0000000803037e24 */ /* 0x000fca000f8e0204 */
[----:B------:R-:W-:-:S05]  /*11d10*/  ISETP.GT.U32.AND P0, PT, R10, R3, PT ;  /* 0x000000030a00720c */ /* 0x000fca0003f04070 */
[----:B------:R-:W-:-:S08]  /*11d20*/  ULOP3.LUT UR4, UR4, UR9, URZ, 0x3c, !UPT ;  /* 0x0000000904047292 */ /* 0x000fd0000f8e3c3f */
[----:B------:R-:W-:Y:S01]  /*11d30*/  VOTEU.ANY UP1, P0 ;  /* 0x00000000003f7886 */ /* 0x000fe20000020100 */
[----:B------:R-:W-:-:S04]  /*11d40*/  PLOP3.LUT P0, PT, PT, PT, UP1, 0x80, 0x0 ;  /* 0x000000000000781c */ /* 0x000fc80003f0f018 */
[----:B------:R-:W-:Y:S02]  /*11d50*/  @!UP1 UIADD3 UR5, UR5, 0x1, URZ ;  /* 0x0000000105059890 */ /* 0x000fe4000fffe03f */
[----:B------:R-:W-:-:S07]  /*11d60*/  UISETP.GE.AND UP1, UPT, UR4, URZ, UPT ;  /* 0x0000003f0400728c */ /* 0x000fce000bf26270 */
[----:B------:R-:W-:-:S05]  /*11d70*/  @!P0 IMAD.IADD R3, R3, 0x1, -R10 ;  /* 0x0000000103038824 */ /* 0x000fca00078e0a0a */
[----:B------:R-:W-:Y:S01]  /*11d80*/  ISETP.GE.U32.AND P0, PT, R3, R10, PT ;  /* 0x0000000a0300720c */ /* 0x000fe20003f06070 */
[----:B------:R-:W-:-:S12]  /*11d90*/  IMAD R3, RZ, RZ, -UR9 ;  /* 0x80000009ff037e24 */ /* 0x000fd8000f8e02ff */
[----:B------:R-:W-:-:S05]  /*11da0*/  VOTEU.ANY UP0, P0 ;  /* 0x00000000003f7886 */ /* 0x000fca0000000100 */
[----:B------:R-:W-:Y:S02]  /*11db0*/  @UP0 UIADD3 UR5, UR5, 0x1, URZ ;  /* 0x0000000105050890 */ /* 0x000fe4000fffe03f */
[----:B------:R-:W-:Y:S02]  /*11dc0*/  UISETP.NE.AND UP0, UPT, UR9, URZ, UPT ;  /* 0x0000003f0900728c */ /* 0x000fe4000bf05270 */
[----:B------:R-:W-:-:S09]  /*11dd0*/  @!UP1 UIADD3 UR5, -UR5, URZ, URZ ;  /* 0x0000003f05059290 */ /* 0x000fd2000fffe13f */
[----:B------:R-:W-:-:S04]  /*11de0*/  @!UP0 ULOP3.LUT UR5, URZ, UR9, URZ, 0x33, !UPT ;  /* 0x000000093f058292 */ /* 0x000fc8000f8e333f */
[----:B------:R-:W-:Y:S02]  /*11df0*/  ULOP3.LUT UR4, URZ, UR5, URZ, 0x33, !UPT ;  /* 0x000000053f047292 */ /* 0x000fe4000f8e333f */
[----:B------:R-:W-:Y:S02]  /*11e00*/  IMAD R18, R3, UR5, R2 ;  /* 0x0000000503127c24 */ /* 0x000fe4000f8e0202 */
[----:B------:R-:W-:Y:S01]  /*11e10*/  UIADD3 UR4, UR7, UR4, URZ ;  /* 0x0000000407047290 */ /* 0x000fe2000fffe03f */
[----:B------:R-:W-:Y:S11]  /*11e20*/  BRA `(.L_x_1113) ;  /* 0x0000000000107947 */ /* 0x000ff60003800000 */
.L_x_1108:
[----:B------:R-:W0:Y:S01]  /*11e30*/  LDC R19, c[0x0][0xc3c] ;  /* 0x00030f00ff137b82 */ /* 0x000e220000000800 */
[----:B------:R-:W-:Y:S01]  /*11e40*/  IMAD.MOV.U32 R16, RZ, RZ, R7 ;  /* 0x000000ffff107224 */ /* 0x000fe200078e0007 */
[----:B------:R-:W-:Y:S01]  /*11e50*/  UMOV UR4, URZ ;  /* 0x0000003f00047c82 */ /* 0x000fe20008000000 */
[----:B------:R-:W-:-:S07]  /*11e60*/  IMAD.MOV.U32 R18, RZ, RZ, RZ ;  /* 0x000000ffff127224 */ /* 0x000fce00078e00ff */
.L_x_1113:
[----:B------:R-:W-:Y:S01]  /*11e70*/  ISETP.NE.AND P0, PT, R5, RZ, PT ;  /* 0x000000ff0500720c */ /* 0x000fe20003f05270 */
[----:B------:R-:W-:-:S12]  /*11e80*/  IMAD.U32 R17, RZ, RZ, UR4 ;  /* 0x00000004ff117e24 */ /* 0x000fd8000f8e00ff */
[----:B------:R-:W1:Y:S01]  /*11e90*/  @!P0 S2R R3, SR_CgaCtaId ;  /* 0x0000000000038919 */ /* 0x000e620000008800 */
[----:B------:R-:W-:-:S04]  /*11ea0*/  @!P0 MOV R2, 0x400 ;  /* 0x0000040000028802 */ /* 0x000fc80000000f00 */
[----:B-1----:R-:W-:-:S05]  /*11eb0*/  @!P0 LEA R2, R3, R2, 0x18 ;  /* 0x0000000203028211 */ /* 0x002fca00078ec0ff */
[----:B0-----:R0:W-:Y:S01]  /*11ec0*/  @!P0 STS.128 [R2+0x19cd0], R16 ;  /* 0x019cd01002008388 */ /* 0x0011e20000000c00 */
[----:B------:R-:W-:Y:S06]  /*11ed0*/  BAR.ARV 0x5, 0x200 ;  /* 0x0148000000007b1d */ /* 0x000fec0000002000 */
.L_x_1106:
[----:B------:R1:W-:Y:S01]  /*11ee0*/  STL [R1+0x20], RZ ;  /* 0x000020ff01007387 */ /* 0x0003e20000100800 */
[----:B------:R-:W-:Y:S01]  /*11ef0*/  ULDC UR5, c[0x0][0xc3c] ;  /* 0x00030f0000057ab9 */ /* 0x000fe20000000800 */
[----:B------:R-:W-:Y:S01]  /*11f00*/  IMAD.MOV.U32 R25, RZ, RZ, 0x1 ;  /* 0x00000001ff197424 */ /* 0x000fe200078e00ff */
[----:B------:R-:W-:Y:S01]  /*11f10*/  ISETP.GE.AND P0, PT, R19, UR5, PT ;  /* 0x0000000513007c0c */ /* 0x000fe2000bf06270 */
[----:B------:R-:W-:-:S12]  /*11f20*/  IMAD.MOV.U32 R24, RZ, RZ, RZ ;  /* 0x000000ffff187224 */ /* 0x000fd800078e00ff */
        /* <DEDUP_REMOVED lines=20> */
[----:B------:R-:W-:Y:S02]  /*12070*/  LOP3.LUT R0, R5, 0x400, RZ, 0xc0, !PT ;  /* 0x0000040005007812 */ /* 0x000fe400078ec0ff */
[----:B------:R-:W-:Y:S02]  /*12080*/  LOP3.LUT R4, R4, 0x10, R8, 0xf8, !PT ;  /* 0x0000001004047812 */ /* 0x000fe400078ef808 */
[----:B------:R-:W-:Y:S02]  /*12090*/  LOP3.LUT R3, R3, 0x10, R6, 0x78, !PT ;  /* 0x0000001003037812 */ /* 0x000fe400078e7806 */
[----:B------:R-:W-:-:S02]  /*120a0*/  LOP3.LUT R4, R4, 0x380, R5, 0xf8, !PT ;  /* 0x0000038004047812 */ /* 0x000fc400078ef805 */
[----:B------:R-:W-:Y:S02]  /*120b0*/  LOP3.LUT R2, R2, 0x400, R29, 0xf8, !PT ;  /* 0x0000040002027812 */ /* 0x000fe400078ef81d */
[----:B------:R-:W-:Y:S01]  /*120c0*/  LOP3.LUT R0, R0, 0x800, R7, 0xf8, !PT ;  /* 0x0000080000007812 */ /* 0x000fe200078ef807 */
[----:B------:R-:W-:Y:S01]  /*120d0*/  IMAD.SHL.U32 R7, R8, 0x2, RZ ;  /* 0x0000000208077824 */ /* 0x000fe200078e00ff */
[----:B------:R-:W-:Y:S02]  /*120e0*/  LOP3.LUT R5, R4, 0x70, R29, 0x78, !PT ;  /* 0x0000007004057812 */ /* 0x000fe400078e781d */
[----:B------:R-:W-:Y:S02]  /*120f0*/  LOP3.LUT R2, R2, R3, RZ, 0xfc, !PT ;  /* 0x0000000302027212 */ /* 0x000fe400078efcff */
[----:B------:R-:W-:Y:S01]  /*12100*/  LOP3.LUT R0, R0, R5, RZ, 0xfc, !PT ;  /* 0x0000000500007212 */ /* 0x000fe200078efcff */
[----:B-1----:R-:W-:Y:S01]  /*12110*/  IMAD.U32 R5, RZ, RZ, UR5 ;  /* 0x00000005ff057e24 */ /* 0x002fe2000f8e00ff */
[----:B------:R-:W-:Y:S01]  /*12120*/  LOP3.LUT R6, R29, 0x90, RZ, 0xc0, !PT ;  /* 0x000000901d067812 */ /* 0x000fe200078ec0ff */
[----:B------:R0:W-:Y:S03]  /*12130*/  STL [R1+0x10], R2 ;  /* 0x0000100201007387 */ /* 0x0001e60000100800 */
[----:B------:R-:W-:Y:S01]  /*12140*/  LOP3.LUT R6, R6, 0x10, R7, 0x78, !PT ;  /* 0x0000001006067812 */ /* 0x000fe200078e7807 */
[----:B------:R1:W-:Y:S01]  /*12150*/  STL [R1+0xc], R0 ;  /* 0x00000c0001007387 */ /* 0x0003e20000100800 */
[----:B------:R-:W-:-:S02]  /*12160*/  LOP3.LUT R7, R8, 0x7f, RZ, 0xc0, !PT ;  /* 0x0000007f08077812 */ /* 0x000fc400078ec0ff */
[----:B------:R-:W-:Y:S02]  /*12170*/  LOP3.LUT R3, R6, 0x760, R29, 0xf8, !PT ;  /* 0x0000076006037812 */ /* 0x000fe400078ef81d */
[----:B------:R-:W-:Y:S01]  /*12180*/  LEA R22, R5, R22, 0x18 ;  /* 0x0000001605167211 */ /* 0x000fe200078ec0ff */
[----:B0-----:R-:W-:Y:S01]  /*12190*/  IMAD.MOV.U32 R2, RZ, RZ, 0x40 ;  /* 0x00000040ff027424 */ /* 0x001fe200078e00ff */
[----:B------:R-:W-:Y:S01]  /*121a0*/  LOP3.LUT R29, R29, 0x10, RZ, 0xc0, !PT ;  /* 0x000000101d1d7812 */ /* 0x000fe200078ec0ff */
[----:B------:R0:W-:Y:S01]  /*121b0*/  STL [R1+0x8], R3 ;  /* 0x0000080301007387 */ /* 0x0001e20000100800 */
[----:B-1----:R-:W-:Y:S02]  /*121c0*/  IMAD.SHL.U32 R0, R8, 0x40, RZ ;  /* 0x0000004008007824 */ /* 0x002fe400078e00ff */
[----:B------:R-:W-:Y:S01]  /*121d0*/  SEL R2, R2, 0xffffffc0, !P0 ;  /* 0xffffffc002027807 */ /* 0x000fe20004000000 */
[----:B------:R0:W-:Y:S01]  /*121e0*/  STL [R1+0x4], R5 ;  /* 0x0000040501007387 */ /* 0x0001e20000100800 */
[----:B------:R-:W-:-:S02]  /*121f0*/  LOP3.LUT R2, R29, 0x40, RZ, 0xfc, !PT ;  /* 0x000000401d027812 */ /* 0x000fc400078efcff */
[----:B------:R-:W-:Y:S01]  /*12200*/  LOP3.LUT R4, R0, 0x40, RZ, 0xc0, !PT ;  /* 0x0000004000047812 */ /* 0x000fe200078ec0ff */
[----:B------:R0:W-:Y:S01]  /*12210*/  STL [R1+0x20], RZ ;  /* 0x000020ff01007387 */ /* 0x0001e20000100800 */
[----:B------:R-:W-:-:S04]  /*12220*/  SHF.R.U32.HI R0, RZ, 0x1, R7 ;  /* 0x00000001ff007819 */ /* 0x000fc80000011607 */
[----:B------:R-:W-:Y:S01]  /*12230*/  LOP3.LUT R0, R0, R4, RZ, 0xfc, !PT ;  /* 0x0000000400007212 */ /* 0x000fe200078efcff */
[----:B------:R-:W-:Y:S01]  /*12240*/  IMAD.IADD R0, R22, 0x1, R3 ;  /* 0x0000000116007824 */ /* 0x000fe200078e0203 */
[----:B------:R-:W-:-:S04]  /*12250*/  LOP3.LUT R4, R29, 0x20, RZ, 0xfc, !PT ;  /* 0x000000201d047812 */ /* 0x000fc800078efcff */
[----:B------:R0:W-:Y:S03]  /*12260*/  STL [R1+0x14], R0 ;  /* 0x0000140001007387 */ /* 0x0001e60000100800 */
.L_x_1195:
[----:B012---:R-:W0:Y:S08]  /*12270*/  LDC.64 R2, c[0x0][0xa28] ;  /* 0x00028a00ff027b82 */ /* 0x007e300000000a00 */
[----:B------:R-:W1:Y:S01]  /*12280*/  LDC.64 R4, c[0x0][0xa18] ;  /* 0x00028600ff047b82 */ /* 0x000e620000000a00 */
[----:B0-----:R-:W-:-:S04]  /*12290*/  ISETP.NE.U32.AND P0, PT, R2, RZ, PT ;  /* 0x000000ff0200720c */ /* 0x001fc80003f05070 */
[----:B------:R-:W-:-:S13]  /*122a0*/  ISETP.NE.AND.EX P0, PT, R3, RZ, PT, P0 ;  /* 0x000000ff0300720c */ /* 0x000fda0003f05300 */
[----:B------:R-:W0:Y:S02]  /*122b0*/  @P0 LDC.64 R2, c[0x0][0xa28] ;  /* 0x00028a00ff020b82 */ /* 0x000e240000000a00 */
[----:B0-----:R-:W-:-:S05]  /*122c0*/  @P0 IMAD.WIDE R2, R19, 0x4, R2 ;  /* 0x0000000413020825 */ /* 0x001fca00078e0202 */
[----:B------:R0:W2:Y:S01]  /*122d0*/  @P0 LDG.E R0, desc[UR54][R2.64] ;  /* 0x0000003602000981 */ /* 0x0000a2000c1e1900 */
[----:B-1----:R-:W-:Y:S01]  /*122e0*/  ISETP.NE.U32.AND P2, PT, R4, RZ, PT ;  /* 0x000000ff0400720c */ /* 0x002fe20003f45070 */
[----:B------:R-:W-:Y:S01]  /*122f0*/  UMOV UR36, URZ ;  /* 0x0000003f00247c82 */ /* 0x000fe20008000000 */
[----:B------:R-:W-:Y:S02]  /*12300*/  LOP3.LUT R23, R23, 0xffffffdf, RZ, 0xc0, !PT ;  /* 0xffffffdf17177812 */ /* 0x000fe400078ec0ff */
[----:B------:R-:W-:Y:S02]  /*12310*/  ISETP.NE.AND.EX P2, PT, R5, RZ, PT, P2 ;  /* 0x000000ff0500720c */ /* 0x000fe40003f45320 */
[----:B------:R-:W1:Y:S08]  /*12320*/  LDC.64 R4, c[0x0][0xa00] ;  /* 0x00028000ff047b82 */ /* 0x000e700000000a00 */
[----:B0-----:R-:W0:Y:S02]  /*12330*/  LDC.64 R2, c[0x0][0xa00] ;  /* 0x00028000ff027b82 */ /* 0x001e240000000a00 */
[----:B0-----:R-:W-:-:S04]  /*12340*/  ISETP.NE.U32.AND P1, PT, R2, RZ, PT ;  /* 0x000000ff0200720c */ /* 0x001fc80003f25070 */
[----:B------:R-:W-:Y:S02]  /*12350*/  ISETP.NE.AND.EX P3, PT, R3, RZ, PT, P1 ;  /* 0x000000ff0300720c */ /* 0x000fe40003f65310 */
[----:B------:R-:W0:Y:S01]  /*12360*/  @P2 LDC.64 R2, c[0x0][0xa18] ;  /* 0x00028600ff022b82 */ /* 0x000e220000000a00 */
[----:B------:R-:W-:-:S10]  /*12370*/  IMAD.MOV.U32 R17, RZ, RZ, RZ ;  /* 0x000000ffff117224 */ /* 0x000fd400078e00ff */
[----:B------:R-:W-:Y:S01]  /*12380*/  @P3 LOP3.LUT R23, R23, 0x20, RZ, 0xfc, !PT ;  /* 0x0000002017173812 */ /* 0x000fe200078efcff */
[----:B0-----:R-:W-:Y:S01]  /*12390*/  @P2 IMAD.WIDE R2, R19, 0x4, R2 ;  /* 0x0000000413022825 */ /* 0x001fe200078e0202 */
[----:B--2---:R-:W-:-:S04]  /*123a0*/  @P0 R2UR UR36, R0 ;  /* 0x00000000002402ca */ /* 0x004fc800000e0000 */
[----:B------:R1:W2:Y:S02]  /*123b0*/  @P2 LDG.E R0, desc[UR54][R2.64] ;  /* 0x0000003602002981 */ /* 0x0002a4000c1e1900 */
[----:B-1----:R-:W-:-:S05]  /*123c0*/  IMAD.WIDE R2, R19, 0x4, R4 ;  /* 0x0000000413027825 */ /* 0x002fca00078e0204 */
[----:B------:R0:W5:Y:S01]  /*123d0*/  @P3 LDG.E R17, desc[UR54][R2.64] ;  /* 0x0000003602113981 */ /* 0x000162000c1e1900 */
[----:B--2---:R-:W-:Y:S01]  /*123e0*/  @P2 R2UR UR37, R0 ;  /* 0x00000000002522ca */ /* 0x004fe200000e0000 */
[----:B0-----:R-:W-:-:S14]  /*123f0*/  @P2 BRA `(.L_x_1115) ;  /* 0x00000000001c2947 */ /* 0x001fdc0003800000 */
[----:B------:R-:W-:Y:S01]  /*12400*/  ULDC UR37, c[0x0][0x288] ;  /* 0x0000a20000257ab9 */ /* 0x000fe20000000800 */
[----:B------:R-:W-:Y:S05]  /*12410*/  @!P3 BRA `(.L_x_1115) ;  /* 0x000000000014b947 */ /* 0x000fea0003800000 */
[----:B------:R-:W2:Y:S04]  /*12420*/  LDG.E R4, desc[UR54][R2.64] ;  /* 0x0000003602047981 */ /* 0x000ea8000c1e1900 */
[----:B------:R-:W3:Y:S01]  /*12430*/  LDG.E R0, desc[UR54][R2.64+0x4] ;  /* 0x0000043602007981 */ /* 0x000ee2000c1e1900 */
[----:B--2---:R-:W-:Y:S02]  /*12440*/  R2UR UR5, R4 ;  /* 0x00000000040572ca */ /* 0x004fe400000e0000 */
[----:B---3--:R-:W-:-:S13]  /*12450*/  R2UR UR37, R0 ;  /* 0x00000000002572ca */ /* 0x008fda00000e0000 */
[----:B------:R-:W-:-:S12]  /*12460*/  UIADD3 UR37, -UR5, UR37, URZ ;  /* 0x0000002505257290 */ /* 0x000fd8000fffe13f */
.L_x_1115:
[----:B------:R-:W-:Y:S01]  /*12470*/  ULDC.64 UR6, c[0x0][0x418] ;  /* 0x0001060000067ab9 */ /* 0x000fe20000000a00 */
[----:B------:R-:W-:Y:S01]  /*12480*/  ULDC UR5, c[0x0][0x424] ;  /* 0x0001090000057ab9 */ /* 0x000fe20000000800 */
[----:B------:R-:W-:Y:S01]  /*12490*/  UISETP.NE.U32.AND UP0, UPT, UR6, URZ, UPT ;  /* 0x0000003f0600728c */ /* 0x000fe2000bf05070 */
[----:B------:R-:W-:-:S03]  /*124a0*/  ULDC UR40, c[0x0][0x2f0] ;  /* 0x0000bc0000287ab9 */ /* 0x000fc60000000800 */
[----:B------:R-:W-:-:S03]  /*124b0*/  UISETP.NE.AND.EX UP0, UPT, UR7, URZ, UPT, UP0 ;  /* 0x0000003f0700728c */ /* 0x000fc6000bf05300 */
[----:B------:R-:W-:Y:S01]  /*124c0*/  ULDC.64 UR6, c[0x0][0xa20] ;  /* 0x0002880000067ab9 */ /* 0x000fe20000000a00 */
[----:B------:R-:W-:Y:S01]  /*124d0*/  USEL UR5, UR5, 0x1, UP0 ;  /* 0x0000000105057887 */ /* 0x000fe20008000000 */
[----:B------:R-:W-:-:S03]  /*124e0*/  ISETP.NE.U32.AND P0, PT, RZ, UR6, PT ;  /* 0x00000006ff007c0c */ /* 0x000fc6000bf05070 */
[----:B------:R-:W-:Y:S01]  /*124f0*/  UIMAD UR40, UR5, UR40, URZ ;  /* 0x00000028052872a4 */ /* 0x000fe2000f8e023f */
[----:B------:R-:W-:-:S13]  /*12500*/  ISETP.NE.AND.EX P0, PT, RZ, UR7, PT, P0 ;  /* 0x00000007ff007c0c */ /* 0x000fda000bf05300 */
[----:B------:R-:W-:Y:S05]  /*12510*/  @!P0 BRA `(.L_x_1116) ;  /* 0x0000000000148947 */ /* 0x000fea0003800000 */
[----:B------:R-:W0:Y:S02]  /*12520*/  LDC.64 R2, c[0x0][0xa20] ;  /* 0x00028800ff027b82 */ /* 0x000e240000000a00 */
[----:B0-----:R-:W-:-:S06]  /*12530*/  IMAD.WIDE R2, R19, 0x4, R2 ;  /* 0x0000000413027825 */ /* 0x001fcc00078e0202 */
[----:B------:R-:W2:Y:S02]  /*12540*/  LDG.E R2, desc[UR54][R2.64] ;  /* 0x0000003602027981 */ /* 0x000ea4000c1e1900 */
[----:B--2---:R-:W-:Y:S01]  /*12550*/  R2UR UR40, R2 ;  /* 0x00000000022872ca */ /* 0x004fe200000e0000 */
[----:B------:R-:W-:-:S14]  /*12560*/  BRA `(.L_x_1117) ;  /* 0x00000000002c7947 */ /* 0x000fdc0003800000 */
.L_x_1116:
        /* <DEDUP_REMOVED lines=11> */
.L_x_1117:
[----:B------:R-:W-:Y:S01]  /*12620*/  ULDC UR5, c[0x0][0x448] ;  /* 0x0001120000057ab9 */ /* 0x000fe20000000800 */
[----:B------:R-:W-:Y:S02]  /*12630*/  UIMAD UR39, UR4, 0xc0, URZ ;  /* 0x000000c0042778a4 */ /* 0x000fe4000f8e023f */
[----:B------:R-:W-:Y:S02]  /*12640*/  UISETP.NE.AND UP0, UPT, UR5, 0x1, UPT ;  /* 0x000000010500788c */ /* 0x000fe4000bf05270 */
[----:B------:R-:W-:Y:S01]  /*12650*/  UIADD3 UR8, UR39, 0xbf, URZ ;  /* 0x000000bf27087890 */ /* 0x000fe2000fffe03f */
[----:B------:R-:W-:Y:S01]  /*12660*/  ULDC.64 UR4, c[0x0][0x9e0] ;  /* 0x0002780000047ab9 */ /* 0x000fe20000000a00 */
[----:B------:R-:W-:Y:S02]  /*12670*/  UP2UR UR46, UPR, URZ, 0x1 ;  /* 0x000000013f2e7883 */ /* 0x000fe40008000000 */
[----:B------:R-:W-:-:S05]  /*12680*/  UIADD3 UR40, -UR36, UR40, URZ ;  /* 0x0000002824287290 */ /* 0x000fca000fffe13f */
[----:B------:R-:W-:Y:S01]  /*12690*/  @UP0 ULDC UR6, c[0x0][0x44c] ;  /* 0x0001130000060ab9 */ /* 0x000fe20000000800 */
[----:B------:R-:W-:Y:S01]  /*126a0*/  @UP0 ULDC UR10, c[0x0][0x450] ;  /* 0x00011400000a0ab9 */ /* 0x000fe20000000800 */
[----:B------:R-:W-:Y:S02]  /*126b0*/  UIMAD.WIDE.U32 UR6, UR8, UR6, URZ ;  /* 0x00000006080672a5 */ /* 0x000fe4000f8e003f */
[----:B------:R-:W-:Y:S02]  /*126c0*/  UIADD3 UR9, UR40, 0x1, -UR37 ;  /* 0x0000000128097890 */ /* 0x000fe4000fffe825 */
[----:B------:R-:W-:Y:S02]  /*126d0*/  @UP0 USHF.R.U32.HI UR8, URZ, UR10, UR7 ;  /* 0x0000000a3f080299 */ /* 0x000fe40008011607 */
[----:B------:R-:W-:Y:S02]  /*126e0*/  UISETP.GE.AND UP0, UPT, UR5, 0x1, UPT ;  /* 0x000000010500788c */ /* 0x000fe4000bf06270 */
[----:B------:R-:W-:-:S04]  /*126f0*/  UIADD3 UR9, UR9, UR8, URZ ;  /* 0x0000000809097290 */ /* 0x000fc8000fffe03f */
[----:B------:R-:W-:Y:S01]  /*12700*/  PLOP3.LUT P1, PT, PT, PT, UP0, 0x80, 0x0 ;  /* 0x000000000000781c */ /* 0x000fe20003f2f008 */
[----:B------:R-:W-:-:S12]  /*12710*/  UIADD3 UR4, UR9, UR4, URZ ;  /* 0x0000000409047290 */ /* 0x000fd8000fffe03f */
[----:B------:R-:W-:Y:S05]  /*12720*/  @!P1 BRA `(.L_x_1118) ;  /* 0x0000000000449947 */ /* 0x000fea0003800000 */
        /* <DEDUP_REMOVED lines=10> */
.L_x_1119:
[----:B------:R-:W-:-:S11]  /*127d0*/  UISETP.NE.AND UP0, UPT, UR5, 0x1, UPT ;  /* 0x000000010500788c */ /* 0x000fd6000bf05270 */
[----:B------:R-:W-:Y:S02]  /*127e0*/  @UP0 ULDC.64 UR10, c[0x0][0x9e8] ;  /* 0x00027a00000a0ab9 */ /* 0x000fe40000000a00 */
[----:B------:R-:W-:-:S04]  /*127f0*/  UIMAD.WIDE.U32 UR6, UR8, UR10, URZ ;  /* 0x0000000a080672a5 */ /* 0x000fc8000f8e003f */
[----:B------:R-:W-:-:S12]  /*12800*/  @UP0 USHF.R.U32.HI UR8, URZ, UR11, UR7 ;  /* 0x0000000b3f080299 */ /* 0x000fd80008011607 */
.L_x_1120:
[----:B------:R-:W-:-:S04]  /*12810*/  UIMAD UR8, UR8, UR5, UR5 ;  /* 0x00000005080872a4 */ /* 0x000fc8000f8e0205 */
[----:B------:R-:W-:-:S04]  /*12820*/  UISETP.LT.AND UP0, UPT, UR4, UR8, UPT ;  /* 0x000000080400728c */ /* 0x000fc8000bf01270 */
[----:B------:R-:W-:-:S12]  /*12830*/  USEL UR4, UR4, UR8, UP0 ;  /* 0x0000000804047287 */ /* 0x000fd80008000000 */
.L_x_1118:
[----:B------:R-:W-:Y:S02]  /*12840*/  UISETP.NE.AND UP0, UPT, UR46, URZ, UPT ;  /* 0x0000003f2e00728c */ /* 0x000fe4000bf05270 */
[----:B------:R-:W-:Y:S02]  /*12850*/  UIADD3 UR8, UR40, 0x7f, URZ ;  /* 0x0000007f28087890 */ /* 0x000fe4000fffe03f */
[----:B------:R-:W-:Y:S02]  /*12860*/  UIADD3 UR9, UR4, 0x7f, URZ ;  /* 0x0000007f04097890 */ /* 0x000fe4000fffe03f */
[----:B------:R-:W-:Y:S02]  /*12870*/  USHF.R.S32.HI UR4, URZ, 0x1f, UR8 ;  /* 0x0000001f3f047899 */ /* 0x000fe40008011408 */
[----:B------:R-:W-:Y:S02]  /*12880*/  USHF.R.S32.HI UR10, URZ, 0x1f, UR9 ;  /* 0x0000001f3f0a7899 */ /* 0x000fe40008011409 */
[----:B------:R-:W-:Y:S01]  /*12890*/  ULEA.HI UR4, UR4, UR8, URZ, 0x7 ;  /* 0x0000000804047291 */ /* 0x000fe2000f8f383f */
[----:B------:R-:W-:Y:S01]  /*128a0*/  @UP0 ULDC UR6, c[0x0][0x44c] ;  /* 0x0001130000060ab9 */ /* 0x000fe20000000800 */
[----:B------:R-:W-:-:S02]  /*128b0*/  ULEA.HI UR10, UR10, UR9, URZ, 0x7 ;  /* 0x000000090a0a7291 */ /* 0x000fc4000f8f383f */
[----:B------:R-:W-:Y:S01]  /*128c0*/  UIMAD.WIDE.U32 UR6, UR39, UR6, URZ ;  /* 0x00000006270672a5 */ /* 0x000fe2000f8e003f */
[----:B------:R-:W-:Y:S01]  /*128d0*/  @UP0 ULDC UR9, c[0x0][0x450] ;  /* 0x0001140000090ab9 */ /* 0x000fe20000000800 */
[----:B------:R-:W-:Y:S02]  /*128e0*/  UMOV UR8, UR39 ;  /* 0x0000002700087c82 */ /* 0x000fe40008000000 */
[----:B------:R-:W-:Y:S02]  /*128f0*/  @UP0 USHF.R.U32.HI UR8, URZ, UR9, UR7 ;  /* 0x000000093f080299 */ /* 0x000fe40008011607 */
[----:B------:R-:W-:Y:S02]  /*12900*/  USHF.R.S32.HI UR4, URZ, 0x7, UR4 ;  /* 0x000000073f047899 */ /* 0x000fe40008011404 */
[----:B------:R-:W-:Y:S02]  /*12910*/  USHF.R.S32.HI UR10, URZ, 0x7, UR10 ;  /* 0x000000073f0a7899 */ /* 0x000fe4000801140a */
[----:B------:R-:W-:-:S02]  /*12920*/  UIADD3 UR6, UR8, UR40, -UR37 ;  /* 0x0000002808067290 */ /* 0x000fc4000fffe825 */
[----:B------:R-:W-:Y:S01]  /*12930*/  UISETP.LT.AND UP0, UPT, UR4, UR10, UPT ;  /* 0x0000000a0400728c */ /* 0x000fe2000bf01270 */
[----:B------:R-:W-:-:S03]  /*12940*/  ULDC UR8, c[0x0][0x9dc] ;  /* 0x0002770000087ab9 */ /* 0x000fc60000000800 */
[----:B------:R-:W-:Y:S02]  /*12950*/  USEL UR41, UR4, UR10, UP0 ;  /* 0x0000000a04297287 */ /* 0x000fe40008000000 */
[----:B------:R-:W-:Y:S01]  /*12960*/  UIADD3 UR8, UR6, -UR8, URZ ;  /* 0x8000000806087290 */ /* 0x000fe2000fffe03f */
[----:B------:R-:W-:Y:S11]  /*12970*/  @!P1 BRA `(.L_x_1121) ;  /* 0x0000000000489947 */ /* 0x000ff60003800000 */
[----:B------:R-:W-:Y:S02]  /*12980*/  UMOV UR4, UR6 ;  /* 0x0000000600047c82 */ /* 0x000fe40008000000 */
        /* <DEDUP_REMOVED lines=10> */
.L_x_1122:
[----:B------:R-:W-:-:S11]  /*12a30*/  UISETP.NE.AND UP0, UPT, UR5, 0x1, UPT ;  /* 0x000000010500788c */ /* 0x000fd6000bf05270 */
[----:B------:R-:W-:Y:S02]  /*12a40*/  @UP0 ULDC.64 UR10, c[0x0][0x9e8] ;  /* 0x00027a00000a0ab9 */ /* 0x000fe40000000a00 */
[----:B------:R-:W-:-:S04]  /*12a50*/  UIMAD.WIDE.U32 UR6, UR4, UR10, URZ ;  /* 0x0000000a040672a5 */ /* 0x000fc8000f8e003f */
[----:B------:R-:W-:-:S12]  /*12a60*/  @UP0 USHF.R.U32.HI UR4, URZ, UR11, UR7 ;  /* 0x0000000b3f040299 */ /* 0x000fd80008011607 */
.L_x_1123:
[----:B------:R-:W-:-:S04]  /*12a70*/  UIMAD UR4, UR4, UR5, URZ ;  /* 0x00000005040472a4 */ /* 0x000fc8000f8e023f */
[----:B------:R-:W-:-:S04]  /*12a80*/  UISETP.LT.AND UP0, UPT, UR8, UR4, UPT ;  /* 0x000000040800728c */ /* 0x000fc8000bf01270 */
[----:B------:R-:W-:-:S12]  /*12a90*/  USEL UR8, UR8, UR4, !UP0 ;  /* 0x0000000408087287 */ /* 0x000fd8000c000000 */
.L_x_1121:
        /* <DEDUP_REMOVED lines=26> */
.L_x_1125:
        /* <DEDUP_REMOVED lines=20> */
.L_x_1128:
[----:B------:R-:W-:Y:S05]  /*12d80*/  BSYNC B6 ;  /* 0x0000000000067941 */ /* 0x000fea0003800000 */
.L_x_1127:
        /* <DEDUP_REMOVED lines=22> */
.L_x_1130:
[----:B------:R-:W-:Y:S05]  /*12ef0*/  BSYNC B6 ;  /* 0x0000000000067941 */ /* 0x000fea0003800000 */
.L_x_1129:
        /* <DEDUP_REMOVED lines=20> */
.L_x_1132:
[----:B------:R-:W-:Y:S05]  /*13040*/  BSYNC B6 ;  /* 0x0000000000067941 */ /* 0x000fea0003800000 */
.L_x_1131:
        /* <DEDUP_REMOVED lines=19> */
.L_x_1134:
[----:B------:R-:W-:Y:S05]  /*13180*/  BSYNC B6 ;  /* 0x0000000000067941 */ /* 0x000fea0003800000 */
.L_x_1133:
[----:B------:R-:W0:Y:S01]  /*13190*/  LDC.64 R2, c[0x0][0x9f8] ;  /* 0x00027e00ff027b82 */ /* 0x000e220000000a00 */
[----:B------:R-:W-:-:S07]  /*131a0*/  IMAD.MOV.U32 R27, RZ, RZ, R19 ;  /* 0x000000ffff1b7224 */ /* 0x000fce00078e0013 */
[----:B------:R-:W1:Y:S01]  /*131b0*/  LDC R4, c[0x0][0x430] ;  /* 0x00010c00ff047b82 */ /* 0x000e620000000800 */
[----:B------:R-:W2:Y:S01]  /*131c0*/  S2R R21, SR_TID.X ;  /* 0x0000000000157919 */ /* 0x000ea20000002100 */
[----:B------:R-:W3:Y:S01]  /*131d0*/  S2R R20, SR_TID.X ;  /* 0x0000000000147919 */ /* 0x000ee20000002100 */
[----:B------:R-:W-:-:S05]  /*131e0*/  IMAD.U32 R7, RZ, RZ, UR41 ;  /* 0x00000029ff077e24 */ /* 0x000fca000f8e00ff */
[----:B------:R-:W4:Y:S01]  /*131f0*/  LDC R11, c[0x0][0x2f4] ;  /* 0x0000bd00ff0b7b82 */ /* 0x000f220000000800 */
[----:B0-----:R-:W-:-:S04]  /*13200*/  ISETP.NE.U32.AND P0, PT, R2, RZ, PT ;  /* 0x000000ff0200720c */ /* 0x001fc80003f05070 */
[----:B------:R-:W-:-:S13]  /*13210*/  ISETP.NE.AND.EX P0, PT, R3, RZ, PT, P0 ;  /* 0x000000ff0300720c */ /* 0x000fda0003f05300 */
[----:B------:R-:W0:Y:S02]  /*13220*/  @P0 LDC.64 R2, c[0x0][0x9f8] ;  /* 0x00027e00ff020b82 */ /* 0x000e240000000a00 */
[----:B0-----:R-:W-:-:S05]  /*13230*/  @P0 IMAD.WIDE R2, R19, 0x4, R2 ;  /* 0x0000000413020825 */ /* 0x001fca00078e0202 */
[----:B------:R0:W4:Y:S01]  /*13240*/  @P0 LDG.E R27, desc[UR54][R2.64] ;  /* 0x00000036021b0981 */ /* 0x000122000c1e1900 */
[----:B-1----:R-:W-:Y:S01]  /*13250*/  ISETP.NE.AND P1, PT, R4, 0x1, PT ;  /* 0x000000010400780c */ /* 0x002fe20003f25270 */
[----:B--2---:R-:W-:Y:S01]  /*13260*/  IMAD.SHL.U32 R21, R21, 0x40, RZ ;  /* 0x0000004015157824 */ /* 0x004fe200078e00ff */
[----:B---3--:R-:W-:Y:S02]  /*13270*/  LOP3.LUT R20, R20, 0x7f, RZ, 0xc0, !PT ;  /* 0x0000007f14147812 */ /* 0x008fe400078ec0ff */
[----:B------:R-:W-:Y:S02]  /*13280*/  LEA R7, R7, 0xffffff80, 0x7 ;  /* 0xffffff8007077811 */ /* 0x000fe400078e38ff */
[----:B------:R-:W-:Y:S02]  /*13290*/  SHF.R.U32.HI R20, RZ, 0x1, R20 ;  /* 0x00000001ff147819 */ /* 0x000fe40000011614 */
[----:B------:R-:W-:Y:S02]  /*132a0*/  LOP3.LUT R21, R21, 0x40, RZ, 0xc0, !PT ;  /* 0x0000004015157812 */ /* 0x000fe400078ec0ff */
[----:B------:R-:W-:-:S02]  /*132b0*/  LOP3.LUT R23, R23, 0xffffffef, RZ, 0xc0, !PT ;  /* 0xffffffef17177812 */ /* 0x000fc400078ec0ff */
[----:B------:R-:W-:Y:S01]  /*132c0*/  LOP3.LUT R0, R7, R20, R21, 0xfe, !PT ;  /* 0x0000001407007212 */ /* 0x000fe200078efe15 */
[----:B0-----:R-:W0:Y:S01]  /*132d0*/  @P1 LDC R3, c[0x0][0x434] ;  /* 0x00010d00ff031b82 */ /* 0x001e220000000800 */
[----:B----4-:R-:W-:Y:S02]  /*132e0*/  ISETP.GE.AND P3, PT, R29, R11, PT ;  /* 0x0000000b1d00720c */ /* 0x010fe40003f66270 */
[C---:B------:R-:W-:Y:S01]  /*132f0*/  ISETP.GE.AND P0, PT, R0.reuse, UR40, PT ;  /* 0x0000002800007c0c */ /* 0x040fe2000bf06270 */
[----:B------:R-:W-:Y:S01]  /*13300*/  VIADD R0, R0, UR36 ;  /* 0x0000002400007c36 */ /* 0x000fe20008000000 */
[----:B------:R-:W-:-:S03]  /*13310*/  @P1 LOP3.LUT R23, R23, 0x10, RZ, 0xfc, !PT ;  /* 0x0000001017171812 */ /* 0x000fc600078efcff */
[----:B------:R-:W1:Y:S01]  /*13320*/  @P1 LDC R2, c[0x0][0x438] ;  /* 0x00010e00ff021b82 */ /* 0x000e620000000800 */
[----:B------:R-:W-:Y:S02]  /*13330*/  IMAD.MOV.U32 R8, RZ, RZ, R0 ;  /* 0x000000ffff087224 */ /* 0x000fe400078e0000 */
[----:B0-----:R-:W-:-:S05]  /*13340*/  @P1 IMAD.HI.U32 R3, R0, R3, RZ ;  /* 0x0000000300031227 */ /* 0x001fca00078e00ff */
[----:B-1----:R-:W-:Y:S02]  /*13350*/  @P1 SHF.R.U32.HI R8, RZ, R2, R3 ;  /* 0x00000002ff081219 */ /* 0x002fe40000011603 */
[----:B------:R-:W0:Y:S02]  /*13360*/  @!P0 LDC.64 R2, c[0x0][0x428] ;  /* 0x00010a00ff028b82 */ /* 0x000e240000000a00 */
[--C-:B------:R-:W-:Y:S01]  /*13370*/  @!P0 SHF.R.S32.HI R9, RZ, 0x1f, R8.reuse ;  /* 0x0000001fff098819 */ /* 0x100fe20000011408 */
[----:B------:R-:W-:-:S04]  /*13380*/  IMAD.MOV R6, RZ, RZ, -R8 ;  /* 0x000000ffff067224 */ /* 0x000fc800078e0a08 */
[----:B------:R-:W-:Y:S02]  /*13390*/  IMAD R6, R4, R6, R0 ;  /* 0x0000000604067224 */ /* 0x000fe400078e0200 */
[----:B------:R-:W1:Y:S01]  /*133a0*/  @!P0 LDC.64 R4, c[0x0][0x418] ;  /* 0x00010600ff048b82 */ /* 0x000e620000000a00 */
[----:B------:R-:W-:Y:S02]  /*133b0*/  LOP3.LUT R12, R29, 0x20, RZ, 0xfc, !PT ;  /* 0x000000201d0c7812 */ /* 0x000fe400078efcff */
[----:B------:R-:W-:Y:S01]  /*133c0*/  LOP3.LUT R23, R23, 0xfffffff7, RZ, 0xc0, !PT ;  /* 0xfffffff717177812 */ /* 0x000fe200078ec0ff */
[----:B------:R-:W-:-:S03]  /*133d0*/  IMAD.U32 R13, RZ, RZ, UR43 ;  /* 0x0000002bff0d7e24 */ /* 0x000fc6000f8e00ff */
[----:B------:R-:W-:Y:S02]  /*133e0*/  @P3 LOP3.LUT R23, R23, 0x8, RZ, 0xfc, !PT ;  /* 0x0000000817173812 */ /* 0x000fe400078efcff */
[----:B------:R-:W-:Y:S02]  /*133f0*/  ISETP.NE.AND P2, PT, R13, 0x3, PT ;  /* 0x000000030d00780c */ /* 0x000fe40003f45270 */
[----:B------:R-:W-:-:S04]  /*13400*/  LOP3.LUT R23, R23, 0xfffffffe, RZ, 0xc0, !PT ;  /* 0xfffffffe17177812 */ /* 0x000fc800078ec0ff */
[----:B------:R-:W-:Y:S01]  /*13410*/  LOP3.LUT R23, R23, 0xfffffffb, RZ, 0xc0, !PT ;  /* 0xfffffffb17177812 */ /* 0x000fe200078ec0ff */
[----:B------:R-:W-:Y:S01]  /*13420*/  UMOV UR4, 0xffffffff ;  /* 0xffffffff00047882 */ /* 0x000fe20000000000 */
[----:B------:R-:W-:Y:S01]  /*13430*/  SHF.R.S32.HI R10, RZ, 0x1f, R27 ;  /* 0x0000001fff0a7819 */ /* 0x000fe2000001141b */
[----:B0-----:R-:W-:-:S04]  /*13440*/  @!P0 IMAD.WIDE.U32 R8, R27, R2, R8 ;  /* 0x000000021b088225 */ /* 0x001fc800078e0008 */
[----:B------:R-:W-:Y:S01]  /*13450*/  @!P0 IMAD R2, R10, R2, RZ ;  /* 0x000000020a028224 */ /* 0x000fe200078e02ff */
[----:B------:R0:W-:Y:S03]  /*13460*/  STL [R1], R10 ;  /* 0x0000000a01007387 */ /* 0x0001e60000100800 */
[----:B------:R-:W-:Y:S01]  /*13470*/  @!P0 IMAD R0, R27, R3, R2 ;  /* 0x000000031b008224 */ /* 0x000fe200078e0202 */
[----:B-1----:R-:W-:-:S03]  /*13480*/  @!P0 LEA R2, P1, R8, R4, 0x2 ;  /* 0x0000000408028211 */ /* 0x002fc600078210ff */
[----:B------:R-:W-:-:S05]  /*13490*/  @!P0 IMAD.IADD R0, R9, 0x1, R0 ;  /* 0x0000000109008824 */ /* 0x000fca00078e0200 */
[----:B------:R-:W-:Y:S01]  /*134a0*/  @!P0 LEA.HI.X R3, R8, R5, R0, 0x2, P1 ;  /* 0x0000000508038211 */ /* 0x000fe200008f1400 */
[----:B------:R-:W-:Y:S01]  /*134b0*/  IMAD.MOV.U32 R5, RZ, RZ, RZ ;  /* 0x000000ffff057224 */ /* 0x000fe200078e00ff */
[----:B------:R-:W-:Y:S02]  /*134c0*/  ISETP.GE.AND P1, PT, R12, R11, PT ;  /* 0x0000000b0c00720c */ /* 0x000fe40003f26270 */
[----:B0-----:R-:W-:-:S03]  /*134d0*/  LOP3.LUT R10, R29, 0x40, RZ, 0xfc, !PT ;  /* 0x000000401d0a7812 */ /* 0x001fc600078efcff */
[----:B------:R0:W5:Y:S01]  /*134e0*/  @!P0 LDG.E R5, desc[UR54][R2.64] ;  /* 0x0000003602058981 */ /* 0x000162000c1e1900 */
[----:B------:R-:W-:-:S07]  /*134f0*/  ISETP.GE.AND P0, PT, R10, R11, PT ;  /* 0x0000000b0a00720c */ /* 0x000fce0003f06270 */
[----:B------:R-:W-:-:S04]  /*13500*/  @P1 LOP3.LUT R23, R23, 0x4, RZ, 0xfc, !PT ;  /* 0x0000000417171812 */ /* 0x000fc800078efcff */
[----:B------:R-:W-:-:S04]  /*13510*/  @P2 LOP3.LUT R23, R23, 0x1, RZ, 0xfc, !PT ;  /* 0x0000000117172812 */ /* 0x000fc800078efcff */
[----:B------:R-:W-:-:S04]  /*13520*/  LOP3.LUT R23, R23, 0xfffffffd, RZ, 0xc0, !PT ;  /* 0xfffffffd17177812 */ /* 0x000fc800078ec0ff */
[----:B------:R-:W-:Y:S01]  /*13530*/  @P0 LOP3.LUT R23, R23, 0x2, RZ, 0xfc, !PT ;  /* 0x0000000217170812 */ /* 0x000fe200078efcff */
[----:B0-----:R-:W-:Y:S06]  /*13540*/  BRA.DIV UR4, `(.L_x_1135) ;  /* 0x0000003e04b07947 */ /* 0x001fec000b800000 */
.L_x_1215:
[----:B------:R-:W-:Y:S01]  /*13550*/  SHF.R.S32.HI R28, RZ, 0x1f, R18 ;  /* 0x0000001fff1c7819 */ /* 0x000fe20000011412 */
[----:B------:R-:W-:Y:S06]  /*13560*/  @!P2 BRA `(.L_x_1136) ;  /* 0x000000000004a947 */ /* 0x000fec0003800000 */
[----:B------:R-:W-:Y:S01]  /*13570*/  BPT.TRAP 0x1 ;  /* 0x000000040000795c */ /* 0x000fe20000300000 */
.L_x_1136:
[----:B------:R-:W-:Y:S01]  /*13580*/  IMAD R4, R24, 0x8, R22 ;  /* 0x0000000818047824 */ /* 0x000fe200078e0216 */
[----:B------:R-:W-:Y:S01]  /*13590*/  SHF.L.U32 R26, R25, 0x1f, RZ ;  /* 0x0000001f191a7819 */ /* 0x000fe200000006ff */
[----:B------:R-:W-:Y:S01]  /*135a0*/  BSSY B0, `(.L_x_1137) ;  /* 0x0000004000007945 */ /* 0x000fe20003800000 */
[----:B------:R-:W-:Y:S02]  /*135b0*/  SHF.R.S32.HI R20, RZ, 0x1f, R6 ;  /* 0x0000001fff147819 */ /* 0x000fe40000011406 */
[----:B------:R-:W0:Y:S02]  /*135c0*/  SYNCS.PHASECHK.TRANS64.TRYWAIT P0, [R4+URZ+0x19c80], R26 ;  /* 0x019c801a040075a7 */ /* 0x000e24000800017f */
[----:B0-----:R-:W-:Y:S05]  /*135d0*/  @!P0 BRA `(.L_x_1138) ;  /* 0x0000003c00b88947 */ /* 0x001fea0003800000 */
.L_x_1216:
[----:B------:R-:W-:Y:S05]  /*135e0*/  BSYNC B0 ;  /* 0x0000000000007941 */ /* 0x000fea0003800000 */
.L_x_1137:
[----:B------:R-:W2:Y:S01]  /*135f0*/  LDL R10, [R1+0x8] ;  /* 0x00000800010a7983 */ /* 0x000ea20000100800 */
[----:B------:R-:W-:Y:S01]  /*13600*/  ULDC.64 UR4, c[0x0][0x328] ;  /* 0x0000ca0000047ab9 */ /* 0x000fe20000000a00 */
[----:B-----5:R-:W-:Y:S01]  /*13610*/  SHF.R.S32.HI R21, RZ, 0x1f, R5 ;  /* 0x0000001fff157819 */ /* 0x020fe20000011405 */
[----:B------:R-:W-:Y:S01]  /*13620*/  IMAD R0, R20, UR4, RZ ;  /* 0x0000000414007c24 */ /* 0x000fe2000f8e02ff */
[----:B------:R-:W1:Y:S01]  /*13630*/  S2R R8, SR_TID.X ;  /* 0x0000000000087919 */ /* 0x000e620000002100 */
        /* <DEDUP_REMOVED lines=18> */
[----:B------:R-:W-:Y:S02]  /*13760*/  IADD3.X R9, R3, UR7, R9, P0, !PT ;  /* 0x0000000703097c10 */ /* 0x000fe400087fe409 */
[----:B------:R-:W-:Y:S01]  /*13770*/  ISETP.GE.AND P0, PT, R7, 0x1, PT ;  /* 0x000000010700780c */ /* 0x000fe20003f06270 */
[----:B--2---:R-:W-:Y:S01]  /*13780*/  IMAD R10, R24, 0x3000, R10 ;  /* 0x00003000180a7824 */ /* 0x004fe200078e020a */
[----:B------:R-:W-:Y:S11]  /*13790*/  BRA.DIV UR4, `(.L_x_1139) ;  /* 0x0000003e045c7947 */ /* 0x000ff6000b800000 */
[----:B------:R-:W1:Y:S01]  /*137a0*/  SHFL.IDX PT, R2, R8, RZ, 0x1e1f ;  /* 0x001e1fff08027589 */ /* 0x000e6200000e0000 */
[----:B------:R-:W2:Y:S01]  /*137b0*/  LDC R12, c[0x0][0x2f4] ;  /* 0x0000bd00ff0c7b82 */ /* 0x000ea20000000800 */
[C---:B------:R-:W-:Y:S02]  /*137c0*/  LOP3.LUT R13, R29.reuse, 0x20, RZ, 0xfc, !PT ;  /* 0x000000201d0d7812 */ /* 0x040fe400078efcff */
[----:B------:R-:W3:Y:S01]  /*137d0*/  SHFL.IDX PT, R0, R9, RZ, 0x1e1f ;  /* 0x001e1fff09007589 */ /* 0x000ee200000e0000 */
[----:B------:R-:W-:-:S03]  /*137e0*/  LOP3.LUT R11, R29, 0x40, RZ, 0xfc, !PT ;  /* 0x000000401d0b7812 */ /* 0x000fc600078efcff */
[----:B------:R-:W4:Y:S01]  /*137f0*/  SHFL.IDX PT, R9, R9, 0x1, 0x1e1f ;  /* 0x003e1f0009097f89 */ /* 0x000f2200000e0000 */
[C---:B-1----:R-:W-:Y:S02]  /*13800*/  IADD3 R2, P1, R29.reuse, R2, RZ ;  /* 0x000000021d027210 */ /* 0x042fe40007f3e0ff */
[-C--:B--2---:R-:W-:Y:S02]  /*13810*/  ISETP.GE.AND P3, PT, R29, R12.reuse, PT ;  /* 0x0000000c1d00720c */ /* 0x084fe40003f66270 */
[----:B------:R-:W-:Y:S01]  /*13820*/  ISETP.GE.AND P2, PT, R13, R12, PT ;  /* 0x0000000c0d00720c */ /* 0x000fe20003f46270 */
[----:B---3--:R-:W-:Y:S01]  /*13830*/  IMAD.X R3, RZ, RZ, R0, P1 ;  /* 0x000000ffff037224 */ /* 0x008fe200008e0600 */
[----:B------:R-:W-:Y:S01]  /*13840*/  ISETP.LT.OR P1, PT, R7, 0x1, P3 ;  /* 0x000000010700780c */ /* 0x000fe20001f21670 */
[----:B------:R-:W-:-:S12]  /*13850*/  IMAD.IADD R0, R22, 0x1, R10 ;  /* 0x0000000116007824 */ /* 0x000fd800078e020a */
[----:B------:R-:W-:Y:S01]  /*13860*/  LDGSTS.E.BYPASS.LTC128B.128 [R0+0x9000], desc[UR54][R2.64], !P1 ;  /* 0x0900000002007fae */ /* 0x000fe2000c901d76 */
[----:B------:R-:W-:-:S13]  /*13870*/  ISETP.LT.OR P1, PT, R7, 0x1, P2 ;  /* 0x000000010700780c */ /* 0x000fda0001721670 */
[----:B------:R-:W-:Y:S01]  /*13880*/  LDGSTS.E.BYPASS.LTC128B.128 [R0+0xa000], desc[UR54][R2.64+0x20], !P1 ;  /* 0x0a00002002007fae */ /* 0x000fe2000c901d76 */
[----:B------:R-:W-:-:S04]  /*13890*/  ISETP.GE.AND P1, PT, R11, R12, PT ;  /* 0x0000000c0b00720c */ /* 0x000fc80003f26270 */
[----:B------:R-:W-:-:S13]  /*138a0*/  ISETP.LT.OR P4, PT, R7, 0x1, P1 ;  /* 0x000000010700780c */ /* 0x000fda0000f81670 */
[----:B------:R1:W-:Y:S01]  /*138b0*/  LDGSTS.E.BYPASS.LTC128B.128 [R0+0xb000], desc[UR54][R2.64+0x40], !P4 ;  /* 0x0b00004002007fae */ /* 0x0003e2000e101d76 */
[----:B------:R-:W-:-:S03]  /*138c0*/  ISETP.GE.AND P4, PT, R7, 0x41, PT ;  /* 0x000000410700780c */ /* 0x000fc60003f86270 */
[----:B-1--4-:R1:W2:Y:S10]  /*138d0*/  SHFL.IDX PT, R2, R8, 0x1, 0x1e1f ;  /* 0x003e1f0008027f89 */ /* 0x0122b400000e0000 */
.L_x_1222:
[C---:B------:R-:W-:Y:S02]  /*138e0*/  ISETP.LT.OR P3, PT, R7.reuse, 0x41, P3 ;  /* 0x000000410700780c */ /* 0x040fe40001f61670 */
[C---:B------:R-:W-:Y:S02]  /*138f0*/  ISETP.LT.OR P2, PT, R7.reuse, 0x41, P2 ;  /* 0x000000410700780c */ /* 0x040fe40001741670 */
[----:B------:R-:W-:Y:S02]  /*13900*/  ISETP.LT.OR P1, PT, R7, 0x41, P1 ;  /* 0x000000410700780c */ /* 0x000fe40000f21670 */
[----:B--2---:R-:W-:-:S05]  /*13910*/  IADD3 R2, P5, R29, R2, RZ ;  /* 0x000000021d027210 */ /* 0x004fca0007fbe0ff */
        /* <DEDUP_REMOVED lines=9> */
.L_x_1140:
        /* <DEDUP_REMOVED lines=11> */
.L_x_1141:
[----:B------:R2:W-:Y:S01]  /*13a60*/  SYNCS.ARRIVE.TRANS64.A1T0 RZ, [R4+URZ+0x19c70], RZ ;  /* 0x019c70ff04ff79a7 */ /* 0x0005e2000810003f */
[----:B------:R-:W-:Y:S05]  /*13a70*/  @!P3 BRA `(.L_x_1142) ;  /* 0x000000000004b947 */ /* 0x000fea0003800000 */
[----:B------:R-:W-:Y:S01]  /*13a80*/  BPT.TRAP 0x1 ;  /* 0x000000040000795c */ /* 0x000fe20000300000 */
.L_x_1142:
[----:B------:R-:W3:Y:S01]  /*13a90*/  SYNCS.PHASECHK.TRANS64.TRYWAIT P1, [R4+URZ+0x19c40], R26 ;  /* 0x019c401a040075a7 */ /* 0x000ee2000802017f */
[----:B------:R-:W-:Y:S04]  /*13aa0*/  BSSY B0, `(.L_x_1143) ;  /* 0x0000002000007945 */ /* 0x000fe80003800000 */
[----:B---3--:R-:W-:Y:S05]  /*13ab0*/  @!P1 BRA `(.L_x_1144) ;  /* 0x0000003c006c9947 */ /* 0x008fea0003800000 */
.L_x_1223:
[----:B------:R-:W-:Y:S05]  /*13ac0*/  BSYNC B0 ;  /* 0x0000000000007941 */ /* 0x000fea0003800000 */
.L_x_1143:
[----:B------:R-:W-:Y:S01]  /*13ad0*/  ULDC.64 UR4, c[0x0][0x300] ;  /* 0x0000c00000047ab9 */ /* 0x000fe20000000a00 */
[----:B-1----:R-:W1:Y:S01]  /*13ae0*/  LDC R8, c[0x0][0x2f4] ;  /* 0x0000bd00ff087b82 */ /* 0x002e620000000800 */
[----:B------:R-:W-:Y:S01]  /*13af0*/  IMAD R7, R20, UR4, RZ ;  /* 0x0000000414077c24 */ /* 0x000fe2000f8e02ff */
[----:B------:R-:W-:Y:S01]  /*13b00*/  ULDC.64 UR6, c[0x0][0x2e8] ;  /* 0x0000ba0000067ab9 */ /* 0x000fe20000000a00 */
[C---:B------:R-:W-:Y:S01]  /*13b10*/  IMAD.WIDE.U32 R2, R6.reuse, UR4, RZ ;  /* 0x0000000406027c25 */ /* 0x040fe2000f8e00ff */
        /* <DEDUP_REMOVED lines=13> */
[-C--:B-1----:R-:W-:Y:S02]  /*13bf0*/  ISETP.GE.AND P2, PT, R10, R8.reuse, PT ;  /* 0x000000080a00720c */ /* 0x082fe40003f46270 */
[----:B------:R-:W-:Y:S01]  /*13c00*/  IMAD R6, R18, UR5, R6 ;  /* 0x0000000512067c24 */ /* 0x000fe2000f8e0206 */
[----:B------:R-:W-:Y:S02]  /*13c10*/  IADD3 R5, P1, R2, UR6, RZ ;  /* 0x0000000602057c10 */ /* 0x000fe4000ff3e0ff */
[----:B------:R-:W-:-:S02]  /*13c20*/  ISETP.GE.AND P3, PT, R9, R8, PT ;  /* 0x000000080900720c */ /* 0x000fc40003f66270 */
[----:B------:R-:W-:Y:S02]  /*13c30*/  IADD3.X R6, R3, UR7, R6, P1, !PT ;  /* 0x0000000703067c10 */ /* 0x000fe40008ffe406 */
[----:B------:R-:W-:Y:S01]  /*13c40*/  ISETP.GE.AND P5, PT, R29, R8, PT ;  /* 0x000000081d00720c */ /* 0x000fe20003fa6270 */
[----:B------:R-:W-:-:S12]  /*13c50*/  BRA.DIV UR4, `(.L_x_1145) ;  /* 0x0000003e04187947 */ /* 0x000fd8000b800000 */
        /* <DEDUP_REMOVED lines=12> */
.L_x_1229:
        /* <DEDUP_REMOVED lines=10> */
.L_x_1146:
        /* <DEDUP_REMOVED lines=11> */
.L_x_1147:
[----:B------:R0:W-:Y:S02]  /*13e70*/  SYNCS.ARRIVE.TRANS64.A1T0 RZ, [R4+URZ+0x19c30], RZ ;  /* 0x019c30ff04ff79a7 */ /* 0x0001e4000810003f */
[----:B------:R-:W-:Y:S05]  /*13e80*/  WARPSYNC.ALL ;  /* 0x0000000000007948 */ /* 0x000fea0003800000 */
[----:B------:R-:W-:Y:S01]  /*13e90*/  ULDC.64 UR4, c[0x0][0x298] ;  /* 0x0000a60000047ab9 */ /* 0x000fe20000000a00 */
[----:B------:R-:W-:Y:S01]  /*13ea0*/  VIADD R2, R22, 0xf000 ;  /* 0x0000f00016027836 */ /* 0x000fe20000000000 */
[----:B------:R-:W-:Y:S01]  /*13eb0*/  SHF.R.S32.HI R0, RZ, 0x1f, R17 ;  /* 0x0000001fff007819 */ /* 0x000fe20000011411 */
[----:B0-23--:R-:W-:Y:S01]  /*13ec0*/  IMAD.WIDE.U32 R4, R17, UR4, RZ ;  /* 0x0000000411047c25 */ /* 0x00dfe2000f8e00ff */
[----:B------:R-:W-:Y:S01]  /*13ed0*/  BSSY B6, `(.L_x_1148) ;  /* 0x0000018000067945 */ /* 0x000fe20003800000 */
[----:B------:R-:W-:Y:S01]  /*13ee0*/  BAR.SYNC.DEFER_BLOCKING 0x8, 0x200 ;  /* 0x0208000000007b1d */ /* 0x000fe20000010000 */
[----:B------:R-:W-:Y:S01]  /*13ef0*/  LOP3.LUT P0, RZ, R2, 0x9f, RZ, 0xc0, !PT ;  /* 0x0000009f02ff7812 */ /* 0x000fe2000780c0ff */
[----:B------:R-:W-:-:S04]  /*13f00*/  IMAD R0, R0, UR4, RZ ;  /* 0x0000000400007c24 */ /* 0x000fc8000f8e02ff */
[----:B------:R-:W-:Y:S01]  /*13f10*/  IMAD R0, R17, UR5, R0 ;  /* 0x0000000511007c24 */ /* 0x000fe2000f8e0200 */
[----:B------:R0:W-:Y:S03]  /*13f20*/  STL.64 [R1+0x18], R4 ;  /* 0x0000180401007387 */ /* 0x0001e60000100a00 */
[----:B------:R-:W-:-:S04]  /*13f30*/  IMAD.IADD R17, R5, 0x1, R0 ;  /* 0x0000000105117824 */ /* 0x000fc800078e0200 */
[----:B------:R-:W-:Y:S05]  /*13f40*/  @!P0 BRA `(.L_x_1149) ;  /* 0x0000000000408947 */ /* 0x000fea0003800000 */
[----:B------:R-:W-:Y:S01]  /*13f50*/  MOV R2, 0x0 ;  /* 0x0000000000027802 */ /* 0x000fe20000000f00 */
[----:B------:R-:W-:Y:S01]  /*13f60*/  ULDC.64 UR6, c[0x4][0x98] ;  /* 0x0100260000067ab9 */ /* 0x000fe20000000a00 */
[----:B------:R-:W-:Y:S01]  /*13f70*/  ULDC.64 UR8, c[0x4][0xa0] ;  /* 0x0100280000087ab9 */ /* 0x000fe20000000a00 */
[----:B------:R-:W-:Y:S01]  /*13f80*/  ULDC.64 UR4, c[0x4][0x28] ;  /* 0x01000a0000047ab9 */ /* 0x000fe20000000a00 */
[----:B0-----:R-:W-:Y:S02]  /*13f90*/  IMAD.U32 R4, RZ, RZ, UR6 ;  /* 0x00000006ff047e24 */ /* 0x001fe4000f8e00ff */
        /* <DEDUP_REMOVED lines=11> */
.L_x_1149:
[----:B------:R-:W-:Y:S05]  /*14050*/  BSYNC B6 ;  /* 0x0000000000067941 */ /* 0x000fea0003800000 */
.L_x_1148:
[----:B------:R-:W2:Y:S01]  /*14060*/  LDL.LU.64 R20, [R1+0x18] ;  /* 0x0000180001147983 */ /* 0x000ea20000300a00 */
[----:B------:R-:W-:Y:S01]  /*14070*/  UISETP.NE.AND UP0, UPT, UR46, URZ, UPT ;  /* 0x0000003f2e00728c */ /* 0x000fe2000bf05270 */
[----:B------:R-:W-:Y:S01]  /*14080*/  LOP3.LUT P6, RZ, R23, 0x20, RZ, 0xc0, !PT ;  /* 0x0000002017ff7812 */ /* 0x000fe200078cc0ff */
[----:B------:R-:W-:Y:S01]  /*14090*/  ULDC.64 UR4, c[0x0][0x2d8] ;  /* 0x0000b60000047ab9 */ /* 0x000fe20000000a00 */
[----:B------:R1:W5:Y:S01]  /*140a0*/  LDL R10, [R1+0x14] ;  /* 0x00001400010a7983 */ /* 0x0003620000100800 */
[----:B0-----:R-:W-:Y:S01]  /*140b0*/  SHF.R.S32.HI R4, RZ, 0x1f, R19 ;  /* 0x0000001fff047819 */ /* 0x001fe20000011413 */
[----:B------:R-:W-:Y:S01]  /*140c0*/  IMAD.MOV.U32 R3, RZ, RZ, R17 ;  /* 0x000000ffff037224 */ /* 0x000fe200078e0011 */
[----:B------:R-:W-:Y:S01]  /*140d0*/  PLOP3.LUT P0, PT, PT, PT, UP0, 0x80, 0x0 ;  /* 0x000000000000781c */ /* 0x000fe20003f0f008 */
[----:B------:R-:W-:Y:S01]  /*140e0*/  IMAD R5, R28, UR4, RZ ;  /* 0x000000041c057c24 */ /* 0x000fe2000f8e02ff */
[----:B------:R-:W-:Y:S01]  /*140f0*/  SEL R4, R4, RZ, !P6 ;  /* 0x000000ff04047207 */ /* 0x000fe20007000000 */
[----:B------:R-:W0:Y:S01]  /*14100*/  LDC R9, c[0x0][0x448] ;  /* 0x00011200ff097b82 */ /* 0x000e220000000800 */
[----:B------:R-:W-:Y:S01]  /*14110*/  SEL R0, R19, RZ, !P6 ;  /* 0x000000ff13007207 */ /* 0x000fe20007000000 */
[----:B------:R-:W-:Y:S01]  /*14120*/  IMAD R5, R18, UR5, R5 ;  /* 0x0000000512057c24 */ /* 0x000fe2000f8e0205 */
[----:B------:R-:W-:Y:S01]  /*14130*/  ULDC.64 UR6, c[0x0][0x2c8] ;  /* 0x0000b20000067ab9 */ /* 0x000fe20000000a00 */
[----:B------:R-:W-:Y:S01]  /*14140*/  ULDC.64 UR8, c[0x0][0x280] ;  /* 0x0000a00000087ab9 */ /* 0x000fe20000000a00 */
[----:B------:R-:W-:Y:S01]  /*14150*/  @UP0 ULDC UR10, c[0x0][0x44c] ;  /* 0x00011300000a0ab9 */ /* 0x000fe20000000800 */
[----:B------:R-:W-:-:S02]  /*14160*/  LOP3.LUT R12, R29, 0x20, RZ, 0xfc, !PT ;  /* 0x000000201d0c7812 */ /* 0x000fc400078efcff */
[----:B------:R-:W-:Y:S01]  /*14170*/  LOP3.LUT R11, R29, 0x40, RZ, 0xfc, !PT ;  /* 0x000000401d0b7812 */ /* 0x000fe200078efcff */
[----:B--2---:R-:W-:Y:S01]  /*14180*/  IMAD.MOV.U32 R2, RZ, RZ, R20 ;  /* 0x000000ffff027224 */ /* 0x004fe200078e0014 */
[----:B------:R-:W2:Y:S03]  /*14190*/  S2R R21, SR_TID.X ;  /* 0x0000000000157919 */ /* 0x000ea60000002100 */
[----:B------:R-:W-:Y:S01]  /*141a0*/  IMAD.WIDE.U32 R2, R18, UR4, R2 ;  /* 0x0000000412027c25 */ /* 0x000fe2000f8e0002 */
[----:B------:R-:W3:Y:S01]  /*141b0*/  S2R R20, SR_TID.X ;  /* 0x0000000000147919 */ /* 0x000ee20000002100 */
[----:B------:R-:W-:Y:S02]  /*141c0*/  ULDC.64 UR4, c[0x0][0x2e0] ;  /* 0x0000b80000047ab9 */ /* 0x000fe40000000a00 */
[----:B------:R-:W-:Y:S02]  /*141d0*/  IMAD.IADD R3, R3, 0x1, R5 ;  /* 0x0000000103037824 */ /* 0x000fe400078e0205 */
[----:B------:R-:W-:-:S02]  /*141e0*/  IMAD R4, R4, UR4, RZ ;  /* 0x0000000404047c24 */ /* 0x000fc4000f8e02ff */
[----:B------:R-:W-:Y:S01]  /*141f0*/  IMAD.WIDE.U32 R2, R0, UR4, R2 ;  /* 0x0000000400027c25 */ /* 0x000fe2000f8e0002 */
[----:B------:R-:W-:-:S03]  /*14200*/  @UP0 ULDC UR4, c[0x0][0x44c] ;  /* 0x0001130000040ab9 */ /* 0x000fc60000000800 */
[----:B------:R-:W-:Y:S02]  /*14210*/  IMAD R5, R0, UR5, R4 ;  /* 0x0000000500057c24 */ /* 0x000fe4000f8e0204 */
[----:B--2---:R-:W-:Y:S01]  /*14220*/  IMAD.SHL.U32 R21, R21, 0x40, RZ ;  /* 0x0000004015157824 */ /* 0x004fe200078e00ff */
[----:B---3--:R-:W-:-:S04]  /*14230*/  LOP3.LUT R20, R20, 0x7f, RZ, 0xc0, !PT ;  /* 0x0000007f14147812 */ /* 0x008fc800078ec0ff */
[----:B------:R-:W-:Y:S02]  /*14240*/  LOP3.LUT R21, R21, 0x40, RZ, 0xc0, !PT ;  /* 0x0000004015157812 */ /* 0x000fe400078ec0ff */
[----:B------:R-:W-:-:S04]  /*14250*/  SHF.R.U32.HI R20, RZ, 0x1, R20 ;  /* 0x00000001ff147819 */ /* 0x000fc80000011614 */
[----:B------:R-:W-:-:S05]  /*14260*/  LOP3.LUT R20, R20, R21, RZ, 0xfc, !PT ;  /* 0x0000001514147212 */ /* 0x000fca00078efcff */
[----:B------:R-:W-:-:S04]  /*14270*/  VIADD R0, R20, UR39 ;  /* 0x0000002714007c36 */ /* 0x000fc80008000000 */
[----:B------:R-:W-:Y:S01]  /*14280*/  @P0 IMAD.HI.U32 R4, R0, UR4, RZ ;  /* 0x0000000400040c27 */ /* 0x000fe2000f8e00ff */
[----:B------:R-:W-:Y:S01]  /*14290*/  PLOP3.LUT P0, PT, PT, PT, UP0, 0x80, 0x0 ;  /* 0x000000000000781c */ /* 0x000fe20003f0f008 */
[----:B------:R-:W-:Y:S02]  /*142a0*/  @UP0 ULDC UR4, c[0x0][0x450] ;  /* 0x0001140000040ab9 */ /* 0x000fe40000000800 */
[----:B------:R-:W-:Y:S02]  /*142b0*/  IMAD.IADD R3, R3, 0x1, R5 ;  /* 0x0000000103037824 */ /* 0x000fe400078e0205 */
[----:B------:R-:W-:-:S08]  /*142c0*/  IMAD.MOV.U32 R5, RZ, RZ, R0 ;  /* 0x000000ffff057224 */ /* 0x000fd000078e0000 */
[----:B------:R-:W-:Y:S01]  /*142d0*/  @P0 SHF.R.U32.HI R5, RZ, UR4, R4 ;  /* 0x00000004ff050c19 */ /* 0x000fe20008011604 */
[----:B------:R-:W-:-:S03]  /*142e0*/  ULDC.64 UR4, c[0x0][0x2d0] ;  /* 0x0000b40000047ab9 */ /* 0x000fc60000000a00 */
[--C-:B------:R-:W-:Y:S01]  /*142f0*/  SHF.R.S32.HI R4, RZ, 0x1f, R5.reuse ;  /* 0x0000001fff047819 */ /* 0x100fe20000011405 */
[----:B------:R-:W-:-:S04]  /*14300*/  IMAD.MOV R6, RZ, RZ, -R5 ;  /* 0x000000ffff067224 */ /* 0x000fc800078e0a05 */
[----:B------:R-:W-:Y:S02]  /*14310*/  IMAD R4, R4, UR4, RZ ;  /* 0x0000000404047c24 */ /* 0x000fe4000f8e02ff */
[----:B0-----:R-:W-:Y:S02]  /*14320*/  IMAD R6, R9, R6, R0 ;  /* 0x0000000609067224 */ /* 0x001fe400078e0200 */
[C---:B------:R-:W-:Y:S02]  /*14330*/  IMAD R7, R5.reuse, UR5, R4 ;  /* 0x0000000505077c24 */ /* 0x040fe4000f8e0204 */
[----:B------:R-:W-:-:S04]  /*14340*/  IMAD.WIDE.U32 R4, R5, UR4, R2 ;  /* 0x0000000405047c25 */ /* 0x000fc8000f8e0002 */
[----:B------:R-:W-:Y:S01]  /*14350*/  IMAD.IADD R5, R5, 0x1, R7 ;  /* 0x0000000105057824 */ /* 0x000fe200078e0207 */
        /* <DEDUP_REMOVED lines=24> */
[----:B------:R-:W-:-:S04]  /*144e0*/  IMAD.WIDE.U32 R2, R0, UR6, R2 ;  /* 0x0000000600027c25 */ /* 0x000fc8000f8e0002 */
[----:B------:R-:W-:Y:S01]  /*144f0*/  IMAD R5, R0, UR7, R5 ;  /* 0x0000000700057c24 */ /* 0x000fe2000f8e0205 */
[----:B------:R-:W-:Y:S01]  /*14500*/  IADD3 R8, P0, R2, UR8, RZ ;  /* 0x0000000802087c10 */ /* 0x000fe2000ff1e0ff */
[----:B------:R-:W-:Y:S01]  /*14510*/  UMOV UR5, 0xffffffff ;  /* 0xffffffff00057882 */ /* 0x000fe20000000000 */
[----:B0-----:R-:W-:Y:S02]  /*14520*/  LOP3.LUT R20, R20, 0x7f, RZ, 0xc0, !PT ;  /* 0x0000007f14147812 */ /* 0x001fe400078ec0ff */
[----:B------:R-:W-:Y:S02]  /*14530*/  IADD3.X R7, R3, UR9, R5, P0, !PT ;  /* 0x0000000903077c10 */ /* 0x000fe400087fe405 */
[----:B------:R-:W-:Y:S02]  /*14540*/  ISETP.GE.AND P3, PT, R29, UR4, PT ;  /* 0x000000041d007c0c */ /* 0x000fe4000bf66270 */
[----:B------:R-:W-:Y:S02]  /*14550*/  ISETP.GE.AND P2, PT, R12, UR4, PT ;  /* 0x000000040c007c0c */ /* 0x000fe4000bf46270 */
[----:B------:R-:W-:-:S02]  /*14560*/  ISETP.GE.AND P0, PT, R11, UR4, PT ;  /* 0x000000040b007c0c */ /* 0x000fc4000bf06270 */
[----:B------:R-:W-:Y:S01]  /*14570*/  SHF.R.U32.HI R17, RZ, 0x1, R20 ;  /* 0x00000001ff117819 */ /* 0x000fe20000011614 */
[----:B-1----:R-:W-:Y:S10]  /*14580*/  BRA.DIV UR5, `(.L_x_1150) ;  /* 0x0000003605707947 */ /* 0x002ff4000b800000 */
[----:B------:R-:W0:Y:S01]  /*14590*/  SHFL.IDX PT, R3, R6, RZ, 0x1e1f ;  /* 0x001e1fff06037589 */ /* 0x000e2200000e0000 */
[----:B------:R-:W-:Y:S02]  /*145a0*/  IMAD R0, R9, UR37, RZ ;  /* 0x0000002509007c24 */ /* 0x000fe4000f8e02ff */
[----:B------:R-:W-:Y:S01]  /*145b0*/  VIADD R5, R17, UR39 ;  /* 0x0000002711057c36 */ /* 0x000fe20008000000 */
        /* <DEDUP_REMOVED lines=20> */
[----:B0---4-:R0:W1:Y:S02]  /*14700*/  SHFL.IDX PT, R2, R8, RZ, 0x1e1f ;  /* 0x001e1fff08027589 */ /* 0x01106400000e0000 */
.L_x_1236:
        /* <DEDUP_REMOVED lines=12> */
.L_x_1152:
[----:B------:R-:W-:Y:S05]  /*147d0*/  BSYNC B0 ;  /* 0x0000000000007941 */ /* 0x000fea0003800000 */
.L_x_1151:
[----:B------:R-:W-:Y:S01]  /*147e0*/  NOP ;  /* 0x0000000000007918 */ /* 0x000fe20000000000 */
[----:B------:R-:W-:-:S13]  /*147f0*/  PLOP3.LUT P0, PT, PT, PT, PT, 0x80, 0x0 ;  /* 0x000000000000781c */ /* 0x000fda0003f0f070 */
.L_x_1153:
        /* <DEDUP_REMOVED lines=18> */
.L_x_1237:
[----:B------:R-:W-:Y:S05]  /*14920*/  BSYNC B0 ;  /* 0x0000000000007941 */ /* 0x000fea0003800000 */
.L_x_1154:
[----:B------:R-:W-:-:S04]  /*14930*/  UIADD3 UR4, UR41, -0x2, URZ ;  /* 0xfffffffe29047890 */ /* 0x000fc8000fffe03f */
[----:B------:R-:W-:-:S06]  /*14940*/  UISETP.GE.AND UP0, UPT, UR4, UR42, UPT ;  /* 0x0000002a0400728c */ /* 0x000fcc000bf06270 */
[----:B------:R-:W-:-:S13]  /*14950*/  PLOP3.LUT P0, PT, PT, PT, UP0, 0x80, 0x0 ;  /* 0x000000000000781c */ /* 0x000fda0003f0f008 */
[----:B------:R-:W-:Y:S05]  /*14960*/  @!P0 BRA `(.L_x_1156) ;  /* 0x0000001000148947 */ /* 0x000fea0003800000 */
[----:B------:R-:W-:Y:S02]  /*14970*/  IMAD.MOV.U32 R4, RZ, RZ, R24 ;  /* 0x000000ffff047224 */ /* 0x000fe400078e0018 */
[----:B------:R-:W-:Y:S02]  /*14980*/  IMAD.MOV.U32 R5, RZ, RZ, R25 ;  /* 0x000000ffff057224 */ /* 0x000fe400078e0019 */
[----:B------:R-:W-:-:S07]  /*14990*/  IMAD.U32 R20, RZ, RZ, UR4 ;  /* 0x00000004ff147e24 */ /* 0x000fce000f8e00ff */
.L_x_1176:
[----:B0-2---:R-:W2:Y:S01]  /*149a0*/  LDL R8, [R1] ;  /* 0x0000000001087983 */ /* 0x005ea20000100800 */
[----:B------:R-:W0:Y:S01]  /*149b0*/  LDC R3, c[0x0][0x430] ;  /* 0x00010c00ff037b82 */ /* 0x000e220000000800 */
[----:B-1----:R-:W1:Y:S01]  /*149c0*/  S2R R2, SR_TID.X ;  /* 0x0000000000027919 */ /* 0x002e620000002100 */
[----:B0-----:R-:W-:Y:S02]  /*149d0*/  ISETP.NE.AND P0, PT, R3, 0x1, PT ;  /* 0x000000010300780c */ /* 0x001fe40003f05270 */
[----:B-1----:R-:W-:-:S11]  /*149e0*/  LOP3.LUT R0, R2, 0x7f, RZ, 0xc0, !PT ;  /* 0x0000007f02007812 */ /* 0x002fd600078ec0ff */
[----:B------:R-:W0:Y:S01]  /*149f0*/  @P0 LDC R6, c[0x0][0x434] ;  /* 0x00010d00ff060b82 */ /* 0x000e220000000800 */
[----:B------:R-:W-:Y:S01]  /*14a00*/  SHF.R.U32.HI R3, RZ, 0x1, R0 ;  /* 0x00000001ff037819 */ /* 0x000fe20000011600 */
[----:B------:R-:W-:-:S06]  /*14a10*/  IMAD.SHL.U32 R2, R2, 0x40, RZ ;  /* 0x0000004002027824 */ /* 0x000fcc00078e00ff */
[----:B------:R-:W1:Y:S01]  /*14a20*/  @P0 LDC R0, c[0x0][0x438] ;  /* 0x00010e00ff000b82 */ /* 0x000e620000000800 */
[----:B------:R-:W-:Y:S01]  /*14a30*/  IMAD R3, R20, 0x80, R3 ;  /* 0x0000008014037824 */ /* 0x000fe200078e0203 */
[----:B------:R-:W-:-:S04]  /*14a40*/  LOP3.LUT R2, R2, 0x40, RZ, 0xc0, !PT ;  /* 0x0000004002027812 */ /* 0x000fc800078ec0ff */
[----:B------:R-:W-:-:S05]  /*14a50*/  IADD3 R3, R2, UR36, R3 ;  /* 0x0000002402037c10 */ /* 0x000fca000fffe003 */
[----:B------:R-:W-:Y:S02]  /*14a60*/  IMAD.MOV.U32 R2, RZ, RZ, R3 ;  /* 0x000000ffff027224 */ /* 0x000fe400078e0003 */
[----:B0-----:R-:W-:Y:S01]  /*14a70*/  @P0 IMAD.HI.U32 R6, R3, R6, RZ ;  /* 0x0000000603060227 */ /* 0x001fe200078e00ff */
[----:B------:R-:W-:Y:S05]  /*14a80*/  YIELD ;  /* 0x0000000000007946 */ /* 0x000fea0003800000 */
[----:B------:R-:W-:Y:S01]  /*14a90*/  ULDC UR4, c[0x0][0x430] ;  /* 0x00010c0000047ab9 */ /* 0x000fe20000000800 */
[----:B-1----:R-:W-:-:S05]  /*14aa0*/  @P0 SHF.R.U32.HI R2, RZ, R0, R6 ;  /* 0x00000000ff020219 */ /* 0x002fca0000011606 */
[----:B------:R-:W-:-:S04]  /*14ab0*/  IMAD.MOV R7, RZ, RZ, -R2 ;  /* 0x000000ffff077224 */ /* 0x000fc800078e0a02 */
[----:B------:R-:W-:Y:S01]  /*14ac0*/  IMAD R7, R7, UR4, R3 ;  /* 0x0000000407077c24 */ /* 0x000fe2000f8e0203 */
[----:B------:R-:W-:Y:S01]  /*14ad0*/  ULDC.64 UR4, c[0x0][0x428] ;  /* 0x00010a0000047ab9 */ /* 0x000fe20000000a00 */
[----:B------:R-:W-:-:S03]  /*14ae0*/  SHF.R.S32.HI R3, RZ, 0x1f, R2 ;  /* 0x0000001fff037819 */ /* 0x000fc60000011402 */
[----:B------:R-:W-:-:S04]  /*14af0*/  IMAD.WIDE.U32 R2, R27, UR4, R2 ;  /* 0x000000041b027c25 */ /* 0x000fc8000f8e0002 */
[----:B--2---:R-:W-:-:S04]  /*14b00*/  IMAD R0, R8, UR4, RZ ;  /* 0x0000000408007c24 */ /* 0x004fc8000f8e02ff */
[----:B------:R-:W-:Y:S01]  /*14b10*/  IMAD R0, R27, UR5, R0 ;  /* 0x000000051b007c24 */ /* 0x000fe2000f8e0200 */
[----:B------:R-:W-:Y:S02]  /*14b20*/  ULDC.64 UR4, c[0x0][0x418] ;  /* 0x0001060000047ab9 */ /* 0x000fe40000000a00 */
[----:B------:R-:W-:Y:S01]  /*14b30*/  LEA R8, P0, R2, UR4, 0x2 ;  /* 0x0000000402087c11 */ /* 0x000fe2000f8010ff */
[----:B------:R-:W-:-:S05]  /*14b40*/  IMAD.IADD R0, R0, 0x1, R3 ;  /* 0x0000000100007824 */ /* 0x000fca00078e0203 */
[----:B------:R-:W-:-:S05]  /*14b50*/  LEA.HI.X R9, R2, UR5, R0, 0x2, P0 ;  /* 0x0000000502097c11 */ /* 0x000fca00080f1400 */
[----:B------:R-:W2:Y:S01]  /*14b60*/  LDG.E R8, desc[UR54][R8.64] ;  /* 0x0000003608087981 */ /* 0x000ea2000c1e1900 */
[----:B------:R-:W-:Y:S02]  /*14b70*/  IMAD.U32 R10, RZ, RZ, UR43 ;  /* 0x0000002bff0a7e24 */ /* 0x000fe4000f8e00ff */
[----:B------:R-:W-:-:S03]  /*14b80*/  VIADD R24, R4, 0x1 ;  /* 0x0000000104187836 */ /* 0x000fc60000000000 */
[----:B------:R-:W-:Y:S02]  /*14b90*/  ISETP.NE.AND P2, PT, R10, 0x3, PT ;  /* 0x000000030a00780c */ /* 0x000fe40003f45270 */
[----:B------:R-:W-:Y:S01]  /*14ba0*/  ISETP.NE.AND P0, PT, R24, 0x2, PT ;  /* 0x000000021800780c */ /* 0x000fe20003f05270 */
[----:B------:R-:W-:-:S03]  /*14bb0*/  IMAD.MOV.U32 R0, RZ, RZ, R20 ;  /* 0x000000ffff007224 */ /* 0x000fc600078e0014 */
[----:B------:R-:W-:Y:S01]  /*14bc0*/  SEL R25, RZ, 0x1, P0 ;  /* 0x00000001ff197807 */ /* 0x000fe20000000000 */
[----:B------:R-:W-:Y:S01]  /*14bd0*/  VIADD R20, R20, 0xffffffff ;  /* 0xffffffff14147836 */ /* 0x000fe20000000000 */
[----:B------:R-:W-:Y:S02]  /*14be0*/  ISETP.GT.AND P1, PT, R0, UR42, PT ;  /* 0x0000002a00007c0c */ /* 0x000fe4000bf24270 */
[----:B------:R-:W-:Y:S02]  /*14bf0*/  SEL R24, R24, RZ, P0 ;  /* 0x000000ff18187207 */ /* 0x000fe40000000000 */
[----:B------:R-:W-:Y:S02]  /*14c00*/  LOP3.LUT R25, R5, R25, RZ, 0x3c, !PT ;  /* 0x0000001905197212 */ /* 0x000fe400078e3cff */
[----:B--2---:R-:W-:Y:S01]  /*14c10*/  SHF.R.S32.HI R17, RZ, 0x1f, R8 ;  /* 0x0000001fff117819 */ /* 0x004fe20000011408 */
[----:B------:R-:W-:Y:S06]  /*14c20*/  @!P2 BRA `(.L_x_1157) ;  /* 0x000000000004a947 */ /* 0x000fec0003800000 */
[----:B------:R-:W-:Y:S01]  /*14c30*/  BPT.TRAP 0x1 ;  /* 0x000000040000795c */ /* 0x000fe20000300000 */
.L_x_1157:
[----:B------:R-:W-:Y:S01]  /*14c40*/  IMAD R0, R24, 0x8, R22 ;  /* 0x0000000818007824 */ /* 0x000fe200078e0216 */
[----:B------:R-:W-:Y:S01]  /*14c50*/  SHF.L.U32 R10, R25, 0x1f, RZ ;  /* 0x0000001f190a7819 */ /* 0x000fe200000006ff */
[----:B------:R-:W-:Y:S01]  /*14c60*/  BSSY B0, `(.L_x_1158) ;  /* 0x0000004000007945 */ /* 0x000fe20003800000 */
[----:B------:R-:W-:Y:S02]  /*14c70*/  SHF.R.S32.HI R9, RZ, 0x1f, R7 ;  /* 0x0000001fff097819 */ /* 0x000fe40000011407 */
[----:B------:R-:W0:Y:S02]  /*14c80*/  SYNCS.PHASECHK.TRANS64.TRYWAIT P0, [R0+URZ+0x19c80], R10 ;  /* 0x019c800a000075a7 */ /* 0x000e24000800017f */
[----:B0-----:R-:W-:Y:S05]  /*14c90*/  @!P0 BRA `(.L_x_1159) ;  /* 0x0000003000b08947 */ /* 0x001fea0003800000 */
.L_x_1238:
[----:B------:R-:W-:Y:S05]  /*14ca0*/  BSYNC B0 ;  /* 0x0000000000007941 */ /* 0x000fea0003800000 */
.L_x_1158:
        /* <DEDUP_REMOVED lines=16> */
[----:B------:R-:W-:Y:S01]  /*14db0*/  IMAD.IADD R3, R3, 0x1, R6 ;  /* 0x0000000103037824 */ /* 0x000fe200078e0206 */
[-C--:B-1----:R-:W-:Y:S01]  /*14dc0*/  ISETP.GE.AND P2, PT, R13, R11.reuse, PT ;  /* 0x0000000b0d00720c */ /* 0x082fe20003f46270 */
[----:B------:R-:W-:Y:S01]  /*14dd0*/  IMAD R26, R18, UR5, R26 ;  /* 0x00000005121a7c24 */ /* 0x000fe2000f8e021a */
[-C--:B------:R-:W-:Y:S01]  /*14de0*/  ISETP.GE.AND P3, PT, R12, R11.reuse, PT ;  /* 0x0000000b0c00720c */ /* 0x080fe20003f66270 */
[----:B------:R-:W-:Y:S01]  /*14df0*/  IMAD.WIDE.U32 R2, R18, UR4, R2 ;  /* 0x0000000412027c25 */ /* 0x000fe2000f8e0002 */
[----:B------:R-:W-:Y:S01]  /*14e00*/  UMOV UR4, 0xffffffff ;  /* 0xffffffff00047882 */ /* 0x000fe20000000000 */
[----:B------:R-:W-:-:S02]  /*14e10*/  ISETP.GE.AND P4, PT, R29, R11, PT ;  /* 0x0000000b1d00720c */ /* 0x000fc40003f86270 */
        /* <DEDUP_REMOVED lines=14> */
.L_x_1244:
        /* <DEDUP_REMOVED lines=10> */
.L_x_1161:
        /* <DEDUP_REMOVED lines=11> */
.L_x_1162:
[----:B------:R2:W-:Y:S01]  /*15050*/  SYNCS.ARRIVE.TRANS64.A1T0 RZ, [R0+URZ+0x19c70], RZ ;  /* 0x019c70ff00ff79a7 */ /* 0x0005e2000810003f */
[----:B------:R-:W-:Y:S05]  /*15060*/  @!P3 BRA `(.L_x_1163) ;  /* 0x000000000004b947 */ /* 0x000fea0003800000 */
[----:B------:R-:W-:Y:S01]  /*15070*/  BPT.TRAP 0x1 ;  /* 0x000000040000795c */ /* 0x000fe20000300000 */
.L_x_1163:
[----:B------:R-:W3:Y:S01]  /*15080*/  SYNCS.PHASECHK.TRANS64.TRYWAIT P0, [R0+URZ+0x19c40], R10 ;  /* 0x019c400a000075a7 */ /* 0x000ee2000800017f */
[----:B------:R-:W-:Y:S04]  /*15090*/  BSSY B0, `(.L_x_1164) ;  /* 0x0000002000007945 */ /* 0x000fe80003800000 */
[----:B---3--:R-:W-:Y:S05]  /*150a0*/  @!P0 BRA `(.L_x_1165) ;  /* 0x00000030005c8947 */ /* 0x008fea0003800000 */
.L_x_1245:
[----:B------:R-:W-:Y:S05]  /*150b0*/  BSYNC B0 ;  /* 0x0000000000007941 */ /* 0x000fea0003800000 */
.L_x_1164:
        /* <DEDUP_REMOVED lines=34> */
.L_x_1251:
        /* <DEDUP_REMOVED lines=10> */
.L_x_1167:
        /* <DEDUP_REMOVED lines=11> */
.L_x_1168:
[----:B------:R2:W-:Y:S02]  /*15430*/  SYNCS.ARRIVE.TRANS64.A1T0 RZ, [R0+URZ+0x19c30], RZ ;  /* 0x019c30ff00ff79a7 */ /* 0x0005e4000810003f */
[----:B--23--:R-:W-:-:S05]  /*15440*/  IMAD.U32 R0, RZ, RZ, UR44 ;  /* 0x0000002cff007e24 */ /* 0x00cfca000f8e00ff */
[----:B------:R-:W-:-:S13]  /*15450*/  ISETP.NE.AND P0, PT, R0, 0x3, PT ;  /* 0x000000030000780c */ /* 0x000fda0003f05270 */
[----:B------:R-:W-:Y:S05]  /*15460*/  @!P0 BRA `(.L_x_1169) ;  /* 0x0000000000048947 */ /* 0x000fea0003800000 */
[----:B------:R-:W-:Y:S01]  /*15470*/  BPT.TRAP 0x1 ;  /* 0x000000040000795c */ /* 0x000fe20000300000 */
.L_x_1169:
[----:B------:R-:W-:Y:S01]  /*15480*/  LOP3.LUT R0, R5, 0x1, RZ, 0x3c, !PT ;  /* 0x0000000105007812 */ /* 0x000fe200078e3cff */
[----:B------:R-:W-:Y:S01]  /*15490*/  IMAD R2, R4, 0x8, R22 ;  /* 0x0000000804027824 */ /* 0x000fe200078e0216 */
[----:B------:R-:W-:Y:S02]  /*154a0*/  BSSY B0, `(.L_x_1170) ;  /* 0x0000004000007945 */ /* 0x000fe40003800000 */
[----:B------:R-:W-:-:S04]  /*154b0*/  SHF.L.U32 R0, R0, 0x1f, RZ ;  /* 0x0000001f00007819 */ /* 0x000fc800000006ff */
[----:B------:R-:W0:Y:S02]  /*154c0*/  SYNCS.PHASECHK.TRANS64.TRYWAIT P2, [R2+URZ+0x19c70], R0 ;  /* 0x019c7000020075a7 */ /* 0x000e24000804017f */
[----:B0-----:R-:W-:Y:S05]  /*154d0*/  @!P2 BRA `(.L_x_1171) ;  /* 0x0000002c00fca947 */ /* 0x001fea0003800000 */
.L_x_1252:
[----:B------:R-:W-:Y:S05]  /*154e0*/  BSYNC B0 ;  /* 0x0000000000007941 */ /* 0x000fea0003800000 */
.L_x_1170:
[----:B------:R-:W-:-:S05]  /*154f0*/  IMAD.U32 R3, RZ, RZ, UR43 ;  /* 0x0000002bff037e24 */ /* 0x000fca000f8e00ff */
[----:B------:R-:W-:-:S13]  /*15500*/  ISETP.NE.AND P2, PT, R3, 0x3, PT ;  /* 0x000000030300780c */ /* 0x000fda0003f45270 */
[----:B------:R-:W-:Y:S05]  /*15510*/  @!P2 BRA `(.L_x_1172) ;  /* 0x000000000004a947 */ /* 0x000fea0003800000 */
[----:B------:R-:W-:Y:S01]  /*15520*/  BPT.TRAP 0x1 ;  /* 0x000000040000795c */ /* 0x000fe20000300000 */
.L_x_1172:
[----:B0-----:R-:W-:Y:S01]  /*15530*/  SHF.L.U32 R0, R5, 0x1f, RZ ;  /* 0x0000001f05007819 */ /* 0x001fe200000006ff */
[----:B------:R-:W-:-:S03]  /*15540*/  IMAD R3, R4, 0x3000, RZ ;  /* 0x0000300004037824 */ /* 0x000fc600078e02ff */
[----:B------:R-:W0:Y:S02]  /*15550*/  SYNCS.PHASECHK.TRANS64.TRYWAIT P2, [R2+URZ+0x19c60], R0 ;  /* 0x019c6000020075a7 */ /* 0x000e24000804017f */
[----:B0-----:R-:W-:Y:S05]  /*15560*/  @!P2 BRA `(.L_x_1173) ;  /* 0x0000002c00eca947 */ /* 0x001fea0003800000 */
.L_x_1253:
[----:B------:R-:W0:Y:S04]  /*15570*/  LDL R4, [R1+0x10] ;  /* 0x0000100001047983 */ /* 0x000e280000100800 */
[----:B------:R-:W2:Y:S01]  /*15580*/  LDL R10, [R1+0xc] ;  /* 0x00000c00010a7983 */ /* 0x000ea20000100800 */
[----:B------:R-:W-:Y:S05]  /*15590*/  WARPSYNC.ALL ;  /* 0x0000000000007948 */ /* 0x000fea0003800000 */
[----:B------:R-:W3:Y:S02]  /*155a0*/  S2R R12, SR_TID.X ;  /* 0x00000000000c7919 */ /* 0x000ee40000002100 */
[----:B---3--:R-:W-:Y:S01]  /*155b0*/  LOP3.LUT P2, RZ, R12, 0x4, RZ, 0xc0, !PT ;  /* 0x000000040cff7812 */ /* 0x008fe2000784c0ff */
[----:B------:R-:W-:-:S05]  /*155c0*/  IMAD.MOV.U32 R12, RZ, RZ, 0x40 ;  /* 0x00000040ff0c7424 */ /* 0x000fca00078e00ff */
[----:B------:R-:W-:Y:S02]  /*155d0*/  SEL R12, R12, 0xffffffc0, !P2 ;  /* 0xffffffc00c0c7807 */ /* 0x000fe40005000000 */
[C---:B0-----:R-:W-:Y:S02]  /*155e0*/  LOP3.LUT R0, R3.reuse, R4, RZ, 0xfc, !PT ;  /* 0x0000000403007212 */ /* 0x041fe400078efcff */
        /* <DEDUP_REMOVED lines=21> */
[----:B------:R-:W2:Y:S01]  /*15740*/  LDSM.16.MT88.4 R4, [R0+0x9800] ;  /* 0x009800000004783b */ /* 0x000ea20000004200 */
[----:B0-----:R-:W-:Y:S01]  /*15750*/  IADD3 R3, R12, 0x3000, R3 ;  /* 0x000030000c037810 */ /* 0x001fe20007ffe003 */
[----:B------:R-:W-:-:S05]  /*15760*/  IMAD.U32 R12, RZ, RZ, UR43 ;  /* 0x0000002bff0c7e24 */ /* 0x000fca000f8e00ff */
[----:B------:R-:W-:Y:S02]  /*15770*/  ISETP.NE.AND P2, PT, R12, 0x3, PT ;  /* 0x000000030c00780c */ /* 0x000fe40003f45270 */
[C-C-:B--2---:R-:W-:Y:S02]  /*15780*/  PRMT R8, R4.reuse, 0x6420, R5.reuse ;  /* 0x0000642004087816 */ /* 0x144fe40000000005 */
        /* <DEDUP_REMOVED lines=24> */
.L_x_1174:
[----:B--2---:R2:W-:Y:S01]  /*15910*/  SYNCS.ARRIVE.TRANS64.A1T0 RZ, [R2+URZ+0x19c50], RZ ;  /* 0x019c50ff02ff79a7 */ /* 0x0045e2000810003f */
[----:B------:R-:W-:Y:S06]  /*15920*/  BAR.SYNC.DEFER_BLOCKING 0x2, 0x80 ;  /* 0x0082000000007b1d */ /* 0x000fec0000010000 */
[----:B------:R-:W-:Y:S05]  /*15930*/  @!P0 BRA `(.L_x_1175) ;  /* 0x0000000000048947 */ /* 0x000fea0003800000 */
[----:B------:R-:W-:Y:S01]  /*15940*/  BPT.TRAP 0x1 ;  /* 0x000000040000795c */ /* 0x000fe20000300000 */
.L_x_1175:
[----:B------:R-:W3:Y:S01]  /*15950*/  LDL R0, [R1+0x4] ;  /* 0x0000040001007983 */ /* 0x000ee20000100800 */
[----:B--2---:R-:W-:Y:S02]  /*15960*/  VIADD R2, R2, 0x19c80 ;  /* 0x00019c8002027836 */ /* 0x004fe40000000000 */
[----:B------:R-:W-:Y:S02]  /*15970*/  IMAD.MOV.U32 R4, RZ, RZ, R24 ;  /* 0x000000ffff047224 */ /* 0x000fe400078e0018 */
[----:B------:R-:W-:Y:S01]  /*15980*/  IMAD.MOV.U32 R5, RZ, RZ, R25 ;  /* 0x000000ffff057224 */ /* 0x000fe200078e0019 */
[----:B---3--:R-:W-:-:S04]  /*15990*/  PRMT R2, R0, 0x654, R2 ;  /* 0x0000065400027816 */ /* 0x008fc80000000002 */
[----:B------:R2:W-:Y:S01]  /*159a0*/  SYNCS.ARRIVE.TRANS64.RED.A1T0 RZ, [R2+URZ], RZ ;  /* 0x000000ff02ff79a7 */ /* 0x0005e2000810043f */
[----:B------:R-:W-:Y:S05]  /*159b0*/  @P1 BRA `(.L_x_1176) ;  /* 0xffffffec00f81947 */ /* 0x000fea000383ffff */
.L_x_1156:
[----:B-1----:R-:W2:Y:S01]  /*159c0*/  S2R R0, SR_TID.X ;  /* 0x0000000000007919 */ /* 0x002ea20000002100 */
[----:B------:R-:W-:Y:S01]  /*159d0*/  BSSY B0, `(.L_x_1177) ;  /* 0x0000012000007945 */ /* 0x000fe20003800000 */
[----:B--2---:R-:W-:Y:S01]  /*159e0*/  LOP3.LUT R2, R0, 0x7f, RZ, 0xc0, !PT ;  /* 0x0000007f00027812 */ /* 0x004fe200078ec0ff */
[----:B------:R-:W-:-:S03]  /*159f0*/  IMAD.U32 R0, RZ, RZ, UR44 ;  /* 0x0000002cff007e24 */ /* 0x000fc6000f8e00ff */
[----:B------:R-:W-:Y:S02]  /*15a00*/  ISETP.NE.AND P1, PT, R2, RZ, PT ;  /* 0x000000ff0200720c */ /* 0x000fe40003f25270 */
[----:B------:R-:W-:-:S11]  /*15a10*/  ISETP.NE.AND P0, PT, R0, 0x3, PT ;  /* 0x000000030000780c */ /* 0x000fd60003f05270 */
[----:B------:R-:W-:Y:S05]  /*15a20*/  @P1 BRA `(.L_x_1178) ;  /* 0x0000000000301947 */ /* 0x000fea0003800000 */
[----:B------:R-:W1:Y:S01]  /*15a30*/  S2R R5, SR_LANEID ;  /* 0x0000000000057919 */ /* 0x000e620000000000 */
[----:B------:R-:W-:Y:S01]  /*15a40*/  VOTEU.ANY UR4, UPT, PT ;  /* 0x0000000000047886 */ /* 0x000fe200038e0100 */
[----:B0-----:R-:W0:Y:S01]  /*15a50*/  LDC.64 R2, c[0x0][0xc60] ;  /* 0x00031800ff027b82 */ /* 0x001e220000000a00 */
[----:B------:R-:W1:Y:S02]  /*15a60*/  FLO.U32 R0, UR4 ;  /* 0x0000000400007d00 */ /* 0x000e6400080e0000 */
[----:B-1----:R-:W-:-:S06]  /*15a70*/  ISETP.EQ.U32.AND P1, PT, R0, R5, PT ;  /* 0x000000050000720c */ /* 0x002fcc0003f22070 */
[----:B------:R-:W0:Y:S07]  /*15a80*/  POPC R5, UR4 ;  /* 0x0000000400057d09 */ /* 0x000e2e0008000000 */
[----:B0-----:R-:W2:Y:S01]  /*15a90*/  @P1 ATOMG.E.ADD.STRONG.GPU PT, R3, desc[UR54][R2.64], R5 ;  /* 0x00000005020319a8 */ /* 0x001ea200081ee1f6 */
[----:B------:R-:W0:Y:S02]  /*15aa0*/  S2R R4, SR_LTMASK ;  /* 0x0000000000047919 */ /* 0x000e240000003900 */
[----:B0-----:R-:W-:-:S04]  /*15ab0*/  LOP3.LUT R4, R4, UR4, RZ, 0xc0, !PT ;  /* 0x0000000404047c12 */ /* 0x001fc8000f8ec0ff */
[----:B------:R-:W0:Y:S01]  /*15ac0*/  POPC R7, R4 ;  /* 0x0000000400077309 */ /* 0x000e220000000000 */
[----:B--2---:R-:W0:Y:S02]  /*15ad0*/  SHFL.IDX PT, R0, R3, R0, 0x1f ;  /* 0x00001f0003007589 */ /* 0x004e2400000e0000 */
[----:B0-----:R-:W-:-:S07]  /*15ae0*/  IADD3 R16, R0, UR45, R7 ;  /* 0x0000002d00107c10 */ /* 0x001fce000fffe007 */
.L_x_1178:
[----:B------:R-:W-:Y:S05]  /*15af0*/  BSYNC B0 ;  /* 0x0000000000007941 */ /* 0x000fea0003800000 */
.L_x_1177:
[----:B------:R-:W-:Y:S05]  /*15b00*/  @!P0 BRA `(.L_x_1179) ;  /* 0x0000000000048947 */ /* 0x000fea0003800000 */
[----:B------:R-:W-:Y:S01]  /*15b10*/  BPT.TRAP 0x1 ;  /* 0x000000040000795c */ /* 0x000fe20000300000 */
.L_x_1179:
[----:B------:R-:W-:Y:S01]  /*15b20*/  LOP3.LUT R0, R25, 0x1, RZ, 0x3c, !PT ;  /* 0x0000000119007812 */ /* 0x000fe200078e3cff */
[----:B0-----:R-:W-:Y:S01]  /*15b30*/  IMAD R3, R24, 0x8, R22 ;  /* 0x0000000818037824 */ /* 0x001fe200078e0216 */
[----:B------:R-:W-:Y:S02]  /*15b40*/  BSSY B0, `(.L_x_1180) ;  /* 0x0000004000007945 */ /* 0x000fe40003800000 */
[----:B------:R-:W-:-:S04]  /*15b50*/  SHF.L.U32 R0, R0, 0x1f, RZ ;  /* 0x0000001f00007819 */ /* 0x000fc800000006ff */
[----:B------:R-:W0:Y:S02]  /*15b60*/  SYNCS.PHASECHK.TRANS64.TRYWAIT P1, [R3+URZ+0x19c70], R0 ;  /* 0x019c7000030075a7 */ /* 0x000e24000802017f */
[----:B0-----:R-:W-:Y:S05]  /*15b70*/  @!P1 BRA `(.L_x_1181) ;  /* 0x00000028007c9947 */ /* 0x001fea0003800000 */
.L_x_1254:
[----:B------:R-:W-:Y:S05]  /*15b80*/  BSYNC B0 ;  /* 0x0000000000007941 */ /* 0x000fea0003800000 */
.L_x_1180:
[----:B------:R-:W-:-:S05]  /*15b90*/  IMAD.U32 R2, RZ, RZ, UR43 ;  /* 0x0000002bff027e24 */ /* 0x000fca000f8e00ff */
[----:B------:R-:W-:-:S13]  /*15ba0*/  ISETP.NE.AND P1, PT, R2, 0x3, PT ;  /* 0x000000030200780c */ /* 0x000fda0003f25270 */
[----:B------:R-:W-:Y:S05]  /*15bb0*/  @!P1 BRA `(.L_x_1182) ;  /* 0x0000000000049947 */ /* 0x000fea0003800000 */
[----:B------:R-:W-:Y:S01]  /*15bc0*/  BPT.TRAP 0x1 ;  /* 0x000000040000795c */ /* 0x000fe20000300000 */
.L_x_1182:
[----:B0-----:R-:W-:-:S04]  /*15bd0*/  SHF.L.U32 R0, R25, 0x1f, RZ ;  /* 0x0000001f19007819 */ /* 0x001fc800000006ff */
[----:B------:R-:W0:Y:S02]  /*15be0*/  SYNCS.PHASECHK.TRANS64.TRYWAIT P1, [R3+URZ+0x19c60], R0 ;  /* 0x019c6000030075a7 */ /* 0x000e24000802017f */
[----:B0-----:R-:W-:Y:S05]  /*15bf0*/  @!P1 BRA `(.L_x_1183) ;  /* 0x0000002800709947 */ /* 0x001fea0003800000 */
.L_x_1255:
        /* <DEDUP_REMOVED lines=8> */
[C---:B--2---:R-:W-:Y:S02]  /*15c80*/  LOP3.LUT R5, R2.reuse, R4, RZ, 0xfc, !PT ;  /* 0x0000000402057212 */ /* 0x044fe400078efcff */
        /* <DEDUP_REMOVED lines=50> */
.L_x_1184:
[----:B-1----:R1:W-:Y:S01]  /*15fb0*/  SYNCS.ARRIVE.TRANS64.A1T0 RZ, [R3+URZ+0x19c50], RZ ;  /* 0x019c50ff03ff79a7 */ /* 0x0023e2000810003f */
[----:B------:R-:W-:Y:S06]  /*15fc0*/  BAR.SYNC.DEFER_BLOCKING 0x2, 0x80 ;  /* 0x0082000000007b1d */ /* 0x000fec0000010000 */
[----:B------:R-:W-:Y:S05]  /*15fd0*/  @!P0 BRA `(.L_x_1185) ;  /* 0x0000000000048947 */ /* 0x000fea0003800000 */
[----:B------:R-:W-:Y:S01]  /*15fe0*/  BPT.TRAP 0x1 ;  /* 0x000000040000795c */ /* 0x000fe20000300000 */
.L_x_1185:
        /* <DEDUP_REMOVED lines=9> */
.L_x_1126:
[----:B------:R-:W-:Y:S05]  /*16080*/  BSYNC B7 ;  /* 0x0000000000077941 */ /* 0x000fea0003800000 */
.L_x_1124:
[----:B------:R-:W-:-:S13]  /*16090*/  LOP3.LUT P0, RZ, R23, 0x40, RZ, 0xc0, !PT ;  /* 0x0000004017ff7812 */ /* 0x000fda000780c0ff */
[----:B------:R-:W-:Y:S05]  /*160a0*/  @!P0 BRA `(.L_x_1186) ;  /* 0x0000000000288947 */ /* 0x000fea0003800000 */
[----:B------:R-:W2:Y:S08]  /*160b0*/  S2UR UR4, SR_CgaCtaId ;  /* 0x00000000000479c3 */ /* 0x000eb00000008800 */
[----:B------:R-:W-:Y:S01]  /*160c0*/  BAR.SYNC.DEFER_BLOCKING 0x5, 0x200 ;  /* 0x0148000000007b1d */ /* 0x000fe20000010000 */
[----:B------:R-:W-:Y:S01]  /*160d0*/  MOV R22, 0x400 ;  /* 0x0000040000167802 */ /* 0x000fe20000000f00 */
[----:B--2---:R-:W-:-:S05]  /*160e0*/  IMAD.U32 R0, RZ, RZ, UR4 ;  /* 0x00000004ff007e24 */ /* 0x004fca000f8e00ff */
[----:B------:R-:W-:Y:S01]  /*160f0*/  LEA R22, R0, R22, 0x18 ;  /* 0x0000001600167211 */ /* 0x000fe200078ec0ff */
[----:B------:R-:W-:Y:S04]  /*16100*/  STL [R1+0x4], R0 ;  /* 0x0000040001007387 */ /* 0x000fe80000100800 */
[----:B-----5:R-:W2:Y:S02]  /*16110*/  LDS.128 R16, [R22+0x19cd0] ;  /* 0x019cd00016107984 */ /* 0x020ea40000000c00 */
[----:B--2---:R-:W-:Y:S01]  /*16120*/  R2UR UR4, R17 ;  /* 0x00000000110472ca */ /* 0x004fe200000e0000 */
[----:B------:R-:W-:Y:S06]  /*16130*/  BAR.ARV 0x4, 0x200 ;  /* 0x0108000000007b1d */ /* 0x000fec0000002000 */
[----:B------:R-:W-:Y:S08]  /*16140*/  BRA `(.L_x_1187) ;  /* 0x0000000800c87947 */ /* 0x000ff00003800000 */
.L_x_1186:
[----:B------:R-:W2:Y:S01]  /*16150*/  S2R R0, SR_TID.X ;  /* 0x0000000000007919 */ /* 0x000ea20000002100 */
[----:B------:R-:W-:Y:S01]  /*16160*/  ULDC UR4, c[0x0][0xc3c] ;  /* 0x00030f0000047ab9 */ /* 0x000fe20000000800 */
[----:B------:R-:W-:Y:S01]  /*16170*/  IMAD.MOV.U32 R4, RZ, RZ, RZ ;  /* 0x000000ffff047224 */ /* 0x000fe200078e00ff */
[----:B--2---:R-:W-:-:S04]  /*16180*/  LOP3.LUT R7, R0, 0x1f, RZ, 0xc0, !PT ;  /* 0x0000001f00077812 */ /* 0x004fc800078ec0ff */
[----:B------:R-:W-:Y:S01]  /*16190*/  ISETP.NE.AND P0, PT, R7, 0x1f, PT ;  /* 0x0000001f0700780c */ /* 0x000fe20003f05270 */
[----:B------:R-:W-:-:S05]  /*161a0*/  IMAD.IADD R5, R19, 0x1, R7 ;  /* 0x0000000113057824 */ /* 0x000fca00078e0207 */
[----:B------:R-:W-:Y:S01]  /*161b0*/  ISETP.GE.OR P1, PT, R5, UR4, !P0 ;  /* 0x0000000405007c0c */ /* 0x000fe2000c726670 */
[----:B0-----:R-:W-:Y:S01]  /*161c0*/  SHFL.IDX PT, R8, R16, 0x1, 0x1f ;  /* 0x00201f0010087f89 */ /* 0x001fe200000e0000 */
[----:B------:R-:W-:Y:S01]  /*161d0*/  ISETP.GE.U32.AND P2, PT, R7, 0x2, PT ;  /* 0x000000020700780c */ /* 0x000fe20003f46070 */
[----:B------:R-:W-:-:S10]  /*161e0*/  ULDC UR4, c[0x0][0xc3c] ;  /* 0x00030f0000047ab9 */ /* 0x000fd40000000800 */
[----:B-1----:R-:W0:Y:S02]  /*161f0*/  @!P1 LDC.64 R2, c[0x0][0xc80] ;  /* 0x00032000ff029b82 */ /* 0x002e240000000a00 */
[----:B0-----:R-:W-:-:S05]  /*16200*/  @!P1 IMAD.WIDE R2, R5, 0x4, R2 ;  /* 0x0000000405029825 */ /* 0x001fca00078e0202 */
[----:B------:R-:W2:Y:S01]  /*16210*/  @!P1 LDG.E R4, desc[UR54][R2.64] ;  /* 0x0000003602049981 */ /* 0x000ea2000c1e1900 */
[C---:B------:R-:W-:Y:S02]  /*16220*/  ISETP.NE.AND P1, PT, R7.reuse, RZ, PT ;  /* 0x000000ff0700720c */ /* 0x040fe40003f25270 */
        /* <DEDUP_REMOVED lines=25> */
.L_x_1192:
[----:B------:R-:W-:-:S05]  /*163c0*/  VIADD R19, R19, 0x1f ;  /* 0x0000001f13137836 */ /* 0x000fca0000000000 */
[----:B------:R-:W-:-:S13]  /*163d0*/  ISETP.GE.AND P6, PT, R19, UR4, PT ;  /* 0x0000000413007c0c */ /* 0x000fda000bfc6270 */
[----:B------:R-:W-:Y:S05]  /*163e0*/  @P6 BRA `(.L_x_1189) ;  /* 0x0000000400e06947 */ /* 0x000fea0003800000 */
[----:B------:R-:W0:Y:S01]  /*163f0*/  S2R R2, SR_TID.X ;  /* 0x0000000000027919 */ /* 0x000e220000002100 */
[----:B------:R-:W-:Y:S01]  /*16400*/  BSSY B0, `(.L_x_1190) ;  /* 0x0000009000007945 */ /* 0x000fe20003800000 */
[----:B------:R-:W-:Y:S01]  /*16410*/  IMAD.MOV.U32 R4, RZ, RZ, RZ ;  /* 0x000000ffff047224 */ /* 0x000fe200078e00ff */
[----:B0-----:R-:W-:-:S05]  /*16420*/  LOP3.LUT R2, R2, 0x1f, RZ, 0xc0, !PT ;  /* 0x0000001f02027812 */ /* 0x001fca00078ec0ff */
[----:B------:R-:W-:-:S05]  /*16430*/  IMAD.IADD R5, R19, 0x1, R2 ;  /* 0x0000000113057824 */ /* 0x000fca00078e0202 */
[----:B------:R-:W-:-:S13]  /*16440*/  ISETP.GE.OR P6, PT, R5, UR4, !P0 ;  /* 0x0000000405007c0c */ /* 0x000fda000c7c6670 */
[----:B------:R-:W-:Y:S05]  /*16450*/  @P6 BRA `(.L_x_1191) ;  /* 0x00000000000c6947 */ /* 0x000fea0003800000 */
[----:B------:R-:W0:Y:S02]  /*16460*/  LDC.64 R2, c[0x0][0xc80] ;  /* 0x00032000ff027b82 */ /* 0x000e240000000a00 */
[----:B0-----:R-:W-:-:S05]  /*16470*/  IMAD.WIDE R2, R5, 0x4, R2 ;  /* 0x0000000405027825 */ /* 0x001fca00078e0202 */
[----:B------:R0:W5:Y:S02]  /*16480*/  LDG.E R4, desc[UR54][R2.64] ;  /* 0x0000003602047981 */ /* 0x000164000c1e1900 */
.L_x_1191:
[----:B------:R-:W-:Y:S05]  /*16490*/  BSYNC B0 ;  /* 0x0000000000007941 */ /* 0x000fea0003800000 */
.L_x_1190:
        /* <DEDUP_REMOVED lines=21> */
.L_x_1188:
[----:B------:R-:W-:-:S04]  /*165f0*/  IMAD.IADD R16, R16, 0x1, -R3 ;  /* 0x0000000110107824 */ /* 0x000fc800078e0a03 */
[----:B------:R-:W-:-:S05]  /*16600*/  IMAD R3, R7, R5, R16 ;  /* 0x0000000507037224 */ /* 0x000fca00078e0210 */
[----:B------:R-:W-:Y:S02]  /*16610*/  ISETP.GT.AND P0, PT, R3, R0, PT ;  /* 0x000000000300720c */ /* 0x000fe40003f04270 */
[----:B------:R-:W0:Y:S11]  /*16620*/  LDC.64 R2, c[0x0][0xc90] ;  /* 0x00032400ff027b82 */ /* 0x000e360000000a00 */
[----:B------:R-:W-:-:S04]  /*16630*/  VOTE.ANY R9, PT, !P0 ;  /* 0x0000000000097806 */ /* 0x000fc800040e0100 */
[----:B------:R-:W1:Y:S01]  /*16640*/  POPC R8, R9 ;  /* 0x0000000900087309 */ /* 0x000e620000000000 */
[----:B------:R-:W-:Y:S01]  /*16650*/  ISETP.NE.AND P0, PT, R9, RZ, PT ;  /* 0x000000ff0900720c */ /* 0x000fe20003f05270 */
[----:B-1----:R-:W1:Y:S01]  /*16660*/  SHFL.IDX PT, R4, R4, R8, 0x1f ;  /* 0x00001f0804047589 */ /* 0x002e6200000e0000 */
[----:B------:R-:W-:-:S04]  /*16670*/  IMAD.IADD R19, R8, 0x1, R19 ;  /* 0x0000000108137824 */ /* 0x000fc800078e0213 */
[----:B0-----:R-:W-:-:S05]  /*16680*/  IMAD.WIDE R2, R19, 0x4, R2 ;  /* 0x0000000413027825 */ /* 0x001fca00078e0202 */
[----:B------:R0:W5:Y:S02]  /*16690*/  LDG.E R6, desc[UR54][R2.64] ;  /* 0x0000003602067981 */ /* 0x000164000c1e1900 */
[----:B0-----:R-:W-:Y:S01]  /*166a0*/  IMAD.MOV.U32 R2, RZ, RZ, RZ ;  /* 0x000000ffff027224 */ /* 0x001fe200078e00ff */
[----:B-1----:R-:W-:Y:S01]  /*166b0*/  R2UR UR7, R4 ;  /* 0x00000000040772ca */ /* 0x002fe200000e0000 */
[----:B------:R-:W-:-:S14]  /*166c0*/  @!P0 BRA `(.L_x_1193) ;  /* 0x0000000000088947 */ /* 0x000fdc0003800000 */
[----:B------:R-:W-:-:S06]  /*166d0*/  VIADD R2, R8, 0xffffffff ;  /* 0xffffffff08027836 */ /* 0x000fcc0000000000 */
[----:B------:R0:W1:Y:S02]  /*166e0*/  SHFL.IDX PT, R2, R7, R2, 0x1f ;  /* 0x00001f0207027589 */ /* 0x00006400000e0000 */
.L_x_1193:
[----:B-----5:R-:W-:Y:S02]  /*166f0*/  IMAD R4, R6, UR7, RZ ;  /* 0x0000000706047c24 */ /* 0x020fe4000f8e02ff */
[----:B-1----:R-:W-:-:S03]  /*16700*/  IMAD R16, R2, R5, R16 ;  /* 0x0000000502107224 */ /* 0x002fc600078e0210 */
[----:B0-----:R-:W-:Y:S01]  /*16710*/  IABS R7, R4 ;  /* 0x0000000400077213 */ /* 0x001fe20000000000 */
[----:B------:R-:W-:-:S03]  /*16720*/  IMAD.IADD R0, R0, 0x1, -R16 ;  /* 0x0000000100007824 */ /* 0x000fc600078e0a10 */
[----:B------:R-:W0:Y:S08]  /*16730*/  I2F.RP R9, R7 ;  /* 0x0000000700097306 */ /* 0x000e300000209400 */
[----:B0-----:R-:W0:Y:S02]  /*16740*/  MUFU.RCP R9, R9 ;  /* 0x0000000900097308 */ /* 0x001e240000001000 */
[----:B0-----:R-:W-:-:S06]  /*16750*/  VIADD R10, R9, 0xffffffe ;  /* 0x0ffffffe090a7836 */ /* 0x001fcc0000000000 */
[----:B------:R-:W0:Y:S02]  /*16760*/  F2I.FTZ.U32.TRUNC.NTZ R3, R10 ;  /* 0x0000000a00037305 */ /* 0x000e24000021f000 */
        /* <DEDUP_REMOVED lines=44> */
[----:B------:R-:W-:Y:S01]  /*16a30*/  R2UR UR4, R3 ;  /* 0x00000000030472ca */ /* 0x000fe200000e0000 */
[----:B------:R-:W-:Y:S02]  /*16a40*/  IMAD R3, RZ, RZ, -UR9 ;  /* 0x80000009ff037e24 */ /* 0x000fe4000f8e02ff */
        /* <DEDUP_REMOVED lines=8> */
[----:B------:R-:W-:-:S13]  /*16ad0*/  ISETP.GE.U32.AND P0, PT, R0, R5, PT ;  /* 0x000000050000720c */ /* 0x000fda0003f06070 */
        /* <DEDUP_REMOVED lines=9> */
.L_x_1189:
[----:B------:R-:W0:Y:S01]  /*16b70*/  LDC R19, c[0x0][0xc3c] ;  /* 0x00030f00ff137b82 */ /* 0x000e220000000800 */
[----:B------:R-:W-:Y:S01]  /*16b80*/  IMAD.MOV.U32 R16, RZ, RZ, R0 ;  /* 0x000000ffff107224 */ /* 0x000fe200078e0000 */
[----:B------:R-:W-:Y:S01]  /*16b90*/  UMOV UR4, URZ ;  /* 0x0000003f00047c82 */ /* 0x000fe20008000000 */
[----:B------:R-:W-:-:S07]  /*16ba0*/  IMAD.MOV.U32 R18, RZ, RZ, RZ ;  /* 0x000000ffff127224 */ /* 0x000fce00078e00ff */
.L_x_1194:
[----:B------:R2:W3:Y:S01]  /*16bb0*/  LDL R2, [R1+0x4] ;  /* 0x0000040001027983 */ /* 0x0004e20000100800 */
[----:B------:R-:W1:Y:S02]  /*16bc0*/  S2R R0, SR_TID.X ;  /* 0x0000000000007919 */ /* 0x000e640000002100 */
[----:B-1----:R-:W-:Y:S01]  /*16bd0*/  LOP3.LUT R0, R0, 0x1f, RZ, 0xc0, !PT ;  /* 0x0000001f00007812 */ /* 0x002fe200078ec0ff */
[----:B------:R-:W-:Y:S03]  /*16be0*/  BAR.SYNC.DEFER_BLOCKING 0x4, 0x200 ;  /* 0x0108000000007b1d */ /* 0x000fe60000010000 */
[----:B------:R-:W-:Y:S01]  /*16bf0*/  ISETP.NE.AND P0, PT, R0, RZ, PT ;  /* 0x000000ff0000720c */ /* 0x000fe20003f05270 */
[----:B-----5:R-:W-:-:S12]  /*16c00*/  IMAD.U32 R17, RZ, RZ, UR4 ;  /* 0x00000004ff117e24 */ /* 0x020fd8000f8e00ff */
[----:B------:R-:W-:Y:S01]  /*16c10*/  @!P0 MOV R0, 0x400 ;  /* 0x0000040000008802 */ /* 0x000fe20000000f00 */
[----:B---3--:R-:W1:Y:S03]  /*16c20*/  @!P0 S2R R2, SR_CgaCtaId ;  /* 0x0000000000028919 */ /* 0x008e660000008800 */
[----:B-1----:R-:W-:Y:S01]  /*16c30*/  @!P0 LEA R22, R2, R0, 0x18 ;  /* 0x0000000002168211 */ /* 0x002fe200078ec0ff */
[----:B------:R2:W-:Y:S04]  /*16c40*/  @!P0 STL [R1+0x4], R2 ;  /* 0x0000040201008387 */ /* 0x0005e80000100800 */
[----:B0-----:R2:W-:Y:S01]  /*16c50*/  @!P0 STS.128 [R22+0x19cd0], R16 ;  /* 0x019cd01016008388 */ /* 0x0015e20000000c00 */
[----:B------:R-:W-:Y:S06]  /*16c60*/  BAR.ARV 0x5, 0x200 ;  /* 0x0148000000007b1d */ /* 0x000fec0000002000 */
.L_x_1187:
[----:B------:R-:W-:Y:S02]  /*16c70*/  ULDC UR5, c[0x0][0xc3c] ;  /* 0x00030f0000057ab9 */ /* 0x000fe40000000800 */
[----:B------:R-:W-:-:S13]  /*16c80*/  ISETP.GE.AND P0, PT, R19, UR5, PT ;  /* 0x0000000513007c0c */ /* 0x000fda000bf06270 */
[----:B------:R-:W-:Y:S05]  /*16c90*/  @!P0 BRA `(.L_x_1195) ;  /* 0xffffffb400748947 */ /* 0x000fea000383ffff */
.L_x_1114:
[----:B------:R-:W3:Y:S01]  /*16ca0*/  LDL.LU R0, [R1+0x20] ;  /* 0x0000200001007983 */ /* 0x000ee20000300800 */
[----:B------:R-:W-:Y:S01]  /*16cb0*/  BSSY B0, `(.L_x_1196) ;  /* 0x000000b000007945 */ /* 0x000fe20003800000 */
[----:B------:R-:W4:Y:S01]  /*16cc0*/  S2R R5, SR_CgaCtaId ;  /* 0x0000000000057919 */ /* 0x000f220000008800 */
[----:B---3--:R-:W-:-:S05]  /*16cd0*/  VIADD R0, R0, 0x1 ;  /* 0x0000000100007836 */ /* 0x008fca0000000000 */
[----:B0-2---:R-:W-:-:S04]  /*16ce0*/  LEA.HI R2, R0, R0, RZ, 0x1 ;  /* 0x0000000000027211 */ /* 0x005fc800078f08ff */
[----:B-1----:R-:W-:Y:S02]  /*16cf0*/  LOP3.LUT R3, R2, 0xfffffffe, RZ, 0xc0, !PT ;  /* 0xfffffffe02037812 */ /* 0x002fe400078ec0ff */
[----:B------:R-:W-:-:S03]  /*16d00*/  MOV R2, 0x400 ;  /* 0x0000040000027802 */ /* 0x000fc60000000f00 */
[----:B------:R-:W-:Y:S01]  /*16d10*/  IMAD.IADD R0, R0, 0x1, -R3 ;  /* 0x0000000100007824 */ /* 0x000fe200078e0a03 */
[----:B----4-:R-:W-:-:S04]  /*16d20*/  LEA R5, R5, R2, 0x18 ;  /* 0x0000000205057211 */ /* 0x010fc800078ec0ff */
[----:B------:R-:W-:-:S04]  /*16d30*/  SHF.L.U32 R0, R0, 0x1f, RZ ;  /* 0x0000001f00007819 */ /* 0x000fc800000006ff */
[----:B------:R-:W0:Y:S02]  /*16d40*/  SYNCS.PHASECHK.TRANS64.TRYWAIT P0, [R5+URZ+0x19c20], R0 ;  /* 0x019c2000050075a7 */ /* 0x000e24000800017f */
[----:B0-----:R-:W-:Y:S05]  /*16d50*/  @!P0 BRA `(.L_x_1197) ;  /* 0x00000018002c8947 */ /* 0x001fea0003800000 */
.L_x_1256:
[----:B------:R-:W-:Y:S05]  /*16d60*/  BSYNC B0 ;  /* 0x0000000000007941 */ /* 0x000fea0003800000 */
.L_x_1196:
[----:B------:R-:W-:-:S03]  /*16d70*/  UMOV UR4, 0xffffffff ;  /* 0xffffffff00047882 */ /* 0x000fc60000000000 */
[----:B------:R-:W-:Y:S05]  /*16d80*/  BRA.DIV UR4, `(.L_x_1198) ;  /* 0x0000001a04347947 */ /* 0x000fea000b800000 */
[----:B0-----:R-:W0:Y:S02]  /*16d90*/  S2R R0, SR_TID.X ;  /* 0x0000000000007919 */ /* 0x001e240000002100 */
[----:B0-----:R-:W-:-:S04]  /*16da0*/  SHF.R.U32.HI R0, RZ, 0x5, R0 ;  /* 0x00000005ff007819 */ /* 0x001fc80000011600 */
[----:B------:R-:W-:-:S05]  /*16db0*/  LOP3.LUT R0, R0, 0x3, RZ, 0xc0, !PT ;  /* 0x0000000300007812 */ /* 0x000fca00078ec0ff */
[----:B------:R0:W1:Y:S02]  /*16dc0*/  SHFL.IDX PT, R14, R0, RZ, 0x1f ;  /* 0x00001fff000e7589 */ /* 0x00006400000e0000 */
.L_x_1259:
[----:B-1----:R-:W-:Y:S01]  /*16dd0*/  ISETP.NE.AND P0, PT, R14, RZ, PT ;  /* 0x000000ff0e00720c */ /* 0x002fe20003f05270 */
[----:B------:R-:W-:-:S12]  /*16de0*/  BSSY B0, `(.L_x_1199) ;  /* 0x000002c000007945 */ /* 0x000fd80003800000 */
[----:B------:R-:W-:Y:S05]  /*16df0*/  @P0 BRA `(.L_x_1200) ;  /* 0x0000000000a80947 */ /* 0x000fea0003800000 */
[----:B------:R-:W-:-:S03]  /*16e00*/  UMOV UR4, 0xffffffff ;  /* 0xffffffff00047882 */ /* 0x000fc60000000000 */
[----:B------:R-:W-:Y:S05]  /*16e10*/  BRA.DIV UR4, `(.L_x_1201) ;  /* 0x0000001a04447947 */ /* 0x000fea000b800000 */
[----:B------:R-:W-:-:S13]  /*16e20*/  ELECT P6, URZ, PT ;  /* 0x00000000003f782f */ /* 0x000fda00038c0000 */
.L_x_1262:
[----:B------:R-:W-:Y:S05]  /*16e30*/  @!P6 BRA `(.L_x_1200) ;  /* 0x000000000098e947 */ /* 0x000fea0003800000 */
[----:B------:R-:W-:-:S06]  /*16e40*/  ULOP3.LUT UR4, UR38, 0x2, URZ, 0xfc, !UPT ;  /* 0x0000000226047892 */ /* 0x000fcc000f8efc3f */
[----:B0-----:R-:W-:-:S05]  /*16e50*/  IMAD.U32 R0, RZ, RZ, UR4 ;  /* 0x00000004ff007e24 */ /* 0x001fca000f8e00ff */
[----:B------:R-:W-:-:S13]  /*16e60*/  ISETP.NE.AND P0, PT, R0, 0x3, PT ;  /* 0x000000030000780c */ /* 0x000fda0003f05270 */
[----:B------:R-:W-:Y:S05]  /*16e70*/  @!P0 BRA `(.L_x_1202) ;  /* 0x0000000000048947 */ /* 0x000fea0003800000 */
[----:B------:R-:W-:Y:S01]  /*16e80*/  BPT.TRAP 0x1 ;  /* 0x000000040000795c */ /* 0x000fe20000300000 */
.L_x_1202:
[C---:B------:R-:W-:Y:S01]  /*16e90*/  IMAD R3, R24.reuse, 0x8, R5 ;  /* 0x0000000818037824 */ /* 0x040fe200078e0205 */
[----:B------:R-:W-:Y:S01]  /*16ea0*/  SHF.L.U32 R2, R25, 0x1f, RZ ;  /* 0x0000001f19027819 */ /* 0x000fe200000006ff */
[----:B------:R-:W-:-:S03]  /*16eb0*/  VIADD R24, R24, 0x1 ;  /* 0x0000000118187836 */ /* 0x000fc60000000000 */
[----:B------:R-:W0:Y:S02]  /*16ec0*/  SYNCS.PHASECHK.TRANS64.TRYWAIT P1, [R3+URZ+0x19c40], R2 ;  /* 0x019c4002030075a7 */ /* 0x000e24000802017f */
[----:B------:R-:W-:-:S04]  /*16ed0*/  ISETP.NE.AND P2, PT, R24, 0x2, PT ;  /* 0x000000021800780c */ /* 0x000fc80003f45270 */
[----:B------:R-:W-:Y:S01]  /*16ee0*/  SEL R0, RZ, 0x1, P2 ;  /* 0x00000001ff007807 */ /* 0x000fe20001000000 */
[----:B0-----:R-:W-:Y:S08]  /*16ef0*/  @!P1 BRA `(.L_x_1203) ;  /* 0x00000018002c9947 */ /* 0x001ff00003800000 */
.L_x_1263:
[----:B------:R-:W-:Y:S02]  /*16f00*/  SEL R24, R24, RZ, P2 ;  /* 0x000000ff18187207 */ /* 0x000fe40001000000 */
[----:B------:R-:W-:Y:S01]  /*16f10*/  LOP3.LUT R0, R25, R0, RZ, 0x3c, !PT ;  /* 0x0000000019007212 */ /* 0x000fe200078e3cff */
[----:B------:R-:W-:Y:S06]  /*16f20*/  @!P0 BRA `(.L_x_1204) ;  /* 0x0000000000048947 */ /* 0x000fec0003800000 */
[----:B------:R-:W-:Y:S01]  /*16f30*/  BPT.TRAP 0x1 ;  /* 0x000000040000795c */ /* 0x000fe20000300000 */
.L_x_1204:
[----:B------:R-:W-:Y:S01]  /*16f40*/  IMAD R5, R24, 0x8, R5 ;  /* 0x0000000818057824 */ /* 0x000fe200078e0205 */
[----:B------:R-:W-:-:S04]  /*16f50*/  SHF.L.U32 R0, R0, 0x1f, RZ ;  /* 0x0000001f00007819 */ /* 0x000fc800000006ff */
[----:B------:R-:W1:Y:S02]  /*16f60*/  SYNCS.PHASECHK.TRANS64.TRYWAIT P1, [R5+URZ+0x19c40], R0 ;  /* 0x019c4000050075a7 */ /* 0x000e64000802017f */
[----:B-1----:R-:W-:Y:S05]  /*16f70*/  @!P1 BRA `(.L_x_1205) ;  /* 0x0000001800209947 */ /* 0x002fea0003800000 */
.L_x_1264:
[----:B------:R-:W-:Y:S05]  /*16f80*/  @!P0 BRA `(.L_x_1206) ;  /* 0x0000000000048947 */ /* 0x000fea0003800000 */
[----:B------:R-:W-:Y:S01]  /*16f90*/  BPT.TRAP 0x1 ;  /* 0x000000040000795c */ /* 0x000fe20000300000 */
.L_x_1206:
[----:B------:R-:W2:Y:S02]  /*16fa0*/  SYNCS.PHASECHK.TRANS64.TRYWAIT P1, [R3+URZ+0x19c60], R2 ;  /* 0x019c6002030075a7 */ /* 0x000ea4000802017f */
[----:B--2---:R-:W-:Y:S05]  /*16fb0*/  @!P1 BRA `(.L_x_1207) ;  /* 0x0000001800249947 */ /* 0x004fea0003800000 */
.L_x_1265:
[----:B------:R-:W-:Y:S05]  /*16fc0*/  @!P0 BRA `(.L_x_1208) ;  /* 0x0000000000048947 */ /* 0x000fea0003800000 */
[----:B------:R-:W-:Y:S01]  /*16fd0*/  BPT.TRAP 0x1 ;  /* 0x000000040000795c */ /* 0x000fe20000300000 */
.L_x_1208:
[----:B------:R-:W3:Y:S02]  /*16fe0*/  SYNCS.PHASECHK.TRANS64.TRYWAIT P1, [R5+URZ+0x19c60], R0 ;  /* 0x019c6000050075a7 */ /* 0x000ee4000802017f */
[----:B---3--:R-:W-:Y:S05]  /*16ff0*/  @!P1 BRA `(.L_x_1209) ;  /* 0x0000001800289947 */ /* 0x008fea0003800000 */
.L_x_1266:
[----:B------:R-:W-:Y:S05]  /*17000*/  @!P0 BRA `(.L_x_1210) ;  /* 0x0000000000048947 */ /* 0x000fea0003800000 */
[----:B------:R-:W-:Y:S01]  /*17010*/  BPT.TRAP 0x1 ;  /* 0x000000040000795c */ /* 0x000fe20000300000 */
.L_x_1210:
[----:B------:R-:W4:Y:S02]  /*17020*/  SYNCS.PHASECHK.TRANS64.TRYWAIT P1, [R3+URZ+0x19c80], R2 ;  /* 0x019c8002030075a7 */ /* 0x000f24000802017f */
[----:B----4-:R-:W-:Y:S05]  /*17030*/  @!P1 BRA `(.L_x_1211) ;  /* 0x00000018002c9947 */ /* 0x010fea0003800000 */
.L_x_1267:
[----:B------:R-:W-:Y:S05]  /*17040*/  @!P0 BRA `(.L_x_1212) ;  /* 0x0000000000048947 */ /* 0x000fea0003800000 */
[----:B------:R-:W-:Y:S01]  /*17050*/  BPT.TRAP 0x1 ;  /* 0x000000040000795c */ /* 0x000fe20000300000 */
.L_x_1212:
[----:B------:R0:W0:Y:S02]  /*17060*/  SYNCS.PHASECHK.TRANS64.TRYWAIT P0, [R5+URZ+0x19c80], R0 ;  /* 0x019c8000050075a7 */ /* 0x000024000800017f */
[----:B0-----:R-:W-:Y:S05]  /*17070*/  @!P0 NANOSLEEP.SYNCS 0x989680 ;  /* 0x009896800000895d */ /* 0x001fea0003900000 */
[----:B------:R-:W0:Y:S02]  /*17080*/  @!P0 SYNCS.PHASECHK.TRANS64 P0, [R5+URZ+0x19c80], R0 ;  /* 0x019c8000050085a7 */ /* 0x000e24000800007f */
[----:B0-----:R-:W-:Y:S05]  /*17090*/  @!P0 BRA `(.L_x_1212) ;  /* 0xfffffffc00f08947 */ /* 0x001fea000383ffff */
.L_x_1200:
[----:B------:R-:W-:Y:S05]  /*170a0*/  BSYNC B0 ;  /* 0x0000000000007941 */ /* 0x000fea0003800000 */
.L_x_1199:
[----:B------:R-:W-:Y:S05]  /*170b0*/  EXIT ;  /* 0x000000000000794d */ /* 0x000fea0003800000 */
.L_x_1017:
[----:B0-----:R-:W-:-:S04]  /*170c0*/  IMAD.U32 R3, RZ, RZ, UR46 ;  /* 0x0000002eff037e24 */ /* 0x001fc8000f8e00ff */
[----:B------:R0:W1:Y:S03]  /*170d0*/  SYNCS.PHASECHK.TRANS64.TRYWAIT P1, [R3+URZ+0x19c00], R6 ;  /* 0x019c0006030075a7 */ /* 0x000066000802017f */
[----:B-1----:R-:W-:Y:S05]  /*170e0*/  @!P1 NANOSLEEP.SYNCS 0x989680 ;  /* 0x009896800000995d */ /* 0x002fea0003900000 */
[----:B------:R-:W1:Y:S02]  /*170f0*/  @!P1 SYNCS.PHASECHK.TRANS64 P1, [R3+URZ+0x19c00], R6 ;  /* 0x019c0006030095a7 */ /* 0x000e64000802007f */
[----:B-1----:R-:W-:Y:S05]  /*17100*/  @!P1 BRA `(.L_x_1017) ;  /* 0xfffffffc00ec9947 */ /* 0x002fea000383ffff */
[----:B------:R-:W-:Y:S05]  /*17110*/  BRA `(.L_x_1213) ;  /* 0xfffffeac001c7947 */ /* 0x000fea000383ffff */
.L_x_1021:
[----:B--2---:R2:W3:Y:S02]  /*17120*/  SYNCS.PHASECHK.TRANS64.TRYWAIT P1, [R21+URZ+0x19c30], R2 ;  /* 0x019c3002150075a7 */ /* 0x0044e4000802017f */
[----:B---3--:R-:W-:Y:S05]  /*17130*/  @!P1 NANOSLEEP.SYNCS 0x989680 ;  /* 0x009896800000995d */ /* 0x008fea0003900000 */
[----:B------:R-:W3:Y:S02]  /*17140*/  @!P1 SYNCS.PHASECHK.TRANS64 P1, [R21+URZ+0x19c30], R2 ;  /* 0x019c3002150095a7 */ /* 0x000ee4000802007f */
[----:B---3--:R-:W-:Y:S05]  /*17150*/  @!P1 BRA `(.L_x_1021) ;  /* 0xfffffffc00f09947 */ /* 0x008fea000383ffff */
[----:B------:R-:W-:Y:S05]  /*17160*/  BRA `(.L_x_1020) ;  /* 0xfffffeac00387947 */ /* 0x000fea000383ffff */
.L_x_1038:
[----:B-1----:R-:W-:-:S04]  /*17170*/  IMAD.U32 R8, RZ, RZ, UR20 ;  /* 0x00000014ff087e24 */ /* 0x002fc8000f8e00ff */
[----:B------:R1:W2:Y:S03]  /*17180*/  SYNCS.PHASECHK.TRANS64.TRYWAIT P1, [R8+URZ+0x19c30], R7 ;  /* 0x019c3007080075a7 */ /* 0x0002a6000802017f */
[----:B--2---:R-:W-:Y:S05]  /*17190*/  @!P1 NANOSLEEP.SYNCS 0x989680 ;  /* 0x009896800000995d */ /* 0x004fea0003900000 */
[----:B------:R-:W2:Y:S02]  /*171a0*/  @!P1 SYNCS.PHASECHK.TRANS64 P1, [R8+URZ+0x19c30], R7 ;  /* 0x019c3007080095a7 */ /* 0x000ea4000802007f */
[----:B--2---:R-:W-:Y:S05]  /*171b0*/  @!P1 BRA `(.L_x_1038) ;  /* 0xfffffffc00ec9947 */ /* 0x004fea000383ffff */
[----:B------:R-:W-:Y:S05]  /*171c0*/  BRA `(.L_x_1037) ;  /* 0xfffffee400c87947 */ /* 0x000fea000383ffff */
.L_x_1042:
[----:B-1----:R-:W-:-:S04]  /*171d0*/  IMAD.U32 R8, RZ, RZ, UR11 ;  /* 0x0000000bff087e24 */ /* 0x002fc8000f8e00ff */
[----:B------:R1:W2:Y:S03]  /*171e0*/  SYNCS.PHASECHK.TRANS64.TRYWAIT P1, [R8+URZ+0x19c50], R7 ;  /* 0x019c5007080075a7 */ /* 0x0002a6000802017f */
[----:B--2---:R-:W-:Y:S05]  /*171f0*/  @!P1 NANOSLEEP.SYNCS 0x989680 ;  /* 0x009896800000995d */ /* 0x004fea0003900000 */
[----:B------:R-:W2:Y:S02]  /*17200*/  @!P1 SYNCS.PHASECHK.TRANS64 P1, [R8+URZ+0x19c50], R7 ;  /* 0x019c5007080095a7 */ /* 0x000ea4000802007f */
[----:B--2---:R-:W-:Y:S05]  /*17210*/  @!P1 BRA `(.L_x_1042) ;  /* 0xfffffffc00ec9947 */ /* 0x004fea000383ffff */
[----:B------:R-:W-:Y:S05]  /*17220*/  BRA `(.L_x_1041) ;  /* 0xfffffee800187947 */ /* 0x000fea000383ffff */
.L_x_1061:
[----:B-1----:R-:W-:-:S04]  /*17230*/  IMAD.U32 R8, RZ, RZ, UR6 ;  /* 0x00000006ff087e24 */ /* 0x002fc8000f8e00ff */
[----:B------:R1:W2:Y:S03]  /*17240*/  SYNCS.PHASECHK.TRANS64.TRYWAIT P1, [R8+URZ+0x19c30], R7 ;  /* 0x019c3007080075a7 */ /* 0x0002a6000802017f */
[----:B--2---:R-:W-:Y:S05]  /*17250*/  @!P1 NANOSLEEP.SYNCS 0x989680 ;  /* 0x009896800000995d */ /* 0x004fea0003900000 */
[----:B------:R-:W2:Y:S02]  /*17260*/  @!P1 SYNCS.PHASECHK.TRANS64 P1, [R8+URZ+0x19c30], R7 ;  /* 0x019c3007080095a7 */ /* 0x000ea4000802007f */
[----:B--2---:R-:W-:Y:S05]  /*17270*/  @!P1 BRA `(.L_x_1061) ;  /* 0xfffffffc00ec9947 */ /* 0x004fea000383ffff */
[----:B------:R-:W-:Y:S05]  /*17280*/  BRA `(.L_x_1060) ;  /* 0xffffff1c00707947 */ /* 0x000fea000383ffff */
.L_x_1065:
[----:B-1----:R-:W-:-:S04]  /*17290*/  IMAD.U32 R8, RZ, RZ, UR11 ;  /* 0x0000000bff087e24 */ /* 0x002fc8000f8e00ff */
[----:B------:R1:W2:Y:S03]  /*172a0*/  SYNCS.PHASECHK.TRANS64.TRYWAIT P1, [R8+URZ+0x19c50], R7 ;  /* 0x019c5007080075a7 */ /* 0x0002a6000802017f */
[----:B--2---:R-:W-:Y:S05]  /*172b0*/  @!P1 NANOSLEEP.SYNCS 0x989680 ;  /* 0x009896800000995d */ /* 0x004fea0003900000 */
[----:B------:R-:W2:Y:S02]  /*172c0*/  @!P1 SYNCS.PHASECHK.TRANS64 P1, [R8+URZ+0x19c50], R7 ;  /* 0x019c5007080095a7 */ /* 0x000ea4000802007f */
[----:B--2---:R-:W-:Y:S05]  /*172d0*/  @!P1 BRA `(.L_x_1065) ;  /* 0xfffffffc00ec9947 */ /* 0x004fea000383ffff */
[----:B------:R-:W-:Y:S05]  /*172e0*/  BRA `(.L_x_1064) ;  /* 0xffffff1c00c07947 */ /* 0x000fea000383ffff */
.L_x_1073:
[----:B-1----:R-:W-:-:S04]  /*172f0*/  IMAD.U32 R8, RZ, RZ, UR6 ;  /* 0x00000006ff087e24 */ /* 0x002fc8000f8e00ff */
[----:B------:R1:W2:Y:S03]  /*17300*/  SYNCS.PHASECHK.TRANS64.TRYWAIT P1, [R8+URZ+0x19c30], R7 ;  /* 0x019c3007080075a7 */ /* 0x0002a6000802017f */
[----:B--2---:R-:W-:Y:S05]  /*17310*/  @!P1 NANOSLEEP.SYNCS 0x989680 ;  /* 0x009896800000995d */ /* 0x004fea0003900000 */
[----:B------:R-:W2:Y:S02]  /*17320*/  @!P1 SYNCS.PHASECHK.TRANS64 P1, [R8+URZ+0x19c30], R7 ;  /* 0x019c3007080095a7 */ /* 0x000ea4000802007f */
[----:B--2---:R-:W-:Y:S05]  /*17330*/  @!P1 BRA `(.L_x_1073) ;  /* 0xfffffffc00ec9947 */ /* 0x004fea000383ffff */
[----:B------:R-:W-:Y:S05]  /*17340*/  BRA `(.L_x_1072) ;  /* 0xffffff4000487947 */ /* 0x000fea000383ffff */
.L_x_1077:
[----:B-1----:R-:W-:-:S04]  /*17350*/  IMAD.U32 R8, RZ, RZ, UR11 ;  /* 0x0000000bff087e24 */ /* 0x002fc8000f8e00ff */
[----:B------:R1:W2:Y:S03]  /*17360*/  SYNCS.PHASECHK.TRANS64.TRYWAIT P1, [R8+URZ+0x19c50], R7 ;  /* 0x019c5007080075a7 */ /* 0x0002a6000802017f */
[----:B--2---:R-:W-:Y:S05]  /*17370*/  @!P1 NANOSLEEP.SYNCS 0x989680 ;  /* 0x009896800000995d */ /* 0x004fea0003900000 */
[----:B------:R-:W2:Y:S02]  /*17380*/  @!P1 SYNCS.PHASECHK.TRANS64 P1, [R8+URZ+0x19c50], R7 ;  /* 0x019c5007080095a7 */ /* 0x000ea4000802007f */
[----:B--2---:R-:W-:Y:S05]  /*17390*/  @!P1 BRA `(.L_x_1077) ;  /* 0xfffffffc00ec9947 */ /* 0x004fea000383ffff */
[----:B------:R-:W-:Y:S05]  /*173a0*/  BRA `(.L_x_1076) ;  /* 0xffffff4000987947 */ /* 0x000fea000383ffff */
.L_x_1092:
[----:B-1----:R-:W-:-:S04]  /*173b0*/  IMAD.U32 R5, RZ, RZ, UR14 ;  /* 0x0000000eff057e24 */ /* 0x002fc8000f8e00ff */
[----:B------:R1:W2:Y:S03]  /*173c0*/  SYNCS.PHASECHK.TRANS64.TRYWAIT P1, [R5+URZ+0x19c50], R0 ;  /* 0x019c5000050075a7 */ /* 0x0002a6000802017f */
[----:B--2---:R-:W-:Y:S05]  /*173d0*/  @!P1 NANOSLEEP.SYNCS 0x989680 ;  /* 0x009896800000995d */ /* 0x004fea0003900000 */
[----:B------:R-:W2:Y:S02]  /*173e0*/  @!P1 SYNCS.PHASECHK.TRANS64 P1, [R5+URZ+0x19c50], R0 ;  /* 0x019c5000050095a7 */ /* 0x000ea4000802007f */
[----:B--2---:R-:W-:Y:S05]  /*173f0*/  @!P1 BRA `(.L_x_1092) ;  /* 0xfffffffc00ec9947 */ /* 0x004fea000383ffff */
[----:B------:R-:W-:Y:S05]  /*17400*/  BRA `(.L_x_1091) ;  /* 0xffffff74002c7947 */ /* 0x000fea000383ffff */
.L_x_1135:
        /* <DEDUP_REMOVED lines=10> */
.L_x_1214:
[----:B------:R-:W-:Y:S05]  /*174b0*/  BRA `(.L_x_1215) ;  /* 0xffffffc000247947 */ /* 0x000fea000383ffff */
.L_x_1138:
[----:B0-----:R0:W1:Y:S02]  /*174c0*/  SYNCS.PHASECHK.TRANS64.TRYWAIT P0, [R4+URZ+0x19c80], R26 ;  /* 0x019c801a040075a7 */ /* 0x001064000800017f */
[----:B-1----:R-:W-:Y:S05]  /*174d0*/  @!P0 NANOSLEEP.SYNCS 0x989680 ;  /* 0x009896800000895d */ /* 0x002fea0003900000 */
[----:B------:R-:W1:Y:S02]  /*174e0*/  @!P0 SYNCS.PHASECHK.TRANS64 P0, [R4+URZ+0x19c80], R26 ;  /* 0x019c801a040085a7 */ /* 0x000e64000800007f */
[----:B-1----:R-:W-:Y:S05]  /*174f0*/  @!P0 BRA `(.L_x_1138) ;  /* 0xfffffffc00f08947 */ /* 0x002fea000383ffff */
[----:B------:R-:W-:Y:S05]  /*17500*/  BRA `(.L_x_1216) ;  /* 0xffffffc000347947 */ /* 0x000fea000383ffff */
.L_x_1139:
        /* <DEDUP_REMOVED lines=8> */
.L_x_1218:
[----:B------:R-:W-:Y:S05]  /*17590*/  BSYNC B0 ;  /* 0x0000000000007941 */ /* 0x000fea0003800000 */
.L_x_1217:
        /* <DEDUP_REMOVED lines=8> */
.L_x_1219:
[----:B------:R-:W0:Y:S01]  /*17620*/  LDC R11, c[0x0][0x2f4] ;  /* 0x0000bd00ff0b7b82 */ /* 0x000e220000000800 */
[C---:B------:R-:W-:Y:S01]  /*17630*/  LOP3.LUT R12, R29.reuse, 0x20, RZ, 0xfc, !PT ;  /* 0x000000201d0c7812 */ /* 0x040fe200078efcff */
[----:B------:R-:W-:Y:S01]  /*17640*/  IMAD.MOV.U32 R13, RZ, RZ, R9 ;  /* 0x000000ffff0d7224 */ /* 0x000fe200078e0009 */
[----:B------:R-:W-:Y:S01]  /*17650*/  LOP3.LUT R15, R29, 0x40, RZ, 0xfc, !PT ;  /* 0x000000401d0f7812 */ /* 0x000fe200078efcff */
[----:B------:R-:W-:-:S05]  /*17660*/  IMAD.MOV.U32 R2, RZ, RZ, R14 ;  /* 0x000000ffff027224 */ /* 0x000fca00078e000e */
[----:B------:R-:W-:-:S05]  /*17670*/  IADD3 R2, P1, R29, R2, RZ ;  /* 0x000000021d027210 */ /* 0x000fca0007f3e0ff */
[----:B------:R-:W-:Y:S02]  /*17680*/  IMAD.X R3, RZ, RZ, R0, P1 ;  /* 0x000000ffff037224 */ /* 0x000fe400008e0600 */
[----:B------:R-:W-:Y:S01]  /*17690*/  IMAD.IADD R0, R22, 0x1, R10 ;  /* 0x0000000116007824 */ /* 0x000fe200078e020a */
        /* <DEDUP_REMOVED lines=17> */
.L_x_1220:
        /* <DEDUP_REMOVED lines=10> */
.L_x_1221:
[----:B------:R-:W-:Y:S01]  /*17850*/  IMAD.MOV.U32 R2, RZ, RZ, R14 ;  /* 0x000000ffff027224 */ /* 0x000fe200078e000e */
[----:B------:R-:W-:Y:S06]  /*17860*/  BRA `(.L_x_1222) ;  /* 0xffffffc0001c7947 */ /* 0x000fec000383ffff */
.L_x_1144:
[----:B---3--:R3:W4:Y:S02]  /*17870*/  SYNCS.PHASECHK.TRANS64.TRYWAIT P1, [R4+URZ+0x19c40], R26 ;  /* 0x019c401a040075a7 */ /* 0x008724000802017f */
[----:B----4-:R-:W-:Y:S05]  /*17880*/  @!P1 NANOSLEEP.SYNCS 0x989680 ;  /* 0x009896800000995d */ /* 0x010fea0003900000 */
[----:B------:R-:W4:Y:S02]  /*17890*/  @!P1 SYNCS.PHASECHK.TRANS64 P1, [R4+URZ+0x19c40], R26 ;  /* 0x019c401a040095a7 */ /* 0x000f24000802007f */
[----:B----4-:R-:W-:Y:S05]  /*178a0*/  @!P1 BRA `(.L_x_1144) ;  /* 0xfffffffc00f09947 */ /* 0x010fea000383ffff */
[----:B------:R-:W-:Y:S05]  /*178b0*/  BRA `(.L_x_1223) ;  /* 0xffffffc000807947 */ /* 0x000fea000383ffff */
.L_x_1145:
        /* <DEDUP_REMOVED lines=8> */
.L_x_1225:
[----:B------:R-:W-:Y:S05]  /*17940*/  BSYNC B0 ;  /* 0x0000000000007941 */ /* 0x000fea0003800000 */
.L_x_1224:
        /* <DEDUP_REMOVED lines=8> */
.L_x_1226:
[----:B------:R-:W-:Y:S02]  /*179d0*/  IMAD.MOV.U32 R13, RZ, RZ, R6 ;  /* 0x000000ffff0d7224 */ /* 0x000fe400078e0006 */
[----:B------:R-:W-:Y:S02]  /*179e0*/  IMAD.MOV.U32 R12, RZ, RZ, 0x1 ;  /* 0x00000001ff0c7424 */ /* 0x000fe400078e00ff */
[----:B------:R-:W-:-:S07]  /*179f0*/  IMAD.MOV.U32 R3, RZ, RZ, R14 ;  /* 0x000000ffff037224 */ /* 0x000fce00078e000e */
[----:B------:R-:W-:Y:S05]  /*17a00*/  WARPSYNC.COLLECTIVE R15, `(.L_x_1227) ;  /* 0x000000000f087348 */ /* 0x000fea0003c00000 */
[----:B------:R0:W1:Y:S02]  /*17a10*/  SHFL.IDX P6, R14, R13, R12, R11 ;  /* 0x0000000c0d0e7389 */ /* 0x00006400000c000b */
[----:B01----:R-:W-:Y:S01]  /*17a20*/  ENDCOLLECTIVE ;  /* 0x000000000000791b */ /* 0x003fe20003800000 */
.L_x_1227:
        /* <DEDUP_REMOVED lines=10> */
.L_x_1228:
        /* <DEDUP_REMOVED lines=8> */
.L_x_1150:
[----:B------:R-:W-:Y:S02]  /*17b50*/  IMAD.MOV.U32 R13, RZ, RZ, R4 ;  /* 0x000000ffff0d7224 */ /* 0x000fe400078e0004 */
[----:B------:R-:W-:Y:S02]  /*17b60*/  IMAD.MOV.U32 R12, RZ, RZ, RZ ;  /* 0x000000ffff0c7224 */ /* 0x000fe400078e00ff */
[----:B------:R-:W-:Y:S02]  /*17b70*/  IMAD.MOV.U32 R11, RZ, RZ, 0x1e1f ;  /* 0x00001e1fff0b7424 */ /* 0x000fe400078e00ff */
[----:B------:R-:W-:Y:S02]  /*17b80*/  IMAD.MOV.U32 R15, RZ, RZ, -0x1 ;  /* 0xffffffffff0f7424 */ /* 0x000fe400078e00ff */
[----:B------:R-:W-:Y:S02]  /*17b90*/  IMAD R0, R9, UR37, RZ ;  /* 0x0000002509007c24 */ /* 0x000fe4000f8e02ff */
[----:B------:R-:W-:-:S07]  /*17ba0*/  VIADD R5, R17, UR39 ;  /* 0x0000002711057c36 */ /* 0x000fce0008000000 */
[----:B-----5:R-:W-:Y:S05]  /*17bb0*/  WARPSYNC.COLLECTIVE R15, `(.L_x_1230) ;  /* 0x000000000f087348 */ /* 0x020fea0003c00000 */
[----:B------:R0:W1:Y:S02]  /*17bc0*/  SHFL.IDX P6, R14, R13, R12, R11 ;  /* 0x0000000c0d0e7389 */ /* 0x00006400000c000b */
[----:B01---5:R-:W-:Y:S01]  /*17bd0*/  ENDCOLLECTIVE ;  /* 0x000000000000791b */ /* 0x023fe20003800000 */
.L_x_1230:
[----:B------:R-:W-:Y:S01]  /*17be0*/  ISETP.GE.AND P1, PT, R5, R0, PT ;  /* 0x000000000500720c */ /* 0x000fe20003f26270 */
[----:B------:R-:W-:Y:S02]  /*17bf0*/  IMAD.MOV.U32 R13, RZ, RZ, R6 ;  /* 0x000000ffff0d7224 */ /* 0x000fe400078e0006 */
[----:B------:R-:W-:-:S10]  /*17c00*/  IMAD.MOV.U32 R2, RZ, RZ, R14 ;  /* 0x000000ffff027224 */ /* 0x000fd400078e000e */
[----:B------:R-:W-:Y:S05]  /*17c10*/  WARPSYNC.COLLECTIVE R15, `(.L_x_1231) ;  /* 0x000000000f087348 */ /* 0x000fea0003c00000 */
[----:B------:R0:W1:Y:S02]  /*17c20*/  SHFL.IDX P6, R14, R13, R12, R11 ;  /* 0x0000000c0d0e7389 */ /* 0x00006400000c000b */
[----:B01----:R-:W-:Y:S01]  /*17c30*/  ENDCOLLECTIVE ;  /* 0x000000000000791b */ /* 0x003fe20003800000 */
.L_x_1231:
[----:B------:R-:W-:Y:S02]  /*17c40*/  IMAD.MOV.U32 R13, RZ, RZ, R4 ;  /* 0x000000ffff0d7224 */ /* 0x000fe400078e0004 */
[----:B------:R-:W-:Y:S02]  /*17c50*/  IMAD.MOV.U32 R12, RZ, RZ, 0x1 ;  /* 0x00000001ff0c7424 */ /* 0x000fe400078e00ff */
[----:B------:R-:W-:-:S07]  /*17c60*/  IMAD.MOV.U32 R3, RZ, RZ, R14 ;  /* 0x000000ffff037224 */ /* 0x000fce00078e000e */
[----:B------:R-:W-:Y:S05]  /*17c70*/  WARPSYNC.COLLECTIVE R15, `(.L_x_1232) ;  /* 0x000000000f087348 */ /* 0x000fea0003c00000 */
[----:B------:R0:W1:Y:S02]  /*17c80*/  SHFL.IDX P6, R14, R13, R12, R11 ;  /* 0x0000000c0d0e7389 */ /* 0x00006400000c000b */
[----:B01----:R-:W-:Y:S01]  /*17c90*/  ENDCOLLECTIVE ;  /* 0x000000000000791b */ /* 0x003fe20003800000 */
.L_x_1232:
        /* <DEDUP_REMOVED lines=10> */
.L_x_1233:
[----:B------:R-:W-:Y:S01]  /*17d40*/  @!PT LDS RZ, [RZ] ;  /* 0x00000000fffff984 */ /* 0x000fe20000000800 */
[----:B------:R-:W-:Y:S01]  /*17d50*/  @!PT LDS RZ, [RZ] ;  /* 0x00000000fffff984 */ /* 0x000fe20000000800 */
[----:B------:R-:W-:Y:S01]  /*17d60*/  @!PT LDS RZ, [RZ] ;  /* 0x00000000fffff984 */ /* 0x000fe20000000800 */
[----:B------:R0:W-:Y:S04]  /*17d70*/  @!P1 LDGSTS.E.BYPASS.LTC128B.128 [R10+0xf000], desc[UR54][R2.64], !P3 ;  /* 0x0f000000020a9fae */ /* 0x0001e8000d901d76 */
[----:B------:R0:W-:Y:S04]  /*17d80*/  @!P1 LDGSTS.E.BYPASS.LTC128B.128 [R10+0x10800], desc[UR54][R2.64+0x20], !P2 ;  /* 0x10800020020a9fae */ /* 0x0001e8000d101d76 */
[----:B------:R0:W-:Y:S01]  /*17d90*/  @!P1 LDGSTS.E.BYPASS.LTC128B.128 [R10+0x12000], desc[UR54][R2.64+0x40], !P0 ;  /* 0x12000040020a9fae */ /* 0x0001e2000c101d76 */
[----:B------:R-:W-:Y:S02]  /*17da0*/  IMAD.MOV.U32 R13, RZ, RZ, R7 ;  /* 0x000000ffff0d7224 */ /* 0x000fe400078e0007 */
[----:B------:R-:W-:-:S02]  /*17db0*/  IMAD.MOV.U32 R12, RZ, RZ, RZ ;  /* 0x000000ffff0c7224 */ /* 0x000fc400078e00ff */
[----:B------:R-:W-:-:S07]  /*17dc0*/  IMAD.MOV.U32 R6, RZ, RZ, R14 ;  /* 0x000000ffff067224 */ /* 0x000fce00078e000e */
[----:B0-----:R-:W-:Y:S05]  /*17dd0*/  WARPSYNC.COLLECTIVE R15, `(.L_x_1234) ;  /* 0x000000000f087348 */ /* 0x001fea0003c00000 */
[----:B------:R1:W2:Y:S02]  /*17de0*/  SHFL.IDX P6, R14, R13, R12, R11 ;  /* 0x0000000c0d0e7389 */ /* 0x0002a400000c000b */
[----:B012---:R-:W-:Y:S01]  /*17df0*/  ENDCOLLECTIVE ;  /* 0x000000000000791b */ /* 0x007fe20003800000 */
.L_x_1234:
[----:B------:R-:W-:-:S05]  /*17e00*/  VIADD R3, R5, 0x40 ;  /* 0x0000004005037836 */ /* 0x000fca0000000000 */
[----:B------:R-:W-:Y:S01]  /*17e10*/  ISETP.GE.AND P1, PT, R3, R0, PT ;  /* 0x000000000300720c */ /* 0x000fe20003f26270 */
[----:B------:R-:W-:-:S12]  /*17e20*/  IMAD.MOV.U32 R13, RZ, RZ, R8 ;  /* 0x000000ffff0d7224 */ /* 0x000fd800078e0008 */
[----:B------:R-:W-:Y:S01]  /*17e30*/  @!P1 IADD3 R2, P4, R29, R6, RZ ;  /* 0x000000061d029210 */ /* 0x000fe20007f9e0ff */
[----:B------:R-:W-:-:S12]  /*17e40*/  IMAD.MOV.U32 R7, RZ, RZ, R14 ;  /* 0x000000ffff077224 */ /* 0x000fd800078e000e */
[----:B------:R-:W-:Y:S05]  /*17e50*/  WARPSYNC.COLLECTIVE R15, `(.L_x_1235) ;  /* 0x000000000f087348 */ /* 0x000fea0003c00000 */
[----:B------:R0:W1:Y:S02]  /*17e60*/  SHFL.IDX P6, R14, R13, R12, R11 ;  /* 0x0000000c0d0e7389 */ /* 0x00006400000c000b */
[----:B01----:R-:W-:Y:S01]  /*17e70*/  ENDCOLLECTIVE ;  /* 0x000000000000791b */ /* 0x003fe20003800000 */
.L_x_1235:
[----:B------:R-:W-:-:S05]  /*17e80*/  @!P1 IMAD.X R3, RZ, RZ, R4, P4 ;  /* 0x000000ffff039224 */ /* 0x000fca00020e0604 */
        /* <DEDUP_REMOVED lines=8> */
.L_x_1155:
[----:B-1----:R1:W2:Y:S02]  /*17f10*/  SYNCS.PHASECHK.TRANS64.TRYWAIT P0, [R22+URZ+0x19c20], R0 ;  /* 0x019c2000160075a7 */ /* 0x0022a4000800017f */
[----:B--2---:R-:W-:Y:S05]  /*17f20*/  @!P0 NANOSLEEP.SYNCS 0x989680 ;  /* 0x009896800000895d */ /* 0x004fea0003900000 */
[----:B------:R-:W2:Y:S02]  /*17f30*/  @!P0 SYNCS.PHASECHK.TRANS64 P0, [R22+URZ+0x19c20], R0 ;  /* 0x019c2000160085a7 */ /* 0x000ea4000800007f */
[----:B--2---:R-:W-:Y:S05]  /*17f40*/  @!P0 BRA `(.L_x_1155) ;  /* 0xfffffffc00f08947 */ /* 0x004fea000383ffff */
[----:B------:R-:W-:Y:S05]  /*17f50*/  BRA `(.L_x_1237) ;  /* 0xffffffc800707947 */ /* 0x000fea000383ffff */
.L_x_1159:
[----:B0-----:R0:W1:Y:S02]  /*17f60*/  SYNCS.PHASECHK.TRANS64.TRYWAIT P0, [R0+URZ+0x19c80], R10 ;  /* 0x019c800a000075a7 */ /* 0x001064000800017f */
[----:B-1----:R-:W-:Y:S05]  /*17f70*/  @!P0 NANOSLEEP.SYNCS 0x989680 ;  /* 0x009896800000895d */ /* 0x002fea0003900000 */
[----:B------:R-:W1:Y:S02]  /*17f80*/  @!P0 SYNCS.PHASECHK.TRANS64 P0, [R0+URZ+0x19c80], R10 ;  /* 0x019c800a000085a7 */ /* 0x000e64000800007f */
[----:B-1----:R-:W-:Y:S05]  /*17f90*/  @!P0 BRA `(.L_x_1159) ;  /* 0xfffffffc00f08947 */ /* 0x002fea000383ffff */
[----:B------:R-:W-:Y:S05]  /*17fa0*/  BRA `(.L_x_1238) ;  /* 0xffffffcc003c7947 */ /* 0x000fea000383ffff */
.L_x_1160:
        /* <DEDUP_REMOVED lines=8> */
.L_x_1240:
[----:B------:R-:W-:Y:S05]  /*18030*/  BSYNC B0 ;  /* 0x0000000000007941 */ /* 0x000fea0003800000 */
.L_x_1239:
        /* <DEDUP_REMOVED lines=9> */
.L_x_1241:
[----:B------:R-:W-:Y:S02]  /*180d0*/  IMAD.MOV.U32 R13, RZ, RZ, R26 ;  /* 0x000000ffff0d7224 */ /* 0x000fe400078e001a */
[----:B------:R-:W-:Y:S02]  /*180e0*/  IMAD.MOV.U32 R12, RZ, RZ, 0x1 ;  /* 0x00000001ff0c7424 */ /* 0x000fe400078e00ff */
[----:B------:R-:W-:-:S07]  /*180f0*/  IMAD.MOV.U32 R2, RZ, RZ, R14 ;  /* 0x000000ffff027224 */ /* 0x000fce00078e000e */
[----:B------:R-:W-:Y:S05]  /*18100*/  WARPSYNC.COLLECTIVE R15, `(.L_x_1242) ;  /* 0x000000000f087348 */ /* 0x000fea0003c00000 */
[----:B------:R0:W1:Y:S02]  /*18110*/  SHFL.IDX P6, R14, R13, R12, R11 ;  /* 0x0000000c0d0e7389 */ /* 0x00006400000c000b */
[----:B01----:R-:W-:Y:S01]  /*18120*/  ENDCOLLECTIVE ;  /* 0x000000000000791b */ /* 0x003fe20003800000 */
.L_x_1242:
        /* <DEDUP_REMOVED lines=13> */
.L_x_1243:
[----:B------:R-:W-:Y:S01]  /*18200*/  IMAD.MOV.U32 R2, RZ, RZ, R14 ;  /* 0x000000ffff027224 */ /* 0x000fe200078e000e */
[----:B------:R-:W-:Y:S06]  /*18210*/  BRA `(.L_x_1244) ;  /* 0xffffffcc00387947 */ /* 0x000fec000383ffff */
.L_x_1165:
[----:B---3--:R3:W4:Y:S02]  /*18220*/  SYNCS.PHASECHK.TRANS64.TRYWAIT P0, [R0+URZ+0x19c40], R10 ;  /* 0x019c400a000075a7 */ /* 0x008724000800017f */
[----:B----4-:R-:W-:Y:S05]  /*18230*/  @!P0 NANOSLEEP.SYNCS 0x989680 ;  /* 0x009896800000895d */ /* 0x010fea0003900000 */
[----:B------:R-:W4:Y:S02]  /*18240*/  @!P0 SYNCS.PHASECHK.TRANS64 P0, [R0+URZ+0x19c40], R10 ;  /* 0x019c400a000085a7 */ /* 0x000f24000800007f */
[----:B----4-:R-:W-:Y:S05]  /*18250*/  @!P0 BRA `(.L_x_1165) ;  /* 0xfffffffc00f08947 */ /* 0x010fea000383ffff */
[----:B------:R-:W-:Y:S05]  /*18260*/  BRA `(.L_x_1245) ;  /* 0xffffffcc00907947 */ /* 0x000fea000383ffff */
.L_x_1166:
        /* <DEDUP_REMOVED lines=8> */
.L_x_1247:
[----:B------:R-:W-:Y:S05]  /*182f0*/  BSYNC B0 ;  /* 0x0000000000007941 */ /* 0x000fea0003800000 */
.L_x_1246:
        /* <DEDUP_REMOVED lines=8> */
.L_x_1248:
[----:B------:R-:W-:Y:S02]  /*18380*/  IMAD.MOV.U32 R13, RZ, RZ, R8 ;  /* 0x000000ffff0d7224 */ /* 0x000fe400078e0008 */
[----:B------:R-:W-:Y:S02]  /*18390*/  IMAD.MOV.U32 R12, RZ, RZ, 0x1 ;  /* 0x00000001ff0c7424 */ /* 0x000fe400078e00ff */
[----:B------:R-:W-:-:S07]  /*183a0*/  IMAD.MOV.U32 R2, RZ, RZ, R14 ;  /* 0x000000ffff027224 */ /* 0x000fce00078e000e */
[----:B------:R-:W-:Y:S05]  /*183b0*/  WARPSYNC.COLLECTIVE R15, `(.L_x_1249) ;  /* 0x000000000f087348 */ /* 0x000fea0003c00000 */
[----:B------:R0:W1:Y:S02]  /*183c0*/  SHFL.IDX P6, R14, R13, R12, R11 ;  /* 0x0000000c0d0e7389 */ /* 0x00006400000c000b */
[----:B01----:R-:W-:Y:S01]  /*183d0*/  ENDCOLLECTIVE ;  /* 0x000000000000791b */ /* 0x003fe20003800000 */
.L_x_1249:
        /* <DEDUP_REMOVED lines=13> */
.L_x_1250:
[----:B------:R-:W-:Y:S01]  /*184b0*/  IMAD.MOV.U32 R2, RZ, RZ, R14 ;  /* 0x000000ffff027224 */ /* 0x000fe200078e000e */
[----:B------:R-:W-:Y:S06]  /*184c0*/  BRA `(.L_x_1251) ;  /* 0xffffffcc00847947 */ /* 0x000fec000383ffff */
.L_x_1171:
[----:B0-----:R0:W2:Y:S02]  /*184d0*/  SYNCS.PHASECHK.TRANS64.TRYWAIT P2, [R2+URZ+0x19c70], R0 ;  /* 0x019c7000020075a7 */ /* 0x0010a4000804017f */
[----:B--2---:R-:W-:Y:S05]  /*184e0*/  @!P2 NANOSLEEP.SYNCS 0x989680 ;  /* 0x009896800000a95d */ /* 0x004fea0003900000 */
[----:B------:R-:W2:Y:S02]  /*184f0*/  @!P2 SYNCS.PHASECHK.TRANS64 P2, [R2+URZ+0x19c70], R0 ;  /* 0x019c70000200a5a7 */ /* 0x000ea4000804007f */
[----:B--2---:R-:W-:Y:S05]  /*18500*/  @!P2 BRA `(.L_x_1171) ;  /* 0xfffffffc00f0a947 */ /* 0x004fea000383ffff */
[----:B------:R-:W-:Y:S05]  /*18510*/  BRA `(.L_x_1252) ;  /* 0xffffffcc00f07947 */ /* 0x000fea000383ffff */
.L_x_1173:
[----:B0-----:R0:W2:Y:S02]  /*18520*/  SYNCS.PHASECHK.TRANS64.TRYWAIT P2, [R2+URZ+0x19c60], R0 ;  /* 0x019c6000020075a7 */ /* 0x0010a4000804017f */
[----:B--2---:R-:W-:Y:S05]  /*18530*/  @!P2 NANOSLEEP.SYNCS 0x989680 ;  /* 0x009896800000a95d */ /* 0x004fea0003900000 */
[----:B------:R-:W2:Y:S02]  /*18540*/  @!P2 SYNCS.PHASECHK.TRANS64 P2, [R2+URZ+0x19c60], R0 ;  /* 0x019c60000200a5a7 */ /* 0x000ea4000804007f */
[----:B--2---:R-:W-:Y:S05]  /*18550*/  @!P2 BRA `(.L_x_1173) ;  /* 0xfffffffc00f0a947 */ /* 0x004fea000383ffff */
[----:B------:R-:W-:Y:S05]  /*18560*/  BRA `(.L_x_1253) ;  /* 0xffffffd000007947 */ /* 0x000fea000383ffff */
.L_x_1181:
[----:B0-----:R0:W1:Y:S02]  /*18570*/  SYNCS.PHASECHK.TRANS64.TRYWAIT P1, [R3+URZ+0x19c70], R0 ;  /* 0x019c7000030075a7 */ /* 0x001064000802017f */
[----:B-1----:R-:W-:Y:S05]  /*18580*/  @!P1 NANOSLEEP.SYNCS 0x989680 ;  /* 0x009896800000995d */ /* 0x002fea0003900000 */
[----:B------:R-:W1:Y:S02]  /*18590*/  @!P1 SYNCS.PHASECHK.TRANS64 P1, [R3+URZ+0x19c70], R0 ;  /* 0x019c7000030095a7 */ /* 0x000e64000802007f */
[----:B-1----:R-:W-:Y:S05]  /*185a0*/  @!P1 BRA `(.L_x_1181) ;  /* 0xfffffffc00f09947 */ /* 0x002fea000383ffff */
[----:B------:R-:W-:Y:S05]  /*185b0*/  BRA `(.L_x_1254) ;  /* 0xffffffd400707947 */ /* 0x000fea000383ffff */
.L_x_1183:
[----:B0-----:R0:W1:Y:S02]  /*185c0*/  SYNCS.PHASECHK.TRANS64.TRYWAIT P1, [R3+URZ+0x19c60], R0 ;  /* 0x019c6000030075a7 */ /* 0x001064000802017f */
[----:B-1----:R-:W-:Y:S05]  /*185d0*/  @!P1 NANOSLEEP.SYNCS 0x989680 ;  /* 0x009896800000995d */ /* 0x002fea0003900000 */
[----:B------:R-:W1:Y:S02]  /*185e0*/  @!P1 SYNCS.PHASECHK.TRANS64 P1, [R3+URZ+0x19c60], R0 ;  /* 0x019c6000030095a7 */ /* 0x000e64000802007f */
[----:B-1----:R-:W-:Y:S05]  /*185f0*/  @!P1 BRA `(.L_x_1183) ;  /* 0xfffffffc00f09947 */ /* 0x002fea000383ffff */
[----:B------:R-:W-:Y:S05]  /*18600*/  BRA `(.L_x_1255) ;  /* 0xffffffd4007c7947 */ /* 0x000fea000383ffff */
.L_x_1197:
[----:B0-----:R0:W1:Y:S02]  /*18610*/  SYNCS.PHASECHK.TRANS64.TRYWAIT P0, [R5+URZ+0x19c20], R0 ;  /* 0x019c2000050075a7 */ /* 0x001064000800017f */
[----:B-1----:R-:W-:Y:S05]  /*18620*/  @!P0 NANOSLEEP.SYNCS 0x989680 ;  /* 0x009896800000895d */ /* 0x002fea0003900000 */
[----:B------:R-:W1:Y:S02]  /*18630*/  @!P0 SYNCS.PHASECHK.TRANS64 P0, [R5+URZ+0x19c20], R0 ;  /* 0x019c2000050085a7 */ /* 0x000e64000800007f */
[----:B-1----:R-:W-:Y:S05]  /*18640*/  @!P0 BRA `(.L_x_1197) ;  /* 0xfffffffc00f08947 */ /* 0x002fea000383ffff */
[----:B------:R-:W-:Y:S05]  /*18650*/  BRA `(.L_x_1256) ;  /* 0xffffffe400c07947 */ /* 0x000fea000383ffff */
.L_x_1198:
        /* <DEDUP_REMOVED lines=11> */
.L_x_1258:
[----:B------:R-:W-:Y:S05]  /*18710*/  BSYNC B0 ;  /* 0x0000000000007941 */ /* 0x000fea0003800000 */
.L_x_1257:
[----:B------:R-:W-:Y:S05]  /*18720*/  BRA `(.L_x_1259) ;  /* 0xffffffe400a87947 */ /* 0x000fea000383ffff */
.L_x_1201:
[----:B------:R-:W-:Y:S01]  /*18730*/  BSSY B1, `(.L_x_1260) ;  /* 0x0000006000017945 */ /* 0x000fe20003800000 */
[----:B------:R-:W-:-:S07]  /*18740*/  IMAD.MOV.U32 R15, RZ, RZ, -0x1 ;  /* 0xffffffffff0f7424 */ /* 0x000fce00078e00ff */
[----:B0-----:R-:W-:Y:S05]  /*18750*/  WARPSYNC.COLLECTIVE R15, `(.L_x_1261) ;  /* 0x000000000f0c7348 */ /* 0x001fea0003c00000 */
[----:B------:R-:W-:Y:S02]  /*18760*/  ELECT P6, UR62, PT ;  /* 0x00000000003e782f */ /* 0x000fe400038c0000 */
[----:B------:R-:W-:Y:S01]  /*18770*/  MOV R14, UR62 ;  /* 0x0000003e000e7c02 */ /* 0x000fe20008000f00 */
[----:B0-----:R-:W-:Y:S10]  /*18780*/  ENDCOLLECTIVE ;  /* 0x000000000000791b */ /* 0x001ff40003800000 */
.L_x_1261:
[----:B------:R-:W-:Y:S05]  /*18790*/  BSYNC B1 ;  /* 0x0000000000017941 */ /* 0x000fea0003800000 */
.L_x_1260:
[----:B------:R-:W-:Y:S05]  /*187a0*/  BRA `(.L_x_1262) ;  /* 0xffffffe400a07947 */ /* 0x000fea000383ffff */
.L_x_1203:
[----:B0-----:R0:W1:Y:S02]  /*187b0*/  SYNCS.PHASECHK.TRANS64.TRYWAIT P1, [R3+URZ+0x19c40], R2 ;  /* 0x019c4002030075a7 */ /* 0x001064000802017f */
[----:B-1----:R-:W-:Y:S05]  /*187c0*/  @!P1 NANOSLEEP.SYNCS 0x989680 ;  /* 0x009896800000995d */ /* 0x002fea0003900000 */
[----:B------:R-:W1:Y:S02]  /*187d0*/  @!P1 SYNCS.PHASECHK.TRANS64 P1, [R3+URZ+0x19c40], R2 ;  /* 0x019c4002030095a7 */ /* 0x000e64000802007f */
[----:B-1----:R-:W-:Y:S05]  /*187e0*/  @!P1 BRA `(.L_x_1203) ;  /* 0xfffffffc00f09947 */ /* 0x002fea000383ffff */
[----:B------:R-:W-:Y:S05]  /*187f0*/  BRA `(.L_x_1263) ;  /* 0xffffffe400c07947 */ /* 0x000fea000383ffff */
.L_x_1205:
[----:B-1----:R1:W2:Y:S02]  /*18800*/  SYNCS.PHASECHK.TRANS64.TRYWAIT P1, [R5+URZ+0x19c40], R0 ;  /* 0x019c4000050075a7 */ /* 0x0022a4000802017f */
[----:B--2---:R-:W-:Y:S05]  /*18810*/  @!P1 NANOSLEEP.SYNCS 0x989680 ;  /* 0x009896800000995d */ /* 0x004fea0003900000 */
[----:B------:R-:W2:Y:S02]  /*18820*/  @!P1 SYNCS.PHASECHK.TRANS64 P1, [R5+URZ+0x19c40], R0 ;  /* 0x019c4000050095a7 */ /* 0x000ea4000802007f */
[----:B--2---:R-:W-:Y:S05]  /*18830*/  @!P1 BRA `(.L_x_1205) ;  /* 0xfffffffc00f09947 */ /* 0x004fea000383ffff */
[----:B------:R-:W-:Y:S05]  /*18840*/  BRA `(.L_x_1264) ;  /* 0xffffffe400cc7947 */ /* 0x000fea000383ffff */
.L_x_1207:
[----:B--2---:R2:W3:Y:S02]  /*18850*/  SYNCS.PHASECHK.TRANS64.TRYWAIT P1, [R3+URZ+0x19c60], R2 ;  /* 0x019c6002030075a7 */ /* 0x0044e4000802017f */
[----:B---3--:R-:W-:Y:S05]  /*18860*/  @!P1 NANOSLEEP.SYNCS 0x989680 ;  /* 0x009896800000995d */ /* 0x008fea0003900000 */
[----:B------:R-:W3:Y:S02]  /*18870*/  @!P1 SYNCS.PHASECHK.TRANS64 P1, [R3+URZ+0x19c60], R2 ;  /* 0x019c6002030095a7 */ /* 0x000ee4000802007f */
[----:B---3--:R-:W-:Y:S05]  /*18880*/  @!P1 BRA `(.L_x_1207) ;  /* 0xfffffffc00f09947 */ /* 0x008fea000383ffff */
[----:B------:R-:W-:Y:S05]  /*18890*/  BRA `(.L_x_1265) ;  /* 0xffffffe400c87947 */ /* 0x000fea000383ffff */
.L_x_1209:
[----:B---3--:R3:W4:Y:S02]  /*188a0*/  SYNCS.PHASECHK.TRANS64.TRYWAIT P1, [R5+URZ+0x19c60], R0 ;  /* 0x019c6000050075a7 */ /* 0x008724000802017f */
[----:B----4-:R-:W-:Y:S05]  /*188b0*/  @!P1 NANOSLEEP.SYNCS 0x989680 ;  /* 0x009896800000995d */ /* 0x010fea0003900000 */
[----:B------:R-:W4:Y:S02]  /*188c0*/  @!P1 SYNCS.PHASECHK.TRANS64 P1, [R5+URZ+0x19c60], R0 ;  /* 0x019c6000050095a7 */ /* 0x000f24000802007f */
[----:B----4-:R-:W-:Y:S05]  /*188d0*/  @!P1 BRA `(.L_x_1209) ;  /* 0xfffffffc00f09947 */ /* 0x010fea000383ffff */
[----:B------:R-:W-:Y:S05]  /*188e0*/  BRA `(.L_x_1266) ;  /* 0xffffffe400c47947 */ /* 0x000fea000383ffff */
.L_x_1211:
[----:B----4-:R4:W0:Y:S02]  /*188f0*/  SYNCS.PHASECHK.TRANS64.TRYWAIT P1, [R3+URZ+0x19c80], R2 ;  /* 0x019c8002030075a7 */ /* 0x010824000802017f */
[----:B0-----:R-:W-:Y:S05]  /*18900*/  @!P1 NANOSLEEP.SYNCS 0x989680 ;  /* 0x009896800000995d */ /* 0x001fea0003900000 */
[----:B------:R-:W0:Y:S02]  /*18910*/  @!P1 SYNCS.PHASECHK.TRANS64 P1, [R3+URZ+0x19c80], R2 ;  /* 0x019c8002030095a7 */ /* 0x000e24000802007f */
[----:B0-----:R-:W-:Y:S05]  /*18920*/  @!P1 BRA `(.L_x_1211) ;  /* 0xfffffffc00f09947 */ /* 0x001fea000383ffff */
[----:B------:R-:W-:Y:S05]  /*18930*/  BRA `(.L_x_1267) ;  /* 0xffffffe400c07947 */ /* 0x000fea000383ffff */
.L_x_1268:
        /* <DEDUP_REMOVED lines=12> */
.L_x_2582:


//--------------------- .text._ZN7cutlass13device_kernelIN5flash11enable_sm90INS1_16FlashAttnFwdSm90INS1_25CollectiveMainloopFwdSm90ILi2EN4cute5tupleIJNS5_1CILi1EEES8_S8_EEENS6_IJNS7_ILi192EEENS7_ILi128EEENS7_ILi96EEEEEELi96ENS_12float_e4m3_tEfNS_4arch4Sm90ELb0ELb1ELb1ELb1ELb1ELb1ELb0ELb1ELb1ELb1ELb0ELb0EEENS1_21CollectiveEpilogueFwdINS6_IJSA_SC_SB_EEES9_NS_10bfloat16_tESG_Li384ELb1ELb1ELb0ELb1EEENS1_36VarlenDynamicPersistentTileSchedulerILi192ELi128ELi384ELi128ELb0ELb1ELb1ELb1ELb0ELb1EEEEEEEEEvNT_6ParamsE --------------------------
	.section	.text._ZN7cutlass13device_kernelIN5flash11enable_sm90INS1_16FlashAttnFwdSm90INS1_25CollectiveMainloopFwdSm90ILi2EN4cute5tupleIJNS5_1CILi1EEES8_S8_EEENS6_IJNS7_ILi192EEENS7_ILi128EEENS7_ILi96EEEEEELi96ENS_12float_e4m3_tEfNS_4arch4Sm90ELb0ELb1ELb1ELb1ELb1ELb1ELb0ELb1ELb1ELb1ELb0ELb0EEENS1_21CollectiveEpilogueFwdINS6_IJSA_SC_SB_EEES9_NS_10bfloat16_tESG_Li384ELb1ELb1ELb0ELb1EEENS1_36VarlenDynamicPersistentTileSchedulerILi192ELi128ELi384ELi128ELb0ELb1ELb1ELb1ELb0ELb1EEEEEEEEEvNT_6ParamsE,"ax",@progbits
	.align	128
.text._ZN7cutlass13device_kernelIN5flash11enable_sm90INS1_16FlashAttnFwdSm90INS1_25CollectiveMainloopFwdSm90ILi2EN4cute5tupleIJNS5_1CILi1EEES8_S8_EEENS6_IJNS7_ILi192EEENS7_ILi128EEENS7_ILi96EEEEEELi96ENS_12float_e4m3_tEfNS_4arch4Sm90ELb0ELb1ELb1ELb1ELb1ELb1ELb0ELb1ELb1ELb1ELb0ELb0EEENS1_21CollectiveEpilogueFwdINS6_IJSA_SC_SB_EEES9_NS_10bfloat16_tESG_Li384ELb1ELb1ELb0ELb1EEENS1_36VarlenDynamicPersistentTileSchedulerILi192ELi128ELi384ELi128ELb0ELb1ELb1ELb1ELb0ELb1EEEEEEEEEvNT_6ParamsE:
        .type           _ZN7cutlass13device_kernelIN5flash11enable_sm90INS1_16FlashAttnFwdSm90INS1_25CollectiveMainloopFwdSm90ILi2EN4cute5tupleIJNS5_1CILi1EEES8_S8_EEENS6_IJNS7_ILi192EEENS7_ILi128EEENS7_ILi96EEEEEELi96ENS_12float_e4m3_tEfNS_4arch4Sm90ELb0ELb1ELb1ELb1ELb1ELb1ELb0ELb1ELb1ELb1ELb0ELb0EEENS1_21CollectiveEpilogueFwdINS6_IJSA_SC_SB_EEES9_NS_10bfloat16_tESG_Li384ELb1ELb1ELb0ELb1EEENS1_36VarlenDynamicPersistentTileSchedulerILi192ELi128ELi384ELi128ELb0ELb1ELb1ELb1ELb0ELb1EEEEEEEEEvNT_6ParamsE,@function
        .size           _ZN7cutlass13device_kernelIN5flash11enable_sm90INS1_16FlashAttnFwdSm90INS1_25CollectiveMainloopFwdSm90ILi2EN4cute5tupleIJNS5_1CILi1EEES8_S8_EEENS6_IJNS7_ILi192EEENS7_ILi128EEENS7_ILi96EEEEEELi96ENS_12float_e4m3_tEfNS_4arch4Sm90ELb0ELb1ELb1ELb1ELb1ELb1ELb0ELb1ELb1ELb1ELb0ELb0EEENS1_21CollectiveEpilogueFwdINS6_IJSA_SC_SB_EEES9_NS_10bfloat16_tESG_Li384ELb1ELb1ELb0ELb1EEENS1_36VarlenDynamicPersistentTileSchedulerILi192ELi128ELi384ELi128ELb0ELb1ELb1ELb1ELb0ELb1EEEEEEEEEvNT_6ParamsE,(.L_x_2583 - _ZN7cutlass13device_kernelIN5flash11enable_sm90INS1_16FlashAttnFwdSm90INS1_25CollectiveMainloopFwdSm90ILi2EN4cute5tupleIJNS5_1CILi1EEES8_S8_EEENS6_IJNS7_ILi192EEENS7_ILi128EEENS7_ILi96EEEEEELi96ENS_12float_e4m3_tEfNS_4arch4Sm90ELb0ELb1ELb1ELb1ELb1ELb1ELb0ELb1ELb1ELb1ELb0ELb0EEENS1_21CollectiveEpilogueFwdINS6_IJSA_SC_SB_EEES9_NS_10bfloat16_tESG_Li384ELb1ELb1ELb0ELb1EEENS1_36VarlenDynamicPersistentTileSchedulerILi192ELi128ELi384ELi128ELb0ELb1ELb1ELb1ELb0ELb1EEEEEEEEEvNT_6ParamsE)
        .other          _ZN7cutlass13device_kernelIN5flash11enable_sm90INS1_16FlashAttnFwdSm90INS1_25CollectiveMainloopFwdSm90ILi2EN4cute5tupleIJNS5_1CILi1EEES8_S8_EEENS6_IJNS7_ILi192EEENS7_ILi128EEENS7_ILi96EEEEEELi96ENS_12float_e4m3_tEfNS_4arch4Sm90ELb0ELb1ELb1ELb1ELb1ELb1ELb0ELb1ELb1ELb1ELb0ELb0EEENS1_21CollectiveEpilogueFwdINS6_IJSA_SC_SB_EEES9_NS_10bfloat16_tESG_Li384ELb1ELb1ELb0ELb1EEENS1_36VarlenDynamicPersistentTileSchedulerILi192ELi128ELi384ELi128ELb0ELb1ELb1ELb1ELb0ELb1EEEEEEEEEvNT_6ParamsE,@"STO_CUDA_ENTRY STV_DEFAULT"
_ZN7cutlass13device_kernelIN5flash11enable_sm90INS1_16FlashAttnFwdSm90INS1_25CollectiveMainloopFwdSm90ILi2EN4cute5tupleIJNS5_1CILi1EEES8_S8_EEENS6_IJNS7_ILi192EEENS7_ILi128EEENS7_ILi96EEEEEELi96ENS_12float_e4m3_tEfNS_4arch4Sm90ELb0ELb1ELb1ELb1ELb1ELb1ELb0ELb1ELb1ELb1ELb0ELb0EEENS1_21CollectiveEpilogueFwdINS6_IJSA_SC_SB_EEES9_NS_10bfloat16_tESG_Li384ELb1ELb1ELb0ELb1EEENS1_36VarlenDynamicPersistentTileSchedulerILi192ELi128ELi384ELi128ELb0ELb1ELb1ELb1ELb0ELb1EEEEEEEEEvNT_6ParamsE:
        /* <DEDUP_REMOVED lines=18> */
.L_x_1270:
[----:B------:R-:W-:Y:S05]  /*0120*/  BSYNC B0 ;  /* 0x0000000000007941 */ /* 0x000fea0003800000 */
.L_x_1269:
        /* <DEDUP_REMOVED lines=41> */
.L_x_1271:
        /* <DEDUP_REMOVED lines=22> */
.L_x_1272:
        /* <DEDUP_REMOVED lines=18> */
.L_x_1273:
        /* <DEDUP_REMOVED lines=22> */
.L_x_1274:
        /* <DEDUP_REMOVED lines=23> */
.L_x_1275:
        /* <DEDUP_REMOVED lines=8> */
.L_x_1278:
        /* <DEDUP_REMOVED lines=20> */
[----:B------:R-:W-:-:S04]  /*0ad0*/  SHF.R.S32.HI R0, RZ, 0x1f, R19 ;  /* 0x0000001fff007819 */ /* 0x000fc80000011413 */
[CC--:B------:R-:W-:Y:S02]  /*0ae0*/  LEA.HI R2, R0.reuse, R19.reuse, RZ, 0x5 ;  /* 0x0000001300027211 */ /* 0x0c0fe400078f28ff */
[----:B------:R-:W-:-:S03]  /*0af0*/  LEA.HI R6, R0, R19, RZ, 0x4 ;  /* 0x0000001300067211 */ /* 0x000fc600078f20ff */
[----:B------:R-:W-:Y:S01]  /*0b00*/  IMAD.SHL.U32 R3, R2, 0x10, RZ ;  /* 0x0000001002037824 */ /* 0x000fe200078e00ff */
[----:B------:R-:W-:-:S04]  /*0b10*/  LOP3.LUT R2, R6, 0x7fffff0, RZ, 0xc0, !PT ;  /* 0x07fffff006027812 */ /* 0x000fc800078ec0ff */
[----:B------:R-:W-:Y:S01]  /*0b20*/  LOP3.LUT R5, R3, 0xfffffe00, RZ, 0xc0, !PT ;  /* 0xfffffe0003057812 */ /* 0x000fe200078ec0ff */
[C---:B------:R-:W-:Y:S01]  /*0b30*/  IMAD.IADD R4, R19.reuse, 0x1, -R2 ;  /* 0x0000000113047824 */ /* 0x040fe200078e0a02 */
[-C--:B------:R-:W-:Y:S02]  /*0b40*/  LEA.HI R2, R0, R19.reuse, RZ, 0x7 ;  /* 0x0000001300027211 */ /* 0x080fe400078f38ff */
[C---:B------:R-:W-:Y:S01]  /*0b50*/  LEA.HI R3, R19.reuse, R19, RZ, 0x1 ;  /* 0x0000001313037211 */ /* 0x040fe200078f08ff */
[----:B------:R-:W-:Y:S01]  /*0b60*/  IMAD R8, R4, 0x20, R5 ;  /* 0x0000002004087824 */ /* 0x000fe200078e0205 */
[----:B------:R-:W-:Y:S02]  /*0b70*/  LOP3.LUT R7, R2, 0xffffff80, RZ, 0xc0, !PT ;  /* 0xffffff8002077812 */ /* 0x000fe400078ec0ff */
[--C-:B------:R-:W-:Y:S02]  /*0b80*/  SHF.R.S32.HI R10, RZ, 0x1, R3.reuse ;  /* 0x00000001ff0a7819 */ /* 0x100fe40000011403 */
[----:B------:R-:W-:Y:S01]  /*0b90*/  SHF.R.S32.HI R5, RZ, 0x1f, R3 ;  /* 0x0000001fff057819 */ /* 0x000fe20000011403 */
[----:B------:R-:W-:Y:S01]  /*0ba0*/  IMAD.IADD R15, R19, 0x1, -R7 ;  /* 0x00000001130f7824 */ /* 0x000fe200078e0a07 */
[----:B------:R-:W-:-:S02]  /*0bb0*/  LOP3.LUT R3, R3, 0xfffffffe, RZ, 0xc0, !PT ;  /* 0xfffffffe03037812 */ /* 0x000fc400078ec0ff */
[----:B------:R-:W-:Y:S02]  /*0bc0*/  LEA.HI R5, R5, R10, RZ, 0x2 ;  /* 0x0000000a05057211 */ /* 0x000fe400078f10ff */
[----:B------:R-:W-:Y:S01]  /*0bd0*/  SHF.R.S32.HI R23, RZ, 0x7, R2 ;  /* 0x00000007ff177819 */ /* 0x000fe20000011402 */
[----:B------:R-:W-:Y:S01]  /*0be0*/  IMAD.IADD R16, R19, 0x1, -R3 ;  /* 0x0000000113107824 */ /* 0x000fe200078e0a03 */
[----:B------:R-:W-:Y:S02]  /*0bf0*/  SHF.R.S32.HI R7, RZ, 0x1f, R15 ;  /* 0x0000001fff077819 */ /* 0x000fe4000001140f */
[----:B------:R-:W-:Y:S01]  /*0c00*/  SHF.R.S32.HI R2, RZ, 0x4, R6 ;  /* 0x00000004ff027819 */ /* 0x000fe20000011406 */
[C---:B------:R-:W-:Y:S01]  /*0c10*/  IMAD.SHL.U32 R24, R16.reuse, 0x8, RZ ;  /* 0x0000000810187824 */ /* 0x040fe200078e00ff */
[----:B------:R-:W-:Y:S01]  /*0c20*/  LOP3.LUT R5, R5, 0x7fffffc, RZ, 0xc0, !PT ;  /* 0x07fffffc05057812 */ /* 0x000fe200078ec0ff */
[----:B------:R-:W-:Y:S01]  /*0c30*/  IMAD.SHL.U32 R16, R16, 0x10, RZ ;  /* 0x0000001010107824 */ /* 0x000fe200078e00ff */
[----:B------:R-:W-:Y:S01]  /*0c40*/  LEA.HI R9, R7, R15, RZ, 0x2 ;  /* 0x0000000f07097211 */ /* 0x000fe200078f10ff */
[----:B------:R-:W-:Y:S01]  /*0c50*/  VIADD R21, R24, 0x20 ;  /* 0x0000002018157836 */ /* 0x000fe20000000000 */
[----:B------:R-:W-:Y:S01]  /*0c60*/  LEA.HI R6, R6, R2, RZ, 0x1 ;  /* 0x0000000206067211 */ /* 0x000fe200078f08ff */
[----:B------:R-:W-:Y:S01]  /*0c70*/  IMAD.IADD R5, R10, 0x1, -R5 ;  /* 0x000000010a057824 */ /* 0x000fe200078e0a05 */
[----:B------:R-:W-:Y:S01]  /*0c80*/  LEA.HI R4, R0, R19, RZ, 0x3 ;  /* 0x0000001300047211 */ /* 0x000fe200078f18ff */
[----:B------:R-:W-:Y:S01]  /*0c90*/  STL [R1+0x20], R24 ;  /* 0x0000201801007387 */ /* 0x000fe20000100800 */
[----:B------:R-:W-:Y:S01]  /*0ca0*/  SHF.R.S32.HI R10, RZ, 0x2, R9 ;  /* 0x00000002ff0a7819 */ /* 0x000fe20000011409 */
[----:B------:R-:W-:Y:S01]  /*0cb0*/  IMAD R13, R2, 0x8, R5 ;  /* 0x00000008020d7824 */ /* 0x000fe200078e0205 */
[----:B------:R-:W-:Y:S01]  /*0cc0*/  SHF.R.S32.HI R11, RZ, 0x1f, R9 ;  /* 0x0000001fff0b7819 */ /* 0x000fe20000011409 */
[----:B------:R-:W-:Y:S01]  /*0cd0*/  STL [R1+0x40], R21 ;  /* 0x0000401501007387 */ /* 0x000fe20000100800 */
[----:B------:R-:W-:Y:S01]  /*0ce0*/  LOP3.LUT R3, R6, 0x1ffffffe, RZ, 0xc0, !PT ;  /* 0x1ffffffe06037812 */ /* 0x000fe200078ec0ff */
[----:B------:R-:W-:Y:S01]  /*0cf0*/  IMAD.IADD R6, R24, 0x1, R21 ;  /* 0x0000000118067824 */ /* 0x000fe200078e0215 */
[----:B------:R-:W-:Y:S01]  /*0d00*/  SHF.R.S32.HI R4, RZ, 0x3, R4 ;  /* 0x00000003ff047819 */ /* 0x000fe20000011404 */
[----:B------:R-:W-:Y:S01]  /*0d10*/  IMAD.SHL.U32 R14, R13, 0x20, RZ ;  /* 0x000000200d0e7824 */ /* 0x000fe200078e00ff */
[----:B------:R-:W-:Y:S01]  /*0d20*/  LEA.HI R11, R11, R10, RZ, 0x3 ;  /* 0x0000000a0b0b7211 */ /* 0x000fe200078f18ff */
[----:B------:R-:W-:Y:S01]  /*0d30*/  IMAD.IADD R3, R2, 0x1, -R3 ;  /* 0x0000000102037824 */ /* 0x000fe200078e0a03 */
[----:B------:R-:W-:Y:S01]  /*0d40*/  SHF.R.S32.HI R5, RZ, 0x1f, R6 ;  /* 0x0000001fff057819 */ /* 0x000fe20000011406 */
[----:B------:R-:W-:Y:S01]  /*0d50*/  IMAD.HI R2, R23, 0x55555556, RZ ;  /* 0x5555555617027827 */ /* 0x000fe200078e02ff */
[----:B------:R-:W-:-:S02]  /*0d60*/  LOP3.LUT R11, R11, 0xfffffff8, RZ, 0xc0, !PT ;  /* 0xfffffff80b0b7812 */ /* 0x000fc400078ec0ff */
[----:B------:R-:W-:Y:S01]  /*0d70*/  LEA.HI R7, R7, R15, RZ, 0x5 ;  /* 0x0000000f07077211 */ /* 0x000fe200078f28ff */
[----:B------:R-:W-:Y:S01]  /*0d80*/  IMAD.SHL.U32 R4, R4, 0x80, RZ ;  /* 0x0000008004047824 */ /* 0x000fe200078e00ff */
[CC--:B------:R-:W-:Y:S01]  /*0d90*/  LEA.HI R12, R5.reuse, R6.reuse, RZ, 0x4 ;  /* 0x00000006050c7211 */ /* 0x0c0fe200078f20ff */
[----:B------:R-:W-:Y:S01]  /*0da0*/  IMAD.IADD R10, R10, 0x1, -R11 ;  /* 0x000000010a0a7824 */ /* 0x000fe200078e0a0b */
[----:B------:R-:W-:Y:S01]  /*0db0*/  LEA.HI R5, R5, R6, RZ, 0x5 ;  /* 0x0000000605057211 */ /* 0x000fe200078f28ff */
[----:B------:R-:W-:Y:S01]  /*0dc0*/  IMAD R6, R3, 0x8, R8 ;  /* 0x0000000803067824 */ /* 0x000fe200078e0208 */
[----:B------:R-:W-:Y:S02]  /*0dd0*/  LEA.HI R2, R2, R2, RZ, 0x1 ;  /* 0x0000000202027211 */ /* 0x000fe400078f08ff */
[----:B------:R-:W-:Y:S02]  /*0de0*/  SHF.R.S32.HI R7, RZ, 0x5, R7 ;  /* 0x00000005ff077819 */ /* 0x000fe40000011407 */
[----:B------:R-:W-:Y:S01]  /*0df0*/  LOP3.LUT R22, R4, 0x80, RZ, 0xc0, !PT ;  /* 0x0000008004167812 */ /* 0x000fe200078ec0ff */
[----:B------:R-:W-:Y:S01]  /*0e00*/  IMAD R2, R2, -0x3, R23 ;  /* 0xfffffffd02027824 */ /* 0x000fe200078e0217 */
[----:B------:R-:W-:Y:S01]  /*0e10*/  SHF.R.S32.HI R5, RZ, 0x5, R5 ;  /* 0x00000005ff057819 */ /* 0x000fe20000011405 */
[----:B------:R-:W-:Y:S01]  /*0e20*/  IMAD R7, R7, 0x10, R10 ;  /* 0x0000001007077824 */ /* 0x000fe200078e020a */
[----:B------:R-:W-:Y:S01]  /*0e30*/  SHF.R.U32.HI R20, RZ, 0x3, R22 ;  /* 0x00000003ff147819 */ /* 0x000fe20000011616 */
[----:B------:R-:W-:Y:S01]  /*0e40*/  STL [R1+0x30], R22 ;  /* 0x0000301601007387 */ /* 0x000fe20000100800 */
[----:B------:R-:W-:Y:S01]  /*0e50*/  LOP3.LUT R4, R22, 0x10, R12, 0xf8, !PT ;  /* 0x0000001016047812 */ /* 0x000fe200078ef80c */
[----:B------:R-:W-:Y:S01]  /*0e60*/  IMAD R5, R5, 0x1800, R14 ;  /* 0x0000180005057824 */ /* 0x000fe200078e020e */
[----:B------:R-:W-:Y:S01]  /*0e70*/  LEA.HI R0, R0, R19, RZ, 0x2 ;  /* 0x0000001300007211 */ /* 0x000fe200078f10ff */
[----:B------:R-:W-:Y:S01]  /*0e80*/  IMAD R3, R2, 0x40, R7 ;  /* 0x0000004002037824 */ /* 0x000fe200078e0207 */
[----:B------:R-:W-:Y:S01]  /*0e90*/  LOP3.LUT R4, R4, R20, RZ, 0x3c, !PT ;  /* 0x0000001404047212 */ /* 0x000fe200078e3cff */
[----:B------:R-:W-:Y:S01]  /*0ea0*/  STL [R1+0x44], R14 ;  /* 0x0000440e01007387 */ /* 0x000fe20000100800 */
[----:B------:R-:W-:Y:S01]  /*0eb0*/  LOP3.LUT R2, R0, 0xfffffffc, RZ, 0xc0, !PT ;  /* 0xfffffffc00027812 */ /* 0x000fe200078ec0ff */
[----:B------:R-:W-:Y:S01]  /*0ec0*/  VIADD R7, R24, 0x10 ;  /* 0x0000001018077836 */ /* 0x000fe20000000000 */
[----:B------:R-:W-:Y:S01]  /*0ed0*/  IADD3 R4, R18, R5, R4 ;  /* 0x0000000512047210 */ /* 0x000fe20007ffe004 */
[----:B------:R-:W-:Y:S01]  /*0ee0*/  STL [R1+0x78], R20 ;  /* 0x0000781401007387 */ /* 0x000fe20000100800 */
[----:B------:R-:W-:Y:S01]  /*0ef0*/  VIADD R5, R16, 0x40 ;  /* 0x0000004010057836 */ /* 0x000fe20000000000 */
[----:B------:R-:W-:Y:S01]  /*0f00*/  LOP3.LUT R9, R9, 0x7ffffffc, RZ, 0xc0, !PT ;  /* 0x7ffffffc09097812 */ /* 0x000fe200078ec0ff */
[----:B------:R-:W-:Y:S01]  /*0f10*/  IMAD.MOV.U32 R23, RZ, RZ, RZ ;  /* 0x000000ffff177224 */ /* 0x000fe200078e00ff */
[----:B------:R0:W-:Y:S02]  /*0f20*/  STL [R1+0x80], R6 ;  /* 0x0000800601007387 */ /* 0x0001e40000100800 */
[----:B------:R-:W-:-:S02]  /*0f30*/  SHF.R.S32.HI R8, RZ, 0x1f, R5 ;  /* 0x0000001fff087819 */ /* 0x000fc40000011405 */
[----:B------:R1:W-:Y:S04]  /*0f40*/  STL [R1+0x74], R4 ;  /* 0x0000740401007387 */ /* 0x0003e80000100800 */
[----:B------:R-:W-:Y:S01]  /*0f50*/  STL [R1+0x7c], R3 ;  /* 0x00007c0301007387 */ /* 0x000fe20000100800 */
[----:B0-----:R-:W-:Y:S01]  /*0f60*/  IMAD.IADD R6, R19, 0x1, -R2 ;  /* 0x0000000113067824 */ /* 0x001fe200078e0a02 */
[----:B------:R-:W-:Y:S02]  /*0f70*/  SHF.R.S32.HI R2, RZ, 0x2, R0 ;  /* 0x00000002ff027819 */ /* 0x000fe40000011400 */
[----:B------:R-:W-:Y:S01]  /*0f80*/  STL [R1+0x60], RZ ;  /* 0x000060ff01007387 */ /* 0x000fe20000100800 */
[----:B------:R-:W-:Y:S02]  /*0f90*/  IMAD.MOV.U32 R19, RZ, RZ, RZ ;  /* 0x000000ffff137224 */ /* 0x000fe400078e00ff */
[C---:B-1----:R-:W-:Y:S01]  /*0fa0*/  IMAD.SHL.U32 R4, R6.reuse, 0x8, RZ ;  /* 0x0000000806047824 */ /* 0x042fe200078e00ff */
[----:B------:R-:W-:Y:S01]  /*0fb0*/  STL [R1+0x18], RZ ;  /* 0x000018ff01007387 */ /* 0x000fe20000100800 */
[----:B------:R-:W-:-:S03]  /*0fc0*/  LEA.HI R0, R6, R6, RZ, 0x1 ;  /* 0x0000000606007211 */ /* 0x000fc600078f08ff */
[----:B------:R-:W-:Y:S01]  /*0fd0*/  STL [R1+0x54], R4 ;  /* 0x0000540401007387 */ /* 0x000fe20000100800 */
[----:B------:R-:W-:Y:S02]  /*0fe0*/  LOP3.LUT R2, R0, 0x1ffffffe, RZ, 0xc0, !PT ;  /* 0x1ffffffe00027812 */ /* 0x000fe400078ec0ff */
[----:B------:R-:W-:Y:S01]  /*0ff0*/  LOP3.LUT R0, R22, 0x10, R16, 0xf8, !PT ;  /* 0x0000001016007812 */ /* 0x000fe200078ef810 */
[----:B------:R0:W-:Y:S02]  /*1000*/  STL [R1+0x14], R5 ;  /* 0x0000140501007387 */ /* 0x0001e40000100800 */
[----:B------:R-:W-:Y:S01]  /*1010*/  IMAD.IADD R2, R6, 0x1, -R2 ;  /* 0x0000000106027824 */ /* 0x000fe200078e0a02 */
[----:B------:R-:W-:Y:S01]  /*1020*/  LOP3.LUT R0, R0, R20, RZ, 0x3c, !PT ;  /* 0x0000001400007212 */ /* 0x000fe200078e3cff */
[----:B------:R-:W-:Y:S01]  /*1030*/  STL [R1+0x3c], R7 ;  /* 0x00003c0701007387 */ /* 0x000fe20000100800 */
[----:B------:R-:W-:-:S03]  /*1040*/  IMAD.IADD R6, R15, 0x1, -R9 ;  /* 0x000000010f067824 */ /* 0x000fc600078e0a09 */
[----:B------:R1:W-:Y:S01]  /*1050*/  STL [R1+0x34], R8 ;  /* 0x0000340801007387 */ /* 0x0003e20000100800 */
[C---:B0-----:R-:W-:Y:S02]  /*1060*/  VIADD R5, R4.reuse, 0x20 ;  /* 0x0000002004057836 */ /* 0x041fe40000000000 */
[----:B------:R-:W-:-:S03]  /*1070*/  VIADD R4, R4, 0x40 ;  /* 0x0000004004047836 */ /* 0x000fc60000000000 */
[----:B------:R0:W-:Y:S01]  /*1080*/  STL [R1+0x64], R5 ;  /* 0x0000640501007387 */ /* 0x0001e20000100800 */
[----:B-1----:R-:W-:Y:S02]  /*1090*/  SHF.R.S32.HI R8, RZ, 0x1f, R7 ;  /* 0x0000001fff087819 */ /* 0x002fe40000011407 */
[----:B------:R-:W-:-:S03]  /*10a0*/  SHF.R.S32.HI R7, RZ, 0x1f, R21 ;  /* 0x0000001fff077819 */ /* 0x000fc60000011415 */
[----:B------:R-:W-:Y:S01]  /*10b0*/  STL [R1+0x70], R8 ;  /* 0x0000700801007387 */ /* 0x000fe20000100800 */
[----:B0-----:R-:W-:-:S03]  /*10c0*/  SHF.R.S32.HI R5, RZ, 0x1f, R5 ;  /* 0x0000001fff057819 */ /* 0x001fc60000011405 */
[----:B------:R-:W-:Y:S04]  /*10d0*/  STL [R1+0x6c], R7 ;  /* 0x00006c0701007387 */ /* 0x000fe80000100800 */
[----:B------:R0:W-:Y:S04]  /*10e0*/  STL [R1+0x68], R4 ;  /* 0x0000680401007387 */ /* 0x0001e80000100800 */
[----:B------:R1:W-:Y:S01]  /*10f0*/  STL [R1+0x88], R5 ;  /* 0x0000880501007387 */ /* 0x0003e20000100800 */
[----:B0-----:R-:W-:Y:S01]  /*1100*/  SHF.R.S32.HI R4, RZ, 0x1f, R4 ;  /* 0x0000001fff047819 */ /* 0x001fe20000011404 */
[----:B-1----:R-:W-:-:S04]  /*1110*/  IMAD.IADD R5, R14, 0x1, R0 ;  /* 0x000000010e057824 */ /* 0x002fc800078e0200 */
[----:B------:R0:W-:Y:S01]  /*1120*/  STL [R1+0x84], R4 ;  /* 0x0000840401007387 */ /* 0x0001e20000100800 */
[----:B------:R-:W-:-:S03]  /*1130*/  IMAD R0, R2, 0x8, R3 ;  /* 0x0000000802007824 */ /* 0x000fc600078e0203 */
[----:B------:R1:W-:Y:S04]  /*1140*/  STL [R1+0x10], R6 ;  /* 0x0000100601007387 */ /* 0x0003e80000100800 */
[----:B------:R1:W-:Y:S01]  /*1150*/  STL [R1+0x50], R5 ;  /* 0x0000500501007387 */ /* 0x0003e20000100800 */
[----:B0-----:R-:W-:-:S03]  /*1160*/  SHF.R.S32.HI R4, RZ, 0x4, R12 ;  /* 0x00000004ff047819 */ /* 0x001fc6000001140c */
[----:B------:R1:W-:Y:S04]  /*1170*/  STL [R1+0x48], R0 ;  /* 0x0000480001007387 */ /* 0x0003e80000100800 */
[----:B------:R1:W-:Y:S02]  /*1180*/  STL [R1+0x28], R4 ;  /* 0x0000280401007387 */ /* 0x0003e40000100800 */
.L_x_1478:
[----:B------:R-:W-:Y:S01]  /*1190*/  ULDC.64 UR4, c[0x0][0xa28] ;  /* 0x00028a0000047ab9 */ /* 0x000fe20000000a00 */
[----:B01234-:R-:W0:Y:S01]  /*11a0*/  LDC.64 R4, c[0x0][0xa08] ;  /* 0x00028200ff047b82 */ /* 0x01fe220000000a00 */
[----:B------:R-:W-:Y:S01]  /*11b0*/  ISETP.NE.U32.AND P0, PT, RZ, UR4, PT ;  /* 0x00000004ff007c0c */ /* 0x000fe2000bf05070 */
[----:B------:R-:W-:Y:S01]  /*11c0*/  IMAD.MOV.U32 R11, RZ, RZ, RZ ;  /* 0x000000ffff0b7224 */ /* 0x000fe200078e00ff */
[----:B------:R-:W-:Y:S01]  /*11d0*/  ULDC.64 UR6, c[0x0][0xa20] ;  /* 0x0002880000067ab9 */ /* 0x000fe20000000a00 */
[----:B------:R-:W-:Y:S01]  /*11e0*/  IMAD.MOV.U32 R65, RZ, RZ, RZ ;  /* 0x000000ffff417224 */ /* 0x000fe200078e00ff */
[----:B------:R-:W-:Y:S01]  /*11f0*/  ISETP.NE.AND.EX P0, PT, RZ, UR5, PT, P0 ;  /* 0x00000005ff007c0c */ /* 0x000fe2000bf05300 */
[----:B------:R-:W-:Y:S02]  /*1200*/  ULDC.64 UR4, c[0x0][0xa18] ;  /* 0x0002860000047ab9 */ /* 0x000fe40000000a00 */
[----:B------:R-:W-:-:S04]  /*1210*/  ISETP.NE.U32.AND P1, PT, RZ, UR4, PT ;  /* 0x00000004ff007c0c */ /* 0x000fc8000bf25070 */
[----:B------:R-:W-:Y:S01]  /*1220*/  ISETP.NE.AND.EX P1, PT, RZ, UR5, PT, P1 ;  /* 0x00000005ff007c0c */ /* 0x000fe2000bf25310 */
[----:B------:R-:W-:Y:S02]  /*1230*/  ULDC.64 UR4, c[0x0][0xa08] ;  /* 0x0002820000047ab9 */ /* 0x000fe40000000a00 */
[----:B------:R-:W-:-:S03]  /*1240*/  ISETP.NE.U32.AND P3, PT, RZ, UR4, PT ;  /* 0x00000004ff007c0c */ /* 0x000fc6000bf65070 */
[----:B------:R-:W1:Y:S01]  /*1250*/  @P0 LDC.64 R2, c[0x0][0xa28] ;  /* 0x00028a00ff020b82 */ /* 0x000e620000000a00 */
[----:B------:R-:W-:Y:S01]  /*1260*/  ISETP.NE.AND.EX P3, PT, RZ, UR5, PT, P3 ;  /* 0x00000005ff007c0c */ /* 0x000fe2000bf65330 */
[----:B0-----:R-:W-:-:S06]  /*1270*/  IMAD.WIDE R8, R155, 0x4, R4 ;  /* 0x000000049b087825 */ /* 0x001fcc00078e0204 */
[----:B------:R-:W0:Y:S01]  /*1280*/  @P1 LDC.64 R6, c[0x0][0xa18] ;  /* 0x00028600ff061b82 */ /* 0x000e220000000a00 */
[----:B------:R-:W-:Y:S02]  /*1290*/  ULDC UR4, c[0x0][0x288] ;  /* 0x0000a20000047ab9 */ /* 0x000fe40000000800 */
[----:B------:R-:W-:Y:S01]  /*12a0*/  IMAD.U32 R157, RZ, RZ, UR4 ;  /* 0x00000004ff9d7e24 */ /* 0x000fe2000f8e00ff */
[----:B------:R2:W-:Y:S01]  /*12b0*/  STL [R1+0x58], R154 ;  /* 0x0000589a01007387 */ /* 0x0005e20000100800 */
[----:B------:R-:W-:-:S03]  /*12c0*/  ULDC.64 UR4, c[0x0][0x418] ;  /* 0x0001060000047ab9 */ /* 0x000fc60000000a00 */
[----:B-----5:R2:W5:Y:S01]  /*12d0*/  @P3 LDG.E R65, desc[UR42][R8.64] ;  /* 0x0000002a08413981 */ /* 0x020562000c1e1900 */
[----:B-1----:R-:W-:-:S05]  /*12e0*/  @P0 IMAD.WIDE R2, R155, 0x4, R2 ;  /* 0x000000049b020825 */ /* 0x002fca00078e0202 */
[----:B------:R2:W5:Y:S01]  /*12f0*/  @P0 LDG.E R11, desc[UR42][R2.64] ;  /* 0x0000002a020b0981 */ /* 0x000562000c1e1900 */
[----:B0-----:R-:W-:-:S05]  /*1300*/  @P1 IMAD.WIDE R4, R155, 0x4, R6 ;  /* 0x000000049b041825 */ /* 0x001fca00078e0206 */
[----:B------:R2:W5:Y:S04]  /*1310*/  @P1 LDG.E R157, desc[UR42][R4.64] ;  /* 0x0000002a049d1981 */ /* 0x000568000c1e1900 */
[----:B------:R2:W-:Y:S01]  /*1320*/  STL [R1+0x5c], R155 ;  /* 0x00005c9b01007387 */ /* 0x0005e20000100800 */
[----:B------:R-:W-:-:S03]  /*1330*/  UISETP.NE.U32.AND UP0, UPT, UR4, URZ, UPT ;  /* 0x0000003f0400728c */ /* 0x000fc6000bf05070 */
[----:B------:R-:W-:Y:S01]  /*1340*/  ULDC UR4, c[0x0][0x424] ;  /* 0x0001090000047ab9 */ /* 0x000fe20000000800 */
[----:B------:R-:W-:Y:S01]  /*1350*/  UISETP.NE.AND.EX UP0, UPT, UR5, URZ, UPT, UP0 ;  /* 0x0000003f0500728c */ /* 0x000fe2000bf05300 */
[----:B------:R-:W-:Y:S02]  /*1360*/  ISETP.NE.U32.AND P2, PT, RZ, UR6, PT ;  /* 0x00000006ff007c0c */ /* 0x000fe4000bf45070 */
[----:B------:R-:W-:Y:S01]  /*1370*/  ULDC UR5, c[0x0][0x2f0] ;  /* 0x0000bc0000057ab9 */ /* 0x000fe20000000800 */
[----:B------:R-:W-:Y:S01]  /*1380*/  USEL UR4, UR4, 0x1, UP0 ;  /* 0x0000000104047887 */ /* 0x000fe20008000000 */
[----:B------:R-:W-:-:S03]  /*1390*/  ISETP.NE.AND.EX P2, PT, RZ, UR7, PT, P2 ;  /* 0x00000007ff007c0c */ /* 0x000fc6000bf45320 */
[----:B------:R-:W-:-:S03]  /*13a0*/  UIMAD UR4, UR4, UR5, URZ ;  /* 0x00000005040472a4 */ /* 0x000fc6000f8e023f */
[----:B------:R-:W-:Y:S01]  /*13b0*/  ULDC UR5, c[0x0][0x348] ;  /* 0x0000d20000057ab9 */ /* 0x000fe20000000800 */
[----:B--2---:R-:W-:Y:S08]  /*13c0*/  @P1 BRA `(.L_x_1280) ;  /* 0x0000000000241947 */ /* 0x004ff00003800000 */
        /* <DEDUP_REMOVED lines=9> */
.L_x_1280:
[----:B------:R-:W-:Y:S02]  /*1460*/  IMAD.U32 R27, RZ, RZ, UR5 ;  /* 0x00000005ff1b7e24 */ /* 0x000fe4000f8e00ff */
[----:B------:R-:W-:Y:S01]  /*1470*/  IMAD.U32 R28, RZ, RZ, UR4 ;  /* 0x00000004ff1c7e24 */ /* 0x000fe2000f8e00ff */
[----:B------:R-:W-:Y:S06]  /*1480*/  @!P2 BRA `(.L_x_1281) ;  /* 0x000000000010a947 */ /* 0x000fec0003800000 */
[----:B------:R-:W0:Y:S02]  /*1490*/  LDC.64 R28, c[0x0][0xa20] ;  /* 0x00028800ff1c7b82 */ /* 0x000e240000000a00 */
[----:B0-----:R-:W-:-:S06]  /*14a0*/  IMAD.WIDE R28, R155, 0x4, R28 ;  /* 0x000000049b1c7825 */ /* 0x001fcc00078e021c */
[----:B------:R0:W5:Y:S01]  /*14b0*/  LDG.E R28, desc[UR42][R28.64] ;  /* 0x0000002a1c1c7981 */ /* 0x000162000c1e1900 */
[----:B------:R-:W-:Y:S05]  /*14c0*/  BRA `(.L_x_1282) ;  /* 0x0000000000107947 */ /* 0x000fea0003800000 */
.L_x_1281:
[----:B------:R-:W-:Y:S05]  /*14d0*/  @!P3 BRA `(.L_x_1282) ;  /* 0x00000000000cb947 */ /* 0x000fea0003800000 */
[----:B------:R-:W2:Y:S04]  /*14e0*/  LDG.E R3, desc[UR42][R8.64] ;  /* 0x0000002a08037981 */ /* 0x000ea8000c1e1900 */
[----:B------:R-:W2:Y:S02]  /*14f0*/  LDG.E R28, desc[UR42][R8.64+0x4] ;  /* 0x0000042a081c7981 */ /* 0x000ea4000c1e1900 */
[----:B--2---:R-:W-:-:S07]  /*1500*/  IMAD.IADD R28, R28, 0x1, -R3 ;  /* 0x000000011c1c7824 */ /* 0x004fce00078e0a03 */
.L_x_1282:
[----:B------:R-:W-:Y:S01]  /*1510*/  ULDC.64 UR4, c[0x0][0xa10] ;  /* 0x0002840000047ab9 */ /* 0x000fe20000000a00 */
[----:B------:R-:W1:Y:S01]  /*1520*/  LDC R2, c[0x0][0x448] ;  /* 0x00011200ff027b82 */ /* 0x000e620000000800 */
[----:B------:R-:W-:-:S04]  /*1530*/  ISETP.NE.U32.AND P0, PT, RZ, UR4, PT ;  /* 0x00000004ff007c0c */ /* 0x000fc8000bf05070 */
[----:B------:R-:W-:Y:S01]  /*1540*/  ISETP.NE.AND.EX P0, PT, RZ, UR5, PT, P0 ;  /* 0x00000005ff007c0c */ /* 0x000fe2000bf05300 */
[----:B------:R-:W-:Y:S02]  /*1550*/  ULDC.64 UR4, c[0x0][0xa30] ;  /* 0x00028c0000047ab9 */ /* 0x000fe40000000a00 */
[----:B------:R-:W-:-:S04]  /*1560*/  ISETP.NE.U32.AND P1, PT, RZ, UR4, PT ;  /* 0x00000004ff007c0c */ /* 0x000fc8000bf25070 */
[----:B------:R-:W-:-:S06]  /*1570*/  ISETP.NE.AND.EX P1, PT, RZ, UR5, PT, P1 ;  /* 0x00000005ff007c0c */ /* 0x000fcc000bf25310 */
[----:B------:R-:W2:Y:S08]  /*1580*/  @P0 LDC.64 R4, c[0x0][0xa10] ;  /* 0x00028400ff040b82 */ /* 0x000eb00000000a00 */
[----:B------:R-:W3:Y:S01]  /*1590*/  @P1 LDC.64 R6, c[0x0][0xa30] ;  /* 0x00028c00ff061b82 */ /* 0x000ee20000000a00 */
[----:B--2---:R-:W-:-:S05]  /*15a0*/  @P0 IMAD.WIDE R4, R155, 0x4, R4 ;  /* 0x000000049b040825 */ /* 0x004fca00078e0204 */
[----:B------:R-:W2:Y:S04]  /*15b0*/  @P0 LDG.E R0, desc[UR42][R4.64] ;  /* 0x0000002a04000981 */ /* 0x000ea8000c1e1900 */
[----:B------:R-:W2:Y:S01]  /*15c0*/  @P0 LDG.E R9, desc[UR42][R4.64+0x4] ;  /* 0x0000042a04090981 */ /* 0x000ea2000c1e1900 */
[----:B-----5:R-:W-:Y:S02]  /*15d0*/  IMAD.MOV.U32 R24, RZ, RZ, R28 ;  /* 0x000000ffff187224 */ /* 0x020fe400078e001c */
[----:B---3--:R-:W-:-:S05]  /*15e0*/  @P1 IMAD.WIDE R6, R155, 0x4, R6 ;  /* 0x000000049b061825 */ /* 0x008fca00078e0206 */
[----:B------:R3:W5:Y:S01]  /*15f0*/  @P1 LDG.E R24, desc[UR42][R6.64] ;  /* 0x0000002a06181981 */ /* 0x000762000c1e1900 */
[----:B-1----:R-:W-:Y:S01]  /*1600*/  ISETP.NE.AND P1, PT, R2, 0x1, PT ;  /* 0x000000010200780c */ /* 0x002fe20003f25270 */
[----:B------:R-:W-:Y:S01]  /*1610*/  IMAD.IADD R10, R28, 0x1, -R11 ;  /* 0x000000011c0a7824 */ /* 0x000fe200078e0a0b */
[----:B------:R-:W1:Y:S01]  /*1620*/  LDC.64 R2, c[0x0][0x9e0] ;  /* 0x00027800ff027b82 */ /* 0x000e620000000a00 */
[----:B------:R-:W-:-:S05]  /*1630*/  IMAD R14, R153, 0xc0, RZ ;  /* 0x000000c0990e7824 */ /* 0x000fca00078e02ff */
[----:B------:R4:W-:Y:S05]  /*1640*/  STL [R1+0x2c], R14 ;  /* 0x00002c0e01007387 */ /* 0x0009ea0000100800 */
[----:B------:R-:W0:Y:S08]  /*1650*/  @P1 LDC R13, c[0x0][0x44c] ;  /* 0x00011300ff0d1b82 */ /* 0x000e300000000800 */
[----:B------:R-:W3:Y:S01]  /*1660*/  @P1 LDC R8, c[0x0][0x450] ;  /* 0x00011400ff081b82 */ /* 0x000ee20000000800 */
[----:B-1----:R-:W-:Y:S01]  /*1670*/  ISETP.GE.AND P2, PT, R3, 0x1, PT ;  /* 0x000000010300780c */ /* 0x002fe20003f46270 */
[----:B--2---:R-:W-:-:S02]  /*1680*/  @P0 IMAD.IADD R27, R9, 0x1, -R0 ;  /* 0x00000001091b0824 */ /* 0x004fc400078e0a00 */
[----:B------:R-:W-:Y:S02]  /*1690*/  VIADD R0, R14, 0xbf ;  /* 0x000000bf0e007836 */ /* 0x000fe40000000000 */
[----:B------:R-:W-:Y:S02]  /*16a0*/  IMAD.IADD R12, R10, 0x1, R27 ;  /* 0x000000010a0c7824 */ /* 0x000fe400078e021b */
[----:B0-----:R-:W-:-:S03]  /*16b0*/  @P1 IMAD.HI.U32 R5, R0, R13, RZ ;  /* 0x0000000d00051227 */ /* 0x001fc600078e00ff */
[----:B------:R4:W-:Y:S01]  /*16c0*/  STL [R1+0x8], R12 ;  /* 0x0000080c01007387 */ /* 0x0009e20000100800 */
[----:B------:R-:W-:Y:S01]  /*16d0*/  IMAD.MOV.U32 R4, RZ, RZ, R0 ;  /* 0x000000ffff047224 */ /* 0x000fe200078e0000 */
[----:B---3--:R-:W-:Y:S01]  /*16e0*/  @P1 SHF.R.U32.HI R4, RZ, R8, R5 ;  /* 0x00000008ff041219 */ /* 0x008fe20000011605 */
[C---:B------:R-:W-:Y:S01]  /*16f0*/  VIADD R0, R12.reuse, 0x7f ;  /* 0x0000007f0c007836 */ /* 0x040fe20000000000 */
[----:B------:R-:W-:-:S04]  /*1700*/  IADD3 R7, R12, 0x1, -R157 ;  /* 0x000000010c077810 */ /* 0x000fc80007ffe89d */
[----:B------:R-:W-:Y:S01]  /*1710*/  SHF.R.S32.HI R5, RZ, 0x1f, R0 ;  /* 0x0000001fff057819 */ /* 0x000fe20000011400 */
[----:B------:R-:W-:-:S03]  /*1720*/  IMAD.IADD R9, R7, 0x1, R4 ;  /* 0x0000000107097824 */ /* 0x000fc600078e0204 */
[----:B------:R-:W-:Y:S01]  /*1730*/  LEA.HI R5, R5, R0, RZ, 0x7 ;  /* 0x0000000005057211 */ /* 0x000fe200078f38ff */
[----:B------:R-:W-:-:S03]  /*1740*/  IMAD.IADD R2, R9, 0x1, R2 ;  /* 0x0000000109027824 */ /* 0x000fc600078e0202 */
[----:B------:R-:W-:Y:S01]  /*1750*/  SHF.R.S32.HI R26, RZ, 0x7, R5 ;  /* 0x00000007ff1a7819 */ /* 0x000fe20000011405 */
[----:B----4-:R-:W-:Y:S06]  /*1760*/  @!P2 BRA `(.L_x_1283) ;  /* 0x000000000048a947 */ /* 0x010fec0003800000 */
[C---:B------:R-:W-:Y:S01]  /*1770*/  ISETP.GT.AND P0, PT, R9.reuse, RZ, PT ;  /* 0x000000ff0900720c */ /* 0x040fe20003f04270 */
[----:B------:R-:W-:Y:S01]  /*1780*/  BSSY B0, `(.L_x_1284) ;  /* 0x000000e000007945 */ /* 0x000fe20003800000 */
[----:B------:R-:W-:-:S11]  /*1790*/  VIADD R0, R9, 0xffffffff ;  /* 0xffffffff09007836 */ /* 0x000fd60000000000 */
[----:B------:R-:W-:Y:S05]  /*17a0*/  @P0 BRA `(.L_x_1285) ;  /* 0x00000000001c0947 */ /* 0x000fea0003800000 */
[----:B------:R-:W-:Y:S01]  /*17b0*/  ISETP.NE.AND P0, PT, R3, 0x1, PT ;  /* 0x000000010300780c */ /* 0x000fe20003f05270 */
[----:B------:R-:W-:-:S12]  /*17c0*/  IMAD.MOV R5, RZ, RZ, -R9 ;  /* 0x000000ffff057224 */ /* 0x000fd800078e0a09 */
[----:B------:R-:W0:Y:S02]  /*17d0*/  @P0 LDC.64 R6, c[0x0][0x9e8] ;  /* 0x00027a00ff060b82 */ /* 0x000e240000000a00 */
[----:B0-----:R-:W-:-:S05]  /*17e0*/  @P0 IMAD.HI.U32 R0, R5, R6, RZ ;  /* 0x0000000605000227 */ /* 0x001fca00078e00ff */
[----:B------:R-:W-:-:S04]  /*17f0*/  @P0 SHF.R.U32.HI R5, RZ, R7, R0 ;  /* 0x00000007ff050219 */ /* 0x000fc80000011600 */
[----:B------:R-:W-:Y:S01]  /*1800*/  LOP3.LUT R0, RZ, R5, RZ, 0x33, !PT ;  /* 0x00000005ff007212 */ /* 0x000fe200078e33ff */
[----:B------:R-:W-:Y:S06]  /*1810*/  BRA `(.L_x_1286) ;  /* 0x0000000000107947 */ /* 0x000fec0003800000 */
.L_x_1285:
[----:B------:R-:W-:-:S13]  /*1820*/  ISETP.NE.AND P0, PT, R3, 0x1, PT ;  /* 0x000000010300780c */ /* 0x000fda0003f05270 */
[----:B------:R-:W0:Y:S02]  /*1830*/  @P0 LDC.64 R4, c[0x0][0x9e8] ;  /* 0x00027a00ff040b82 */ /* 0x000e240000000a00 */
[----:B0-----:R-:W-:-:S05]  /*1840*/  @P0 IMAD.HI.U32 R4, R0, R4, RZ ;  /* 0x0000000400040227 */ /* 0x001fca00078e00ff */
[----:B------:R-:W-:-:S07]  /*1850*/  @P0 SHF.R.U32.HI R0, RZ, R5, R4 ;  /* 0x00000005ff000219 */ /* 0x000fce0000011604 */
.L_x_1286:
[----:B------:R-:W-:Y:S05]  /*1860*/  BSYNC B0 ;  /* 0x0000000000007941 */ /* 0x000fea0003800000 */
.L_x_1284:
[----:B------:R-:W-:-:S05]  /*1870*/  IMAD R5, R0, R3, R3 ;  /* 0x0000000300057224 */ /* 0x000fca00078e0203 */
[----:B------:R-:W-:-:S07]  /*1880*/  VIMNMX R2, R2, R5, PT ;  /* 0x0000000502027248 */ /* 0x000fce0003fe0100 */
.L_x_1283:
[----:B------:R-:W0:Y:S01]  /*1890*/  @P1 LDC R0, c[0x0][0x44c] ;  /* 0x00011300ff001b82 */ /* 0x000e220000000800 */
[----:B------:R-:W-:Y:S01]  /*18a0*/  IMAD.MOV.U32 R5, RZ, RZ, R14 ;  /* 0x000000ffff057224 */ /* 0x000fe200078e000e */
[----:B------:R-:W-:Y:S01]  /*18b0*/  ULDC UR4, c[0x0][0x9dc] ;  /* 0x0002770000047ab9 */ /* 0x000fe20000000800 */
[----:B------:R-:W-:-:S05]  /*18c0*/  IMAD.IADD R88, R12, 0x1, -R157 ;  /* 0x000000010c587824 */ /* 0x000fca00078e0a9d */
[----:B------:R-:W1:Y:S01]  /*18d0*/  @P1 LDC R7, c[0x0][0x450] ;  /* 0x00011400ff071b82 */ /* 0x000e620000000800 */
[----:B0-----:R-:W-:-:S05]  /*18e0*/  @P1 IMAD.HI.U32 R0, R14, R0, RZ ;  /* 0x000000000e001227 */ /* 0x001fca00078e00ff */
[----:B-1----:R-:W-:-:S05]  /*18f0*/  @P1 SHF.R.U32.HI R5, RZ, R7, R0 ;  /* 0x00000007ff051219 */ /* 0x002fca0000011600 */
[----:B------:R-:W-:-:S04]  /*1900*/  IMAD.IADD R0, R88, 0x1, R5 ;  /* 0x0000000158007824 */ /* 0x000fc800078e0205 */
[----:B------:R-:W-:Y:S01]  /*1910*/  VIADD R4, R0, -UR4 ;  /* 0x8000000400047c36 */ /* 0x000fe20008000000 */
[----:B------:R-:W-:Y:S06]  /*1920*/  @!P2 BRA `(.L_x_1287) ;  /* 0x000000000044a947 */ /* 0x000fec0003800000 */
[----:B------:R-:W-:Y:S01]  /*1930*/  ISETP.GT.AND P0, PT, R0, -0x1, PT ;  /* 0xffffffff0000780c */ /* 0x000fe20003f04270 */
[----:B------:R-:W-:-:S12]  /*1940*/  BSSY B0, `(.L_x_1288) ;  /* 0x000000d000007945 */ /* 0x000fd80003800000 */
[----:B------:R-:W-:Y:S05]  /*1950*/  @P0 BRA `(.L_x_1289) ;  /* 0x00000000001c0947 */ /* 0x000fea0003800000 */
[----:B------:R-:W-:Y:S02]  /*1960*/  ISETP.NE.AND P0, PT, R3, 0x1, PT ;  /* 0x000000010300780c */ /* 0x000fe40003f05270 */
[----:B------:R-:W-:-:S11]  /*1970*/  LOP3.LUT R5, RZ, R0, RZ, 0x33, !PT ;  /* 0x00000000ff057212 */ /* 0x000fd600078e33ff */
[----:B------:R-:W0:Y:S02]  /*1980*/  @P0 LDC.64 R6, c[0x0][0x9e8] ;  /* 0x00027a00ff060b82 */ /* 0x000e240000000a00 */
[----:B0-----:R-:W-:-:S05]  /*1990*/  @P0 IMAD.HI.U32 R0, R5, R6, RZ ;  /* 0x0000000605000227 */ /* 0x001fca00078e00ff */
[----:B------:R-:W-:-:S04]  /*19a0*/  @P0 SHF.R.U32.HI R5, RZ, R7, R0 ;  /* 0x00000007ff050219 */ /* 0x000fc80000011600 */
[----:B------:R-:W-:Y:S01]  /*19b0*/  LOP3.LUT R0, RZ, R5, RZ, 0x33, !PT ;  /* 0x00000005ff007212 */ /* 0x000fe200078e33ff */
[----:B------:R-:W-:Y:S06]  /*19c0*/  BRA `(.L_x_1290) ;  /* 0x0000000000107947 */ /* 0x000fec0003800000 */
.L_x_1289:
[----:B------:R-:W-:-:S13]  /*19d0*/  ISETP.NE.AND P0, PT, R3, 0x1, PT ;  /* 0x000000010300780c */ /* 0x000fda0003f05270 */
[----:B------:R-:W0:Y:S02]  /*19e0*/  @P0 LDC.64 R6, c[0x0][0x9e8] ;  /* 0x00027a00ff060b82 */ /* 0x000e240000000a00 */
[----:B0-----:R-:W-:-:S05]  /*19f0*/  @P0 IMAD.HI.U32 R6, R0, R6, RZ ;  /* 0x0000000600060227 */ /* 0x001fca00078e00ff */
[----:B------:R-:W-:-:S07]  /*1a00*/  @P0 SHF.R.U32.HI R0, RZ, R7, R6 ;  /* 0x00000007ff000219 */ /* 0x000fce0000011606 */
.L_x_1290:
[----:B------:R-:W-:Y:S05]  /*1a10*/  BSYNC B0 ;  /* 0x0000000000007941 */ /* 0x000fea0003800000 */
.L_x_1288:
[----:B------:R-:W-:-:S05]  /*1a20*/  IMAD R3, R0, R3, RZ ;  /* 0x0000000300037224 */ /* 0x000fca00078e02ff */
[----:B------:R-:W-:-:S07]  /*1a30*/  VIMNMX R4, R4, R3, !PT ;  /* 0x0000000304047248 */ /* 0x000fce0007fe0100 */
.L_x_1287:
[----:B------:R-:W-:Y:S01]  /*1a40*/  VIADD R2, R2, 0x7f ;  /* 0x0000007f02027836 */ /* 0x000fe20000000000 */
[----:B------:R-:W-:-:S04]  /*1a50*/  SHF.R.S32.HI R5, RZ, 0x1f, R4 ;  /* 0x0000001fff057819 */ /* 0x000fc80000011404 */
[----:B------:R-:W-:Y:S02]  /*1a60*/  SHF.R.S32.HI R3, RZ, 0x1f, R2 ;  /* 0x0000001fff037819 */ /* 0x000fe40000011402 */
[----:B------:R-:W-:Y:S02]  /*1a70*/  LEA.HI R5, R5, R4, RZ, 0x7 ;  /* 0x0000000405057211 */ /* 0x000fe400078f38ff */
[----:B------:R-:W-:Y:S02]  /*1a80*/  LEA.HI R3, R3, R2, RZ, 0x7 ;  /* 0x0000000203037211 */ /* 0x000fe400078f38ff */
[----:B------:R-:W-:Y:S02]  /*1a90*/  SHF.R.S32.HI R5, RZ, 0x7, R5 ;  /* 0x00000007ff057819 */ /* 0x000fe40000011405 */
[----:B------:R-:W-:Y:S02]  /*1aa0*/  SHF.R.S32.HI R3, RZ, 0x7, R3 ;  /* 0x00000007ff037819 */ /* 0x000fe40000011403 */
[----:B------:R-:W-:-:S02]  /*1ab0*/  VIMNMX R5, RZ, R5, !PT ;  /* 0x00000005ff057248 */ /* 0x000fc40007fe0100 */
[----:B------:R-:W-:-:S03]  /*1ac0*/  VIMNMX R3, R26, R3, PT ;  /* 0x000000031a037248 */ /* 0x000fc60003fe0100 */
[--C-:B------:R-:W-:Y:S02]  /*1ad0*/  IMAD R5, R5, 0x80, -R10.reuse ;  /* 0x0000008005057824 */ /* 0x100fe400078e0a0a */
[----:B------:R-:W-:-:S03]  /*1ae0*/  IMAD R0, R3, 0x80, -R10 ;  /* 0x0000008003007824 */ /* 0x000fc600078e0a0a */
[----:B------:R-:W-:Y:S02]  /*1af0*/  VIMNMX R5, RZ, R5, !PT ;  /* 0x00000005ff057248 */ /* 0x000fe40007fe0100 */
[----:B------:R-:W-:Y:S02]  /*1b00*/  VIMNMX R0, R0, R27, PT ;  /* 0x0000001b00007248 */ /* 0x000fe40003fe0100 */
[----:B------:R-:W-:Y:S02]  /*1b10*/  SHF.R.U32.HI R25, RZ, 0x7, R5 ;  /* 0x00000007ff197819 */ /* 0x000fe40000011605 */
[----:B------:R-:W-:-:S03]  /*1b20*/  ISETP.GT.AND P0, PT, R0, R5, PT ;  /* 0x000000050000720c */ /* 0x000fc60003f04270 */
[----:B------:R-:W-:-:S10]  /*1b30*/  IMAD.MOV.U32 R2, RZ, RZ, R25 ;  /* 0x000000ffff027224 */ /* 0x000fd400078e0019 */
[----:B------:R-:W-:-:S05]  /*1b40*/  @P0 VIADD R0, R0, 0x7f ;  /* 0x0000007f00000836 */ /* 0x000fca0000000000 */
[----:B------:R-:W-:-:S04]  /*1b50*/  @P0 SHF.R.S32.HI R3, RZ, 0x1f, R0 ;  /* 0x0000001fff030819 */ /* 0x000fc80000011400 */
        /* <DEDUP_REMOVED lines=24> */
[----:B-1---5:R-:W-:Y:S05]  /*1ce0*/  CALL.ABS.NOINC R14 ;  /* 0x000000000e007343 */ /* 0x022fea0003c00000 */
.L_x_1293:
[----:B------:R-:W-:Y:S05]  /*1cf0*/  BSYNC B6 ;  /* 0x0000000000067941 */ /* 0x000fea0003800000 */
.L_x_1292:
        /* <DEDUP_REMOVED lines=20> */
.L_x_1295:
[----:B------:R-:W-:Y:S05]  /*1e40*/  BSYNC B6 ;  /* 0x0000000000067941 */ /* 0x000fea0003800000 */
.L_x_1294:
[----:B------:R-:W2:Y:S01]  /*1e50*/  LDL.64 R32, [R1+0x20] ;  /* 0x0000200001207983 */ /* 0x000ea20000100a00 */
[----:B------:R-:W-:-:S03]  /*1e60*/  ULDC.64 UR4, c[0x0][0x9f8] ;  /* 0x00027e0000047ab9 */ /* 0x000fc60000000a00 */
[----:B------:R-:W2:Y:S01]  /*1e70*/  LDL.64 R20, [R1+0x20] ;  /* 0x0000200001147983 */ /* 0x000ea20000100a00 */
[----:B------:R-:W-:Y:S01]  /*1e80*/  ISETP.NE.U32.AND P0, PT, RZ, UR4, PT ;  /* 0x00000004ff007c0c */ /* 0x000fe2000bf05070 */
[----:B------:R-:W-:Y:S01]  /*1e90*/  IMAD.MOV.U32 R67, RZ, RZ, R155 ;  /* 0x000000ffff437224 */ /* 0x000fe200078e009b */
[----:B------:R-:W0:Y:S01]  /*1ea0*/  LDC R53, c[0x0][0x3f4] ;  /* 0x0000fd00ff357b82 */ /* 0x000e220000000800 */
[----:B------:R-:W3:Y:S01]  /*1eb0*/  LDL R30, [R1+0x30] ;  /* 0x00003000011e7983 */ /* 0x000ee20000100800 */
[----:B------:R-:W-:Y:S01]  /*1ec0*/  ISETP.NE.AND.EX P0, PT, RZ, UR5, PT, P0 ;  /* 0x00000005ff007c0c */ /* 0x000fe2000bf05300 */
[----:B------:R-:W1:Y:S05]  /*1ed0*/  S2R R29, SR_TID.X ;  /* 0x00000000001d7919 */ /* 0x000e6a0000002100 */
[----:B------:R-:W4:Y:S01]  /*1ee0*/  LDC.64 R6, c[0x0][0x3f8] ;  /* 0x0000fe00ff067b82 */ /* 0x000f220000000a00 */
[----:B------:R-:W3:Y:S01]  /*1ef0*/  LDL R12, [R1+0x78] ;  /* 0x00007800010c7983 */ /* 0x000ee20000100800 */
[----:B------:R-:W-:Y:S01]  /*1f00*/  VIADD R66, R16, 0x20 ;  /* 0x0000002010427836 */ /* 0x000fe20000000000 */
[----:B------:R-:W-:-:S05]  /*1f10*/  ULDC UR4, c[0x0][0x2f4] ;  /* 0x0000bd0000047ab9 */ /* 0x000fca0000000800 */
[----:B------:R-:W1:Y:S08]  /*1f20*/  @P0 LDC.64 R8, c[0x0][0x9f8] ;  /* 0x00027e00ff080b82 */ /* 0x000e700000000a00 */
[----:B------:R-:W4:Y:S01]  /*1f30*/  LDC.64 R4, c[0x0][0x408] ;  /* 0x00010200ff047b82 */ /* 0x000f220000000a00 */
[----:B-1----:R-:W-:-:S05]  /*1f40*/  @P0 IMAD.WIDE R8, R155, 0x4, R8 ;  /* 0x000000049b080825 */ /* 0x002fca00078e0208 */
[----:B------:R1:W3:Y:S01]  /*1f50*/  @P0 LDG.E R67, desc[UR42][R8.64] ;  /* 0x0000002a08430981 */ /* 0x0002e2000c1e1900 */
[----:B------:R-:W-:Y:S01]  /*1f60*/  VIADD R31, R29, 0xffffff80 ;  /* 0xffffff801d1f7836 */ /* 0x000fe20000000000 */
[----:B------:R-:W-:-:S04]  /*1f70*/  ISETP.GE.AND P1, PT, R66, UR4, PT ;  /* 0x0000000442007c0c */ /* 0x000fc8000bf26270 */
[----:B------:R-:W-:Y:S01]  /*1f80*/  LEA.HI R29, R31, R31, RZ, 0x1 ;  /* 0x0000001f1f1d7211 */ /* 0x000fe200078f08ff */
[----:B--2---:R-:W-:-:S05]  /*1f90*/  IMAD.MOV.U32 R20, RZ, RZ, R32 ;  /* 0x000000ffff147224 */ /* 0x004fca00078e0020 */
[----:B------:R-:W-:-:S05]  /*1fa0*/  SHF.R.S32.HI R21, RZ, 0x1f, R20 ;  /* 0x0000001fff157819 */ /* 0x000fca0000011414 */
[----:B------:R2:W-:Y:S04]  /*1fb0*/  STL [R1+0x24], R21 ;  /* 0x0000241501007387 */ /* 0x0005e80000100800 */
[----:B------:R-:W2:Y:S04]  /*1fc0*/  LDL R15, [R1+0x44] ;  /* 0x00004400010f7983 */ /* 0x000ea80000100800 */
[----:B------:R-:W2:Y:S01]  /*1fd0*/  LDL R14, [R1+0x14] ;  /* 0x00001400010e7983 */ /* 0x000ea20000100800 */
[----:B------:R-:W-:Y:S02]  /*1fe0*/  SEL R3, RZ, 0xffffffff, P1 ;  /* 0xffffffffff037807 */ /* 0x000fe40000800000 */
[----:B------:R-:W-:-:S02]  /*1ff0*/  SHF.R.S32.HI R29, RZ, 0x1, R29 ;  /* 0x00000001ff1d7819 */ /* 0x000fc4000001141d */
[C---:B------:R-:W-:Y:S01]  /*2000*/  ISETP.GE.AND P0, PT, R16.reuse, UR4, PT ;  /* 0x0000000410007c0c */ /* 0x040fe2000bf06270 */
[----:B-1----:R-:W-:Y:S01]  /*2010*/  IMAD.SHL.U32 R9, R3, 0x2, RZ ;  /* 0x0000000203097824 */ /* 0x002fe200078e00ff */
[----:B------:R-:W-:Y:S02]  /*2020*/  SHF.R.S32.HI R3, RZ, 0x1f, R29 ;  /* 0x0000001fff037819 */ /* 0x000fe4000001141d */
[----:B------:R-:W-:Y:S02]  /*2030*/  SEL R0, RZ, 0x1, P0 ;  /* 0x00000001ff007807 */ /* 0x000fe40000000000 */
[-C--:B0-----:R-:W-:Y:S02]  /*2040*/  ISETP.GE.AND P3, PT, R16, R53.reuse, PT ;  /* 0x000000351000720c */ /* 0x081fe40003f66270 */
[----:B------:R-:W-:Y:S01]  /*2050*/  ISETP.GE.AND P2, PT, R66, R53, PT ;  /* 0x000000354200720c */ /* 0x000fe20003f46270 */
[----:B----4-:R-:W-:Y:S01]  /*2060*/  IMAD R8, R3, R6, RZ ;  /* 0x0000000603087224 */ /* 0x010fe200078e02ff */
[----:B------:R-:W-:Y:S01]  /*2070*/  LOP3.LUT R0, R9, 0x2, R0, 0xe2, !PT ;  /* 0x0000000209007812 */ /* 0x000fe200078ee200 */
[----:B------:R-:W-:Y:S01]  /*2080*/  IMAD R10, R3, R4, RZ ;  /* 0x00000004030a7224 */ /* 0x000fe200078e02ff */
[----:B------:R-:W-:-:S02]  /*2090*/  SEL R3, R53, RZ, P3 ;  /* 0x000000ff35037207 */ /* 0x000fc40001800000 */
[----:B------:R-:W-:-:S03]  /*20a0*/  SEL R9, R53, RZ, P2 ;  /* 0x000000ff35097207 */ /* 0x000fc60001000000 */
[----:B------:R-:W-:Y:S02]  /*20b0*/  IMAD.IADD R3, R16, 0x1, R3 ;  /* 0x0000000110037824 */ /* 0x000fe400078e0203 */
[----:B------:R-:W-:Y:S02]  /*20c0*/  IMAD.IADD R9, R66, 0x1, R9 ;  /* 0x0000000142097824 */ /* 0x000fe400078e0209 */
[C---:B------:R-:W-:Y:S01]  /*20d0*/  IMAD R11, R29.reuse, R7, R8 ;  /* 0x000000071d0b7224 */ /* 0x040fe200078e0208 */
[----:B------:R-:W-:Y:S01]  /*20e0*/  SHF.R.S32.HI R8, RZ, 0x1f, R3 ;  /* 0x0000001fff087819 */ /* 0x000fe20000011403 */
[----:B------:R-:W-:Y:S01]  /*20f0*/  IMAD R13, R29, R5, R10 ;  /* 0x000000051d0d7224 */ /* 0x000fe200078e020a */
[----:B------:R-:W-:Y:S02]  /*2100*/  SHF.R.S32.HI R10, RZ, 0x1f, R9 ;  /* 0x0000001fff0a7819 */ /* 0x000fe40000011409 */
[----:B------:R-:W-:Y:S02]  /*2110*/  LEA.HI R64, R8, R3, RZ, 0x4 ;  /* 0x0000000308407211 */ /* 0x000fe400078f20ff */
[----:B------:R-:W-:-:S02]  /*2120*/  LEA.HI R63, R10, R9, RZ, 0x4 ;  /* 0x000000090a3f7211 */ /* 0x000fc400078f20ff */
[----:B------:R-:W-:Y:S02]  /*2130*/  LEA.HI R3, R8, R3, RZ, 0x5 ;  /* 0x0000000308037211 */ /* 0x000fe400078f28ff */
[----:B------:R-:W-:-:S03]  /*2140*/  LEA.HI R9, R10, R9, RZ, 0x5 ;  /* 0x000000090a097211 */ /* 0x000fc600078f28ff */
[----:B------:R-:W-:Y:S01]  /*2150*/  IMAD.SHL.U32 R8, R3, 0x80, RZ ;  /* 0x0000008003087824 */ /* 0x000fe200078e00ff */
[C---:B---3--:R-:W-:Y:S01]  /*2160*/  LOP3.LUT R3, R30.reuse, 0x10, R64, 0xf8, !PT ;  /* 0x000000101e037812 */ /* 0x048fe200078ef840 */
[----:B------:R-:W-:Y:S01]  /*2170*/  IMAD.SHL.U32 R10, R9, 0x80, RZ ;  /* 0x00000080090a7824 */ /* 0x000fe200078e00ff */
[----:B------:R-:W-:Y:S02]  /*2180*/  LOP3.LUT R9, R30, 0x10, R63, 0xf8, !PT ;  /* 0x000000101e097812 */ /* 0x000fe400078ef83f */
[----:B------:R-:W0:Y:S01]  /*2190*/  S2R R30, SR_TID.X ;  /* 0x00000000001e7919 */ /* 0x000e220000002100 */
[----:B------:R-:W-:Y:S01]  /*21a0*/  SHF.R.S32.HI R17, RZ, 0x1f, R16 ;  /* 0x0000001fff117819 */ /* 0x000fe20000011410 */
[----:B------:R-:W-:-:S04]  /*21b0*/  IMAD.WIDE.U32 R44, R29, R6, R20 ;  /* 0x000000061d2c7225 */ /* 0x000fc800078e0014 */
[----:B------:R-:W-:-:S04]  /*21c0*/  IMAD.WIDE.U32 R42, R29, R6, R16 ;  /* 0x000000061d2a7225 */ /* 0x000fc800078e0010 */
[----:B------:R-:W-:Y:S02]  /*21d0*/  IMAD.IADD R45, R45, 0x1, R11 ;  /* 0x000000012d2d7824 */ /* 0x000fe400078e020b */
[----:B------:R-:W-:Y:S01]  /*21e0*/  IMAD.IADD R43, R11, 0x1, R43 ;  /* 0x000000010b2b7824 */ /* 0x000fe200078e022b */
[----:B-----5:R-:W-:Y:S01]  /*21f0*/  SHF.R.S32.HI R11, RZ, 0x1f, R24 ;  /* 0x0000001fff0b7819 */ /* 0x020fe20000011418 */
[----:B------:R-:W-:Y:S01]  /*2200*/  IMAD.IADD R65, R65, 0x1, R28 ;  /* 0x0000000141417824 */ /* 0x000fe200078e021c */
[----:B------:R-:W-:Y:S01]  /*2210*/  LEA.HI R28, R31, R31, RZ, 0x1 ;  /* 0x0000001f1f1c7211 */ /* 0x000fe200078f08ff */
[----:B------:R-:W-:Y:S01]  /*2220*/  IMAD.WIDE.U32 R40, R29, R4, R20 ;  /* 0x000000041d287225 */ /* 0x000fe200078e0014 */
[----:B------:R-:W-:-:S03]  /*2230*/  LOP3.LUT R8, R8, 0xfffff000, RZ, 0xc0, !PT ;  /* 0xfffff00008087812 */ /* 0x000fc600078ec0ff */
[----:B--2---:R-:W-:Y:S01]  /*2240*/  IMAD.WIDE.U32 R20, R29, R4, R16 ;  /* 0x000000041d147225 */ /* 0x004fe200078e0010 */
[-C--:B------:R-:W-:Y:S02]  /*2250*/  LOP3.LUT R3, R3, R12.reuse, RZ, 0x3c, !PT ;  /* 0x0000000c03037212 */ /* 0x080fe400078e3cff */
[----:B------:R-:W-:Y:S02]  /*2260*/  LOP3.LUT R10, R10, 0xfffff000, RZ, 0xc0, !PT ;  /* 0xfffff0000a0a7812 */ /* 0x000fe400078ec0ff */
[----:B------:R-:W-:Y:S01]  /*2270*/  LOP3.LUT R9, R9, R12, RZ, 0x3c, !PT ;  /* 0x0000000c09097212 */ /* 0x000fe200078e3cff */
[----:B------:R-:W-:Y:S01]  /*2280*/  IMAD R12, R11, R6, RZ ;  /* 0x000000060b0c7224 */ /* 0x000fe200078e02ff */
[----:B------:R-:W-:Y:S01]  /*2290*/  LOP3.LUT R28, R28, 0xfffffffe, RZ, 0xc0, !PT ;  /* 0xfffffffe1c1c7812 */ /* 0x000fe200078ec0ff */
[----:B------:R-:W-:Y:S02]  /*22a0*/  IMAD.IADD R41, R41, 0x1, R13 ;  /* 0x0000000129297824 */ /* 0x000fe400078e020d */
[----:B------:R-:W-:-:S02]  /*22b0*/  IMAD.IADD R21, R13, 0x1, R21 ;  /* 0x000000010d157824 */ /* 0x000fc400078e0215 */
[----:B------:R-:W-:Y:S02]  /*22c0*/  IMAD R11, R11, R4, RZ ;  /* 0x000000040b0b7224 */ /* 0x000fe400078e02ff */
[----:B------:R-:W-:-:S04]  /*22d0*/  IMAD.WIDE.U32 R44, R24, R6, R44 ;  /* 0x00000006182c7225 */ /* 0x000fc800078e002c */
[----:B------:R-:W-:Y:S01]  /*22e0*/  IMAD.WIDE.U32 R42, R24, R6, R42 ;  /* 0x00000006182a7225 */ /* 0x000fe200078e002a */
[----:B------:R-:W-:-:S03]  /*22f0*/  LOP3.LUT R52, R0, 0x1, RZ, 0xc0, !PT ;  /* 0x0000000100347812 */ /* 0x000fc600078ec0ff */
[C---:B------:R-:W-:Y:S02]  /*2300*/  IMAD R11, R24.reuse, R5, R11 ;  /* 0x00000005180b7224 */ /* 0x040fe400078e020b */
[----:B------:R-:W-:Y:S01]  /*2310*/  IMAD.WIDE.U32 R40, R24, R4, R40 ;  /* 0x0000000418287225 */ /* 0x000fe200078e0028 */
[----:B------:R-:W-:-:S03]  /*2320*/  LOP3.LUT R51, R0, 0x2, RZ, 0xc0, !PT ;  /* 0x0000000200337812 */ /* 0x000fc600078ec0ff */
[----:B------:R-:W-:-:S04]  /*2330*/  IMAD.WIDE.U32 R20, R24, R4, R20 ;  /* 0x0000000418147225 */ /* 0x000fc800078e0014 */
[----:B------:R-:W-:Y:S01]  /*2340*/  IMAD.IADD R28, R31, 0x1, -R28 ;  /* 0x000000011f1c7824 */ /* 0x000fe200078e0a1c */
[C---:B------:R-:W-:Y:S01]  /*2350*/  SHF.L.U64.HI R60, R6.reuse, 0x7, R7 ;  /* 0x00000007063c7819 */ /* 0x040fe20000010207 */
[----:B------:R-:W-:Y:S01]  /*2360*/  IMAD.SHL.U32 R59, R6, 0x80, RZ ;  /* 0x00000080063b7824 */ /* 0x000fe200078e00ff */
[C---:B------:R-:W-:Y:S01]  /*2370*/  SHF.L.U64.HI R58, R4.reuse, 0x7, R5 ;  /* 0x00000007043a7819 */ /* 0x040fe20000010205 */
[----:B------:R-:W-:Y:S01]  /*2380*/  IMAD.SHL.U32 R57, R4, 0x80, RZ ;  /* 0x0000008004397824 */ /* 0x000fe200078e00ff */
[----:B------:R-:W-:Y:S01]  /*2390*/  SHF.R.S32.HI R56, RZ, 0x1f, R154 ;  /* 0x0000001fff387819 */ /* 0x000fe2000001149a */
[----:B------:R-:W-:Y:S01]  /*23a0*/  IMAD R55, R28, 0xc0, R29 ;  /* 0x000000c01c377824 */ /* 0x000fe200078e021d */
[----:B------:R-:W-:Y:S01]  /*23b0*/  SHF.R.S32.HI R50, RZ, 0x1f, R67 ;  /* 0x0000001fff327819 */ /* 0x000fe20000011443 */
[----:B------:R-:W-:Y:S01]  /*23c0*/  IMAD.SHL.U32 R53, R53, 0x2, RZ ;  /* 0x0000000235357824 */ /* 0x000fe200078e00ff */
[----:B------:R-:W-:Y:S01]  /*23d0*/  LOP3.LUT R0, R63, 0xfffffff0, RZ, 0xc0, !PT ;  /* 0xfffffff03f007812 */ /* 0x000fe200078ec0ff */
[----:B------:R-:W-:-:S02]  /*23e0*/  IMAD.IADD R47, R41, 0x1, R11 ;  /* 0x00000001292f7824 */ /* 0x000fc400078e020b */
[----:B------:R-:W-:Y:S01]  /*23f0*/  IMAD.IADD R46, R11, 0x1, R21 ;  /* 0x000000010b2e7824 */ /* 0x000fe200078e0215 */
[--C-:B------:R-:W-:Y:S01]  /*2400*/  IADD3 R62, R3, R8, R15.reuse ;  /* 0x00000008033e7210 */ /* 0x100fe20007ffe00f */
[----:B------:R-:W-:Y:S01]  /*2410*/  IMAD R3, R24, R7, R12 ;  /* 0x0000000718037224 */ /* 0x000fe200078e020c */
[----:B------:R-:W-:Y:S02]  /*2420*/  IADD3 R61, R9, R10, R15 ;  /* 0x0000000a093d7210 */ /* 0x000fe40007ffe00f */
[----:B0-----:R-:W-:Y:S01]  /*2430*/  SHF.R.U32.HI R15, RZ, 0x7, R30 ;  /* 0x00000007ff0f7819 */ /* 0x001fe2000001161e */
[----:B------:R-:W-:Y:S01]  /*2440*/  IMAD.IADD R49, R45, 0x1, R3 ;  /* 0x000000012d317824 */ /* 0x000fe200078e0203 */
[----:B------:R-:W-:Y:S01]  /*2450*/  ISETP.GE.AND P1, PT, R14, UR4, PT ;  /* 0x000000040e007c0c */ /* 0x000fe2000bf26270 */
[----:B------:R-:W-:Y:S01]  /*2460*/  IMAD.IADD R48, R3, 0x1, R43 ;  /* 0x0000000103307824 */ /* 0x000fe200078e022b */
[----:B------:R-:W-:Y:S01]  /*2470*/  LOP3.LUT R3, R64, 0xfffffff0, RZ, 0xc0, !PT ;  /* 0xfffffff040037812 */ /* 0x000fe200078ec0ff */
[----:B------:R-:W-:-:S10]  /*2480*/  VIADD R54, R15, 0x8 ;  /* 0x000000080f367836 */ /* 0x000fd40000000000 */
.L_x_1338:
[----:B--2---:R-:W2:Y:S01]  /*2490*/  LDL R10, [R1+0x50] ;  /* 0x00005000010a7983 */ /* 0x004ea20000100800 */
[----:B0-----:R-:W0:Y:S01]  /*24a0*/  LDC R77, c[0x0][0x430] ;  /* 0x00010c00ff4d7b82 */ /* 0x001e220000000800 */
[----:B------:R-:W-:Y:S02]  /*24b0*/  VIADD R12, R2, 0xffffffff ;  /* 0xffffffff020c7836 */ /* 0x000fe40000000000 */
[----:B------:R-:W-:Y:S02]  /*24c0*/  IMAD.MOV.U32 R78, RZ, RZ, RZ ;  /* 0x000000ffff4e7224 */ /* 0x000fe400078e00ff */
        /* <DEDUP_REMOVED lines=34> */
[C---:B------:R-:W-:Y:S01]  /*26f0*/  IMAD.WIDE.U32 R4, R77.reuse, UR4, RZ ;  /* 0x000000044d047c25 */ /* 0x040fe2000f8e00ff */
[----:B------:R-:W-:Y:S02]  /*2700*/  ULDC.U8 UR6, c[0x0][0x410] ;  /* 0x0001040000067ab9 */ /* 0x000fe40000000000 */
[----:B------:R-:W-:Y:S01]  /*2710*/  ISETP.NE.AND P0, PT, RZ, UR6, PT ;  /* 0x00000006ff007c0c */ /* 0x000fe2000bf05270 */
[----:B------:R-:W-:Y:S02]  /*2720*/  IMAD R6, R76, UR4, RZ ;  /* 0x000000044c067c24 */ /* 0x000fe4000f8e02ff */
[----:B------:R-:W-:Y:S02]  /*2730*/  IMAD R10, R58, R2, RZ ;  /* 0x000000023a0a7224 */ /* 0x000fe400078e02ff */
[----:B------:R-:W-:Y:S01]  /*2740*/  IMAD R7, R77, UR5, R6 ;  /* 0x000000054d077c24 */ /* 0x000fe2000f8e0206 */
[----:B------:R-:W-:Y:S01]  /*2750*/  ULDC.64 UR4, c[0x0][0x310] ;  /* 0x0000c40000047ab9 */ /* 0x000fe20000000a00 */
[----:B------:R-:W-:Y:S01]  /*2760*/  SHF.R.S32.HI R6, RZ, 0x1f, R2 ;  /* 0x0000001fff067819 */ /* 0x000fe20000011402 */
[----:B------:R-:W-:-:S02]  /*2770*/  IMAD R9, R71, UR4, RZ ;  /* 0x0000000447097c24 */ /* 0x000fc4000f8e02ff */
        /* <DEDUP_REMOVED lines=9> */
[-C--:B------:R-:W-:Y:S01]  /*2810*/  IMAD R8, R60, R2.reuse, RZ ;  /* 0x000000023c087224 */ /* 0x080fe200078e02ff */
[----:B------:R-:W-:Y:S01]  /*2820*/  IADD3 R72, P5, R4, UR4, RZ ;  /* 0x0000000404487c10 */ /* 0x000fe2000ffbe0ff */
[----:B------:R-:W-:Y:S02]  /*2830*/  IMAD R15, R6, R57, R10 ;  /* 0x00000039060f7224 */ /* 0x000fe400078e020a */
[----:B------:R-:W-:Y:S01]  /*2840*/  IMAD R70, R12, -0x80, R27 ;  /* 0xffffff800c467824 */ /* 0x000fe200078e021b */
[----:B------:R-:W-:Y:S01]  /*2850*/  IADD3.X R81, R5, UR5, R7, P5, !PT ;  /* 0x0000000505517c10 */ /* 0x000fe2000affe407 */
[----:B------:R-:W-:Y:S02]  /*2860*/  IMAD R9, R6, R59, R8 ;  /* 0x0000003b06097224 */ /* 0x000fe400078e0208 */
[----:B------:R-:W-:Y:S01]  /*2870*/  IMAD.WIDE.U32 R12, R59, R2, RZ ;  /* 0x000000023b0c7225 */ /* 0x000fe200078e00ff */
[----:B------:R-:W-:-:S03]  /*2880*/  VIMNMX R70, R70, 0x80, PT ;  /* 0x0000008046467848 */ /* 0x000fc60003fe0100 */
[----:B------:R-:W-:-:S04]  /*2890*/  IMAD.WIDE.U32 R10, R57, R2, RZ ;  /* 0x00000002390a7225 */ /* 0x000fc800078e00ff */
[----:B------:R-:W-:Y:S02]  /*28a0*/  IMAD.IADD R14, R13, 0x1, R9 ;  /* 0x000000010d0e7824 */ /* 0x000fe400078e0209 */
        /* <DEDUP_REMOVED lines=15> */
[----:B------:R-:W2:Y:S01]  /*29a0*/  LDL.64 R74, [R1+0x20] ;  /* 0x00002000014a7983 */ /* 0x000ea20000100a00 */
[----:B------:R-:W-:Y:S01]  /*29b0*/  ULDC.64 UR4, c[0x0][0x3e8] ;  /* 0x0000fa0000047ab9 */ /* 0x000fe20000000a00 */
[----:B------:R-:W-:Y:S02]  /*29c0*/  ULDC.64 UR6, c[0x0][0x400] ;  /* 0x0001000000067ab9 */ /* 0x000fe40000000a00 */
[----:B------:R-:W3:Y:S04]  /*29d0*/  LDL R39, [R1+0x3c] ;  /* 0x00003c0001277983 */ /* 0x000ee80000100800 */
[----:B------:R-:W4:Y:S01]  /*29e0*/  LDL R38, [R1+0x40] ;  /* 0x0000400001267983 */ /* 0x000f220000100800 */
[----:B------:R-:W-:Y:S02]  /*29f0*/  IADD3 R12, P0, P6, R44, UR4, R12 ;  /* 0x000000042c0c7c10 */ /* 0x000fe4000fe1e00c */
[----:B------:R-:W-:-:S02]  /*2a00*/  CS2R R34, SRZ ;  /* 0x0000000000227805 */ /* 0x000fc4000001ff00 */
[----:B------:R-:W-:Y:S02]  /*2a10*/  CS2R R36, SRZ ;  /* 0x0000000000247805 */ /* 0x000fe4000001ff00 */
[----:B------:R-:W-:Y:S02]  /*2a20*/  IADD3.X R13, R49, UR5, R14, P0, P6 ;  /* 0x00000005310d7c10 */ /* 0x000fe400087ec40e */
[----:B------:R-:W-:-:S04]  /*2a30*/  IADD3 R10, P0, P6, R40, UR6, R10 ;  /* 0x00000006280a7c10 */ /* 0x000fc8000fe1e00a */
[----:B------:R-:W-:Y:S02]  /*2a40*/  IADD3.X R11, R47, UR7, R15, P0, P6 ;  /* 0x000000072f0b7c10 */ /* 0x000fe400087ec40f */
[----:B------:R-:W-:Y:S02]  /*2a50*/  CS2R R30, SRZ ;  /* 0x00000000001e7805 */ /* 0x000fe4000001ff00 */
[----:B------:R-:W-:Y:S02]  /*2a60*/  CS2R R8, SRZ ;  /* 0x0000000000087805 */ /* 0x000fe4000001ff00 */
[----:B------:R-:W-:Y:S02]  /*2a70*/  CS2R R32, SRZ ;  /* 0x0000000000207805 */ /* 0x000fe4000001ff00 */
[----:B------:R-:W-:Y:S02]  /*2a80*/  CS2R R28, SRZ ;  /* 0x00000000001c7805 */ /* 0x000fe4000001ff00 */
[----:B--2---:R-:W-:-:S02]  /*2a90*/  ISETP.GE.AND P6, PT, R74, R80, PT ;  /* 0x000000504a00720c */ /* 0x004fc40003fc6270 */
[----:B---3--:R-:W-:-:S11]  /*2aa0*/  ISETP.GE.AND P0, PT, R39, R80, PT ;  /* 0x000000502700720c */ /* 0x008fd60003f06270 */
[----:B------:R0:W5:Y:S04]  /*2ab0*/  @!P6 LDG.E.64 R34, desc[UR42][R12.64] ;  /* 0x0000002a0c22e981 */ /* 0x000168000c1e1b00 */
[----:B------:R0:W5:Y:S01]  /*2ac0*/  @!P6 LDG.E.64 R36, desc[UR42][R10.64] ;  /* 0x0000002a0a24e981 */ /* 0x000162000c1e1b00 */
[----:B----4-:R-:W-:-:S03]  /*2ad0*/  ISETP.GE.AND P6, PT, R38, R80, PT ;  /* 0x000000502600720c */ /* 0x010fc60003fc6270 */
[----:B------:R0:W5:Y:S04]  /*2ae0*/  @!P0 LDG.E.64 R30, desc[UR42][R12.64+0x10] ;  /* 0x0000102a0c1e8981 */ /* 0x000168000c1e1b00 */
[----:B------:R0:W5:Y:S06]  /*2af0*/  @!P0 LDG.E.64 R32, desc[UR42][R10.64+0x10] ;  /* 0x0000102a0a208981 */ /* 0x00016c000c1e1b00 */
[----:B------:R0:W5:Y:S04]  /*2b00*/  @!P6 LDG.E.64 R8, desc[UR42][R12.64+0x20] ;  /* 0x0000202a0c08e981 */ /* 0x000168000c1e1b00 */
[----:B------:R0:W5:Y:S02]  /*2b10*/  @!P6 LDG.E.64 R28, desc[UR42][R10.64+0x20] ;  /* 0x0000202a0a1ce981 */ /* 0x000164000c1e1b00 */
.L_x_1300:
[----:B------:R-:W-:Y:S05]  /*2b20*/  BSYNC B1 ;  /* 0x0000000000017941 */ /* 0x000fea0003800000 */
.L_x_1299:
[----:B------:R-:W-:Y:S01]  /*2b30*/  UISETP.NE.AND UP0, UPT, UR38, 0x3, UPT ;  /* 0x000000032600788c */ /* 0x000fe2000bf05270 */
[----:B-----5:R-:W-:Y:S02]  /*2b40*/  IMAD.MOV.U32 R38, RZ, RZ, R8 ;  /* 0x000000ffff267224 */ /* 0x020fe400078e0008 */
[----:B------:R-:W-:Y:S02]  /*2b50*/  IMAD.MOV.U32 R74, RZ, RZ, R30 ;  /* 0x000000ffff4a7224 */ /* 0x000fe400078e001e */
[----:B------:R-:W-:Y:S01]  /*2b60*/  IMAD.MOV.U32 R82, RZ, RZ, R34 ;  /* 0x000000ffff527224 */ /* 0x000fe200078e0022 */
[----:B------:R-:W-:Y:S01]  /*2b70*/  PLOP3.LUT P0, PT, PT, PT, UP0, 0x80, 0x0 ;  /* 0x000000000000781c */ /* 0x000fe20003f0f008 */
[----:B------:R-:W-:Y:S02]  /*2b80*/  IMAD.MOV.U32 R73, RZ, RZ, R28 ;  /* 0x000000ffff497224 */ /* 0x000fe400078e001c */
[----:B------:R-:W-:Y:S02]  /*2b90*/  IMAD.MOV.U32 R75, RZ, RZ, R32 ;  /* 0x000000ffff4b7224 */ /* 0x000fe400078e0020 */
[----:B------:R-:W-:-:S08]  /*2ba0*/  IMAD.MOV.U32 R83, RZ, RZ, R36 ;  /* 0x000000ffff537224 */ /* 0x000fd000078e0024 */
[----:B------:R-:W-:Y:S05]  /*2bb0*/  @!P0 BRA `(.L_x_1301) ;  /* 0x0000000000048947 */ /* 0x000fea0003800000 */
[----:B------:R-:W-:Y:S01]  /*2bc0*/  BPT.TRAP 0x1 ;  /* 0x000000040000795c */ /* 0x000fe20000300000 */
.L_x_1301:
[----:B------:R-:W2:Y:S01]  /*2bd0*/  LDL R4, [R1+0x18] ;  /* 0x0000180001047983 */ /* 0x000ea20000100800 */
[----:B------:R-:W-:Y:S01]  /*2be0*/  IMAD R68, R23, 0x8, R18 ;  /* 0x0000000817447824 */ /* 0x000fe200078e0212 */
[----:B------:R-:W-:Y:S01]  /*2bf0*/  BSSY B1, `(.L_x_1302) ;  /* 0x0000004000017945 */ /* 0x000fe20003800000 */
[----:B--2---:R-:W-:-:S04]  /*2c00*/  SHF.L.U32 R79, R4, 0x1f, RZ ;  /* 0x0000001f044f7819 */ /* 0x004fc800000006ff */
[----:B------:R-:W1:Y:S02]  /*2c10*/  SYNCS.PHASECHK.TRANS64.TRYWAIT P6, [R68+URZ+0x19c90], R79 ;  /* 0x019c904f440075a7 */ /* 0x000e6400080c017f */
[----:B-1----:R-:W-:Y:S05]  /*2c20*/  @!P6 BRA `(.L_x_1303) ;  /* 0x0000020c0048e947 */ /* 0x002fea0003800000 */
.L_x_1637:
[----:B------:R-:W-:Y:S05]  /*2c30*/  BSYNC B1 ;  /* 0x0000000000017941 */ /* 0x000fea0003800000 */
.L_x_1302:
[----:B------:R-:W-:-:S03]  /*2c40*/  UMOV UR4, 0xffffffff ;  /* 0xffffffff00047882 */ /* 0x000fc60000000000 */
[----:B------:R-:W-:Y:S05]  /*2c50*/  BRA.DIV UR4, `(.L_x_1304) ;  /* 0x0000020e04507947 */ /* 0x000fea000b800000 */
[----:B------:R2:W3:Y:S04]  /*2c60*/  SHFL.IDX PT, R39, R81, RZ, 0x1e1f ;  /* 0x001e1fff51277589 */ /* 0x0004e800000e0000 */
[----:B------:R2:W4:Y:S02]  /*2c70*/  SHFL.IDX PT, R14, R72, RZ, 0x1e1f ;  /* 0x001e1fff480e7589 */ /* 0x00052400000e0000 */
.L_x_1641:
[----:B------:R-:W-:Y:S05]  /*2c80*/  @P5 BRA `(.L_x_1305) ;  /* 0x0000003c00005947 */ /* 0x000fea0003800000 */
[----:B------:R-:W-:Y:S01]  /*2c90*/  ISETP.NE.AND P5, PT, R52, RZ, PT ;  /* 0x000000ff3400720c */ /* 0x000fe20003fa5270 */
[----:B------:R-:W-:-:S12]  /*2ca0*/  BSSY B1, `(.L_x_1306) ;  /* 0x0000072000017945 */ /* 0x000fd80003800000 */
[----:B------:R-:W-:Y:S05]  /*2cb0*/  @!P5 BRA `(.L_x_1307) ;  /* 0x0000000400c0d947 */ /* 0x000fea0003800000 */
[----:B0-----:R-:W5:Y:S01]  /*2cc0*/  LDL.64 R12, [R1+0x20] ;  /* 0x00002000010c7983 */ /* 0x001f620000100a00 */
[----:B----4-:R-:W-:Y:S01]  /*2cd0*/  IADD3 R10, P5, R16, R14, RZ ;  /* 0x0000000e100a7210 */ /* 0x010fe20007fbe0ff */
[----:B------:R-:W-:Y:S02]  /*2ce0*/  BSSY B2, `(.L_x_1308) ;  /* 0x000006c000027945 */ /* 0x000fe40003800000 */
[----:B------:R0:W4:Y:S02]  /*2cf0*/  LDS.128 R4, [R69+0x13800] ;  /* 0x0138000045047984 */ /* 0x0001240000000c00 */
[----:B---3--:R-:W-:Y:S01]  /*2d00*/  IMAD.X R11, R39, 0x1, R17, P5 ;  /* 0x00000001270b7824 */ /* 0x008fe200028e0611 */
[----:B-----5:R-:W-:-:S13]  /*2d10*/  ISETP.GE.AND P6, PT, R12, R80, PT ;  /* 0x000000500c00720c */ /* 0x020fda0003fc6270 */
[----:B0---4-:R-:W-:Y:S05]  /*2d20*/  @P6 BRA `(.L_x_1309) ;  /* 0x00000004009c6947 */ /* 0x011fea0003800000 */
[----:B------:R-:W-:Y:S01]  /*2d30*/  SHF.R.U32.HI R12, RZ, 0x8, R35 ;  /* 0x00000008ff0c7819 */ /* 0x000fe20000011623 */
[----:B------:R-:W-:Y:S01]  /*2d40*/  IMAD.MOV.U32 R15, RZ, RZ, R4 ;  /* 0x000000ffff0f7224 */ /* 0x000fe200078e0004 */
[----:B------:R-:W-:Y:S02]  /*2d50*/  SHF.R.U32.HI R34, RZ, 0x8, R37 ;  /* 0x00000008ff227819 */ /* 0x000fe40000011625 */
[----:B--2---:R-:W-:Y:S01]  /*2d60*/  SHF.R.U32.HI R72, RZ, 0x10, R35 ;  /* 0x00000010ff487819 */ /* 0x004fe20000011623 */
[----:B------:R-:W-:Y:S01]  /*2d70*/  IMAD.SHL.U32 R12, R12, 0x100, RZ ;  /* 0x000001000c0c7824 */ /* 0x000fe200078e00ff */
[----:B------:R-:W-:Y:S01]  /*2d80*/  LOP3.LUT R13, R35, 0xff0000ff, RZ, 0xc0, !PT ;  /* 0xff0000ff230d7812 */ /* 0x000fe200078ec0ff */
[----:B------:R-:W-:Y:S01]  /*2d90*/  IMAD.SHL.U32 R34, R34, 0x100, RZ ;  /* 0x0000010022227824 */ /* 0x000fe200078e00ff */
[----:B------:R-:W-:Y:S02]  /*2da0*/  SHF.R.U32.HI R36, RZ, 0x10, R37 ;  /* 0x00000010ff247819 */ /* 0x000fe40000011625 */
[----:B------:R-:W-:-:S02]  /*2db0*/  LOP3.LUT R35, R37, 0xff0000ff, RZ, 0xc0, !PT ;  /* 0xff0000ff25237812 */ /* 0x000fc400078ec0ff */
[----:B------:R-:W-:Y:S01]  /*2dc0*/  LOP3.LUT R13, R13, 0xff00, R12, 0xf8, !PT ;  /* 0x0000ff000d0d7812 */ /* 0x000fe200078ef80c */
[----:B------:R-:W-:Y:S01]  /*2dd0*/  IMAD.U32 R12, R72, 0x10000, RZ ;  /* 0x00010000480c7824 */ /* 0x000fe200078e00ff */
[----:B------:R-:W-:Y:S01]  /*2de0*/  LOP3.LUT R37, R35, 0xff00, R34, 0xf8, !PT ;  /* 0x0000ff0023257812 */ /* 0x000fe200078ef822 */
[----:B------:R-:W-:Y:S01]  /*2df0*/  IMAD.U32 R34, R36, 0x10000, RZ ;  /* 0x0001000024227824 */ /* 0x000fe200078e00ff */
[----:B------:R-:W-:Y:S02]  /*2e00*/  F2FP.F16.E4M3.UNPACK_B R4, R5 ;  /* 0x00000005ff04723e */ /* 0x000fe400020006ff */
[----:B------:R-:W-:Y:S02]  /*2e10*/  F2FP.F16.E4M3.UNPACK_B R35, R83.H1 ;  /* 0x00000053ff23723e */ /* 0x000fe400030006ff */
        /* <DEDUP_REMOVED lines=9> */
[-C--:B------:R-:W-:Y:S01]  /*2eb0*/  FMUL.FTZ R87, R34, R85.reuse ;  /* 0x0000005522577220 */ /* 0x080fe20000410000 */
        /* <DEDUP_REMOVED lines=26> */
[----:B------:R-:W-:Y:S01]  /*3060*/  F2FP.F16.E4M3.UNPACK_B R83, R12.H1 ;  /* 0x0000000cff53723e */ /* 0x000fe200030006ff */
[-C--:B------:R-:W-:Y:S01]  /*3070*/  FFMA.FTZ R36, R36, R15.reuse, -R85 ;  /* 0x0000000f24247223 */ /* 0x080fe20000010855 */
[----:B------:R-:W-:Y:S01]  /*3080*/  FFMA.FTZ R37, R37, R15, R84 ;  /* 0x0000000f25257223 */ /* 0x000fe20000010054 */
[-C--:B------:R-:W-:Y:S01]  /*3090*/  FFMA.FTZ R15, R34, R82.reuse, -R81 ;  /* 0x00000052220f7223 */ /* 0x080fe20000010851 */
[----:B------:R-:W-:Y:S01]  /*30a0*/  FFMA.FTZ R34, R35, R82, R72 ;  /* 0x0000005223227223 */ /* 0x000fe20000010048 */
[----:B------:R-:W-:Y:S01]  /*30b0*/  F2FP.F16.E4M3.UNPACK_B R72, R7.H1 ;  /* 0x00000007ff48723e */ /* 0x000fe200030006ff */
[--C-:B------:R-:W-:Y:S01]  /*30c0*/  HADD2.F32 R84, -RZ, R83.reuse.H1_H1 ;  /* 0x30000053ff547230 */ /* 0x100fe20000004100 */
[----:B------:R-:W-:Y:S01]  /*30d0*/  F2FP.SATFINITE.E4M3.F32.PACK_AB_MERGE_C R35, R87, R86, RZ ;  /* 0x000000565723723e */ /* 0x000fe200048070ff */
[----:B------:R-:W-:Y:S01]  /*30e0*/  HADD2.F32 R83, -RZ, R83.H0_H0 ;  /* 0x20000053ff537230 */ /* 0x000fe20000004100 */
[-C--:B------:R-:W-:Y:S01]  /*30f0*/  F2FP.F16.E4M3.UNPACK_B R86, R13.reuse.H1 ;  /* 0x0000000dff56723e */ /* 0x080fe200030006ff */
[--C-:B------:R-:W-:Y:S01]  /*3100*/  HADD2.F32 R81, -RZ, R72.reuse.H0_H0 ;  /* 0x20000048ff517230 */ /* 0x100fe20000004100 */
[----:B------:R-:W-:Y:S01]  /*3110*/  F2FP.SATFINITE.E4M3.F32.PACK_AB_MERGE_C R36, R37, R36, RZ ;  /* 0x000000242524723e */ /* 0x000fe200048070ff */
[----:B------:R-:W-:Y:S01]  /*3120*/  HADD2.F32 R72, -RZ, R72.H1_H1 ;  /* 0x30000048ff487230 */ /* 0x000fe20000004100 */
[----:B------:R-:W-:Y:S01]  /*3130*/  F2FP.F16.E4M3.UNPACK_B R37, R6.H1 ;  /* 0x00000006ff25723e */ /* 0x000fe200030006ff */
[--C-:B------:R-:W-:Y:S01]  /*3140*/  HADD2.F32 R87, -RZ, R86.reuse.H1_H1 ;  /* 0x30000056ff577230 */ /* 0x100fe20000004100 */
[----:B------:R-:W-:Y:S01]  /*3150*/  F2FP.F16.E4M3.UNPACK_B R85, R13 ;  /* 0x0000000dff55723e */ /* 0x000fe200020006ff */
[----:B------:R-:W-:Y:S01]  /*3160*/  HADD2.F32 R86, -RZ, R86.H0_H0 ;  /* 0x20000056ff567230 */ /* 0x000fe20000004100 */
        /* <DEDUP_REMOVED lines=19> */
[--C-:B------:R-:W-:Y:S01]  /*32a0*/  HADD2.F32 R7, -RZ, R6.reuse.H0_H0 ;  /* 0x20000006ff077230 */ /* 0x100fe20000004100 */
[----:B------:R-:W-:Y:S01]  /*32b0*/  F2FP.SATFINITE.E4M3.F32.PACK_AB_MERGE_C R37, R37, R92, RZ ;  /* 0x0000005c2525723e */ /* 0x000fe200048070ff */
[----:B------:R-:W-:Y:S02]  /*32c0*/  HADD2.F32 R6, -RZ, R6.H1_H1 ;  /* 0x30000006ff067230 */ /* 0x000fe40000004100 */
[----:B------:R-:W-:Y:S01]  /*32d0*/  FMUL.FTZ R81, R13, R86 ;  /* 0x000000560d517220 */ /* 0x000fe20000410000 */
[----:B------:R-:W-:-:S02]  /*32e0*/  HADD2.F32 R82, -RZ, R82.H0_H0 ;  /* 0x20000052ff527230 */ /* 0x000fc40000004100 */
[----:B------:R-:W-:Y:S01]  /*32f0*/  FMUL.FTZ R86, R12, R86 ;  /* 0x000000560c567220 */ /* 0x000fe20000410000 */
[----:B------:R-:W-:Y:S01]  /*3300*/  F2FP.SATFINITE.E4M3.F32.PACK_AB_MERGE_C R84, R84, R87, RZ ;  /* 0x000000575454723e */ /* 0x000fe200048070ff */
        /* <DEDUP_REMOVED lines=9> */
.L_x_1309:
[----:B------:R-:W-:Y:S05]  /*33a0*/  BSYNC B2 ;  /* 0x0000000000027941 */ /* 0x000fea0003800000 */
.L_x_1308:
[----:B------:R0:W-:Y:S02]  /*33b0*/  ST.E.128 desc[UR42][R10.64], R4 ;  /* 0x000000040a007985 */ /* 0x0001e4000c101d2a */
.L_x_1307:
[----:B------:R-:W-:Y:S05]  /*33c0*/  BSYNC B1 ;  /* 0x0000000000017941 */ /* 0x000fea0003800000 */
.L_x_1306:
        /* <DEDUP_REMOVED lines=68> */
[----:B------:R-:W-:-:S02]  /*3810*/  F2FP.F16.E4M3.UNPACK_B R34, R7.H1 ;  /* 0x00000007ff22723e */ /* 0x000fc400030006ff */
[----:B------:R-:W-:Y:S01]  /*3820*/  F2FP.SATFINITE.E4M3.F32.PACK_AB_MERGE_C R31, R81, R72, RZ ;  /* 0x00000048511f723e */ /* 0x000fe200048070ff */
[--C-:B------:R-:W-:Y:S01]  /*3830*/  HADD2.F32 R81, -RZ, R75.reuse.H1_H1 ;  /* 0x3000004bff517230 */ /* 0x100fe20000004100 */
[----:B------:R-:W-:Y:S01]  /*3840*/  F2FP.SATFINITE.E4M3.F32.PACK_AB_MERGE_C R32, R33, R32, RZ ;  /* 0x000000202120723e */ /* 0x000fe200048070ff */
[--C-:B------:R-:W-:Y:S01]  /*3850*/  HADD2.F32 R35, -RZ, R34.reuse.H0_H0 ;  /* 0x20000022ff237230 */ /* 0x100fe20000004100 */
        /* <DEDUP_REMOVED lines=8> */
[----:B------:R-:W-:Y:S01]  /*38e0*/  FMUL.FTZ R12, R34, R81 ;  /* 0x00000051220c7220 */ /* 0x000fe20000410000 */
[----:B------:R-:W-:Y:S01]  /*38f0*/  HADD2.F32 R82, -RZ, R74.H1_H1 ;  /* 0x3000004aff527230 */ /* 0x000fe20000004100 */
[----:B------:R-:W-:Y:S01]  /*3900*/  F2FP.F16.E4M3.UNPACK_B R7, R7 ;  /* 0x00000007ff07723e */ /* 0x000fe200020006ff */
[----:B------:R-:W-:Y:S02]  /*3910*/  HADD2.F32 R33, -RZ, R33.H0_H0 ;  /* 0x20000021ff217230 */ /* 0x000fe40000004100 */
[----:B------:R-:W-:Y:S01]  /*3920*/  FFMA.FTZ R83, R35, R72, -R12 ;  /* 0x0000004823537223 */ /* 0x000fe2000001080c */
[----:B------:R-:W-:Y:S02]  /*3930*/  HADD2.F32 R12, -RZ, R36.H1_H1 ;  /* 0x30000024ff0c7230 */ /* 0x000fe40000004100 */
[----:B------:R-:W-:Y:S01]  /*3940*/  FMUL.FTZ R84, R13, R82 ;  /* 0x000000520d547220 */ /* 0x000fe20000410000 */
[----:B------:R-:W-:Y:S01]  /*3950*/  F2FP.F16.E4M3.UNPACK_B R6, R6 ;  /* 0x00000006ff06723e */ /* 0x000fe200020006ff */
[----:B------:R-:W-:Y:S01]  /*3960*/  FMUL.FTZ R82, R33, R82 ;  /* 0x0000005221527220 */ /* 0x000fe20000410000 */
[----:B------:R-:W-:Y:S01]  /*3970*/  FMUL.FTZ R81, R35, R81 ;  /* 0x0000005123517220 */ /* 0x000fe20000410000 */
        /* <DEDUP_REMOVED lines=24> */
.L_x_1313:
[----:B------:R-:W-:Y:S05]  /*3b00*/  BSYNC B2 ;  /* 0x0000000000027941 */ /* 0x000fea0003800000 */
.L_x_1312:
[----:B--2---:R0:W-:Y:S02]  /*3b10*/  ST.E.128 desc[UR42][R10.64], R4 ;  /* 0x000000040a007985 */ /* 0x0041e4000c101d2a */
.L_x_1311:
[----:B------:R-:W-:Y:S05]  /*3b20*/  BSYNC B1 ;  /* 0x0000000000017941 */ /* 0x000fea0003800000 */
.L_x_1310:
[----:B------:R-:W-:Y:S05]  /*3b30*/  @P1 BRA `(.L_x_1305) ;  /* 0x0000002c00541947 */ /* 0x000fea0003800000 */
[----:B0-----:R-:W4:Y:S04]  /*3b40*/  LDL R4, [R1+0x14] ;  /* 0x0000140001047983 */ /* 0x001f280000100800 */
[----:B------:R-:W5:Y:S04]  /*3b50*/  LDL R13, [R1+0x40] ;  /* 0x00004000010d7983 */ /* 0x000f680000100800 */
[----:B------:R-:W3:Y:S01]  /*3b60*/  LDL R12, [R1+0x34] ;  /* 0x00003400010c7983 */ /* 0x000ee20000100800 */
[----:B------:R-:W-:Y:S01]  /*3b70*/  BSSY B1, `(.L_x_1314) ;  /* 0x000006d000017945 */ /* 0x000fe20003800000 */
[----:B----4-:R-:W-:-:S02]  /*3b80*/  IADD3 R10, P5, R4, R14, RZ ;  /* 0x0000000e040a7210 */ /* 0x010fc40007fbe0ff */
[----:B------:R0:W4:Y:S01]  /*3b90*/  LDS.128 R4, [R69+0x15800] ;  /* 0x0158000045047984 */ /* 0x0001220000000c00 */
[----:B-----5:R-:W-:Y:S02]  /*3ba0*/  ISETP.GE.AND P6, PT, R13, R80, PT ;  /* 0x000000500d00720c */ /* 0x020fe40003fc6270 */
[----:B---3--:R-:W-:-:S11]  /*3bb0*/  IMAD.X R11, R39, 0x1, R12, P5 ;  /* 0x00000001270b7824 */ /* 0x008fd600028e060c */
[----:B0-----:R-:W-:Y:S05]  /*3bc0*/  @P6 BRA `(.L_x_1315) ;  /* 0x00000004009c6947 */ /* 0x001fea0003800000 */
        /* <DEDUP_REMOVED lines=8> */
[----:B----4-:R-:W-:Y:S01]  /*3c50*/  IMAD.MOV.U32 R9, RZ, RZ, R4 ;  /* 0x000000ffff097224 */ /* 0x010fe200078e0004 */
        /* <DEDUP_REMOVED lines=14> */
[----:B------:R-:W-:Y:S01]  /*3d40*/  FMUL.FTZ R33, R12, R31 ;  /* 0x0000001f0c217220 */ /* 0x000fe20000410000 */
        /* <DEDUP_REMOVED lines=17> */
[----:B------:R-:W-:Y:S01]  /*3e60*/  HADD2.F32 R15, -RZ, R12.H1_H1 ;  /* 0x3000000cff0f7230 */ /* 0x000fe20000004100 */
[----:B------:R-:W-:Y:S01]  /*3e70*/  F2FP.SATFINITE.E4M3.F32.PACK_AB_MERGE_C R39, R34, R33, RZ ;  /* 0x000000212227723e */ /* 0x000fe200048070ff */
[--C-:B------:R-:W-:Y:S02]  /*3e80*/  HADD2.F32 R12, -RZ, R9.reuse.H0_H0 ;  /* 0x20000009ff0c7230 */ /* 0x100fe40000004100 */
[-C--:B------:R-:W-:Y:S01]  /*3e90*/  FMUL.FTZ R32, R14, R28.reuse ;  /* 0x0000001c0e207220 */ /* 0x080fe20000410000 */
[----:B------:R-:W-:Y:S02]  /*3ea0*/  HADD2.F32 R13, -RZ, R9.H1_H1 ;  /* 0x30000009ff0d7230 */ /* 0x000fe40000004100 */
[----:B------:R-:W-:Y:S01]  /*3eb0*/  FMUL.FTZ R31, R15, R28 ;  /* 0x0000001c0f1f7220 */ /* 0x000fe20000410000 */
[----:B------:R-:W-:Y:S01]  /*3ec0*/  HADD2.F32 R73, -RZ, R73.H0_H0 ;  /* 0x20000049ff497230 */ /* 0x000fe20000004100 */
[----:B------:R-:W-:Y:S01]  /*3ed0*/  F2FP.SATFINITE.E4M3.F32.PACK_AB_MERGE_C R5, R5, R4, R39 ;  /* 0x000000040505723e */ /* 0x000fe20004807027 */
[----:B------:R-:W-:-:S02]  /*3ee0*/  HADD2.F32 R9, -RZ, R38.H1_H1 ;  /* 0x30000026ff097230 */ /* 0x000fc40000004100 */
[----:B------:R-:W-:Y:S02]  /*3ef0*/  HADD2.F32 R38, -RZ, R38.H0_H0 ;  /* 0x20000026ff267230 */ /* 0x000fe40000004100 */
[-C--:B------:R-:W-:Y:S01]  /*3f00*/  FMUL.FTZ R29, R13, R73.reuse ;  /* 0x000000490d1d7220 */ /* 0x080fe20000410000 */
[----:B------:R-:W-:Y:S01]  /*3f10*/  FMUL.FTZ R28, R12, R73 ;  /* 0x000000490c1c7220 */ /* 0x000fe20000410000 */
[-C--:B------:R-:W-:Y:S01]  /*3f20*/  FFMA.FTZ R31, R14, R9.reuse, -R31 ;  /* 0x000000090e1f7223 */ /* 0x080fe2000001081f */
[----:B------:R-:W-:Y:S01]  /*3f30*/  FFMA.FTZ R32, R15, R9, R32 ;  /* 0x000000090f207223 */ /* 0x000fe20000010020 */
[-C--:B------:R-:W-:Y:S01]  /*3f40*/  FFMA.FTZ R9, R12, R38.reuse, -R29 ;  /* 0x000000260c097223 */ /* 0x080fe2000001081d */
[----:B------:R-:W-:Y:S01]  /*3f50*/  FFMA.FTZ R38, R13, R38, R28 ;  /* 0x000000260d267223 */ /* 0x000fe2000001001c */
[----:B------:R-:W-:Y:S02]  /*3f60*/  F2FP.F16.E4M3.UNPACK_B R13, R7.H1 ;  /* 0x00000007ff0d723e */ /* 0x000fe400030006ff */
[----:B------:R-:W-:-:S02]  /*3f70*/  F2FP.SATFINITE.E4M3.F32.PACK_AB_MERGE_C R37, R32, R31, RZ ;  /* 0x0000001f2025723e */ /* 0x000fc400048070ff */
[----:B------:R-:W-:Y:S01]  /*3f80*/  F2FP.F16.E4M3.UNPACK_B R32, R30.H1 ;  /* 0x0000001eff20723e */ /* 0x000fe200030006ff */
[--C-:B------:R-:W-:Y:S01]  /*3f90*/  HADD2.F32 R15, -RZ, R13.reuse.H1_H1 ;  /* 0x3000000dff0f7230 */ /* 0x100fe20000004100 */
[----:B------:R-:W-:Y:S01]  /*3fa0*/  F2FP.F16.E4M3.UNPACK_B R12, R6.H1 ;  /* 0x00000006ff0c723e */ /* 0x000fe200030006ff */
[----:B------:R-:W-:Y:S01]  /*3fb0*/  HADD2.F32 R14, -RZ, R13.H0_H0 ;  /* 0x2000000dff0e7230 */ /* 0x000fe20000004100 */
[----:B------:R-:W-:Y:S01]  /*3fc0*/  F2FP.F16.E4M3.UNPACK_B R29, R8.H1 ;  /* 0x00000008ff1d723e */ /* 0x000fe200030006ff */
[----:B------:R-:W-:Y:S01]  /*3fd0*/  HADD2.F32 R34, -RZ, R32.H1_H1 ;  /* 0x30000020ff227230 */ /* 0x000fe20000004100 */
[----:B------:R-:W-:Y:S01]  /*3fe0*/  F2FP.F16.E4M3.UNPACK_B R31, R30 ;  /* 0x0000001eff1f723e */ /* 0x000fe200020006ff */
[----:B------:R-:W-:Y:S01]  /*3ff0*/  HADD2.F32 R13, -RZ, R12.H1_H1 ;  /* 0x3000000cff0d7230 */ /* 0x000fe20000004100 */
[----:B------:R-:W-:Y:S01]  /*4000*/  F2FP.F16.E4M3.UNPACK_B R28, R8 ;  /* 0x00000008ff1c723e */ /* 0x000fe200020006ff */
[----:B------:R-:W-:Y:S02]  /*4010*/  HADD2.F32 R30, -RZ, R29.H1_H1 ;  /* 0x3000001dff1e7230 */ /* 0x000fe40000004100 */
[----:B------:R-:W-:Y:S01]  /*4020*/  FMUL.FTZ R35, R15, R34 ;  /* 0x000000220f237220 */ /* 0x000fe20000410000 */
[----:B------:R-:W-:-:S02]  /*4030*/  HADD2.F32 R33, -RZ, R31.H1_H1 ;  /* 0x3000001fff217230 */ /* 0x000fc40000004100 */
        /* <DEDUP_REMOVED lines=17> */
[----:B------:R-:W-:-:S02]  /*4150*/  HADD2.F32 R13, -RZ, R32.H0_H0 ;  /* 0x20000020ff0d7230 */ /* 0x000fc40000004100 */
[----:B------:R-:W-:Y:S02]  /*4160*/  HADD2.F32 R6, -RZ, R6.H1_H1 ;  /* 0x30000006ff067230 */ /* 0x000fe40000004100 */
        /* <DEDUP_REMOVED lines=13> */
.L_x_1315:
[----:B------:R-:W-:Y:S05]  /*4240*/  BSYNC B1 ;  /* 0x0000000000017941 */ /* 0x000fea0003800000 */
.L_x_1314:
[----:B----4-:R0:W-:Y:S01]  /*4250*/  ST.E.128 desc[UR42][R10.64], R4 ;  /* 0x000000040a007985 */ /* 0x0101e2000c101d2a */
[----:B------:R-:W-:Y:S05]  /*4260*/  BRA `(.L_x_1305) ;  /* 0x0000002400887947 */ /* 0x000fea0003800000 */
.L_x_1298:
        /* <DEDUP_REMOVED lines=31> */
.L_x_1317:
[----:B------:R-:W-:Y:S05]  /*4460*/  BSYNC B1 ;  /* 0x0000000000017941 */ /* 0x000fea0003800000 */
.L_x_1316:
[----:B------:R-:W-:Y:S01]  /*4470*/  UISETP.NE.AND UP0, UPT, UR38, 0x3, UPT ;  /* 0x000000032600788c */ /* 0x000fe2000bf05270 */
[----:B-----5:R-:W-:Y:S02]  /*4480*/  IMAD.MOV.U32 R83, RZ, RZ, R6 ;  /* 0x000000ffff537224 */ /* 0x020fe400078e0006 */
[----:B------:R-:W-:Y:S02]  /*4490*/  IMAD.MOV.U32 R84, RZ, RZ, R4 ;  /* 0x000000ffff547224 */ /* 0x000fe400078e0004 */
[----:B------:R-:W-:Y:S01]  /*44a0*/  IMAD.MOV.U32 R89, RZ, RZ, R30 ;  /* 0x000000ffff597224 */ /* 0x000fe200078e001e */
[----:B------:R-:W-:Y:S01]  /*44b0*/  PLOP3.LUT P0, PT, PT, PT, UP0, 0x80, 0x0 ;  /* 0x000000000000781c */ /* 0x000fe20003f0f008 */
[----:B------:R-:W-:Y:S02]  /*44c0*/  IMAD.MOV.U32 R93, RZ, RZ, R28 ;  /* 0x000000ffff5d7224 */ /* 0x000fe400078e001c */
[----:B------:R-:W-:Y:S02]  /*44d0*/  IMAD.MOV.U32 R85, RZ, RZ, R34 ;  /* 0x000000ffff557224 */ /* 0x000fe400078e0022 */
[----:B------:R-:W-:-:S02]  /*44e0*/  IMAD.MOV.U32 R86, RZ, RZ, R32 ;  /* 0x000000ffff567224 */ /* 0x000fc400078e0020 */
[----:B------:R-:W-:Y:S02]  /*44f0*/  IMAD.MOV.U32 R87, RZ, RZ, R38 ;  /* 0x000000ffff577224 */ /* 0x000fe400078e0026 */
[----:B------:R-:W-:-:S04]  /*4500*/  IMAD.MOV.U32 R91, RZ, RZ, R36 ;  /* 0x000000ffff5b7224 */ /* 0x000fc800078e0024 */
[----:B------:R-:W-:Y:S05]  /*4510*/  @!P0 BRA `(.L_x_1318) ;  /* 0x0000000000048947 */ /* 0x000fea0003800000 */
[----:B------:R-:W-:Y:S01]  /*4520*/  BPT.TRAP 0x1 ;  /* 0x000000040000795c */ /* 0x000fe20000300000 */
.L_x_1318:
[----:B------:R-:W2:Y:S01]  /*4530*/  LDL R8, [R1+0x18] ;  /* 0x0000180001087983 */ /* 0x000ea20000100800 */
[----:B------:R-:W-:Y:S01]  /*4540*/  IMAD R68, R23, 0x8, R18 ;  /* 0x0000000817447824 */ /* 0x000fe200078e0212 */
[----:B------:R-:W-:Y:S01]  /*4550*/  BSSY B1, `(.L_x_1319) ;  /* 0x0000004000017945 */ /* 0x000fe20003800000 */
[----:B--2---:R-:W-:-:S04]  /*4560*/  SHF.L.U32 R79, R8, 0x1f, RZ ;  /* 0x0000001f084f7819 */ /* 0x004fc800000006ff */
[----:B------:R-:W1:Y:S02]  /*4570*/  SYNCS.PHASECHK.TRANS64.TRYWAIT P6, [R68+URZ+0x19c90], R79 ;  /* 0x019c904f440075a7 */ /* 0x000e6400080c017f */
[----:B-1----:R-:W-:Y:S05]  /*4580*/  @!P6 BRA `(.L_x_1320) ;  /* 0x000001f4004ce947 */ /* 0x002fea0003800000 */
.L_x_1642:
[----:B------:R-:W-:Y:S05]  /*4590*/  BSYNC B1 ;  /* 0x0000000000017941 */ /* 0x000fea0003800000 */
.L_x_1319:
[----:B------:R-:W-:-:S03]  /*45a0*/  UMOV UR4, 0xffffffff ;  /* 0xffffffff00047882 */ /* 0x000fc60000000000 */
[----:B------:R-:W-:Y:S05]  /*45b0*/  BRA.DIV UR4, `(.L_x_1321) ;  /* 0x000001f604547947 */ /* 0x000fea000b800000 */
[----:B------:R-:W2:Y:S04]  /*45c0*/  SHFL.IDX PT, R81, R81, RZ, 0x1e1f ;  /* 0x001e1fff51517589 */ /* 0x000ea800000e0000 */
[----:B------:R3:W4:Y:S02]  /*45d0*/  SHFL.IDX PT, R82, R72, RZ, 0x1e1f ;  /* 0x001e1fff48527589 */ /* 0x00072400000e0000 */
.L_x_1646:
[----:B------:R-:W-:Y:S05]  /*45e0*/  @P5 BRA `(.L_x_1305) ;  /* 0x0000002000a85947 */ /* 0x000fea0003800000 */
[----:B------:R-:W5:Y:S01]  /*45f0*/  LDC R90, c[0x0][0x2f4] ;  /* 0x0000bd00ff5a7b82 */ /* 0x000f620000000800 */
[----:B------:R-:W-:Y:S01]  /*4600*/  ISETP.NE.AND P5, PT, R52, RZ, PT ;  /* 0x000000ff3400720c */ /* 0x000fe20003fa5270 */
[----:B------:R-:W-:Y:S01]  /*4610*/  BSSY B1, `(.L_x_1322) ;  /* 0x00000f7000017945 */ /* 0x000fe20003800000 */
[----:B-----5:R-:W-:-:S11]  /*4620*/  IMAD.IADD R92, R90, 0x1, -R53 ;  /* 0x000000015a5c7824 */ /* 0x020fd600078e0a35 */
[----:B------:R-:W-:Y:S05]  /*4630*/  @!P5 BRA `(.L_x_1323) ;  /* 0x0000000c00d0d947 */ /* 0x000fea0003800000 */
[----:B0-----:R-:W5:Y:S04]  /*4640*/  LDL R13, [R1+0x30] ;  /* 0x00003000010d7983 */ /* 0x001f680000100800 */
[----:B------:R-:W5:Y:S04]  /*4650*/  LDL R12, [R1+0x78] ;  /* 0x00007800010c7983 */ /* 0x000f680000100800 */
[----:B------:R-:W5:Y:S01]  /*4660*/  LDL R10, [R1+0x44] ;  /* 0x00004400010a7983 */ /* 0x000f620000100800 */
[----:B------:R-:W-:Y:S01]  /*4670*/  SEL R8, R53, R92, !P3 ;  /* 0x0000005c35087207 */ /* 0x000fe20005800000 */
[----:B------:R-:W-:Y:S01]  /*4680*/  BSSY B2, `(.L_x_1324) ;  /* 0x00000ed000027945 */ /* 0x000fe20003800000 */
[----:B---34-:R-:W-:-:S02]  /*4690*/  IADD3 R72, P6, R3, R82, RZ ;  /* 0x0000005203487210 */ /* 0x018fc40007fde0ff */
        /* <DEDUP_REMOVED lines=13> */
[----:B-----5:R-:W-:-:S04]  /*4770*/  LOP3.LUT R8, R13, 0x10, R11, 0xf8, !PT ;  /* 0x000000100d087812 */ /* 0x020fc800078ef80b */
[----:B------:R-:W-:-:S04]  /*4780*/  LOP3.LUT R8, R8, R12, RZ, 0x3c, !PT ;  /* 0x0000000c08087212 */ /* 0x000fc800078e3cff */
        /* <DEDUP_REMOVED lines=8> */
[----:B------:R-:W-:Y:S01]  /*4810*/  SHF.R.U32.HI R28, RZ, 0x8, R29 ;  /* 0x00000008ff1c7819 */ /* 0x000fe2000001161d */
[----:B0-----:R-:W-:Y:S01]  /*4820*/  IMAD.MOV.U32 R36, RZ, RZ, R8 ;  /* 0x000000ffff247224 */ /* 0x001fe200078e0008 */
[----:B------:R-:W-:Y:S02]  /*4830*/  LOP3.LUT R97, R29, 0xff0000ff, RZ, 0xc0, !PT ;  /* 0xff0000ff1d617812 */ /* 0x000fe400078ec0ff */
[----:B------:R-:W-:Y:S01]  /*4840*/  SHF.R.U32.HI R100, RZ, 0x8, R31 ;  /* 0x00000008ff647819 */ /* 0x000fe2000001161f */
[----:B------:R-:W-:Y:S01]  /*4850*/  IMAD.SHL.U32 R8, R28, 0x100, RZ ;  /* 0x000001001c087824 */ /* 0x000fe200078e00ff */
[----:B------:R-:W-:Y:S01]  /*4860*/  SHF.R.U32.HI R94, RZ, 0x10, R29 ;  /* 0x00000010ff5e7819 */ /* 0x000fe2000001161d */
[----:B------:R-:W-:Y:S01]  /*4870*/  IMAD.MOV.U32 R28, RZ, RZ, R10 ;  /* 0x000000ffff1c7224 */ /* 0x000fe200078e000a */
[--C-:B------:R-:W-:Y:S01]  /*4880*/  SHF.R.U32.HI R99, RZ, 0x8, R37.reuse ;  /* 0x00000008ff637819 */ /* 0x100fe20000011625 */
[----:B--2---:R-:W-:Y:S01]  /*4890*/  IMAD.MOV.U32 R29, RZ, RZ, R14 ;  /* 0x000000ffff1d7224 */ /* 0x004fe200078e000e */
[----:B------:R-:W-:-:S02]  /*48a0*/  SHF.R.U32.HI R30, RZ, 0x10, R37 ;  /* 0x00000010ff1e7819 */ /* 0x000fc40000011625 */
[----:B------:R-:W-:Y:S01]  /*48b0*/  LOP3.LUT R96, R37, 0xff0000ff, RZ, 0xc0, !PT ;  /* 0xff0000ff25607812 */ /* 0x000fe200078ec0ff */
[----:B------:R-:W-:Y:S01]  /*48c0*/  IMAD.MOV.U32 R37, RZ, RZ, R12 ;  /* 0x000000ffff257224 */ /* 0x000fe200078e000c */
[----:B------:R-:W-:Y:S01]  /*48d0*/  LOP3.LUT R97, R97, 0xff00, R8, 0xf8, !PT ;  /* 0x0000ff0061617812 */ /* 0x000fe200078ef808 */
[----:B------:R-:W-:Y:S01]  /*48e0*/  IMAD.SHL.U32 R8, R100, 0x100, RZ ;  /* 0x0000010064087824 */ /* 0x000fe200078e00ff */
[----:B------:R-:W-:Y:S01]  /*48f0*/  SHF.R.U32.HI R38, RZ, 0x10, R31 ;  /* 0x00000010ff267819 */ /* 0x000fe2000001161f */
[----:B------:R-:W-:Y:S01]  /*4900*/  IMAD.U32 R12, R94, 0x10000, RZ ;  /* 0x000100005e0c7824 */ /* 0x000fe200078e00ff */
[----:B------:R-:W-:Y:S01]  /*4910*/  LOP3.LUT R95, R31, 0xff0000ff, RZ, 0xc0, !PT ;  /* 0xff0000ff1f5f7812 */ /* 0x000fe200078ec0ff */
[----:B------:R-:W-:Y:S01]  /*4920*/  IMAD.U32 R14, R30, 0x10000, RZ ;  /* 0x000100001e0e7824 */ /* 0x000fe200078e00ff */
[--C-:B------:R-:W-:Y:S02]  /*4930*/  SHF.R.U32.HI R31, RZ, 0x10, R39.reuse ;  /* 0x00000010ff1f7819 */ /* 0x100fe40000011627 */
[----:B------:R-:W-:-:S02]  /*4940*/  SHF.R.U32.HI R98, RZ, 0x8, R39 ;  /* 0x00000008ff627819 */ /* 0x000fc40000011627 */
[----:B------:R-:W-:Y:S01]  /*4950*/  LOP3.LUT R101, R39, 0xff0000ff, RZ, 0xc0, !PT ;  /* 0xff0000ff27657812 */ /* 0x000fe200078ec0ff */
[----:B------:R-:W-:Y:S01]  /*4960*/  IMAD.SHL.U32 R39, R99, 0x100, RZ ;  /* 0x0000010063277824 */ /* 0x000fe200078e00ff */
[----:B------:R-:W-:Y:S01]  /*4970*/  LOP3.LUT R95, R95, 0xff00, R8, 0xf8, !PT ;  /* 0x0000ff005f5f7812 */ /* 0x000fe200078ef808 */
[----:B------:R-:W-:Y:S01]  /*4980*/  IMAD.SHL.U32 R10, R98, 0x100, RZ ;  /* 0x00000100620a7824 */ /* 0x000fe200078e00ff */
[----:B------:R-:W-:Y:S01]  /*4990*/  LOP3.LUT R12, R97, 0xff0000, R12, 0xf8, !PT ;  /* 0x00ff0000610c7812 */ /* 0x000fe200078ef80c */
[----:B------:R-:W-:Y:S01]  /*49a0*/  IMAD.U32 R8, R38, 0x10000, RZ ;  /* 0x0001000026087824 */ /* 0x000fe200078e00ff */
[----:B------:R-:W-:Y:S01]  /*49b0*/  LOP3.LUT R99, R96, 0xff00, R39, 0xf8, !PT ;  /* 0x0000ff0060637812 */ /* 0x000fe200078ef827 */
[----:B------:R-:W-:Y:S01]  /*49c0*/  IMAD.U32 R31, R31, 0x10000, RZ ;  /* 0x000100001f1f7824 */ /* 0x000fe200078e00ff */
[----:B------:R-:W-:Y:S02]  /*49d0*/  F2FP.F16.E4M3.UNPACK_B R97, R91.H1 ;  /* 0x0000005bff61723e */ /* 0x000fe400030006ff */
[----:B------:R-:W-:-:S02]  /*49e0*/  F2FP.F16.E4M3.UNPACK_B R38, R37.H1 ;  /* 0x00000025ff26723e */ /* 0x000fc400030006ff */
[----:B------:R-:W-:Y:S02]  /*49f0*/  F2FP.F16.E4M3.UNPACK_B R39, R36.H1 ;  /* 0x00000024ff27723e */ /* 0x000fe400030006ff */
[----:B------:R-:W-:Y:S01]  /*4a00*/  LOP3.LUT R98, R101, 0xff00, R10, 0xf8, !PT ;  /* 0x0000ff0065627812 */ /* 0x000fe200078ef80a */
[----:B------:R-:W-:Y:S01]  /*4a10*/  HADD2.F32 R10, -RZ, R97.H0_H0 ;  /* 0x20000061ff0a7230 */ /* 0x000fe20000004100 */
[----:B------:R-:W-:Y:S01]  /*4a20*/  LOP3.LUT R8, R95, 0xff0000, R8, 0xf8, !PT ;  /* 0x00ff00005f087812 */ /* 0x000fe200078ef808 */
[----:B------:R-:W-:Y:S01]  /*4a30*/  HADD2.F32 R95, -RZ, R38.H0_H0 ;  /* 0x20000026ff5f7230 */ /* 0x000fe20000004100 */
[----:B------:R-:W-:Y:S01]  /*4a40*/  F2FP.F16.E4M3.UNPACK_B R96, R93.H1 ;  /* 0x0000005dff60723e */ /* 0x000fe200030006ff */
[--C-:B------:R-:W-:Y:S01]  /*4a50*/  HADD2.F32 R94, -RZ, R39.reuse.H0_H0 ;  /* 0x20000027ff5e7230 */ /* 0x100fe20000004100 */
[----:B------:R-:W-:Y:S01]  /*4a60*/  LOP3.LUT R14, R99, 0xff0000, R14, 0xf8, !PT ;  /* 0x00ff0000630e7812 */ /* 0x000fe200078ef80e */
[----:B------:R-:W-:Y:S02]  /*4a70*/  HADD2.F32 R39, -RZ, R39.H1_H1 ;  /* 0x30000027ff277230 */ /* 0x000fe40000004100 */
[----:B------:R-:W-:Y:S01]  /*4a80*/  FMUL.FTZ R101, R95, R10 ;  /* 0x0000000a5f657220 */ /* 0x000fe20000410000 */
[----:B------:R-:W-:-:S02]  /*4a90*/  HADD2.F32 R30, -RZ, R96.H0_H0 ;  /* 0x20000060ff1e7230 */ /* 0x000fc40000004100 */
[----:B------:R-:W-:Y:S01]  /*4aa0*/  FMUL.FTZ R100, R94, R10 ;  /* 0x0000000a5e647220 */ /* 0x000fe20000410000 */
[----:B------:R-:W-:Y:S01]  /*4ab0*/  LOP3.LUT R10, R98, 0xff0000, R31, 0xf8, !PT ;  /* 0x00ff0000620a7812 */ /* 0x000fe200078ef81f */
[----:B------:R-:W-:Y:S02]  /*4ac0*/  HADD2.F32 R98, -RZ, R96.H1_H1 ;  /* 0x30000060ff627230 */ /* 0x000fe40000004100 */
[-C--:B------:R-:W-:Y:S01]  /*4ad0*/  FFMA.FTZ R31, R94, R30.reuse, -R101 ;  /* 0x0000001e5e1f7223 */ /* 0x080fe20000010865 */
[----:B------:R-:W-:Y:S01]  /*4ae0*/  FFMA.FTZ R30, R95, R30, R100 ;  /* 0x0000001e5f1e7223 */ /* 0x000fe20000010064 */
[----:B------:R-:W-:Y:S01]  /*4af0*/  HADD2.F32 R100, -RZ, R97.H1_H1 ;  /* 0x30000061ff647230 */ /* 0x000fe20000004100 */
[----:B------:R-:W-:Y:S02]  /*4b00*/  F2FP.F16.E4M3.UNPACK_B R97, R91 ;  /* 0x0000005bff61723e */ /* 0x000fe400020006ff */
[----:B------:R-:W-:Y:S02]  /*4b10*/  F2FP.F16.E4M3.UNPACK_B R94, R36 ;  /* 0x00000024ff5e723e */ /* 0x000fe400020006ff */
[----:B------:R-:W-:Y:S01]  /*4b20*/  F2FP.F16.E4M3.UNPACK_B R91, R37 ;  /* 0x00000025ff5b723e */ /* 0x000fe200020006ff */
[----:B------:R-:W-:Y:S01]  /*4b30*/  HADD2.F32 R36, -RZ, R97.H0_H0 ;  /* 0x20000061ff247230 */ /* 0x000fe20000004100 */
[----:B------:R-:W-:Y:S01]  /*4b40*/  F2FP.F16.E4M3.UNPACK_B R95, R93 ;  /* 0x0000005dff5f723e */ /* 0x000fe200020006ff */
[----:B------:R-:W-:-:S02]  /*4b50*/  HADD2.F32 R93, -RZ, R38.H1_H1 ;  /* 0x30000026ff5d7230 */ /* 0x000fc40000004100 */
[-C--:B------:R-:W-:Y:S01]  /*4b60*/  FMUL.FTZ R104, R39, R100.reuse ;  /* 0x0000006427687220 */ /* 0x080fe20000410000 */
[--C-:B------:R-:W-:Y:S01]  /*4b70*/  HADD2.F32 R38, -RZ, R94.reuse.H0_H0 ;  /* 0x2000005eff267230 */ /* 0x100fe20000004100 */
[----:B------:R-:W-:Y:S01]  /*4b80*/  F2FP.F16.E4M3.UNPACK_B R101, R87.H1 ;  /* 0x00000057ff65723e */ /* 0x000fe200030006ff */
[----:B------:R-:W-:Y:S02]  /*4b90*/  HADD2.F32 R37, -RZ, R91.H0_H0 ;  /* 0x2000005bff257230 */ /* 0x000fe40000004100 */
[----:B------:R-:W-:Y:S01]  /*4ba0*/  FMUL.FTZ R102, R93, R100 ;  /* 0x000000645d667220 */ /* 0x000fe20000410000 */
[--C-:B------:R-:W-:Y:S02]  /*4bb0*/  HADD2.F32 R96, -RZ, R95.reuse.H0_H0 ;  /* 0x2000005fff607230 */ /* 0x100fe40000004100 */
[-C--:B------:R-:W-:Y:S01]  /*4bc0*/  FMUL.FTZ R100, R38, R36.reuse ;  /* 0x0000002426647220 */ /* 0x080fe20000410000 */
[----:B------:R-:W-:Y:S02]  /*4bd0*/  HADD2.F32 R94, -RZ, R94.H1_H1 ;  /* 0x3000005eff5e7230 */ /* 0x000fe40000004100 */
[----:B------:R-:W-:Y:S01]  /*4be0*/  FMUL.FTZ R99, R37, R36 ;  /* 0x0000002425637220 */ /* 0x000fe20000410000 */
[----:B------:R-:W-:Y:S01]  /*4bf0*/  FFMA.FTZ R36, R39, R98, -R102 ;  /* 0x0000006227247223 */ /* 0x000fe20000010866 */
[----:B------:R-:W-:Y:S01]  /*4c00*/  FFMA.FTZ R37, R37, R96, R100 ;  /* 0x0000006025257223 */ /* 0x000fe20000010064 */
[----:B------:R-:W-:Y:S01]  /*4c10*/  FFMA.FTZ R39, R93, R98, R104 ;  /* 0x000000625d277223 */ /* 0x000fe20000010068 */
[----:B------:R-:W-:Y:S01]  /*4c20*/  HADD2.F32 R100, -RZ, R95.H1_H1 ;  /* 0x3000005fff647230 */ /* 0x000fe20000004100 */
[----:B------:R-:W-:Y:S01]  /*4c30*/  F2FP.F16.E4M3.UNPACK_B R98, R28.H1 ;  /* 0x0000001cff62723e */ /* 0x000fe200030006ff */
[----:B------:R-:W-:Y:S01]  /*4c40*/  HADD2.F32 R93, -RZ, R97.H1_H1 ;  /* 0x30000061ff5d7230 */ /* 0x000fe20000004100 */
[----:B------:R-:W-:Y:S01]  /*4c50*/  F2FP.F16.E4M3.UNPACK_B R97, R29.H1 ;  /* 0x0000001dff61723e */ /* 0x000fe200030006ff */
[----:B------:R-:W-:-:S02]  /*4c60*/  HADD2.F32 R95, -RZ, R91.H1_H1 ;  /* 0x3000005bff5f7230 */ /* 0x000fc40000004100 */
[----:B------:R-:W-:Y:S01]  /*4c70*/  FFMA.FTZ R38, R38, R96, -R99 ;  /* 0x0000006026267223 */ /* 0x000fe20000010863 */
[----:B------:R-:W-:Y:S01]  /*4c80*/  F2FP.F16.E4M3.UNPACK_B R96, R89.H1 ;  /* 0x00000059ff60723e */ /* 0x000fe200030006ff */
[CC--:B------:R-:W-:Y:S01]  /*4c90*/  FMUL.FTZ R104, R94.reuse, R93.reuse ;  /* 0x0000005d5e687220 */ /* 0x0c0fe20000410000 */
[----:B------:R-:W-:Y:S02]  /*4ca0*/  HADD2.F32 R102, -RZ, R101.H0_H0 ;  /* 0x20000065ff667230 */ /* 0x000fe40000004100 */
[C---:B------:R-:W-:Y:S01]  /*4cb0*/  FMUL.FTZ R91, R95.reuse, R93 ;  /* 0x0000005d5f5b7220 */ /* 0x040fe20000410000 */
[----:B------:R-:W-:Y:S01]  /*4cc0*/  HADD2.F32 R99, -RZ, R97.H0_H0 ;  /* 0x20000061ff637230 */ /* 0x000fe20000004100 */
[----:B------:R-:W-:Y:S01]  /*4cd0*/  F2FP.F16.E4M3.UNPACK_B R87, R87 ;  /* 0x00000057ff57723e */ /* 0x000fe200020006ff */
[----:B------:R-:W-:Y:S02]  /*4ce0*/  HADD2.F32 R93, -RZ, R98.H0_H0 ;  /* 0x20000062ff5d7230 */ /* 0x000fe40000004100 */
[-C--:B------:R-:W-:Y:S01]  /*4cf0*/  FFMA.FTZ R91, R94, R100.reuse, -R91 ;  /* 0x000000645e5b7223 */ /* 0x080fe2000001085b */
[----:B------:R-:W-:Y:S01]  /*4d00*/  FFMA.FTZ R94, R95, R100, R104 ;  /* 0x000000645f5e7223 */ /* 0x000fe20000010068 */
[----:B------:R-:W-:-:S02]  /*4d10*/  HADD2.F32 R100, -RZ, R96.H0_H0 ;  /* 0x20000060ff647230 */ /* 0x000fc40000004100 */
[-C--:B------:R-:W-:Y:S01]  /*4d20*/  FMUL.FTZ R104, R99, R102.reuse ;  /* 0x0000006663687220 */ /* 0x080fe20000410000 */
[----:B------:R-:W-:Y:S01]  /*4d30*/  FMUL.FTZ R106, R93, R102 ;  /* 0x000000665d6a7220 */ /* 0x000fe20000410000 */
[----:B------:R-:W-:Y:S01]  /*4d40*/  HADD2.F32 R102, -RZ, R101.H1_H1 ;  /* 0x30000065ff667230 */ /* 0x000fe20000004100 */
[----:B------:R-:W-:Y:S01]  /*4d50*/  F2FP.SATFINITE.E4M3.F32.PACK_AB_MERGE_C R30, R39, R30, RZ ;  /* 0x0000001e271e723e */ /* 0x000fe200048070ff */
[----:B------:R-:W-:Y:S02]  /*4d60*/  HADD2.F32 R98, -RZ, R98.H1_H1 ;  /* 0x30000062ff627230 */ /* 0x000fe40000004100 */
[-C--:B------:R-:W-:Y:S01]  /*4d70*/  FFMA.FTZ R93, R93, R100.reuse, -R104 ;  /* 0x000000645d5d7223 */ /* 0x080fe20000010868 */
[----:B------:R-:W-:Y:S02]  /*4d80*/  HADD2.F32 R97, -RZ, R97.H1_H1 ;  /* 0x30000061ff617230 */ /* 0x000fe40000004100 */
[----:B------:R-:W-:Y:S01]  /*4d90*/  FFMA.FTZ R95, R99, R100, R106 ;  /* 0x00000064635f7223 */ /* 0x000fe2000001006a */
[----:B------:R-:W-:Y:S01]  /*4da0*/  HADD2.F32 R101, -RZ, R96.H1_H1 ;  /* 0x30000060ff657230 */ /* 0x000fe20000004100 */
[----:B------:R-:W-:Y:S01]  /*4db0*/  F2FP.F16.E4M3.UNPACK_B R99, R29 ;  /* 0x0000001dff63723e */ /* 0x000fe200020006ff */
[-C--:B------:R-:W-:Y:S01]  /*4dc0*/  FMUL.FTZ R104, R98, R102.reuse ;  /* 0x0000006662687220 */ /* 0x080fe20000410000 */
[----:B------:R-:W-:Y:S01]  /*4dd0*/  FMUL.FTZ R103, R97, R102 ;  /* 0x0000006661677220 */ /* 0x000fe20000410000 */
[----:B------:R-:W-:Y:S01]  /*4de0*/  F2FP.F16.E4M3.UNPACK_B R29, R28 ;  /* 0x0000001cff1d723e */ /* 0x000fe200020006ff */
[----:B------:R-:W-:-:S02]  /*4df0*/  HADD2.F32 R102, -RZ, R87.H0_H0 ;  /* 0x20000057ff667230 */ /* 0x000fc40000004100 */
[-C--:B------:R-:W-:Y:S01]  /*4e00*/  FFMA.FTZ R28, R97, R101.reuse, R104 ;  /* 0x00000065611c7223 */ /* 0x080fe20000010068 */
[----:B------:R-:W-:Y:S01]  /*4e10*/  FFMA.FTZ R96, R98, R101, -R103 ;  /* 0x0000006562607223 */ /* 0x000fe20000010867 */
[----:B------:R-:W-:Y:S01]  /*4e20*/  HADD2.F32 R104, -RZ, R87.H1_H1 ;  /* 0x30000057ff687230 */ /* 0x000fe20000004100 */
[----:B------:R-:W-:Y:S01]  /*4e30*/  F2FP.F16.E4M3.UNPACK_B R100, R89 ;  /* 0x00000059ff64723e */ /* 0x000fe200020006ff */
[----:B------:R-:W-:Y:S01]  /*4e40*/  HADD2.F32 R98, -RZ, R99.H0_H0 ;  /* 0x20000063ff627230 */ /* 0x000fe20000004100 */
[----:B------:R-:W-:Y:S01]  /*4e50*/  F2FP.SATFINITE.E4M3.F32.PACK_AB_MERGE_C R31, R36, R31, RZ ;  /* 0x0000001f241f723e */ /* 0x000fe200048070ff */
[----:B------:R-:W-:Y:S01]  /*4e60*/  HADD2.F32 R87, -RZ, R29.H0_H0 ;  /* 0x2000001dff577230 */ /* 0x000fe20000004100 */
[----:B------:R-:W-:Y:S01]  /*4e70*/  F2FP.SATFINITE.E4M3.F32.PACK_AB_MERGE_C R96, R96, R93, RZ ;  /* 0x0000005d6060723e */ /* 0x000fe200048070ff */
[----:B------:R-:W-:Y:S02]  /*4e80*/  HADD2.F32 R99, -RZ, R99.H1_H1 ;  /* 0x30000063ff637230 */ /* 0x000fe40000004100 */
[----:B------:R-:W-:Y:S01]  /*4e90*/  FMUL.FTZ R106, R98, R102 ;  /* 0x00000066626a7220 */ /* 0x000fe20000410000 */
[----:B------:R-:W-:-:S02]  /*4ea0*/  HADD2.F32 R89, -RZ, R29.H1_H1 ;  /* 0x3000001dff597230 */ /* 0x000fc40000004100 */
[----:B------:R-:W-:Y:S01]  /*4eb0*/  FMUL.FTZ R101, R87, R102 ;  /* 0x0000006657657220 */ /* 0x000fe20000410000 */
[--C-:B------:R-:W-:Y:S02]  /*4ec0*/  HADD2.F32 R97, -RZ, R100.reuse.H0_H0 ;  /* 0x20000064ff617230 */ /* 0x100fe40000004100 */
[-C--:B------:R-:W-:Y:S01]  /*4ed0*/  FMUL.FTZ R102, R99, R104.reuse ;  /* 0x0000006863667220 */ /* 0x080fe20000410000 */
[----:B------:R-:W-:Y:S02]  /*4ee0*/  HADD2.F32 R100, -RZ, R100.H1_H1 ;  /* 0x30000064ff647230 */ /* 0x000fe40000004100 */
[----:B------:R-:W-:Y:S01]  /*4ef0*/  FMUL.FTZ R104, R89, R104 ;  /* 0x0000006859687220 */ /* 0x000fe20000410000 */
[----:B------:R-:W-:Y:S01]  /*4f00*/  F2FP.F16.E4M3.UNPACK_B R39, R13 ;  /* 0x0000000dff27723e */ /* 0x000fe200020006ff */
[-C--:B------:R-:W-:Y:S01]  /*4f10*/  FFMA.FTZ R29, R87, R97.reuse, -R106 ;  /* 0x00000061571d7223 */ /* 0x080fe2000001086a */
[----:B------:R-:W-:Y:S01]  /*4f20*/  F2FP.F16.E4M3.UNPACK_B R93, R14 ;  /* 0x0000000eff5d723e */ /* 0x000fe200020006ff */
[----:B------:R-:W-:Y:S01]  /*4f30*/  FFMA.FTZ R87, R98, R97, R101 ;  /* 0x0000006162577223 */ /* 0x000fe20000010065 */
[----:B------:R-:W-:Y:S01]  /*4f40*/  F2FP.SATFINITE.E4M3.F32.PACK_AB_MERGE_C R30, R94, R37, R30 ;  /* 0x000000255e1e723e */ /* 0x000fe2000480701e */
[-C--:B------:R-:W-:Y:S01]  /*4f50*/  FFMA.FTZ R102, R89, R100.reuse, -R102 ;  /* 0x0000006459667223 */ /* 0x080fe20000010866 */
[----:B------:R-:W-:Y:S01]  /*4f60*/  F2FP.F16.E4M3.UNPACK_B R37, R9 ;  /* 0x00000009ff25723e */ /* 0x000fe200020006ff */
[----:B------:R-:W-:Y:S01]  /*4f70*/  FFMA.FTZ R104, R99, R100, R104 ;  /* 0x0000006463687223 */ /* 0x000fe20000010068 */
[----:B------:R-:W-:Y:S01]  /*4f80*/  F2FP.SATFINITE.E4M3.F32.PACK_AB_MERGE_C R28, R28, R95, RZ ;  /* 0x0000005f1c1c723e */ /* 0x000fe200048070ff */
[----:B------:R-:W-:Y:S01]  /*4f90*/  HADD2.F32 R95, -RZ, R93.H0_H0 ;  /* 0x2000005dff5f7230 */ /* 0x000fe20000004100 */
[----:B------:R-:W-:Y:S01]  /*4fa0*/  F2FP.SATFINITE.E4M3.F32.PACK_AB_MERGE_C R31, R91, R38, R31 ;  /* 0x000000265b1f723e */ /* 0x000fe2000480701f */
[----:B------:R-:W-:Y:S01]  /*4fb0*/  HADD2.F32 R38, -RZ, R39.H0_H0 ;  /* 0x20000027ff267230 */ /* 0x000fe20000004100 */
[----:B------:R-:W-:Y:S01]  /*4fc0*/  F2FP.F16.E4M3.UNPACK_B R91, R12 ;  /* 0x0000000cff5b723e */ /* 0x000fe200020006ff */
[----:B------:R-:W-:Y:S01]  /*4fd0*/  HADD2.F32 R36, -RZ, R37.H0_H0 ;  /* 0x20000025ff247230 */ /* 0x000fe20000004100 */
[----:B------:R-:W-:Y:S01]  /*4fe0*/  F2FP.SATFINITE.E4M3.F32.PACK_AB_MERGE_C R29, R102, R29, R96 ;  /* 0x0000001d661d723e */ /* 0x000fe20004807060 */
[----:B------:R-:W-:Y:S01]  /*4ff0*/  HADD2.F32 R89, -RZ, R39.H1_H1 ;  /* 0x30000027ff597230 */ /* 0x000fe20000004100 */
[----:B------:R-:W-:Y:S01]  /*5000*/  F2FP.SATFINITE.E4M3.F32.PACK_AB_MERGE_C R28, R104, R87, R28 ;  /* 0x00000057681c723e */ /* 0x000fe2000480701c */
        /* <DEDUP_REMOVED lines=8> */
[-C--:B------:R-:W-:Y:S01]  /*5090*/  FMUL.FTZ R98, R89, R96.reuse ;  /* 0x0000006059627220 */ /* 0x080fe20000410000 */
[----:B------:R-:W-:Y:S01]  /*50a0*/  FMUL.FTZ R96, R39, R96 ;  /* 0x0000006027607220 */ /* 0x000fe20000410000 */
[----:B------:R-:W-:-:S02]  /*50b0*/  F2FP.F16.E4M3.UNPACK_B R87, R13.H1 ;  /* 0x0000000dff57723e */ /* 0x000fc400030006ff */
[----:B------:R-:W-:Y:S01]  /*50c0*/  F2FP.F16.E4M3.UNPACK_B R93, R14.H1 ;  /* 0x0000000eff5d723e */ /* 0x000fe200030006ff */
[-C--:B------:R-:W-:Y:S01]  /*50d0*/  FFMA.FTZ R14, R89, R94.reuse, R96 ;  /* 0x0000005e590e7223 */ /* 0x080fe20000010060 */
[----:B------:R-:W-:Y:S01]  /*50e0*/  F2FP.F16.E4M3.UNPACK_B R38, R9.H1 ;  /* 0x00000009ff26723e */ /* 0x000fe200030006ff */
[----:B------:R-:W-:Y:S01]  /*50f0*/  FFMA.FTZ R9, R39, R94, -R98 ;  /* 0x0000005e27097223 */ /* 0x000fe20000010862 */
[----:B------:R-:W-:Y:S01]  /*5100*/  F2FP.F16.E4M3.UNPACK_B R12, R12.H1 ;  /* 0x0000000cff0c723e */ /* 0x000fe200030006ff */
[----:B------:R-:W-:Y:S01]  /*5110*/  HADD2.F32 R39, -RZ, R87.H0_H0 ;  /* 0x20000057ff277230 */ /* 0x000fe20000004100 */
[----:B------:R-:W-:Y:S01]  /*5120*/  F2FP.F16.E4M3.UNPACK_B R99, R10.H1 ;  /* 0x0000000aff63723e */ /* 0x000fe200030006ff */
[----:B------:R-:W-:Y:S02]  /*5130*/  HADD2.F32 R96, -RZ, R93.H0_H0 ;  /* 0x2000005dff607230 */ /* 0x000fe40000004100 */
[----:B------:R-:W-:Y:S02]  /*5140*/  HADD2.F32 R13, -RZ, R38.H0_H0 ;  /* 0x20000026ff0d7230 */ /* 0x000fe40000004100 */
[----:B------:R-:W-:-:S02]  /*5150*/  HADD2.F32 R91, -RZ, R87.H1_H1 ;  /* 0x30000057ff5b7230 */ /* 0x000fc40000004100 */
[-C--:B------:R-:W-:Y:S01]  /*5160*/  FMUL.FTZ R98, R39, R96.reuse ;  /* 0x0000006027627220 */ /* 0x080fe20000410000 */
[----:B------:R-:W-:Y:S02]  /*5170*/  HADD2.F32 R87, -RZ, R93.H1_H1 ;  /* 0x3000005dff577230 */ /* 0x000fe40000004100 */
[----:B------:R-:W-:Y:S01]  /*5180*/  FMUL.FTZ R96, R13, R96 ;  /* 0x000000600d607220 */ /* 0x000fe20000410000 */
[----:B------:R-:W-:Y:S02]  /*5190*/  HADD2.F32 R94, -RZ, R12.H0_H0 ;  /* 0x2000000cff5e7230 */ /* 0x000fe40000004100 */
[----:B------:R-:W-:Y:S02]  /*51a0*/  HADD2.F32 R38, -RZ, R38.H1_H1 ;  /* 0x30000026ff267230 */ /* 0x000fe40000004100 */
[-C--:B------:R-:W-:Y:S01]  /*51b0*/  FMUL.FTZ R89, R91, R87.reuse ;  /* 0x000000575b597220 */ /* 0x080fe20000410000 */
[----:B------:R-:W-:Y:S02]  /*51c0*/  HADD2.F32 R93, -RZ, R12.H1_H1 ;  /* 0x3000000cff5d7230 */ /* 0x000fe40000004100 */
[-C--:B------:R-:W-:Y:S01]  /*51d0*/  FFMA.FTZ R12, R13, R94.reuse, -R98 ;  /* 0x0000005e0d0c7223 */ /* 0x080fe20000010862 */
[----:B------:R-:W-:Y:S01]  /*51e0*/  FFMA.FTZ R13, R39, R94, R96 ;  /* 0x0000005e270d7223 */ /* 0x000fe20000010060 */
[C---:B------:R-:W-:Y:S01]  /*51f0*/  FMUL.FTZ R94, R38.reuse, R87 ;  /* 0x00000057265e7220 */ /* 0x040fe20000410000 */
[----:B------:R-:W-:Y:S01]  /*5200*/  F2FP.F16.E4M3.UNPACK_B R87, R15 ;  /* 0x0000000fff57723e */ /* 0x000fe200020006ff */
[----:B------:R-:W-:Y:S01]  /*5210*/  FFMA.FTZ R39, R38, R93, -R89 ;  /* 0x0000005d26277223 */ /* 0x000fe20000010859 */
[----:B------:R-:W-:Y:S01]  /*5220*/  F2FP.F16.E4M3.UNPACK_B R96, R15.H1 ;  /* 0x0000000fff60723e */ /* 0x000fe200030006ff */
[----:B------:R-:W-:Y:S01]  /*5230*/  FFMA.FTZ R38, R91, R93, R94 ;  /* 0x0000005d5b267223 */ /* 0x000fe2000001005e */
[----:B------:R-:W-:Y:S01]  /*5240*/  F2FP.F16.E4M3.UNPACK_B R15, R10 ;  /* 0x0000000aff0f723e */ /* 0x000fe200020006ff */
[----:B------:R-:W-:Y:S01]  /*5250*/  HADD2.F32 R93, -RZ, R87.H0_H0 ;  /* 0x20000057ff5d7230 */ /* 0x000fe20000004100 */
[-C--:B------:R-:W-:Y:S01]  /*5260*/  F2FP.F16.E4M3.UNPACK_B R89, R11.reuse ;  /* 0x0000000bff59723e */ /* 0x080fe200020006ff */
[----:B------:R-:W-:Y:S01]  /*5270*/  HADD2.F32 R95, -RZ, R96.H0_H0 ;  /* 0x20000060ff5f7230 */ /* 0x000fe20000004100 */
[-C--:B------:R-:W-:Y:S01]  /*5280*/  F2FP.F16.E4M3.UNPACK_B R10, R8.reuse ;  /* 0x00000008ff0a723e */ /* 0x080fe200020006ff */
[----:B------:R-:W-:Y:S01]  /*5290*/  HADD2.F32 R100, -RZ, R15.H0_H0 ;  /* 0x2000000fff647230 */ /* 0x000fe20000004100 */
[----:B------:R-:W-:Y:S01]  /*52a0*/  F2FP.F16.E4M3.UNPACK_B R11, R11.H1 ;  /* 0x0000000bff0b723e */ /* 0x000fe200030006ff */
[----:B------:R-:W-:Y:S01]  /*52b0*/  HADD2.F32 R91, -RZ, R89.H0_H0 ;  /* 0x20000059ff5b7230 */ /* 0x000fe20000004100 */
[----:B------:R-:W-:Y:S01]  /*52c0*/  F2FP.F16.E4M3.UNPACK_B R8, R8.H1 ;  /* 0x00000008ff08723e */ /* 0x000fe200030006ff */
[----:B------:R-:W-:-:S02]  /*52d0*/  HADD2.F32 R98, -RZ, R10.H0_H0 ;  /* 0x2000000aff627230 */ /* 0x000fc40000004100 */
[-C--:B------:R-:W-:Y:S01]  /*52e0*/  FMUL.FTZ R102, R93, R100.reuse ;  /* 0x000000645d667220 */ /* 0x080fe20000410000 */
[----:B------:R-:W-:Y:S02]  /*52f0*/  HADD2.F32 R101, -RZ, R99.H0_H0 ;  /* 0x20000063ff657230 */ /* 0x000fe40000004100 */
[C---:B------:R-:W-:Y:S01]  /*5300*/  FMUL.FTZ R100, R91.reuse, R100 ;  /* 0x000000645b647220 */ /* 0x040fe20000410000 */
[----:B------:R-:W-:Y:S02]  /*5310*/  HADD2.F32 R94, -RZ, R11.H0_H0 ;  /* 0x2000000bff5e7230 */ /* 0x000fe40000004100 */
[-C--:B------:R-:W-:Y:S01]  /*5320*/  FFMA.FTZ R91, R91, R98.reuse, -R102 ;  /* 0x000000625b5b7223 */ /* 0x080fe20000010866 */
[----:B------:R-:W-:Y:S02]  /*5330*/  HADD2.F32 R96, -RZ, R96.H1_H1 ;  /* 0x30000060ff607230 */ /* 0x000fe40000004100 */
[----:B------:R-:W-:Y:S01]  /*5340*/  FFMA.FTZ R93, R93, R98, R100 ;  /* 0x000000625d5d7223 */ /* 0x000fe20000010064 */
[----:B------:R-:W-:-:S02]  /*5350*/  HADD2.F32 R99, -RZ, R99.H1_H1 ;  /* 0x30000063ff637230 */ /* 0x000fc40000004100 */
[-C--:B------:R-:W-:Y:S01]  /*5360*/  FMUL.FTZ R104, R94, R101.reuse ;  /* 0x000000655e687220 */ /* 0x080fe20000410000 */
[----:B------:R-:W-:Y:S02]  /*5370*/  HADD2.F32 R11, -RZ, R11.H1_H1 ;  /* 0x3000000bff0b7230 */ /* 0x000fe40000004100 */
[----:B------:R-:W-:Y:S01]  /*5380*/  FMUL.FTZ R103, R95, R101 ;  /* 0x000000655f677220 */ /* 0x000fe20000410000 */
[----:B------:R-:W-:Y:S02]  /*5390*/  HADD2.F32 R97, -RZ, R8.H0_H0 ;  /* 0x20000008ff617230 */ /* 0x000fe40000004100 */
[-C--:B------:R-:W-:Y:S01]  /*53a0*/  FMUL.FTZ R102, R96, R99.reuse ;  /* 0x0000006360667220 */ /* 0x080fe20000410000 */
[----:B------:R-:W-:Y:S02]  /*53b0*/  HADD2.F32 R87, -RZ, R87.H1_H1 ;  /* 0x30000057ff577230 */ /* 0x000fe40000004100 */
[----:B------:R-:W-:Y:S01]  /*53c0*/  FMUL.FTZ R99, R11, R99 ;  /* 0x000000630b637220 */ /* 0x000fe20000410000 */
[----:B------:R-:W-:-:S02]  /*53d0*/  HADD2.F32 R98, -RZ, R15.H1_H1 ;  /* 0x3000000fff627230 */ /* 0x000fc40000004100 */
[-C--:B------:R-:W-:Y:S01]  /*53e0*/  FFMA.FTZ R95, R95, R97.reuse, R104 ;  /* 0x000000615f5f7223 */ /* 0x080fe20000010068 */
[----:B------:R-:W-:Y:S02]  /*53f0*/  HADD2.F32 R8, -RZ, R8.H1_H1 ;  /* 0x30000008ff087230 */ /* 0x000fe40000004100 */
[----:B------:R-:W-:Y:S01]  /*5400*/  FFMA.FTZ R94, R94, R97, -R103 ;  /* 0x000000615e5e7223 */ /* 0x000fe20000010867 */
[----:B------:R-:W-:Y:S02]  /*5410*/  HADD2.F32 R89, -RZ, R89.H1_H1 ;  /* 0x30000059ff597230 */ /* 0x000fe40000004100 */
[----:B------:R-:W-:Y:S01]  /*5420*/  FMUL.FTZ R100, R87, R98 ;  /* 0x0000006257647220 */ /* 0x000fe20000410000 */
[----:B------:R-:W-:Y:S02]  /*5430*/  HADD2.F32 R10, -RZ, R10.H1_H1 ;  /* 0x3000000aff0a7230 */ /* 0x000fe40000004100 */
[-C--:B------:R-:W-:Y:S01]  /*5440*/  FFMA.FTZ R11, R11, R8.reuse, -R102 ;  /* 0x000000080b0b7223 */ /* 0x080fe20000010866 */
[----:B------:R-:W-:Y:S01]  /*5450*/  FFMA.FTZ R8, R96, R8, R99 ;  /* 0x0000000860087223 */ /* 0x000fe20000010063 */
[----:B------:R-:W-:Y:S01]  /*5460*/  FMUL.FTZ R98, R89, R98 ;  /* 0x0000006259627220 */ /* 0x000fe20000410000 */
[----:B------:R-:W-:Y:S01]  /*5470*/  F2FP.SATFINITE.E4M3.F32.PACK_AB_MERGE_C R12, R39, R12, RZ ;  /* 0x0000000c270c723e */ /* 0x000fe200048070ff */
[-C--:B------:R-:W-:Y:S01]  /*5480*/  FFMA.FTZ R100, R89, R10.reuse, -R100 ;  /* 0x0000000a59647223 */ /* 0x080fe20000010864 */
[----:B------:R-:W-:Y:S01]  /*5490*/  F2FP.SATFINITE.E4M3.F32.PACK_AB_MERGE_C R13, R38, R13, RZ ;  /* 0x0000000d260d723e */ /* 0x000fe200048070ff */
[----:B------:R-:W-:Y:S01]  /*54a0*/  FFMA.FTZ R98, R87, R10, R98 ;  /* 0x0000000a57627223 */ /* 0x000fe20000010062 */
[----:B------:R-:W-:Y:S01]  /*54b0*/  F2FP.SATFINITE.E4M3.F32.PACK_AB_MERGE_C R8, R8, R95, RZ ;  /* 0x0000005f0808723e */ /* 0x000fe200048070ff */
[----:B------:R-:W-:Y:S01]  /*54c0*/  IMAD.MOV.U32 R10, RZ, RZ, R29 ;  /* 0x000000ffff0a7224 */ /* 0x000fe200078e001d */
[----:B------:R-:W-:-:S02]  /*54d0*/  F2FP.SATFINITE.E4M3.F32.PACK_AB_MERGE_C R11, R11, R94, RZ ;  /* 0x0000005e0b0b723e */ /* 0x000fc400048070ff */
[----:B------:R-:W-:Y:S01]  /*54e0*/  F2FP.SATFINITE.E4M3.F32.PACK_AB_MERGE_C R9, R9, R36, R12 ;  /* 0x000000240909723e */ /* 0x000fe2000480700c */
[----:B------:R-:W-:Y:S01]  /*54f0*/  IMAD.MOV.U32 R12, RZ, RZ, R30 ;  /* 0x000000ffff0c7224 */ /* 0x000fe200078e001e */
[----:B------:R-:W-:Y:S01]  /*5500*/  F2FP.SATFINITE.E4M3.F32.PACK_AB_MERGE_C R13, R14, R37, R13 ;  /* 0x000000250e0d723e */ /* 0x000fe2000480700d */
[----:B------:R-:W-:Y:S01]  /*5510*/  IMAD.MOV.U32 R14, RZ, RZ, R28 ;  /* 0x000000ffff0e7224 */ /* 0x000fe200078e001c */
[----:B------:R-:W-:Y:S01]  /*5520*/  F2FP.SATFINITE.E4M3.F32.PACK_AB_MERGE_C R15, R98, R93, R8 ;  /* 0x0000005d620f723e */ /* 0x000fe20004807008 */
[----:B------:R-:W-:Y:S01]  /*5530*/  IMAD.MOV.U32 R8, RZ, RZ, R31 ;  /* 0x000000ffff087224 */ /* 0x000fe200078e001f */
[----:B------:R-:W-:-:S07]  /*5540*/  F2FP.SATFINITE.E4M3.F32.PACK_AB_MERGE_C R11, R100, R91, R11 ;  /* 0x0000005b640b723e */ /* 0x000fce000480700b */
.L_x_1325:
[----:B------:R-:W-:Y:S05]  /*5550*/  BSYNC B2 ;  /* 0x0000000000027941 */ /* 0x000fea0003800000 */
.L_x_1324:
[----:B0-----:R0:W-:Y:S04]  /*5560*/  ST.E.128 desc[UR42][R72.64], R8 ;  /* 0x0000000848007985 */ /* 0x0011e8000c101d2a */
[----:B--2---:R0:W-:Y:S02]  /*5570*/  @!P5 ST.E.128 desc[UR42][R74.64], R12 ;  /* 0x0000000c4a00d985 */ /* 0x0041e4000c101d2a */
.L_x_1323:
[----:B------:R-:W-:Y:S05]  /*5580*/  BSYNC B1 ;  /* 0x0000000000017941 */ /* 0x000fea0003800000 */
.L_x_1322:
[----:B------:R-:W-:-:S13]  /*5590*/  ISETP.NE.AND P5, PT, R51, RZ, PT ;  /* 0x000000ff3300720c */ /* 0x000fda0003fa5270 */
[----:B------:R-:W-:Y:S05]  /*55a0*/  @!P5 BRA `(.L_x_1305) ;  /* 0x0000001000b8d947 */ /* 0x000fea0003800000 */
[----:B0-----:R-:W5:Y:S04]  /*55b0*/  LDL R12, [R1+0x30] ;  /* 0x00003000010c7983 */ /* 0x001f680000100800 */
[----:B------:R-:W3:Y:S04]  /*55c0*/  LDL R11, [R1+0x78] ;  /* 0x00007800010b7983 */ /* 0x000ee80000100800 */
[----:B------:R-:W3:Y:S01]  /*55d0*/  LDL R10, [R1+0x44] ;  /* 0x00004400010a7983 */ /* 0x000ee20000100800 */
[----:B------:R-:W-:Y:S01]  /*55e0*/  SEL R92, R53, R92, !P2 ;  /* 0x0000005c355c7207 */ /* 0x000fe20005000000 */
[----:B------:R-:W-:Y:S01]  /*55f0*/  BSSY B1, `(.L_x_1326) ;  /* 0x00000e4000017945 */ /* 0x000fe20003800000 */
[----:B------:R-:W-:-:S02]  /*5600*/  ISETP.GE.AND P6, PT, R66, R80, PT ;  /* 0x000000504200720c */ /* 0x000fc40003fc6270 */
[----:B------:R-:W-:Y:S02]  /*5610*/  SHF.R.S32.HI R9, RZ, 0x1f, R92 ;  /* 0x0000001fff097819 */ /* 0x000fe4000001145c */
[C---:B----4-:R-:W-:Y:S02]  /*5620*/  IADD3 R28, P5, R0.reuse, R82, RZ ;  /* 0x00000052001c7210 */ /* 0x050fe40007fbe0ff */
[----:B------:R-:W-:Y:S02]  /*5630*/  LEA.HI R9, R9, R92, RZ, 0x5 ;  /* 0x0000005c09097211 */ /* 0x000fe400078f28ff */
[----:B--2---:R-:W-:Y:S02]  /*5640*/  LEA.HI.X.SX32 R29, R0, R81, 0x1, P5 ;  /* 0x00000051001d7211 */ /* 0x004fe400028f0eff */
[----:B------:R-:W-:-:S04]  /*5650*/  SHF.R.S32.HI R8, RZ, 0x5, R9 ;  /* 0x00000005ff087819 */ /* 0x000fc80000011409 */
[----:B------:R-:W-:-:S04]  /*5660*/  LEA.HI.SX32 R8, R63, R8, 0x1c ;  /* 0x000000083f087211 */ /* 0x000fc800078fe2ff */
[C---:B------:R-:W-:Y:S01]  /*5670*/  LEA.HI R9, R8.reuse, R8, RZ, 0x1 ;  /* 0x0000000808097211 */ /* 0x040fe200078f08ff */
[----:B------:R-:W-:-:S04]  /*5680*/  IMAD.SHL.U32 R31, R8, 0x10, RZ ;  /* 0x00000010081f7824 */ /* 0x000fc800078e00ff */
[----:B------:R-:W-:-:S05]  /*5690*/  IMAD.SHL.U32 R9, R9, 0x800, RZ ;  /* 0x0000080009097824 */ /* 0x000fca00078e00ff */
[----:B------:R-:W-:Y:S02]  /*56a0*/  LOP3.LUT R9, R9, 0xfffff000, RZ, 0xc0, !PT ;  /* 0xfffff00009097812 */ /* 0x000fe400078ec0ff */
[----:B-----5:R-:W-:-:S04]  /*56b0*/  LOP3.LUT R8, R12, 0x10, R31, 0xf8, !PT ;  /* 0x000000100c087812 */ /* 0x020fc800078ef81f */
[----:B---3--:R-:W-:-:S04]  /*56c0*/  LOP3.LUT R8, R8, R11, RZ, 0x3c, !PT ;  /* 0x0000000b08087212 */ /* 0x008fc800078e3cff */
        /* <DEDUP_REMOVED lines=20> */
[----:B------:R-:W-:-:S02]  /*5810*/  SHF.R.U32.HI R38, RZ, 0x8, R33 ;  /* 0x00000008ff267819 */ /* 0x000fc40000011621 */
[----:B------:R-:W-:Y:S02]  /*5820*/  SHF.R.U32.HI R37, RZ, 0x8, R35 ;  /* 0x00000008ff257819 */ /* 0x000fe40000011623 */
[----:B------:R-:W-:Y:S02]  /*5830*/  LOP3.LUT R7, R6, 0xff00, R7, 0xf8, !PT ;  /* 0x0000ff0006077812 */ /* 0x000fe400078ef807 */
[----:B------:R-:W-:Y:S02]  /*5840*/  LOP3.LUT R34, R33, 0xff0000ff, RZ, 0xc0, !PT ;  /* 0xff0000ff21227812 */ /* 0x000fe400078ec0ff */
        /* <DEDUP_REMOVED lines=32> */
[----:B------:R-:W-:Y:S01]  /*5a50*/  FMUL.FTZ R74, R33, R36 ;  /* 0x00000024214a7220 */ /* 0x000fe20000410000 */
        /* <DEDUP_REMOVED lines=24> */
[-C--:B------:R-:W-:Y:S01]  /*5be0*/  F2FP.F16.E4M3.UNPACK_B R34, R10.reuse.H1 ;  /* 0x0000000aff22723e */ /* 0x080fe200030006ff */
[----:B------:R-:W-:Y:S01]  /*5bf0*/  HADD2.F32 R72, -RZ, R38.H0_H0 ;  /* 0x20000026ff487230 */ /* 0x000fe20000004100 */
[----:B------:R-:W-:Y:S01]  /*5c00*/  F2FP.F16.E4M3.UNPACK_B R85, R85 ;  /* 0x00000055ff55723e */ /* 0x000fe200020006ff */
[----:B------:R-:W-:Y:S01]  /*5c10*/  HADD2.F32 R80, -RZ, R36.H1_H1 ;  /* 0x30000024ff507230 */ /* 0x000fe20000004100 */
[----:B------:R-:W-:Y:S01]  /*5c20*/  F2FP.F16.E4M3.UNPACK_B R10, R10 ;  /* 0x0000000aff0a723e */ /* 0x000fe200020006ff */
[----:B------:R-:W-:-:S02]  /*5c30*/  HADD2.F32 R36, -RZ, R34.H0_H0 ;  /* 0x20000022ff247230 */ /* 0x000fc40000004100 */
[----:B------:R-:W-:Y:S01]  /*5c40*/  FMUL.FTZ R89, R72, R87 ;  /* 0x0000005748597220 */ /* 0x000fe20000410000 */
[----:B------:R-:W-:Y:S01]  /*5c50*/  HADD2.F32 R75, -RZ, R74.H0_H0 ;  /* 0x2000004aff4b7230 */ /* 0x000fe20000004100 */
[----:B------:R-:W-:Y:S01]  /*5c60*/  F2FP.F16.E4M3.UNPACK_B R83, R83 ;  /* 0x00000053ff53723e */ /* 0x000fe200020006ff */
[----:B------:R-:W-:Y:S02]  /*5c70*/  HADD2.F32 R73, -RZ, R38.H1_H1 ;  /* 0x30000026ff497230 */ /* 0x000fe40000004100 */
[C---:B------:R-:W-:Y:S01]  /*5c80*/  FMUL.FTZ R87, R36.reuse, R87 ;  /* 0x0000005724577220 */ /* 0x040fe20000410000 */
[----:B------:R-:W-:Y:S02]  /*5c90*/  HADD2.F32 R38, -RZ, R34.H1_H1 ;  /* 0x30000022ff267230 */ /* 0x000fe40000004100 */
[-C--:B------:R-:W-:Y:S01]  /*5ca0*/  FFMA.FTZ R34, R36, R75.reuse, -R89 ;  /* 0x0000004b24227223 */ /* 0x080fe20000010859 */
[----:B------:R-:W-:Y:S02]  /*5cb0*/  HADD2.F32 R74, -RZ, R74.H1_H1 ;  /* 0x3000004aff4a7230 */ /* 0x000fe40000004100 */
[----:B------:R-:W-:Y:S01]  /*5cc0*/  FMUL.FTZ R89, R73, R80 ;  /* 0x0000005049597220 */ /* 0x000fe20000410000 */
[----:B------:R-:W-:Y:S01]  /*5cd0*/  F2FP.F16.E4M3.UNPACK_B R36, R14 ;  /* 0x0000000eff24723e */ /* 0x000fe200020006ff */
[----:B------:R-:W-:Y:S01]  /*5ce0*/  FMUL.FTZ R80, R38, R80 ;  /* 0x0000005026507220 */ /* 0x000fe20000410000 */
[----:B------:R-:W-:Y:S01]  /*5cf0*/  FFMA.FTZ R72, R72, R75, R87 ;  /* 0x0000004b48487223 */ /* 0x000fe20000010057 */
[----:B------:R-:W-:Y:S01]  /*5d00*/  FFMA.FTZ R91, R38, R74, -R89 ;  /* 0x0000004a265b7223 */ /* 0x000fe20000010859 */
[----:B------:R-:W-:-:S02]  /*5d10*/  HADD2.F32 R75, -RZ, R85.H0_H0 ;  /* 0x20000055ff4b7230 */ /* 0x000fc40000004100 */
[----:B------:R-:W-:Y:S01]  /*5d20*/  FFMA.FTZ R39, R39, R84, R86 ;  /* 0x0000005427277223 */ /* 0x000fe20000010056 */
[----:B------:R-:W-:Y:S01]  /*5d30*/  HADD2.F32 R38, -RZ, R36.H0_H0 ;  /* 0x20000024ff267230 */ /* 0x000fe20000004100 */
[----:B------:R-:W-:Y:S01]  /*5d40*/  F2FP.SATFINITE.E4M3.F32.PACK_AB_MERGE_C R12, R35, R12, RZ ;  /* 0x0000000c230c723e */ /* 0x000fe200048070ff */
[----:B------:R-:W-:Y:S02]  /*5d50*/  HADD2.F32 R85, -RZ, R85.H1_H1 ;  /* 0x30000055ff557230 */ /* 0x000fe40000004100 */
[----:B------:R-:W-:Y:S01]  /*5d60*/  FFMA.FTZ R93, R73, R74, R80 ;  /* 0x0000004a495d7223 */ /* 0x000fe20000010050 */
[----:B------:R-:W-:Y:S02]  /*5d70*/  HADD2.F32 R14, -RZ, R10.H0_H0 ;  /* 0x2000000aff0e7230 */ /* 0x000fe40000004100 */
[----:B------:R-:W-:Y:S01]  /*5d80*/  FMUL.FTZ R87, R38, R75 ;  /* 0x0000004b26577220 */ /* 0x000fe20000410000 */
[----:B------:R-:W-:Y:S01]  /*5d90*/  HADD2.F32 R36, -RZ, R36.H1_H1 ;  /* 0x30000024ff247230 */ /* 0x000fe20000004100 */
[----:B------:R-:W-:Y:S01]  /*5da0*/  F2FP.SATFINITE.E4M3.F32.PACK_AB_MERGE_C R8, R33, R8, RZ ;  /* 0x000000082108723e */ /* 0x000fe200048070ff */
[----:B------:R-:W-:Y:S01]  /*5db0*/  HADD2.F32 R10, -RZ, R10.H1_H1 ;  /* 0x3000000aff0a7230 */ /* 0x000fe20000004100 */
[----:B------:R-:W-:Y:S01]  /*5dc0*/  F2FP.SATFINITE.E4M3.F32.PACK_AB_MERGE_C R91, R91, R34, RZ ;  /* 0x000000225b5b723e */ /* 0x000fe200048070ff */
[----:B------:R-:W-:-:S02]  /*5dd0*/  HADD2.F32 R73, -RZ, R83.H0_H0 ;  /* 0x20000053ff497230 */ /* 0x000fc40000004100 */
        /* <DEDUP_REMOVED lines=65> */
[----:B------:R-:W-:Y:S01]  /*61f0*/  F2FP.SATFINITE.E4M3.F32.PACK_AB_MERGE_C R6, R33, R6, RZ ;  /* 0x000000062106723e */ /* 0x000fe200048070ff */
        /* <DEDUP_REMOVED lines=24> */
[----:B------:R-:W-:Y:S01]  /*6380*/  F2FP.SATFINITE.E4M3.F32.PACK_AB_MERGE_C R10, R10, R87, R91 ;  /* 0x000000570a0a723e */ /* 0x000fe2000480705b */
        /* <DEDUP_REMOVED lines=10> */
.L_x_1327:
[----:B------:R-:W-:Y:S05]  /*6430*/  BSYNC B1 ;  /* 0x0000000000017941 */ /* 0x000fea0003800000 */
.L_x_1326:
[----:B0-----:R0:W-:Y:S01]  /*6440*/  ST.E.128 desc[UR42][R28.64], R8 ;  /* 0x000000081c007985 */ /* 0x0011e2000c101d2a */
[----:B------:R-:W-:-:S13]  /*6450*/  ISETP.GE.AND P5, PT, R31, R90, PT ;  /* 0x0000005a1f00720c */ /* 0x000fda0003fa6270 */
[----:B------:R-:W-:Y:S05]  /*6460*/  @P5 BRA `(.L_x_1305) ;  /* 0x0000000400085947 */ /* 0x000fea0003800000 */
[----:B------:R-:W-:-:S04]  /*6470*/  IADD3 R4, P5, R82, R31, RZ ;  /* 0x0000001f52047210 */ /* 0x000fc80007fbe0ff */
[----:B------:R-:W-:-:S05]  /*6480*/  LEA.HI.X.SX32 R5, R31, R81, 0x1, P5 ;  /* 0x000000511f057211 */ /* 0x000fca00028f0eff */
[----:B--2---:R2:W-:Y:S01]  /*6490*/  ST.E.128 desc[UR42][R4.64], R12 ;  /* 0x0000000c04007985 */ /* 0x0045e2000c101d2a */
[----:B------:R-:W-:Y:S05]  /*64a0*/  BRA `(.L_x_1305) ;  /* 0x0000000000f87947 */ /* 0x000fea0003800000 */
.L_x_1297:
[----:B------:R-:W-:-:S06]  /*64b0*/  UISETP.NE.AND UP0, UPT, UR38, 0x3, UPT ;  /* 0x000000032600788c */ /* 0x000fcc000bf05270 */
[----:B------:R-:W-:-:S13]  /*64c0*/  PLOP3.LUT P0, PT, PT, PT, UP0, 0x80, 0x0 ;  /* 0x000000000000781c */ /* 0x000fda0003f0f008 */
[----:B------:R-:W-:Y:S05]  /*64d0*/  @!P0 BRA `(.L_x_1328) ;  /* 0x0000000000048947 */ /* 0x000fea0003800000 */
[----:B------:R-:W-:Y:S01]  /*64e0*/  BPT.TRAP 0x1 ;  /* 0x000000040000795c */ /* 0x000fe20000300000 */
.L_x_1328:
[----:B------:R-:W2:Y:S01]  /*64f0*/  LDL R4, [R1+0x18] ;  /* 0x0000180001047983 */ /* 0x000ea20000100800 */
[----:B------:R-:W-:Y:S01]  /*6500*/  IMAD R68, R23, 0x8, R18 ;  /* 0x0000000817447824 */ /* 0x000fe200078e0212 */
[----:B------:R-:W-:Y:S01]  /*6510*/  BSSY B1, `(.L_x_1329) ;  /* 0x0000005000017945 */ /* 0x000fe20003800000 */
[----:B------:R-:W-:Y:S02]  /*6520*/  SHF.R.S32.HI R76, RZ, 0x1f, R77 ;  /* 0x0000001fff4c7819 */ /* 0x000fe4000001144d */
[----:B--2---:R-:W-:-:S04]  /*6530*/  SHF.L.U32 R79, R4, 0x1f, RZ ;  /* 0x0000001f044f7819 */ /* 0x004fc800000006ff */
[----:B------:R-:W0:Y:S02]  /*6540*/  SYNCS.PHASECHK.TRANS64.TRYWAIT P5, [R68+URZ+0x19c90], R79 ;  /* 0x019c904f440075a7 */ /* 0x000e2400080a017f */
[----:B0-----:R-:W-:Y:S05]  /*6550*/  @!P5 BRA `(.L_x_1330) ;  /* 0x000001d400b8d947 */ /* 0x001fea0003800000 */
.L_x_1647:
[----:B------:R-:W-:Y:S05]  /*6560*/  BSYNC B1 ;  /* 0x0000000000017941 */ /* 0x000fea0003800000 */
.L_x_1329:
[----:B------:R-:W1:Y:S01]  /*6570*/  S2R R8, SR_TID.X ;  /* 0x0000000000087919 */ /* 0x000e620000002100 */
[----:B------:R-:W-:Y:S01]  /*6580*/  ULDC.64 UR4, c[0x0][0x300] ;  /* 0x0000c00000047ab9 */ /* 0x000fe20000000a00 */
[----:B-----5:R-:W-:Y:S01]  /*6590*/  SHF.R.S32.HI R71, RZ, 0x1f, R78 ;  /* 0x0000001fff477819 */ /* 0x020fe2000001144e */
[----:B------:R-:W-:Y:S02]  /*65a0*/  IMAD R6, R76, UR4, RZ ;  /* 0x000000044c067c24 */ /* 0x000fe4000f8e02ff */
        /* <DEDUP_REMOVED lines=15> */
[----:B-1----:R-:W-:Y:S01]  /*66a0*/  VIADD R8, R8, 0xffffff80 ;  /* 0xffffff8008087836 */ /* 0x002fe20000000000 */
[----:B------:R-:W-:Y:S01]  /*66b0*/  IADD3 R4, P6, R4, UR4, RZ ;  /* 0x0000000404047c10 */ /* 0x000fe2000ffde0ff */
[----:B------:R-:W-:-:S03]  /*66c0*/  UMOV UR4, 0xffffffff ;  /* 0xffffffff00047882 */ /* 0x000fc60000000000 */
[----:B------:R-:W-:Y:S02]  /*66d0*/  LEA.HI R8, R8, R8, RZ, 0x1 ;  /* 0x0000000808087211 */ /* 0x000fe400078f08ff */
[----:B------:R-:W-:Y:S02]  /*66e0*/  IADD3.X R13, R5, UR5, R7, P6, !PT ;  /* 0x00000005050d7c10 */ /* 0x000fe4000b7fe407 */
[----:B------:R-:W-:-:S04]  /*66f0*/  SHF.R.S32.HI R8, RZ, 0x1, R8 ;  /* 0x00000001ff087819 */ /* 0x000fc80000011408 */
[----:B------:R-:W-:Y:S01]  /*6700*/  ISETP.GT.AND P5, PT, R70, R8, PT ;  /* 0x000000084600720c */ /* 0x000fe20003fa4270 */
[----:B------:R-:W-:-:S12]  /*6710*/  BRA.DIV UR4, `(.L_x_1331) ;  /* 0x000001d6045c7947 */ /* 0x000fd8000b800000 */
[----:B------:R1:W2:Y:S04]  /*6720*/  SHFL.IDX PT, R29, R13, RZ, 0x1e1f ;  /* 0x001e1fff0d1d7589 */ /* 0x0002a800000e0000 */
[----:B------:R1:W3:Y:S02]  /*6730*/  SHFL.IDX PT, R14, R4, RZ, 0x1e1f ;  /* 0x001e1fff040e7589 */ /* 0x0002e400000e0000 */
.L_x_1651:
[----:B------:R-:W-:Y:S05]  /*6740*/  @!P5 BRA `(.L_x_1305) ;  /* 0x000000000050d947 */ /* 0x000fea0003800000 */
[----:B------:R-:W4:Y:S01]  /*6750*/  LDL R10, [R1+0x28] ;  /* 0x00002800010a7983 */ /* 0x000f220000100800 */
[----:B------:R-:W-:-:S03]  /*6760*/  ULDC UR4, c[0x0][0x2f4] ;  /* 0x0000bd0000047ab9 */ /* 0x000fc60000000800 */
[----:B------:R-:W5:Y:S04]  /*6770*/  LDL R12, [R1+0x14] ;  /* 0x00001400010c7983 */ /* 0x000f680000100800 */
        /* <DEDUP_REMOVED lines=11> */
[----:B-----5:R-:W-:-:S03]  /*6830*/  ISETP.GE.AND P6, PT, R12, UR4, PT ;  /* 0x000000040c007c0c */ /* 0x020fc6000bfc6270 */
[----:B--2---:R1:W-:Y:S10]  /*6840*/  @!P5 ST.E.128 desc[UR42][R8.64], R4 ;  /* 0x000000040800d985 */ /* 0x0043f4000c101d2a */
[----:B------:R-:W2:Y:S01]  /*6850*/  @!P6 LDS.128 R4, [R69+0x15800] ;  /* 0x015800004504e984 */ /* 0x000ea20000000c00 */
[----:B-1----:R-:W-:-:S05]  /*6860*/  @!P6 IADD3 R8, P5, R12, R14, RZ ;  /* 0x0000000e0c08e210 */ /* 0x002fca0007fbe0ff */
[----:B------:R-:W-:-:S05]  /*6870*/  @!P6 IMAD.X R9, R29, 0x1, R11, P5 ;  /* 0x000000011d09e824 */ /* 0x000fca00028e060b */
[----:B--2---:R4:W-:Y:S03]  /*6880*/  @!P6 ST.E.128 desc[UR42][R8.64], R4 ;  /* 0x000000040800e985 */ /* 0x0049e6000c101d2a */
.L_x_1305:
[----:B------:R-:W-:Y:S05]  /*6890*/  BSYNC B0 ;  /* 0x0000000000007941 */ /* 0x000fea0003800000 */
.L_x_1296:
        /* <DEDUP_REMOVED lines=11> */
[----:B------:R-:W-:-:S05]  /*6950*/  @!P5 VIADD R4, R68, 0x19ca0 ;  /* 0x00019ca04404d836 */ /* 0x000fca0000000000 */
[----:B------:R-:W-:-:S04]  /*6960*/  @!P5 PRMT R4, RZ, 0x654, R4 ;  /* 0x00000654ff04d816 */ /* 0x000fc80000000004 */
[----:B------:R1:W-:Y:S01]  /*6970*/  @!P5 SYNCS.ARRIVE.TRANS64.RED.A1T0 RZ, [R4+URZ], RZ ;  /* 0x000000ff04ffd9a7 */ /* 0x0003e2000810043f */
[----:B------:R-:W-:Y:S05]  /*6980*/  @!P0 BRA `(.L_x_1333) ;  /* 0x0000000000048947 */ /* 0x000fea0003800000 */
[----:B------:R-:W-:Y:S01]  /*6990*/  BPT.TRAP 0x1 ;  /* 0x000000040000795c */ /* 0x000fe20000300000 */
.L_x_1333:
[----:B------:R-:W-:Y:S05]  /*69a0*/  BSYNC B0 ;  /* 0x0000000000007941 */ /* 0x000fea0003800000 */
.L_x_1332:
[----:B------:R-:W0:Y:S01]  /*69b0*/  SYNCS.PHASECHK.TRANS64.TRYWAIT P0, [R68+URZ+0x19cb0], R79 ;  /* 0x019cb04f440075a7 */ /* 0x000e22000800017f */
[----:B------:R-:W-:Y:S04]  /*69c0*/  BSSY B0, `(.L_x_1334) ;  /* 0x0000002000007945 */ /* 0x000fe80003800000 */
[----:B0-----:R-:W-:Y:S05]  /*69d0*/  @!P0 BRA `(.L_x_1335) ;  /* 0x000001d000f08947 */ /* 0x001fea0003800000 */
.L_x_1652:
[----:B------:R-:W-:Y:S05]  /*69e0*/  BSYNC B0 ;  /* 0x0000000000007941 */ /* 0x000fea0003800000 */
.L_x_1334:
        /* <DEDUP_REMOVED lines=28> */
[----:B---3--:R-:W3:Y:S04]  /*6bb0*/  LDL R14, [R1+0x14] ;  /* 0x00001400010e7983 */ /* 0x008ee80000100800 */
        /* <DEDUP_REMOVED lines=11> */
[----:B---3--:R-:W-:-:S03]  /*6c70*/  ISETP.GE.AND P6, PT, R14, UR4, PT ;  /* 0x000000040e007c0c */ /* 0x008fc6000bfc6270 */
[----:B--2---:R1:W-:Y:S10]  /*6c80*/  @!P0 ST.E.128 desc[UR42][R8.64], R4 ;  /* 0x0000000408008985 */ /* 0x0043f4000c101d2a */
[----:B------:R-:W2:Y:S01]  /*6c90*/  @!P6 LDS.128 R4, [R69+0xb000] ;  /* 0x00b000004504e984 */ /* 0x000ea20000000c00 */
[----:B-1----:R-:W-:-:S05]  /*6ca0*/  @!P6 IADD3 R8, P0, R14, R13, RZ ;  /* 0x0000000d0e08e210 */ /* 0x002fca0007f1e0ff */
[----:B------:R-:W-:-:S05]  /*6cb0*/  @!P6 IMAD.X R9, R11, 0x1, R12, P0 ;  /* 0x000000010b09e824 */ /* 0x000fca00000e060c */
[----:B--2---:R1:W-:Y:S03]  /*6cc0*/  @!P6 ST.E.128 desc[UR42][R8.64], R4 ;  /* 0x000000040800e985 */ /* 0x0043e6000c101d2a */
.L_x_1337:
[----:B------:R-:W-:Y:S05]  /*6cd0*/  BSYNC B0 ;  /* 0x0000000000007941 */ /* 0x000fea0003800000 */
.L_x_1336:
[----:B-1----:R-:W5:Y:S01]  /*6ce0*/  LDL.LU R5, [R1+0x18] ;  /* 0x0000180001057983 */ /* 0x002f620000300800 */
[----:B0-----:R-:W-:Y:S01]  /*6cf0*/  @!P5 VIADD R68, R68, 0x19cc0 ;  /* 0x00019cc04444d836 */ /* 0x001fe20000000000 */
[----:B------:R-:W-:Y:S01]  /*6d00*/  PLOP3.LUT P0, PT, PT, PT, PT, 0x8, 0x0 ;  /* 0x000000000000781c */ /* 0x000fe20003f0e170 */
[----:B------:R-:W-:Y:S01]  /*6d10*/  VIADD R23, R23, 0x1 ;  /* 0x0000000117177836 */ /* 0x000fe20000000000 */
[----:B------:R-:W-:Y:S01]  /*6d20*/  @!PT LDS RZ, [RZ] ;  /* 0x00000000fffff984 */ /* 0x000fe20000000800 */
[----:B------:R-:W-:Y:S01]  /*6d30*/  @!PT LDS RZ, [RZ] ;  /* 0x00000000fffff984 */ /* 0x000fe20000000800 */
[----:B------:R-:W-:Y:S01]  /*6d40*/  @!PT LDS RZ, [RZ] ;  /* 0x00000000fffff984 */ /* 0x000fe20000000800 */
[----:B------:R-:W-:Y:S01]  /*6d50*/  @!PT LDS RZ, [RZ] ;  /* 0x00000000fffff984 */ /* 0x000fe20000000800 */
[----:B------:R0:W-:Y:S06]  /*6d60*/  MEMBAR.ALL.CTA ;  /* 0x0000000000007992 */ /* 0x0001ec0000008000 */
[----:B0-----:R-:W0:Y:S01]  /*6d70*/  FENCE.VIEW.ASYNC.S ;  /* 0x00000000000073c6 */ /* 0x001e220000000000 */
[----:B------:R-:W-:Y:S01]  /*6d80*/  @!P5 PRMT R68, RZ, 0x654, R68 ;  /* 0x00000654ff44d816 */ /* 0x000fe20000000044 */
[----:B0-----:R0:W-:Y:S06]  /*6d90*/  BAR.SYNC.DEFER_BLOCKING R54, 0x80 ;  /* 0x000200360000751d */ /* 0x0011ec0000010000 */
[----:B------:R0:W-:Y:S01]  /*6da0*/  @!P5 SYNCS.ARRIVE.TRANS64.RED.A1T0 RZ, [R68+URZ], RZ ;  /* 0x000000ff44ffd9a7 */ /* 0x0001e2000810043f */
[----:B------:R-:W-:-:S04]  /*6db0*/  ISETP.NE.AND P5, PT, R23, 0x2, PT ;  /* 0x000000021700780c */ /* 0x000fc80003fa5270 */
[----:B------:R-:W-:Y:S02]  /*6dc0*/  SEL R4, RZ, 0x1, P5 ;  /* 0x00000001ff047807 */ /* 0x000fe40002800000 */
[----:B------:R-:W-:Y:S02]  /*6dd0*/  SEL R23, R23, RZ, P5 ;  /* 0x000000ff17177207 */ /* 0x000fe40002800000 */
[----:B-----5:R-:W-:-:S05]  /*6de0*/  LOP3.LUT R5, R5, R4, RZ, 0x3c, !PT ;  /* 0x0000000405057212 */ /* 0x020fca00078e3cff */
[----:B------:R0:W-:Y:S01]  /*6df0*/  STL [R1+0x18], R5 ;  /* 0x0000180501007387 */ /* 0x0001e20000100800 */
[----:B------:R-:W-:Y:S05]  /*6e00*/  @P4 BRA `(.L_x_1338) ;  /* 0xffffffb400a04947 */ /* 0x000fea000383ffff */
.L_x_1291:
[----:B------:R-:W2:Y:S01]  /*6e10*/  LDL R8, [R1+0x2c] ;  /* 0x00002c0001087983 */ /* 0x000ea20000100800 */
[----:B------:R-:W1:Y:S03]  /*6e20*/  LDC R0, c[0x0][0x448] ;  /* 0x00011200ff007b82 */ /* 0x000e660000000800 */
[----:B------:R-:W3:Y:S05]  /*6e30*/  LDL R6, [R1+0x8] ;  /* 0x0000080001067983 */ /* 0x000eea0000100800 */
[----:B------:R-:W4:Y:S01]  /*6e40*/  LDC.64 R2, c[0x0][0x9e0] ;  /* 0x00027800ff027b82 */ /* 0x000f220000000a00 */
[----:B-1----:R-:W-:-:S13]  /*6e50*/  ISETP.NE.AND P1, PT, R0, 0x1, PT ;  /* 0x000000010000780c */ /* 0x002fda0003f25270 */
[----:B0-----:R-:W0:Y:S08]  /*6e60*/  @P1 LDC R5, c[0x0][0x44c] ;  /* 0x00011300ff051b82 */ /* 0x001e300000000800 */
[----:B------:R-:W1:Y:S01]  /*6e70*/  @P1 LDC R4, c[0x0][0x450] ;  /* 0x00011400ff041b82 */ /* 0x000e620000000800 */
[----:B------:R-:W-:Y:S01]  /*6e80*/  BSSY B0, `(.L_x_1339) ;  /* 0x000000a000007945 */ /* 0x000fe20003800000 */
[----:B----4-:R-:W-:Y:S01]  /*6e90*/  ISETP.GE.AND P2, PT, R3, 0x1, PT ;  /* 0x000000010300780c */ /* 0x010fe20003f46270 */
[----:B--2---:R-:W-:-:S04]  /*6ea0*/  VIADD R0, R8, 0xbf ;  /* 0x000000bf08007836 */ /* 0x004fc80000000000 */
[----:B0-----:R-:W-:Y:S01]  /*6eb0*/  @P1 IMAD.HI.U32 R5, R0, R5, RZ ;  /* 0x0000000500051227 */ /* 0x001fe200078e00ff */
[----:B---3--:R-:W-:-:S04]  /*6ec0*/  IADD3 R7, R6, 0x1, -R157 ;  /* 0x0000000106077810 */ /* 0x008fc80007ffe89d */
[----:B-1----:R-:W-:-:S05]  /*6ed0*/  @P1 SHF.R.U32.HI R0, RZ, R4, R5 ;  /* 0x00000004ff001219 */ /* 0x002fca0000011605 */
[----:B------:R-:W-:Y:S01]  /*6ee0*/  IMAD.IADD R5, R7, 0x1, R0 ;  /* 0x0000000107057824 */ /* 0x000fe200078e0200 */
[----:B------:R-:W-:Y:S06]  /*6ef0*/  @P0 BRA `(.L_x_1340) ;  /* 0x0000000000080947 */ /* 0x000fec0003800000 */
[----:B------:R-:W0:Y:S02]  /*6f00*/  FENCE.VIEW.ASYNC.G ;  /* 0x00000000000073c6 */ /* 0x000e240000000100 */
[----:B0-----:R-:W-:Y:S06]  /*6f10*/  BAR.ARV 0xc, 0x200 ;  /* 0x0308000000007b1d */ /* 0x001fec0000002000 */
.L_x_1340:
[----:B------:R-:W-:Y:S05]  /*6f20*/  BSYNC B0 ;  /* 0x0000000000007941 */ /* 0x000fea0003800000 */
.L_x_1339:
[----:B------:R-:W-:Y:S01]  /*6f30*/  IMAD.IADD R2, R5, 0x1, R2 ;  /* 0x0000000105027824 */ /* 0x000fe200078e0202 */
[----:B------:R-:W-:Y:S06]  /*6f40*/  @!P2 BRA `(.L_x_1341) ;  /* 0x000000000048a947 */ /* 0x000fec0003800000 */
        /* <DEDUP_REMOVED lines=11> */
.L_x_1343:
[----:B------:R-:W-:-:S13]  /*7000*/  ISETP.NE.AND P0, PT, R3, 0x1, PT ;  /* 0x000000010300780c */ /* 0x000fda0003f05270 */
[----:B------:R-:W0:Y:S02]  /*7010*/  @P0 LDC.64 R4, c[0x0][0x9e8] ;  /* 0x00027a00ff040b82 */ /* 0x000e240000000a00 */
[----:B0-----:R-:W-:-:S05]  /*7020*/  @P0 IMAD.HI.U32 R4, R0, R4, RZ ;  /* 0x0000000400040227 */ /* 0x001fca00078e00ff */
[----:B------:R-:W-:-:S07]  /*7030*/  @P0 SHF.R.U32.HI R0, RZ, R5, R4 ;  /* 0x00000005ff000219 */ /* 0x000fce0000011604 */
.L_x_1344:
[----:B------:R-:W-:Y:S05]  /*7040*/  BSYNC B0 ;  /* 0x0000000000007941 */ /* 0x000fea0003800000 */
.L_x_1342:
[----:B------:R-:W-:-:S05]  /*7050*/  IMAD R5, R0, R3, R3 ;  /* 0x0000000300057224 */ /* 0x000fca00078e0203 */
[----:B------:R-:W-:-:S07]  /*7060*/  VIMNMX R2, R2, R5, PT ;  /* 0x0000000502027248 */ /* 0x000fce0003fe0100 */
.L_x_1341:
[----:B------:R-:W0:Y:S01]  /*7070*/  @P1 LDC R0, c[0x0][0x44c] ;  /* 0x00011300ff001b82 */ /* 0x000e220000000800 */
[----:B------:R-:W-:Y:S01]  /*7080*/  VIADD R2, R2, 0x7f ;  /* 0x0000007f02027836 */ /* 0x000fe20000000000 */
[----:B------:R-:W-:Y:S01]  /*7090*/  ULDC UR4, c[0x0][0x9dc] ;  /* 0x0002770000047ab9 */ /* 0x000fe20000000800 */
[----:B------:R-:W-:-:S03]  /*70a0*/  IMAD.MOV.U32 R7, RZ, RZ, R8 ;  /* 0x000000ffff077224 */ /* 0x000fc600078e0008 */
[----:B------:R-:W-:Y:S02]  /*70b0*/  SHF.R.S32.HI R5, RZ, 0x1f, R2 ;  /* 0x0000001fff057819 */ /* 0x000fe40000011402 */
[----:B------:R-:W1:Y:S02]  /*70c0*/  @P1 LDC R9, c[0x0][0x450] ;  /* 0x00011400ff091b82 */ /* 0x000e640000000800 */
[----:B------:R-:W-:-:S04]  /*70d0*/  LEA.HI R5, R5, R2, RZ, 0x7 ;  /* 0x0000000205057211 */ /* 0x000fc800078f38ff */
[----:B------:R-:W-:-:S04]  /*70e0*/  SHF.R.S32.HI R5, RZ, 0x7, R5 ;  /* 0x00000007ff057819 */ /* 0x000fc80000011405 */
[----:B------:R-:W-:Y:S01]  /*70f0*/  VIMNMX R89, R26, R5, PT ;  /* 0x000000051a597248 */ /* 0x000fe20003fe0100 */
        /* <DEDUP_REMOVED lines=15> */
.L_x_1347:
[----:B------:R-:W-:-:S13]  /*71f0*/  ISETP.NE.AND P0, PT, R3, 0x1, PT ;  /* 0x000000010300780c */ /* 0x000fda0003f05270 */
[----:B------:R-:W0:Y:S02]  /*7200*/  @P0 LDC.64 R6, c[0x0][0x9e8] ;  /* 0x00027a00ff060b82 */ /* 0x000e240000000a00 */
[----:B0-----:R-:W-:-:S05]  /*7210*/  @P0 IMAD.HI.U32 R2, R0, R6, RZ ;  /* 0x0000000600020227 */ /* 0x001fca00078e00ff */
[----:B------:R-:W-:-:S07]  /*7220*/  @P0 SHF.R.U32.HI R0, RZ, R7, R2 ;  /* 0x00000007ff000219 */ /* 0x000fce0000011602 */
.L_x_1348:
[----:B------:R-:W-:Y:S05]  /*7230*/  BSYNC B0 ;  /* 0x0000000000007941 */ /* 0x000fea0003800000 */
.L_x_1346:
[----:B------:R-:W-:-:S05]  /*7240*/  IMAD R3, R0, R3, RZ ;  /* 0x0000000300037224 */ /* 0x000fca00078e02ff */
[----:B------:R-:W-:-:S07]  /*7250*/  VIMNMX R4, R4, R3, !PT ;  /* 0x0000000304047248 */ /* 0x000fce0007fe0100 */
.L_x_1345:
[----:B------:R-:W-:Y:S01]  /*7260*/  SHF.R.S32.HI R3, RZ, 0x1f, R4 ;  /* 0x0000001fff037819 */ /* 0x000fe20000011404 */
[----:B------:R-:W-:Y:S01]  /*7270*/  IMAD.MOV.U32 R0, RZ, RZ, RZ ;  /* 0x000000ffff007224 */ /* 0x000fe200078e00ff */
[----:B------:R-:W-:Y:S02]  /*7280*/  PLOP3.LUT P0, PT, PT, PT, PT, 0x80, 0x0 ;  /* 0x000000000000781c */ /* 0x000fe40003f0f070 */
[----:B------:R-:W-:Y:S02]  /*7290*/  CS2R R134, SRZ ;  /* 0x0000000000867805 */ /* 0x000fe4000001ff00 */
[----:B------:R-:W-:Y:S02]  /*72a0*/  LEA.HI R3, R3, R4, RZ, 0x7 ;  /* 0x0000000403037211 */ /* 0x000fe400078f38ff */
[----:B------:R-:W-:Y:S02]  /*72b0*/  CS2R R26, SRZ ;  /* 0x00000000001a7805 */ /* 0x000fe4000001ff00 */
[----:B------:R-:W-:-:S02]  /*72c0*/  CS2R R20, SRZ ;  /* 0x0000000000147805 */ /* 0x000fc4000001ff00 */
[----:B------:R-:W-:Y:S02]  /*72d0*/  CS2R R128, SRZ ;  /* 0x0000000000807805 */ /* 0x000fe4000001ff00 */
[----:B------:R-:W-:Y:S02]  /*72e0*/  SHF.R.S32.HI R3, RZ, 0x7, R3 ;  /* 0x00000007ff037819 */ /* 0x000fe40000011403 */
[----:B------:R-:W-:Y:S02]  /*72f0*/  CS2R R12, SRZ ;  /* 0x00000000000c7805 */ /* 0x000fe4000001ff00 */
[----:B------:R-:W-:Y:S02]  /*7300*/  CS2R R126, SRZ ;  /* 0x00000000007e7805 */ /* 0x000fe4000001ff00 */
[----:B------:R-:W-:Y:S02]  /*7310*/  CS2R R28, SRZ ;  /* 0x00000000001c7805 */ /* 0x000fe4000001ff00 */
[----:B------:R-:W-:-:S02]  /*7320*/  VIMNMX R5, RZ, R3, !PT ;  /* 0x00000003ff057248 */ /* 0x000fc40007fe0100 */
[----:B------:R-:W-:Y:S02]  /*7330*/  CS2R R14, SRZ ;  /* 0x00000000000e7805 */ /* 0x000fe4000001ff00 */
[----:B------:R-:W-:Y:S01]  /*7340*/  CS2R R120, SRZ ;  /* 0x0000000000787805 */ /* 0x000fe2000001ff00 */
[----:B------:R-:W-:Y:S01]  /*7350*/  IMAD.MOV.U32 R25, RZ, RZ, RZ ;  /* 0x000000ffff197224 */ /* 0x000fe200078e00ff */
[----:B------:R-:W-:Y:S01]  /*7360*/  ISETP.GT.AND P1, PT, R89, R5, PT ;  /* 0x000000055900720c */ /* 0x000fe20003f24270 */
[----:B------:R0:W-:Y:S01]  /*7370*/  STL [R1+0x4c], R5 ;  /* 0x00004c0501007387 */ /* 0x0001e20000100800 */
        /* <DEDUP_REMOVED lines=11> */
[----:B------:R-:W-:Y:S02]  /*7430*/  CS2R R96, SRZ ;  /* 0x0000000000607805 */ /* 0x000fe4000001ff00 */
[----:B------:R-:W-:Y:S01]  /*7440*/  CS2R R94, SRZ ;  /* 0x00000000005e7805 */ /* 0x000fe2000001ff00 */
[----:B------:R-:W-:Y:S01]  /*7450*/  IMAD.MOV.U32 R36, RZ, RZ, RZ ;  /* 0x000000ffff247224 */ /* 0x000fe200078e00ff */
[----:B------:R-:W-:Y:S02]  /*7460*/  CS2R R92, SRZ ;  /* 0x00000000005c7805 */ /* 0x000fe4000001ff00 */
[----:B------:R-:W-:Y:S01]  /*7470*/  CS2R R2, SRZ ;  /* 0x0000000000027805 */ /* 0x000fe2000001ff00 */
[----:B0-----:R-:W-:Y:S06]  /*7480*/  @!P1 BRA `(.L_x_1349) ;  /* 0x00000128004c9947 */ /* 0x001fec0003800000 */
        /* <DEDUP_REMOVED lines=32> */
.L_x_1351:
[----:B------:R-:W-:Y:S05]  /*7690*/  BSYNC B6 ;  /* 0x0000000000067941 */ /* 0x000fea0003800000 */
.L_x_1350:
[----:B------:R-:W-:Y:S01]  /*76a0*/  ULDC.64 UR4, c[0x0][0x990] ;  /* 0x0002640000047ab9 */ /* 0x000fe20000000a00 */
[----:B------:R-:W-:Y:S01]  /*76b0*/  ULDC.64 UR6, c[0x0][0x998] ;  /* 0x0002660000067ab9 */ /* 0x000fe20000000a00 */
[----:B------:R-:W-:Y:S02]  /*76c0*/  ISETP.NE.U32.AND P0, PT, RZ, UR4, PT ;  /* 0x00000004ff007c0c */ /* 0x000fe4000bf05070 */
[----:B------:R-:W-:Y:S02]  /*76d0*/  ISETP.NE.U32.AND P1, PT, RZ, UR6, PT ;  /* 0x00000006ff007c0c */ /* 0x000fe4000bf25070 */
[----:B------:R-:W-:Y:S02]  /*76e0*/  ISETP.NE.AND.EX P0, PT, RZ, UR5, PT, P0 ;  /* 0x00000005ff007c0c */ /* 0x000fe4000bf05300 */
[----:B------:R-:W-:-:S11]  /*76f0*/  ISETP.NE.AND.EX P1, PT, RZ, UR7, PT, P1 ;  /* 0x00000007ff007c0c */ /* 0x000fd6000bf25310 */
[----:B------:R-:W0:Y:S01]  /*7700*/  @P0 LDC.64 R6, c[0x0][0x9a8] ;  /* 0x00026a00ff060b82 */ /* 0x000e220000000a00 */
[--C-:B------:R-:W-:Y:S02]  /*7710*/  @P0 SHF.R.S32.HI R3, RZ, 0x1f, R155.reuse ;  /* 0x0000001fff030819 */ /* 0x100fe4000001149b */
[----:B------:R-:W-:Y:S02]  /*7720*/  @P1 SHF.R.S32.HI R5, RZ, 0x1f, R155 ;  /* 0x0000001fff051819 */ /* 0x000fe4000001149b */
[----:B------:R-:W-:-:S03]  /*7730*/  @P0 SHF.R.S32.HI R15, RZ, 0x1f, R154 ;  /* 0x0000001fff0f0819 */ /* 0x000fc6000001149a */
[----:B------:R-:W1:Y:S08]  /*7740*/  @P1 LDC.64 R8, c[0x0][0x9b8] ;  /* 0x00026e00ff081b82 */ /* 0x000e700000000a00 */
[----:B------:R-:W2:Y:S08]  /*7750*/  @P0 LDC.64 R10, c[0x0][0x9b0] ;  /* 0x00026c00ff0a0b82 */ /* 0x000eb00000000a00 */
[----:B------:R-:W3:Y:S01]  /*7760*/  @P1 LDC.64 R12, c[0x0][0x9c0] ;  /* 0x00027000ff0c1b82 */ /* 0x000ee20000000a00 */
[----:B0-----:R-:W-:-:S02]  /*7770*/  @P0 IMAD R0, R3, R6, RZ ;  /* 0x0000000603000224 */ /* 0x001fc400078e02ff */
[----:B------:R-:W-:-:S04]  /*7780*/  @P0 IMAD.WIDE.U32 R2, R155, R6, RZ ;  /* 0x000000069b020225 */ /* 0x000fc800078e00ff */
[----:B------:R-:W-:Y:S02]  /*7790*/  @P0 IMAD R7, R155, R7, R0 ;  /* 0x000000079b070224 */ /* 0x000fe400078e0200 */
[-C--:B-1----:R-:W-:Y:S02]  /*77a0*/  @P1 IMAD R4, R5, R8.reuse, RZ ;  /* 0x0000000805041224 */ /* 0x082fe400078e02ff */
[----:B------:R-:W-:Y:S01]  /*77b0*/  @P0 IMAD.IADD R3, R3, 0x1, R7 ;  /* 0x0000000103030824 */ /* 0x000fe200078e0207 */
[----:B------:R-:W-:Y:S01]  /*77c0*/  @P1 SHF.R.S32.HI R7, RZ, 0x1f, R154 ;  /* 0x0000001fff071819 */ /* 0x000fe2000001149a */
[C---:B------:R-:W-:Y:S02]  /*77d0*/  @P1 IMAD R9, R155.reuse, R9, R4 ;  /* 0x000000099b091224 */ /* 0x040fe400078e0204 */
[----:B------:R-:W-:-:S04]  /*77e0*/  @P1 IMAD.WIDE.U32 R4, R155, R8, RZ ;  /* 0x000000089b041225 */ /* 0x000fc800078e00ff */
[----:B--2---:R-:W-:Y:S02]  /*77f0*/  @P0 IMAD R0, R15, R10, RZ ;  /* 0x0000000a0f000224 */ /* 0x004fe400078e02ff */
[----:B------:R-:W-:Y:S02]  /*7800*/  @P1 IMAD.IADD R5, R5, 0x1, R9 ;  /* 0x0000000105051824 */ /* 0x000fe400078e0209 */
[C---:B------:R-:W-:Y:S02]  /*7810*/  @P0 IMAD R9, R154.reuse, R11, R0 ;  /* 0x0000000b9a090224 */ /* 0x040fe400078e0200 */
[----:B---3--:R-:W-:Y:S02]  /*7820*/  @P1 IMAD R6, R7, R12, RZ ;  /* 0x0000000c07061224 */ /* 0x008fe400078e02ff */
        /* <DEDUP_REMOVED lines=21> */
[----:B------:R-:W-:-:S05]  /*7980*/  LOP3.LUT R0, R0, 0xfffffffe, RZ, 0xc0, !PT ;  /* 0xfffffffe00007812 */ /* 0x000fca00078ec0ff */
[----:B------:R-:W-:-:S05]  /*7990*/  IMAD.IADD R0, R20, 0x1, -R0 ;  /* 0x0000000114007824 */ /* 0x000fca00078e0a00 */
[----:B------:R-:W-:-:S04]  /*79a0*/  SHF.L.U32 R3, R0, 0x1f, RZ ;  /* 0x0000001f00037819 */ /* 0x000fc800000006ff */
[----:B------:R0:W1:Y:S03]  /*79b0*/  SYNCS.PHASECHK.TRANS64.TRYWAIT P0, [R18+URZ+0x19c00], R3 ;  /* 0x019c0003120075a7 */ /* 0x000066000800017f */
[----:B-1----:R-:W-:Y:S05]  /*79c0*/  @!P0 NANOSLEEP.SYNCS 0x989680 ;  /* 0x009896800000895d */ /* 0x002fea0003900000 */
[----:B------:R-:W1:Y:S01]  /*79d0*/  @!P0 SYNCS.PHASECHK.TRANS64 P0, [R18+URZ+0x19c00], R3 ;  /* 0x019c0003120085a7 */ /* 0x000e62000800007f */
[----:B------:R-:W-:Y:S04]  /*79e0*/  BSSY B0, `(.L_x_1353) ;  /* 0x0000006000007945 */ /* 0x000fe80003800000 */
[----:B-1----:R-:W-:Y:S05]  /*79f0*/  @P0 BRA `(.L_x_1354) ;  /* 0x0000000000100947 */ /* 0x002fea0003800000 */
.L_x_1355:
[----:B-1----:R1:W2:Y:S02]  /*7a00*/  SYNCS.PHASECHK.TRANS64.TRYWAIT P0, [R18+URZ+0x19c00], R3 ;  /* 0x019c0003120075a7 */ /* 0x0022a4000800017f */
[----:B--2---:R-:W-:Y:S05]  /*7a10*/  @!P0 NANOSLEEP.SYNCS 0x989680 ;  /* 0x009896800000895d */ /* 0x004fea0003900000 */
[----:B------:R-:W2:Y:S02]  /*7a20*/  @!P0 SYNCS.PHASECHK.TRANS64 P0, [R18+URZ+0x19c00], R3 ;  /* 0x019c0003120085a7 */ /* 0x000ea4000800007f */
[----:B--2---:R-:W-:Y:S05]  /*7a30*/  @!P0 BRA `(.L_x_1355) ;  /* 0xfffffffc00f08947 */ /* 0x004fea000383ffff */
.L_x_1354:
[----:B------:R-:W-:Y:S05]  /*7a40*/  BSYNC B0 ;  /* 0x0000000000007941 */ /* 0x000fea0003800000 */
.L_x_1353:
[----:B------:R-:W-:Y:S05]  /*7a50*/  BRA `(.L_x_1356) ;  /* 0x00000044007c7947 */ /* 0x000fea0003800000 */
.L_x_1352:
[----:B------:R-:W-:Y:S01]  /*7a60*/  LOP3.LUT P0, RZ, R26, 0x9f, RZ, 0xc0, !PT ;  /* 0x0000009f1aff7812 */ /* 0x000fe2000780c0ff */
[----:B------:R-:W-:Y:S01]  /*7a70*/  ULDC.64 UR4, c[0x0][0x3f8] ;  /* 0x0000fe0000047ab9 */ /* 0x000fe20000000a00 */
[----:B-----5:R-:W-:Y:S01]  /*7a80*/  SHF.R.S32.HI R0, RZ, 0x1f, R24 ;  /* 0x0000001fff007819 */ /* 0x020fe20000011418 */
[----:B------:R-:W-:Y:S01]  /*7a90*/  ULDC.64 UR6, c[0x0][0x408] ;  /* 0x0001020000067ab9 */ /* 0x000fe20000000a00 */
[----:B------:R-:W-:Y:S01]  /*7aa0*/  IMAD.WIDE.U32 R26, R24, UR4, RZ ;  /* 0x00000004181a7c25 */ /* 0x000fe2000f8e00ff */
[----:B------:R-:W-:Y:S03]  /*7ab0*/  BSSY B6, `(.L_x_1357) ;  /* 0x0000019000067945 */ /* 0x000fe60003800000 */
[C---:B------:R-:W-:Y:S02]  /*7ac0*/  IMAD R3, R0.reuse, UR4, RZ ;  /* 0x0000000400037c24 */ /* 0x040fe4000f8e02ff */
[----:B------:R-:W-:-:S02]  /*7ad0*/  IMAD R5, R0, UR6, RZ ;  /* 0x0000000600057c24 */ /* 0x000fc4000f8e02ff */
[C---:B------:R-:W-:Y:S02]  /*7ae0*/  IMAD R3, R24.reuse, UR5, R3 ;  /* 0x0000000518037c24 */ /* 0x040fe4000f8e0203 */
[C---:B------:R-:W-:Y:S02]  /*7af0*/  IMAD R5, R24.reuse, UR7, R5 ;  /* 0x0000000718057c24 */ /* 0x040fe4000f8e0205 */
[----:B------:R-:W-:-:S04]  /*7b00*/  IMAD.WIDE.U32 R24, R24, UR6, RZ ;  /* 0x0000000618187c25 */ /* 0x000fc8000f8e00ff */
        /* <DEDUP_REMOVED lines=19> */
.L_x_1358:
[----:B------:R-:W-:Y:S05]  /*7c40*/  BSYNC B6 ;  /* 0x0000000000067941 */ /* 0x000fea0003800000 */
.L_x_1357:
[----:B------:R-:W0:Y:S01]  /*7c50*/  S2R R20, SR_TID.X ;  /* 0x0000000000147919 */ /* 0x000e220000002100 */
[----:B------:R-:W-:Y:S01]  /*7c60*/  ULDC.U8 UR4, c[0x0][0x410] ;  /* 0x0001040000047ab9 */ /* 0x000fe20000000000 */
[----:B------:R-:W2:Y:S01]  /*7c70*/  LDL R21, [R1+0x2c] ;  /* 0x00002c0001157983 */ /* 0x000ea20000100800 */
[----:B0-----:R-:W-:-:S03]  /*7c80*/  VIADD R28, R20, 0xffffff80 ;  /* 0xffffff80141c7836 */ /* 0x001fc60000000000 */
[----:B------:R-:W3:Y:S01]  /*7c90*/  LDL R20, [R1+0x50] ;  /* 0x0000500001147983 */ /* 0x000ee20000100800 */
[----:B------:R-:W-:Y:S02]  /*7ca0*/  ISETP.NE.AND P0, PT, RZ, UR4, PT ;  /* 0x00000004ff007c0c */ /* 0x000fe4000bf05270 */
[----:B------:R-:W-:Y:S01]  /*7cb0*/  LEA.HI R39, R28, R28, RZ, 0x1 ;  /* 0x0000001c1c277211 */ /* 0x000fe200078f08ff */
[----:B------:R-:W-:Y:S03]  /*7cc0*/  BSSY B0, `(.L_x_1359) ;  /* 0x0000430000007945 */ /* 0x000fe60003800000 */
[----:B------:R-:W-:-:S05]  /*7cd0*/  SHF.R.S32.HI R39, RZ, 0x1, R39 ;  /* 0x00000001ff277819 */ /* 0x000fca0000011427 */
[----:B--2---:R-:W-:Y:S02]  /*7ce0*/  IMAD.IADD R10, R39, 0x1, R21 ;  /* 0x00000001270a7824 */ /* 0x004fe400078e0215 */
[----:B---3--:R-:W-:Y:S01]  /*7cf0*/  IMAD.IADD R37, R18, 0x1, R20 ;  /* 0x0000000112257824 */ /* 0x008fe200078e0214 */
[----:B------:R-:W-:Y:S06]  /*7d00*/  @!P0 BRA `(.L_x_1360) ;  /* 0x0000001c003c8947 */ /* 0x000fec0003800000 */
[----:B------:R-:W0:Y:S01]  /*7d10*/  LDC R38, c[0x0][0x448] ;  /* 0x00011200ff267b82 */ /* 0x000e220000000800 */
[----:B------:R-:W-:Y:S01]  /*7d20*/  IMAD.MOV.U32 R5, RZ, RZ, R10 ;  /* 0x000000ffff057224 */ /* 0x000fe200078e000a */
[----:B------:R-:W-:Y:S01]  /*7d30*/  ULDC.64 UR4, c[0x0][0x3f8] ;  /* 0x0000fe0000047ab9 */ /* 0x000fe20000000a00 */
[----:B------:R-:W-:Y:S01]  /*7d40*/  IMAD.MOV.U32 R6, RZ, RZ, R26 ;  /* 0x000000ffff067224 */ /* 0x000fe200078e001a */
[----:B------:R-:W-:Y:S01]  /*7d50*/  ULDC.64 UR6, c[0x0][0x408] ;  /* 0x0001020000067ab9 */ /* 0x000fe20000000a00 */
[----:B------:R-:W-:Y:S01]  /*7d60*/  IMAD.MOV.U32 R8, RZ, RZ, R24 ;  /* 0x000000ffff087224 */ /* 0x000fe200078e0018 */
[----:B------:R-:W-:Y:S01]  /*7d70*/  ULDC.64 UR8, c[0x0][0x400] ;  /* 0x0001000000087ab9 */ /* 0x000fe20000000a00 */
[----:B------:R-:W-:Y:S01]  /*7d80*/  IMAD.MOV.U32 R9, RZ, RZ, R31 ;  /* 0x000000ffff097224 */ /* 0x000fe200078e001f */
[----:B0-----:R-:W-:-:S13]  /*7d90*/  ISETP.NE.AND P0, PT, R38, 0x1, PT ;  /* 0x000000012600780c */ /* 0x001fda0003f05270 */
[----:B------:R-:W0:Y:S08]  /*7da0*/  @P0 LDC R3, c[0x0][0x44c] ;  /* 0x00011300ff030b82 */ /* 0x000e300000000800 */
[----:B------:R-:W1:Y:S01]  /*7db0*/  @P0 LDC R7, c[0x0][0x450] ;  /* 0x00011400ff070b82 */ /* 0x000e620000000800 */
[----:B0-----:R-:W-:-:S05]  /*7dc0*/  @P0 IMAD.HI.U32 R0, R10, R3, RZ ;  /* 0x000000030a000227 */ /* 0x001fca00078e00ff */
[----:B-1----:R-:W-:Y:S01]  /*7dd0*/  @P0 SHF.R.U32.HI R5, RZ, R7, R0 ;  /* 0x00000007ff050219 */ /* 0x002fe20000011600 */
[----:B------:R-:W-:-:S03]  /*7de0*/  IMAD.MOV.U32 R7, RZ, RZ, R29 ;  /* 0x000000ffff077224 */ /* 0x000fc600078e001d */
[----:B------:R-:W-:Y:S01]  /*7df0*/  SHF.R.S32.HI R0, RZ, 0x1f, R5 ;  /* 0x0000001fff007819 */ /* 0x000fe20000011405 */
[----:B------:R-:W-:-:S04]  /*7e00*/  IMAD.WIDE.U32 R6, R5, UR4, R6 ;  /* 0x0000000405067c25 */ /* 0x000fc8000f8e0006 */
[----:B------:R-:W-:Y:S02]  /*7e10*/  IMAD R4, R0, UR4, RZ ;  /* 0x0000000400047c24 */ /* 0x000fe4000f8e02ff */
[----:B------:R-:W-:-:S04]  /*7e20*/  IMAD.WIDE.U32 R8, R5, UR6, R8 ;  /* 0x0000000605087c25 */ /* 0x000fc8000f8e0008 */
[----:B------:R-:W-:Y:S02]  /*7e30*/  IMAD R0, R0, UR6, RZ ;  /* 0x0000000600007c24 */ /* 0x000fe4000f8e02ff */
[C---:B------:R-:W-:Y:S01]  /*7e40*/  IMAD R13, R5.reuse, UR5, R4 ;  /* 0x00000005050d7c24 */ /* 0x040fe2000f8e0204 */
[----:B------:R-:W-:Y:S01]  /*7e50*/  ULDC.64 UR4, c[0x0][0x3e8] ;  /* 0x0000fa0000047ab9 */ /* 0x000fe20000000a00 */
[----:B------:R-:W-:Y:S01]  /*7e60*/  IMAD R11, R5, UR7, R0 ;  /* 0x00000007050b7c24 */ /* 0x000fe2000f8e0200 */
[----:B------:R-:W-:Y:S01]  /*7e70*/  IADD3 R3, P0, R6, UR4, RZ ;  /* 0x0000000406037c10 */ /* 0x000fe2000ff1e0ff */
[----:B------:R-:W-:Y:S01]  /*7e80*/  UMOV UR4, 0xffffffff ;  /* 0xffffffff00047882 */ /* 0x000fe20000000000 */
[----:B------:R-:W-:Y:S02]  /*7e90*/  IADD3 R5, P1, R8, UR8, RZ ;  /* 0x0000000808057c10 */ /* 0x000fe4000ff3e0ff */
[----:B------:R-:W-:Y:S02]  /*7ea0*/  IADD3.X R13, R7, UR5, R13, P0, !PT ;  /* 0x00000005070d7c10 */ /* 0x000fe400087fe40d */
[----:B------:R-:W-:Y:S01]  /*7eb0*/  IADD3.X R4, R9, UR9, R11, P1, !PT ;  /* 0x0000000909047c10 */ /* 0x000fe20008ffe40b */
[----:B------:R-:W-:Y:S08]  /*7ec0*/  BRA.DIV UR4, `(.L_x_1361) ;  /* 0x000001be04c87947 */ /* 0x000ff0000b800000 */
[----:B------:R0:W1:Y:S04]  /*7ed0*/  SHFL.IDX PT, R0, R13, RZ, 0x1e1f ;  /* 0x001e1fff0d007589 */ /* 0x00006800000e0000 */
[----:B------:R-:W2:Y:S04]  /*7ee0*/  SHFL.IDX PT, R3, R3, RZ, 0x1e1f ;  /* 0x001e1fff03037589 */ /* 0x000ea800000e0000 */
[----:B------:R-:W3:Y:S04]  /*7ef0*/  SHFL.IDX PT, R4, R4, RZ, 0x1e1f ;  /* 0x001e1fff04047589 */ /* 0x000ee800000e0000 */
[----:B------:R0:W4:Y:S02]  /*7f00*/  SHFL.IDX PT, R14, R5, RZ, 0x1e1f ;  /* 0x001e1fff050e7589 */ /* 0x00012400000e0000 */
.L_x_1658:
[----:B------:R-:W5:Y:S01]  /*7f10*/  LDL R6, [R1+0x60] ;  /* 0x0000600001067983 */ /* 0x000f620000100800 */
[----:B------:R-:W-:Y:S01]  /*7f20*/  IMAD R38, R157, R38, RZ ;  /* 0x000000269d267224 */ /* 0x000fe200078e02ff */
[----:B------:R-:W-:Y:S01]  /*7f30*/  BSSY B1, `(.L_x_1362) ;  /* 0x000002f000017945 */ /* 0x000fe20003800000 */
[----:B------:R-:W-:Y:S02]  /*7f40*/  CS2R R26, SRZ ;  /* 0x00000000001a7805 */ /* 0x000fe4000001ff00 */
[----:B------:R-:W-:Y:S02]  /*7f50*/  CS2R R20, SRZ ;  /* 0x0000000000147805 */ /* 0x000fe4000001ff00 */
[----:B------:R-:W-:Y:S02]  /*7f60*/  CS2R R8, SRZ ;  /* 0x0000000000087805 */ /* 0x000fe4000001ff00 */
[----:B------:R-:W-:Y:S02]  /*7f70*/  ISETP.GE.AND P0, PT, R10, R38, PT ;  /* 0x000000260a00720c */ /* 0x000fe40003f06270 */
[----:B------:R-:W-:-:S02]  /*7f80*/  CS2R R24, SRZ ;  /* 0x0000000000187805 */ /* 0x000fc4000001ff00 */
[----:B0-----:R-:W-:Y:S02]  /*7f90*/  CS2R R12, SRZ ;  /* 0x00000000000c7805 */ /* 0x001fe4000001ff00 */
[----:B------:R-:W-:Y:S02]  /*7fa0*/  CS2R R10, SRZ ;  /* 0x00000000000a7805 */ /* 0x000fe4000001ff00 */
[----:B-----5:R-:W-:-:S04]  /*7fb0*/  LEA.HI R5, R6, R6, RZ, 0x1 ;  /* 0x0000000606057211 */ /* 0x020fc800078f08ff */
[----:B------:R-:W-:-:S05]  /*7fc0*/  LOP3.LUT R5, R5, 0xfffffffe, RZ, 0xc0, !PT ;  /* 0xfffffffe05057812 */ /* 0x000fca00078ec0ff */
[----:B------:R-:W-:-:S05]  /*7fd0*/  IMAD.IADD R5, R6, 0x1, -R5 ;  /* 0x0000000106057824 */ /* 0x000fca00078e0a05 */
[----:B------:R-:W-:Y:S01]  /*7fe0*/  SHF.L.U32 R5, R5, 0x1f, RZ ;  /* 0x0000001f05057819 */ /* 0x000fe200000006ff */
[----:B------:R-:W-:Y:S06]  /*7ff0*/  @P0 BRA `(.L_x_1363) ;  /* 0x0000000000880947 */ /* 0x000fec0003800000 */
[----:B------:R-:W2:Y:S01]  /*8000*/  LDL.64 R28, [R1+0x20] ;  /* 0x00002000011c7983 */ /* 0x000ea20000100a00 */
[----:B------:R-:W-:-:S03]  /*8010*/  ULDC UR4, c[0x0][0x3f4] ;  /* 0x0000fd0000047ab9 */ /* 0x000fc60000000800 */
[----:B------:R-:W3:Y:S04]  /*8020*/  LDL R32, [R1+0x3c] ;  /* 0x00003c0001207983 */ /* 0x000ee80000100800 */
[----:B------:R-:W4:Y:S04]  /*8030*/  LDL R15, [R1+0x40] ;  /* 0x00004000010f7983 */ /* 0x000f280000100800 */
[----:B------:R-:W4:Y:S04]  /*8040*/  LDL R41, [R1+0x70] ;  /* 0x0000700001297983 */ /* 0x000f280000100800 */
[----:B------:R-:W4:Y:S01]  /*8050*/  LDL R40, [R1+0x6c] ;  /* 0x00006c0001287983 */ /* 0x000f220000100800 */
[----:B------:R-:W-:-:S02]  /*8060*/  CS2R R24, SRZ ;  /* 0x0000000000187805 */ /* 0x000fc4000001ff00 */
[----:B------:R-:W-:Y:S02]  /*8070*/  CS2R R26, SRZ ;  /* 0x00000000001a7805 */ /* 0x000fe4000001ff00 */
[----:B------:R-:W-:Y:S02]  /*8080*/  CS2R R12, SRZ ;  /* 0x00000000000c7805 */ /* 0x000fe4000001ff00 */
[----:B------:R-:W-:Y:S02]  /*8090*/  CS2R R20, SRZ ;  /* 0x0000000000147805 */ /* 0x000fe4000001ff00 */
[----:B------:R-:W-:Y:S02]  /*80a0*/  CS2R R10, SRZ ;  /* 0x00000000000a7805 */ /* 0x000fe4000001ff00 */
[----:B--2---:R-:W-:Y:S02]  /*80b0*/  ISETP.GE.AND P5, PT, R28, UR4, PT ;  /* 0x000000041c007c0c */ /* 0x004fe4000bfa6270 */
[----:B---3--:R-:W-:-:S02]  /*80c0*/  ISETP.GE.AND P1, PT, R32, UR4, PT ;  /* 0x0000000420007c0c */ /* 0x008fc4000bf26270 */
[----:B----4-:R-:W-:-:S09]  /*80d0*/  ISETP.GE.AND P0, PT, R15, UR4, PT ;  /* 0x000000040f007c0c */ /* 0x010fd2000bf06270 */
[----:B------:R-:W-:Y:S02]  /*80e0*/  @!P5 SHF.R.S32.HI R9, RZ, 0x1f, R28 ;  /* 0x0000001fff09d819 */ /* 0x000fe4000001141c */
[CC--:B------:R-:W-:Y:S02]  /*80f0*/  @!P5 IADD3 R6, P2, R28.reuse, R3.reuse, RZ ;  /* 0x000000031c06d210 */ /* 0x0c0fe40007f5e0ff */
[-C--:B------:R-:W-:Y:S02]  /*8100*/  @!P5 IADD3 R28, P3, R28, R14.reuse, RZ ;  /* 0x0000000e1c1cd210 */ /* 0x080fe40007f7e0ff */
[-C--:B------:R-:W-:Y:S01]  /*8110*/  @!P1 IADD3 R30, P4, R32, R3.reuse, RZ ;  /* 0x00000003201e9210 */ /* 0x080fe20007f9e0ff */
[--C-:B-1----:R-:W-:Y:S01]  /*8120*/  @!P5 IMAD.X R7, R0, 0x1, R9.reuse, P2 ;  /* 0x000000010007d824 */ /* 0x102fe200010e0609 */
[-C--:B------:R-:W-:Y:S01]  /*8130*/  @!P1 IADD3 R32, P2, R32, R14.reuse, RZ ;  /* 0x0000000e20209210 */ /* 0x080fe20007f5e0ff */
[----:B------:R-:W-:Y:S01]  /*8140*/  @!P5 IMAD.X R29, R4, 0x1, R9, P3 ;  /* 0x00000001041dd824 */ /* 0x000fe200018e0609 */
[C---:B------:R-:W-:Y:S01]  /*8150*/  @!P0 IADD3 R34, P3, R15.reuse, R3, RZ ;  /* 0x000000030f228210 */ /* 0x040fe20007f7e0ff */
[----:B------:R-:W-:Y:S01]  /*8160*/  @!P1 IMAD.X R31, R0, 0x1, R41, P4 ;  /* 0x00000001001f9824 */ /* 0x000fe200020e0629 */
[----:B------:R-:W-:-:S02]  /*8170*/  @!P0 IADD3 R14, P4, R15, R14, RZ ;  /* 0x0000000e0f0e8210 */ /* 0x000fc40007f9e0ff */
[----:B------:R-:W-:Y:S01]  /*8180*/  CS2R R8, SRZ ;  /* 0x0000000000087805 */ /* 0x000fe2000001ff00 */
[----:B------:R-:W-:Y:S01]  /*8190*/  @!P1 IMAD.X R33, R4, 0x1, R41, P2 ;  /* 0x0000000104219824 */ /* 0x000fe200010e0629 */
[----:B------:R0:W5:Y:S01]  /*81a0*/  @!P5 LD.E.64 R24, desc[UR42][R6.64] ;  /* 0x0000002a0618d980 */ /* 0x000162000c101b00 */
[--C-:B------:R-:W-:Y:S02]  /*81b0*/  @!P0 IMAD.X R35, R0, 0x1, R40.reuse, P3 ;  /* 0x0000000100238824 */ /* 0x100fe400018e0628 */
[----:B------:R-:W-:Y:S01]  /*81c0*/  @!P0 IMAD.X R15, R4, 0x1, R40, P4 ;  /* 0x00000001040f8824 */ /* 0x000fe200020e0628 */
[----:B------:R0:W5:Y:S04]  /*81d0*/  @!P5 LD.E.64 R26, desc[UR42][R28.64] ;  /* 0x0000002a1c1ad980 */ /* 0x000168000c101b00 */
[----:B------:R0:W5:Y:S04]  /*81e0*/  @!P1 LD.E.64 R12, desc[UR42][R30.64] ;  /* 0x0000002a1e0c9980 */ /* 0x000168000c101b00 */
[----:B------:R0:W5:Y:S04]  /*81f0*/  @!P1 LD.E.64 R20, desc[UR42][R32.64] ;  /* 0x0000002a20149980 */ /* 0x000168000c101b00 */
[----:B------:R0:W5:Y:S04]  /*8200*/  @!P0 LD.E.64 R10, desc[UR42][R34.64] ;  /* 0x0000002a220a8980 */ /* 0x000168000c101b00 */
[----:B------:R0:W5:Y:S02]  /*8210*/  @!P0 LD.E.64 R8, desc[UR42][R14.64] ;  /* 0x0000002a0e088980 */ /* 0x000164000c101b00 */
.L_x_1363:
[----:B------:R-:W-:Y:S05]  /*8220*/  BSYNC B1 ;  /* 0x0000000000017941 */ /* 0x000fea0003800000 */
.L_x_1362:
[----:B------:R-:W1:Y:S01]  /*8230*/  SYNCS.PHASECHK.TRANS64.TRYWAIT P0, [R18+URZ+0x19c00], R5 ;  /* 0x019c0005120075a7 */ /* 0x000e62000800017f */
[----:B------:R-:W-:Y:S01]  /*8240*/  IMAD R153, R153, -0xc0, R38 ;  /* 0xffffff4099997824 */ /* 0x000fe200078e0226 */
[----:B------:R-:W-:Y:S04]  /*8250*/  BSSY B1, `(.L_x_1364) ;  /* 0x0000004000017945 */ /* 0x000fe80003800000 */
[----:B------:R-:W-:-:S04]  /*8260*/  VIMNMX R153, R153, 0xc0, PT ;  /* 0x000000c099997848 */ /* 0x000fc80003fe0100 */
[----:B------:R-:W-:Y:S01]  /*8270*/  ISETP.GE.AND P1, PT, R39, R153, PT ;  /* 0x000000992700720c */ /* 0x000fe20003f26270 */
[----:B-1----:R-:W-:-:S12]  /*8280*/  @!P0 BRA `(.L_x_1365) ;  /* 0x000001bc00448947 */ /* 0x002fd80003800000 */
.L_x_1659:
[----:B------:R-:W-:Y:S05]  /*8290*/  BSYNC B1 ;  /* 0x0000000000017941 */ /* 0x000fea0003800000 */
.L_x_1364:
[----:B------:R-:W-:Y:S05]  /*82a0*/  @P1 BRA `(.L_x_1366) ;  /* 0x0000003c00441947 */ /* 0x000fea0003800000 */
[----:B0-----:R-:W4:Y:S01]  /*82b0*/  LDL.64 R6, [R1+0x20] ;  /* 0x0000200001067983 */ /* 0x001f220000100a00 */
[----:B------:R-:W4:Y:S03]  /*82c0*/  LDC R0, c[0x0][0x3f4] ;  /* 0x0000fd00ff007b82 */ /* 0x000f260000000800 */
[----:B---3--:R-:W3:Y:S04]  /*82d0*/  LDL R4, [R1+0x3c] ;  /* 0x00003c0001047983 */ /* 0x008ee80000100800 */
[----:B--2---:R-:W2:Y:S01]  /*82e0*/  LDL R3, [R1+0x40] ;  /* 0x0000400001037983 */ /* 0x004ea20000100800 */
[----:B------:R-:W-:Y:S01]  /*82f0*/  BSSY B1, `(.L_x_1367) ;  /* 0x000007b000017945 */ /* 0x000fe20003800000 */
[----:B----4-:R-:W-:-:S02]  /*8300*/  ISETP.GE.AND P0, PT, R6, R0, PT ;  /* 0x000000000600720c */ /* 0x010fc40003f06270 */
[-C--:B---3--:R-:W-:Y:S02]  /*8310*/  ISETP.GE.AND P1, PT, R4, R0.reuse, PT ;  /* 0x000000000400720c */ /* 0x088fe40003f26270 */
[----:B--2---:R-:W-:-:S09]  /*8320*/  ISETP.GE.AND P2, PT, R3, R0, PT ;  /* 0x000000000300720c */ /* 0x004fd20003f46270 */
[----:B------:R-:W-:Y:S05]  /*8330*/  @P0 BRA `(.L_x_1368) ;  /* 0x0000000400d80947 */ /* 0x000fea0003800000 */
[----:B-1----:R-:W0:Y:S01]  /*8340*/  LDS.128 R4, [R37+0xf000] ;  /* 0x00f0000025047984 */ /* 0x002e220000000c00 */
[----:B-----5:R-:W-:Y:S02]  /*8350*/  SHF.R.U32.HI R15, RZ, 0x8, R25 ;  /* 0x00000008ff0f7819 */ /* 0x020fe40000011619 */
[----:B------:R-:W-:Y:S02]  /*8360*/  LOP3.LUT R14, R25, 0xff, RZ, 0xc0, !PT ;  /* 0x000000ff190e7812 */ /* 0x000fe400078ec0ff */
[----:B------:R-:W-:Y:S02]  /*8370*/  LOP3.LUT R15, R15, 0xff, RZ, 0xc0, !PT ;  /* 0x000000ff0f0f7812 */ /* 0x000fe400078ec0ff */
[----:B------:R-:W-:Y:S02]  /*8380*/  SHF.R.U32.HI R31, RZ, 0x8, R27 ;  /* 0x00000008ff1f7819 */ /* 0x000fe4000001161b */
[----:B------:R-:W-:Y:S02]  /*8390*/  SHF.R.U32.HI R3, RZ, 0x8, R24 ;  /* 0x00000008ff037819 */ /* 0x000fe40000011618 */
[----:B------:R-:W-:-:S02]  /*83a0*/  PRMT R14, R15, 0x7604, R14 ;  /* 0x000076040f0e7816 */ /* 0x000fc4000000000e */
[----:B------:R-:W-:Y:S02]  /*83b0*/  LOP3.LUT R28, R27, 0xff, RZ, 0xc0, !PT ;  /* 0x000000ff1b1c7812 */ /* 0x000fe400078ec0ff */
[----:B------:R-:W-:Y:S02]  /*83c0*/  LOP3.LUT R31, R31, 0xff, RZ, 0xc0, !PT ;  /* 0x000000ff1f1f7812 */ /* 0x000fe400078ec0ff */
[----:B------:R-:W-:Y:S02]  /*83d0*/  SHF.R.U32.HI R30, RZ, 0x10, R27 ;  /* 0x00000010ff1e7819 */ /* 0x000fe4000001161b */
[----:B------:R-:W-:Y:S02]  /*83e0*/  LOP3.LUT R0, R24, 0xff, RZ, 0xc0, !PT ;  /* 0x000000ff18007812 */ /* 0x000fe400078ec0ff */
[----:B------:R-:W-:Y:S02]  /*83f0*/  LOP3.LUT R3, R3, 0xff, RZ, 0xc0, !PT ;  /* 0x000000ff03037812 */ /* 0x000fe400078ec0ff */
[----:B------:R-:W-:-:S02]  /*8400*/  SHF.R.U32.HI R32, RZ, 0x10, R25 ;  /* 0x00000010ff207819 */ /* 0x000fc40000011619 */
[----:B------:R-:W-:Y:S02]  /*8410*/  SHF.R.U32.HI R15, RZ, 0x8, R26 ;  /* 0x00000008ff0f7819 */ /* 0x000fe4000001161a */
[----:B------:R-:W-:Y:S01]  /*8420*/  PRMT R28, R31, 0x7604, R28 ;  /* 0x000076041f1c7816 */ /* 0x000fe2000000001c */
[----:B------:R-:W-:Y:S01]  /*8430*/  IMAD.U32 R31, R30, 0x10000, RZ ;  /* 0x000100001e1f7824 */ /* 0x000fe200078e00ff */
[----:B------:R-:W-:Y:S02]  /*8440*/  PRMT R3, R3, 0x7604, R0 ;  /* 0x0000760403037816 */ /* 0x000fe40000000000 */
[----:B------:R-:W-:Y:S01]  /*8450*/  LOP3.LUT R29, R15, 0xff, RZ, 0xc0, !PT ;  /* 0x000000ff0f1d7812 */ /* 0x000fe200078ec0ff */
[----:B------:R-:W-:Y:S01]  /*8460*/  IMAD.U32 R15, R32, 0x10000, RZ ;  /* 0x00010000200f7824 */ /* 0x000fe200078e00ff */
[----:B------:R-:W-:Y:S02]  /*8470*/  LOP3.LUT R0, R26, 0xff, RZ, 0xc0, !PT ;  /* 0x000000ff1a007812 */ /* 0x000fe400078ec0ff */
[----:B------:R-:W-:-:S02]  /*8480*/  LOP3.LUT R31, R28, 0xff0000, R31, 0xf8, !PT ;  /* 0x00ff00001c1f7812 */ /* 0x000fc400078ef81f */
[----:B------:R-:W-:Y:S02]  /*8490*/  PRMT R29, R29, 0x7604, R0 ;  /* 0x000076041d1d7816 */ /* 0x000fe40000000000 */
[----:B------:R-:W-:Y:S02]  /*84a0*/  LOP3.LUT R15, R14, 0xff0000, R15, 0xf8, !PT ;  /* 0x00ff00000e0f7812 */ /* 0x000fe400078ef80f */
[--C-:B------:R-:W-:Y:S02]  /*84b0*/  LOP3.LUT R29, R29, 0xff0000, R26.reuse, 0xf8, !PT ;  /* 0x00ff00001d1d7812 */ /* 0x100fe400078ef81a */
[----:B------:R-:W-:Y:S02]  /*84c0*/  LOP3.LUT R31, R31, 0xff000000, R27, 0xf8, !PT ;  /* 0xff0000001f1f7812 */ /* 0x000fe400078ef81b */
[----:B------:R-:W-:Y:S02]  /*84d0*/  LOP3.LUT R27, R15, 0xff000000, R25, 0xf8, !PT ;  /* 0xff0000000f1b7812 */ /* 0x000fe400078ef819 */
[----:B------:R-:W-:-:S02]  /*84e0*/  LOP3.LUT R30, R29, 0xff000000, R26, 0xf8, !PT ;  /* 0xff0000001d1e7812 */ /* 0x000fc400078ef81a */
[--C-:B------:R-:W-:Y:S02]  /*84f0*/  LOP3.LUT R3, R3, 0xff0000, R24.reuse, 0xf8, !PT ;  /* 0x00ff000003037812 */ /* 0x100fe400078ef818 */
[-C--:B0-----:R-:W-:Y:S02]  /*8500*/  F2FP.F16.E4M3.UNPACK_B R0, R6.reuse.H1 ;  /* 0x00000006ff00723e */ /* 0x081fe400030006ff */
[----:B------:R-:W-:Y:S02]  /*8510*/  F2FP.F16.E4M3.UNPACK_B R32, R31 ;  /* 0x0000001fff20723e */ /* 0x000fe400020006ff */
[----:B------:R-:W-:Y:S01]  /*8520*/  F2FP.F16.E4M3.UNPACK_B R26, R27 ;  /* 0x0000001bff1a723e */ /* 0x000fe200020006ff */
[----:B------:R-:W-:Y:S01]  /*8530*/  HADD2.F32 R15, -RZ, R0.H1_H1 ;  /* 0x30000000ff0f7230 */ /* 0x000fe20000004100 */
        /* <DEDUP_REMOVED lines=8> */
[----:B------:R-:W-:Y:S01]  /*85c0*/  F2FP.F16.E4M3.UNPACK_B R6, R5 ;  /* 0x00000005ff06723e */ /* 0x000fe200020006ff */
        /* <DEDUP_REMOVED lines=16> */
[----:B------:R-:W-:Y:S01]  /*86d0*/  FFMA.FTZ R34, R3, R32, R29 ;  /* 0x0000002003227223 */ /* 0x000fe2000001001d */
[----:B------:R-:W-:Y:S01]  /*86e0*/  HADD2.F32 R14, -RZ, R27.H0_H0 ;  /* 0x2000001bff0e7230 */ /* 0x000fe20000004100 */
[----:B------:R-:W-:Y:S01]  /*86f0*/  F2FP.F16.E4M3.UNPACK_B R4, R4.H1 ;  /* 0x00000004ff04723e */ /* 0x000fe200030006ff */
        /* <DEDUP_REMOVED lines=11> */
[-C--:B------:R-:W-:Y:S01]  /*87b0*/  FMUL.FTZ R24, R3, R14.reuse ;  /* 0x0000000e03187220 */ /* 0x080fe20000410000 */
[----:B------:R-:W-:Y:S02]  /*87c0*/  HADD2.F32 R5, -RZ, R4.H1_H1 ;  /* 0x30000004ff057230 */ /* 0x000fe40000004100 */
        /* <DEDUP_REMOVED lines=8> */
[C---:B------:R-:W-:Y:S01]  /*8850*/  FMUL.FTZ R25, R5.reuse, R26 ;  /* 0x0000001a05197220 */ /* 0x040fe20000410000 */
[----:B------:R-:W-:Y:S02]  /*8860*/  HADD2.F32 R3, -RZ, R0.H1_H1 ;  /* 0x30000000ff037230 */ /* 0x000fe40000004100 */
[----:B------:R-:W-:Y:S02]  /*8870*/  HADD2.F32 R14, -RZ, R14.H0_H0 ;  /* 0x2000000eff0e7230 */ /* 0x000fe40000004100 */
[-C--:B------:R-:W-:Y:S01]  /*8880*/  FMUL.FTZ R29, R5, R15.reuse ;  /* 0x0000000f051d7220 */ /* 0x080fe20000410000 */
[----:B------:R-:W-:Y:S02]  /*8890*/  HADD2.F32 R4, -RZ, R4.H0_H0 ;  /* 0x20000004ff047230 */ /* 0x000fe40000004100 */
[C---:B------:R-:W-:Y:S01]  /*88a0*/  FMUL.FTZ R5, R3.reuse, R24 ;  /* 0x0000001803057220 */ /* 0x040fe20000410000 */
[----:B------:R-:W-:Y:S02]  /*88b0*/  HADD2.F32 R0, -RZ, R0.H0_H0 ;  /* 0x20000000ff007230 */ /* 0x000fe40000004100 */
[----:B------:R-:W-:Y:S01]  /*88c0*/  FMUL.FTZ R3, R3, R14 ;  /* 0x0000000e03037220 */ /* 0x000fe20000410000 */
[C---:B------:R-:W-:Y:S01]  /*88d0*/  FFMA.FTZ R27, R4.reuse, R15, -R25 ;  /* 0x0000000f041b7223 */ /* 0x040fe20000010819 */
[----:B------:R-:W-:Y:S01]  /*88e0*/  FFMA.FTZ R26, R4, R26, R29 ;  /* 0x0000001a041a7223 */ /* 0x000fe2000001001d */
[C---:B------:R-:W-:Y:S01]  /*88f0*/  FFMA.FTZ R25, R0.reuse, R14, -R5 ;  /* 0x0000000e00197223 */ /* 0x040fe20000010805 */
[----:B------:R-:W-:Y:S01]  /*8900*/  FFMA.FTZ R24, R0, R24, R3 ;  /* 0x0000001800187223 */ /* 0x000fe20000010003 */
[----:B------:R-:W-:-:S02]  /*8910*/  HADD2.F32 R4, -RZ, R28.H1_H1 ;  /* 0x3000001cff047230 */ /* 0x000fc40000004100 */
[--C-:B------:R-:W-:Y:S02]  /*8920*/  HADD2.F32 R3, -RZ, R7.reuse.H1_H1 ;  /* 0x30000007ff037230 */ /* 0x100fe40000004100 */
        /* <DEDUP_REMOVED lines=23> */
.L_x_1368:
[----:B------:R-:W-:Y:S05]  /*8aa0*/  BSYNC B1 ;  /* 0x0000000000017941 */ /* 0x000fea0003800000 */
.L_x_1367:
[----:B------:R-:W-:Y:S04]  /*8ab0*/  BSSY B1, `(.L_x_1369) ;  /* 0x000007c000017945 */ /* 0x000fe80003800000 */
[----:B------:R-:W-:Y:S05]  /*8ac0*/  @P1 BRA `(.L_x_1370) ;  /* 0x0000000400e81947 */ /* 0x000fea0003800000 */
[----:B01----:R-:W0:Y:S01]  /*8ad0*/  LDS.128 R4, [R37+0x10800] ;  /* 0x0108000025047984 */ /* 0x003e220000000c00 */
[----:B-----5:R-:W-:Y:S02]  /*8ae0*/  SHF.R.U32.HI R26, RZ, 0x8, R21 ;  /* 0x00000008ff1a7819 */ /* 0x020fe40000011615 */
[----:B------:R-:W-:Y:S02]  /*8af0*/  SHF.R.U32.HI R14, RZ, 0x8, R13 ;  /* 0x00000008ff0e7819 */ /* 0x000fe4000001160d */
[----:B------:R-:W-:Y:S02]  /*8b00*/  SHF.R.U32.HI R24, RZ, 0x8, R20 ;  /* 0x00000008ff187819 */ /* 0x000fe40000011614 */
        /* <DEDUP_REMOVED lines=27> */
[----:B------:R-:W-:Y:S02]  /*8cc0*/  LOP3.LUT R26, R25, 0xff000000, R20, 0xf8, !PT ;  /* 0xff000000191a7812 */ /* 0x000fe400078ef814 */
        /* <DEDUP_REMOVED lines=90> */
.L_x_1370:
[----:B------:R-:W-:Y:S05]  /*9270*/  BSYNC B1 ;  /* 0x0000000000017941 */ /* 0x000fea0003800000 */
.L_x_1369:
[----:B------:R-:W-:Y:S05]  /*9280*/  @P2 BRA `(.L_x_1366) ;  /* 0x0000002c004c2947 */ /* 0x000fea0003800000 */
[----:B012---:R-:W0:Y:S01]  /*9290*/  LDS.128 R4, [R37+0x12000] ;  /* 0x0120000025047984 */ /* 0x007e220000000c00 */
[----:B-----5:R-:W-:Y:S02]  /*92a0*/  SHF.R.U32.HI R13, RZ, 0x8, R11 ;  /* 0x00000008ff0d7819 */ /* 0x020fe4000001160b */
[----:B------:R-:W-:Y:S02]  /*92b0*/  LOP3.LUT R12, R11, 0xff, RZ, 0xc0, !PT ;  /* 0x000000ff0b0c7812 */ /* 0x000fe400078ec0ff */
[----:B------:R-:W-:Y:S02]  /*92c0*/  LOP3.LUT R13, R13, 0xff, RZ, 0xc0, !PT ;  /* 0x000000ff0d0d7812 */ /* 0x000fe400078ec0ff */
[----:B------:R-:W-:Y:S02]  /*92d0*/  SHF.R.U32.HI R21, RZ, 0x8, R9 ;  /* 0x00000008ff157819 */ /* 0x000fe40000011609 */
[----:B------:R-:W-:Y:S02]  /*92e0*/  PRMT R12, R13, 0x7604, R12 ;  /* 0x000076040d0c7816 */ /* 0x000fe4000000000c */
[----:B------:R-:W-:-:S02]  /*92f0*/  SHF.R.U32.HI R24, RZ, 0x10, R11 ;  /* 0x00000010ff187819 */ /* 0x000fc4000001160b */
[----:B------:R-:W-:Y:S02]  /*9300*/  SHF.R.U32.HI R13, RZ, 0x8, R8 ;  /* 0x00000008ff0d7819 */ /* 0x000fe40000011608 */
[----:B------:R-:W-:Y:S02]  /*9310*/  LOP3.LUT R14, R9, 0xff, RZ, 0xc0, !PT ;  /* 0x000000ff090e7812 */ /* 0x000fe400078ec0ff */
[----:B------:R-:W-:Y:S02]  /*9320*/  LOP3.LUT R21, R21, 0xff, RZ, 0xc0, !PT ;  /* 0x000000ff15157812 */ /* 0x000fe400078ec0ff */
[----:B------:R-:W-:Y:S02]  /*9330*/  SHF.R.U32.HI R20, RZ, 0x10, R9 ;  /* 0x00000010ff147819 */ /* 0x000fe40000011609 */
[----:B------:R-:W-:Y:S02]  /*9340*/  SHF.R.U32.HI R3, RZ, 0x8, R10 ;  /* 0x00000008ff037819 */ /* 0x000fe4000001160a */
[----:B------:R-:W-:Y:S01]  /*9350*/  LOP3.LUT R15, R13, 0xff, RZ, 0xc0, !PT ;  /* 0x000000ff0d0f7812 */ /* 0x000fe200078ec0ff */
[----:B------:R-:W-:Y:S01]  /*9360*/  IMAD.U32 R13, R24, 0x10000, RZ ;  /* 0x00010000180d7824 */ /* 0x000fe200078e00ff */
[----:B------:R-:W-:Y:S01]  /*9370*/  PRMT R14, R21, 0x7604, R14 ;  /* 0x00007604150e7816 */ /* 0x000fe2000000000e */
[----:B------:R-:W-:Y:S01]  /*9380*/  IMAD.U32 R21, R20, 0x10000, RZ ;  /* 0x0001000014157824 */ /* 0x000fe200078e00ff */
[----:B------:R-:W-:-:S02]  /*9390*/  LOP3.LUT R0, R10, 0xff, RZ, 0xc0, !PT ;  /* 0x000000ff0a007812 */ /* 0x000fc400078ec0ff */
[----:B------:R-:W-:Y:S02]  /*93a0*/  LOP3.LUT R3, R3, 0xff, RZ, 0xc0, !PT ;  /* 0x000000ff03037812 */ /* 0x000fe400078ec0ff */
[----:B------:R-:W-:Y:S02]  /*93b0*/  LOP3.LUT R13, R12, 0xff0000, R13, 0xf8, !PT ;  /* 0x00ff00000c0d7812 */ /* 0x000fe400078ef80d */
[----:B------:R-:W-:Y:S02]  /*93c0*/  PRMT R3, R3, 0x7604, R0 ;  /* 0x0000760403037816 */ /* 0x000fe40000000000 */
[----:B------:R-:W-:Y:S02]  /*93d0*/  LOP3.LUT R0, R8, 0xff, RZ, 0xc0, !PT ;  /* 0x000000ff08007812 */ /* 0x000fe400078ec0ff */
[----:B------:R-:W-:Y:S02]  /*93e0*/  LOP3.LUT R21, R14, 0xff0000, R21, 0xf8, !PT ;  /* 0x00ff00000e157812 */ /* 0x000fe400078ef815 */
[----:B------:R-:W-:-:S02]  /*93f0*/  PRMT R15, R15, 0x7604, R0 ;  /* 0x000076040f0f7816 */ /* 0x000fc40000000000 */
[----:B------:R-:W-:Y:S02]  /*9400*/  LOP3.LUT R21, R21, 0xff000000, R9, 0xf8, !PT ;  /* 0xff00000015157812 */ /* 0x000fe400078ef809 */
[----:B------:R-:W-:Y:S02]  /*9410*/  LOP3.LUT R13, R13, 0xff000000, R11, 0xf8, !PT ;  /* 0xff0000000d0d7812 */ /* 0x000fe400078ef80b */
[----:B------:R-:W-:Y:S02]  /*9420*/  LOP3.LUT R3, R3, 0xff0000, R10, 0xf8, !PT ;  /* 0x00ff000003037812 */ /* 0x000fe400078ef80a */
[----:B0-----:R-:W-:Y:S02]  /*9430*/  F2FP.F16.E4M3.UNPACK_B R0, R6.H1 ;  /* 0x00000006ff00723e */ /* 0x001fe400030006ff */
[----:B------:R-:W-:Y:S02]  /*9440*/  LOP3.LUT R15, R15, 0xff0000, R8, 0xf8, !PT ;  /* 0x00ff00000f0f7812 */ /* 0x000fe400078ef808 */
[----:B------:R-:W-:Y:S01]  /*9450*/  F2FP.F16.E4M3.UNPACK_B R24, R21 ;  /* 0x00000015ff18723e */ /* 0x000fe200020006ff */
[----:B------:R-:W-:Y:S01]  /*9460*/  HADD2.F32 R9, -RZ, R0.H1_H1 ;  /* 0x30000000ff097230 */ /* 0x000fe20000004100 */
[----:B------:R-:W-:-:S02]  /*9470*/  F2FP.F16.E4M3.UNPACK_B R14, R13 ;  /* 0x0000000dff0e723e */ /* 0x000fc400020006ff */
[----:B------:R-:W-:Y:S01]  /*9480*/  LOP3.LUT R12, R3, 0xff000000, R10, 0xf8, !PT ;  /* 0xff000000030c7812 */ /* 0x000fe200078ef80a */
[----:B------:R-:W-:Y:S01]  /*9490*/  HADD2.F32 R25, -RZ, R24.H1_H1 ;  /* 0x30000018ff197230 */ /* 0x000fe20000004100 */
[----:B------:R-:W-:Y:S01]  /*94a0*/  LOP3.LUT R20, R15, 0xff000000, R8, 0xf8, !PT ;  /* 0xff0000000f147812 */ /* 0x000fe200078ef808 */
[----:B------:R-:W-:Y:S01]  /*94b0*/  HADD2.F32 R15, -RZ, R14.H1_H1 ;  /* 0x3000000eff0f7230 */ /* 0x000fe20000004100 */
[----:B------:R-:W-:Y:S01]  /*94c0*/  F2FP.F16.E4M3.UNPACK_B R3, R6 ;  /* 0x00000006ff03723e */ /* 0x000fe200020006ff */
[----:B------:R-:W-:Y:S01]  /*94d0*/  HADD2.F32 R8, -RZ, R0.H0_H0 ;  /* 0x20000000ff087230 */ /* 0x000fe20000004100 */
[----:B------:R-:W-:Y:S01]  /*94e0*/  F2FP.F16.E4M3.UNPACK_B R10, R7 ;  /* 0x00000007ff0a723e */ /* 0x000fe200020006ff */
[C---:B------:R-:W-:Y:S01]  /*94f0*/  FMUL.FTZ R27, R9.reuse, R25 ;  /* 0x00000019091b7220 */ /* 0x040fe20000410000 */
[----:B------:R-:W-:Y:S01]  /*9500*/  F2FP.F16.E4M3.UNPACK_B R11, R7.H1 ;  /* 0x00000007ff0b723e */ /* 0x000fe200030006ff */
[----:B------:R-:W-:Y:S01]  /*9510*/  FMUL.FTZ R26, R9, R15 ;  /* 0x0000000f091a7220 */ /* 0x000fe20000410000 */
[-C--:B------:R-:W-:Y:S01]  /*9520*/  F2FP.F16.E4M3.UNPACK_B R6, R5.reuse ;  /* 0x00000005ff06723e */ /* 0x080fe200020006ff */
[----:B------:R-:W-:Y:S01]  /*9530*/  HADD2.F32 R24, -RZ, R24.H0_H0 ;  /* 0x20000018ff187230 */ /* 0x000fe20000004100 */
[----:B------:R-:W-:Y:S01]  /*9540*/  F2FP.F16.E4M3.UNPACK_B R7, R5.H1 ;  /* 0x00000005ff07723e */ /* 0x000fe200030006ff */
[----:B------:R-:W-:Y:S01]  /*9550*/  HADD2.F32 R5, -RZ, R3.H1_H1 ;  /* 0x30000003ff057230 */ /* 0x000fe20000004100 */
[----:B------:R-:W-:Y:S01]  /*9560*/  F2FP.F16.E4M3.UNPACK_B R21, R21.H1 ;  /* 0x00000015ff15723e */ /* 0x000fe200030006ff */
[----:B------:R-:W-:-:S02]  /*9570*/  HADD2.F32 R14, -RZ, R14.H0_H0 ;  /* 0x2000000eff0e7230 */ /* 0x000fc40000004100 */
[C---:B------:R-:W-:Y:S01]  /*9580*/  FFMA.FTZ R27, R8.reuse, R15, -R27 ;  /* 0x0000000f081b7223 */ /* 0x040fe2000001081b */
[----:B------:R-:W-:Y:S01]  /*9590*/  FFMA.FTZ R26, R8, R25, R26 ;  /* 0x00000019081a7223 */ /* 0x000fe2000001001a */
[----:B------:R-:W-:Y:S01]  /*95a0*/  HADD2.F32 R3, -RZ, R3.H0_H0 ;  /* 0x20000003ff037230 */ /* 0x000fe20000004100 */
[----:B------:R-:W-:Y:S01]  /*95b0*/  F2FP.F16.E4M3.UNPACK_B R13, R13.H1 ;  /* 0x0000000dff0d723e */ /* 0x000fe200030006ff */
[C---:B------:R-:W-:Y:S01]  /*95c0*/  FMUL.FTZ R8, R5.reuse, R24 ;  /* 0x0000001805087220 */ /* 0x040fe20000410000 */
[----:B------:R-:W-:Y:S01]  /*95d0*/  FMUL.FTZ R15, R5, R14 ;  /* 0x0000000e050f7220 */ /* 0x000fe20000410000 */
[--C-:B------:R-:W-:Y:S01]  /*95e0*/  HADD2.F32 R5, -RZ, R10.reuse.H1_H1 ;  /* 0x3000000aff057230 */ /* 0x100fe20000004100 */
[----:B------:R-:W-:Y:S01]  /*95f0*/  F2FP.F16.E4M3.UNPACK_B R0, R4 ;  /* 0x00000004ff00723e */ /* 0x000fe200020006ff */
[----:B------:R-:W-:Y:S02]  /*9600*/  HADD2.F32 R9, -RZ, R21.H0_H0 ;  /* 0x20000015ff097230 */ /* 0x000fe40000004100 */
[C---:B------:R-:W-:Y:S01]  /*9610*/  FFMA.FTZ R25, R3.reuse, R14, -R8 ;  /* 0x0000000e03197223 */ /* 0x040fe20000010808 */
[----:B------:R-:W-:Y:S01]  /*9620*/  FFMA.FTZ R24, R3, R24, R15 ;  /* 0x0000001803187223 */ /* 0x000fe2000001000f */
[----:B------:R-:W-:Y:S01]  /*9630*/  HADD2.F32 R8, -RZ, R13.H0_H0 ;  /* 0x2000000dff087230 */ /* 0x000fe20000004100 */
[----:B------:R-:W-:Y:S01]  /*9640*/  F2FP.F16.E4M3.UNPACK_B R4, R4.H1 ;  /* 0x00000004ff04723e */ /* 0x000fe200030006ff */
        /* <DEDUP_REMOVED lines=57> */
[----:B------:R0:W-:Y:S01]  /*99e0*/  STS.128 [R37+0x12000], R4 ;  /* 0x0120000425007388 */ /* 0x0001e20000000c00 */
[----:B------:R-:W-:Y:S05]  /*99f0*/  BRA `(.L_x_1366) ;  /* 0x0000002400707947 */ /* 0x000fea0003800000 */
.L_x_1360:
[----:B------:R-:W0:Y:S01]  /*9a00*/  LDC R28, c[0x0][0x448] ;  /* 0x00011200ff1c7b82 */ /* 0x000e220000000800 */
[----:B------:R-:W-:Y:S01]  /*9a10*/  IMAD.MOV.U32 R9, RZ, RZ, R10 ;  /* 0x000000ffff097224 */ /* 0x000fe200078e000a */
[----:B------:R-:W-:Y:S01]  /*9a20*/  ULDC.64 UR4, c[0x0][0x3f8] ;  /* 0x0000fe0000047ab9 */ /* 0x000fe20000000a00 */
[----:B------:R-:W-:Y:S01]  /*9a30*/  IMAD.MOV.U32 R4, RZ, RZ, R26 ;  /* 0x000000ffff047224 */ /* 0x000fe200078e001a */
[----:B------:R-:W-:Y:S01]  /*9a40*/  ULDC.64 UR6, c[0x0][0x408] ;  /* 0x0001020000067ab9 */ /* 0x000fe20000000a00 */
[----:B------:R-:W-:Y:S01]  /*9a50*/  IMAD.MOV.U32 R5, RZ, RZ, R29 ;  /* 0x000000ffff057224 */ /* 0x000fe200078e001d */
[----:B------:R-:W-:Y:S01]  /*9a60*/  ULDC.64 UR8, c[0x0][0x400] ;  /* 0x0001000000087ab9 */ /* 0x000fe20000000a00 */
[----:B------:R-:W-:Y:S02]  /*9a70*/  IMAD.MOV.U32 R6, RZ, RZ, R24 ;  /* 0x000000ffff067224 */ /* 0x000fe400078e0018 */
[----:B------:R-:W-:Y:S01]  /*9a80*/  IMAD.MOV.U32 R7, RZ, RZ, R31 ;  /* 0x000000ffff077224 */ /* 0x000fe200078e001f */
[----:B0-----:R-:W-:-:S13]  /*9a90*/  ISETP.NE.AND P0, PT, R28, 0x1, PT ;  /* 0x000000011c00780c */ /* 0x001fda0003f05270 */
[----:B------:R-:W0:Y:S08]  /*9aa0*/  @P0 LDC R3, c[0x0][0x44c] ;  /* 0x00011300ff030b82 */ /* 0x000e300000000800 */
[----:B------:R-:W1:Y:S01]  /*9ab0*/  @P0 LDC R0, c[0x0][0x450] ;  /* 0x00011400ff000b82 */ /* 0x000e620000000800 */
[----:B0-----:R-:W-:-:S05]  /*9ac0*/  @P0 IMAD.HI.U32 R3, R10, R3, RZ ;  /* 0x000000030a030227 */ /* 0x001fca00078e00ff */
[----:B-1----:R-:W-:-:S04]  /*9ad0*/  @P0 SHF.R.U32.HI R9, RZ, R0, R3 ;  /* 0x00000000ff090219 */ /* 0x002fc80000011603 */
[----:B------:R-:W-:Y:S01]  /*9ae0*/  SHF.R.S32.HI R0, RZ, 0x1f, R9 ;  /* 0x0000001fff007819 */ /* 0x000fe20000011409 */
[----:B------:R-:W-:-:S04]  /*9af0*/  IMAD.WIDE.U32 R4, R9, UR4, R4 ;  /* 0x0000000409047c25 */ /* 0x000fc8000f8e0004 */
[----:B------:R-:W-:Y:S02]  /*9b00*/  IMAD R8, R0, UR4, RZ ;  /* 0x0000000400087c24 */ /* 0x000fe4000f8e02ff */
[----:B------:R-:W-:-:S04]  /*9b10*/  IMAD.WIDE.U32 R6, R9, UR6, R6 ;  /* 0x0000000609067c25 */ /* 0x000fc8000f8e0006 */
[----:B------:R-:W-:Y:S01]  /*9b20*/  IMAD R0, R0, UR6, RZ ;  /* 0x0000000600007c24 */ /* 0x000fe2000f8e02ff */
[----:B------:R-:W-:Y:S01]  /*9b30*/  IADD3 R21, P1, R6, UR8, RZ ;  /* 0x0000000806157c10 */ /* 0x000fe2000ff3e0ff */
[C---:B------:R-:W-:Y:S01]  /*9b40*/  IMAD R13, R9.reuse, UR5, R8 ;  /* 0x00000005090d7c24 */ /* 0x040fe2000f8e0208 */
[----:B------:R-:W-:Y:S01]  /*9b50*/  ULDC.64 UR4, c[0x0][0x3e8] ;  /* 0x0000fa0000047ab9 */ /* 0x000fe20000000a00 */
[----:B------:R-:W-:Y:S01]  /*9b60*/  IMAD R9, R9, UR7, R0 ;  /* 0x0000000709097c24 */ /* 0x000fe2000f8e0200 */
[----:B------:R-:W-:Y:S01]  /*9b70*/  IADD3 R3, P0, R4, UR4, RZ ;  /* 0x0000000404037c10 */ /* 0x000fe2000ff1e0ff */
[----:B------:R-:W-:-:S03]  /*9b80*/  UMOV UR4, 0xffffffff ;  /* 0xffffffff00047882 */ /* 0x000fc60000000000 */
[----:B------:R-:W-:Y:S02]  /*9b90*/  IADD3.X R13, R5, UR5, R13, P0, !PT ;  /* 0x00000005050d7c10 */ /* 0x000fe400087fe40d */
[----:B------:R-:W-:Y:S01]  /*9ba0*/  IADD3.X R20, R7, UR9, R9, P1, !PT ;  /* 0x0000000907147c10 */ /* 0x000fe20008ffe409 */
[----:B------:R-:W-:Y:S06]  /*9bb0*/  BRA.DIV UR4, `(.L_x_1371) ;  /* 0x000001a6040c7947 */ /* 0x000fec000b800000 */
[----:B------:R0:W1:Y:S04]  /*9bc0*/  SHFL.IDX PT, R0, R13, RZ, 0x1e1f ;  /* 0x001e1fff0d007589 */ /* 0x00006800000e0000 */
[----:B------:R-:W2:Y:S04]  /*9bd0*/  SHFL.IDX PT, R3, R3, RZ, 0x1e1f ;  /* 0x001e1fff03037589 */ /* 0x000ea800000e0000 */
[----:B------:R-:W3:Y:S04]  /*9be0*/  SHFL.IDX PT, R20, R20, RZ, 0x1e1f ;  /* 0x001e1fff14147589 */ /* 0x000ee800000e0000 */
[----:B0-----:R-:W4:Y:S02]  /*9bf0*/  SHFL.IDX PT, R21, R21, RZ, 0x1e1f ;  /* 0x001e1fff15157589 */ /* 0x001f2400000e0000 */
.L_x_1665:
        /* <DEDUP_REMOVED lines=8> */
[----:B------:R-:W-:Y:S02]  /*9c80*/  CS2R R24, SRZ ;  /* 0x0000000000187805 */ /* 0x000fe4000001ff00 */
        /* <DEDUP_REMOVED lines=19> */
[----:B------:R-:W-:Y:S02]  /*9dc0*/  CS2R R10, SRZ ;  /* 0x00000000000a7805 */ /* 0x000fe4000001ff00 */
[----:B------:R-:W-:Y:S02]  /*9dd0*/  @!P4 SHF.R.S32.HI R5, RZ, 0x1f, R16 ;  /* 0x0000001fff05c819 */ /* 0x000fe40000011410 */
[----:B--2---:R-:W-:-:S02]  /*9de0*/  @!P4 IADD3 R28, P0, R16, R3, RZ ;  /* 0x00000003101cc210 */ /* 0x004fc40007f1e0ff */
[----:B----4-:R-:W-:-:S05]  /*9df0*/  @!P4 IADD3 R30, P1, R16, R21, RZ ;  /* 0x00000015101ec210 */ /* 0x010fca0007f3e0ff */
[--C-:B---3--:R-:W-:Y:S02]  /*9e00*/  @!P4 IMAD.X R31, R20, 0x1, R5.reuse, P1 ;  /* 0x00000001141fc824 */ /* 0x108fe400008e0605 */
[----:B------:R-:W-:Y:S02]  /*9e10*/  @!P5 IMAD.SHL.U32 R4, R29, 0x10, RZ ;  /* 0x000000101d04d824 */ /* 0x000fe400078e00ff */
[----:B-1----:R-:W-:-:S03]  /*9e20*/  @!P4 IMAD.X R29, R0, 0x1, R5, P0 ;  /* 0x00000001001dc824 */ /* 0x002fc600000e0605 */
[C---:B------:R-:W-:Y:S02]  /*9e30*/  @!P5 IADD3 R32, P2, R4.reuse, R3, RZ ;  /* 0x000000030420d210 */ /* 0x040fe40007f5e0ff */
[----:B------:R-:W-:Y:S01]  /*9e40*/  @!P5 IADD3 R34, P3, R4, R21, RZ ;  /* 0x000000150422d210 */ /* 0x000fe20007f7e0ff */
[----:B------:R0:W5:Y:S01]  /*9e50*/  @!P4 LD.E.128 R12, desc[UR42][R28.64] ;  /* 0x0000002a1c0cc980 */ /* 0x000162000c101d00 */
[----:B------:R-:W-:Y:S02]  /*9e60*/  @!P5 SHF.R.S32.HI R3, RZ, 0x1f, R4 ;  /* 0x0000001fff03d819 */ /* 0x000fe40000011404 */
[----:B------:R-:W-:-:S03]  /*9e70*/  CS2R R4, SRZ ;  /* 0x0000000000047805 */ /* 0x000fc6000001ff00 */
[--C-:B------:R-:W-:Y:S02]  /*9e80*/  @!P5 IMAD.X R33, R0, 0x1, R3.reuse, P2 ;  /* 0x000000010021d824 */ /* 0x100fe400010e0603 */
[----:B------:R-:W-:Y:S01]  /*9e90*/  @!P5 IMAD.X R35, R20, 0x1, R3, P3 ;  /* 0x000000011423d824 */ /* 0x000fe200018e0603 */
[----:B------:R0:W5:Y:S04]  /*9ea0*/  @!P4 LD.E.128 R4, desc[UR42][R30.64] ;  /* 0x0000002a1e04c980 */ /* 0x000168000c101d00 */
[----:B------:R0:W5:Y:S04]  /*9eb0*/  @!P5 LD.E.128 R24, desc[UR42][R32.64] ;  /* 0x0000002a2018d980 */ /* 0x000168000c101d00 */
[----:B------:R0:W5:Y:S02]  /*9ec0*/  @!P5 LD.E.128 R8, desc[UR42][R34.64] ;  /* 0x0000002a2208d980 */ /* 0x000164000c101d00 */
.L_x_1373:
[----:B------:R-:W-:Y:S05]  /*9ed0*/  BSYNC B1 ;  /* 0x0000000000017941 */ /* 0x000fea0003800000 */
.L_x_1372:
[----:B-1----:R-:W1:Y:S01]  /*9ee0*/  S2R R0, SR_TID.X ;  /* 0x0000000000007919 */ /* 0x002e620000002100 */
[----:B------:R-:W2:Y:S01]  /*9ef0*/  SYNCS.PHASECHK.TRANS64.TRYWAIT P0, [R18+URZ+0x19c00], R39 ;  /* 0x019c0027120075a7 */ /* 0x000ea2000800017f */
[----:B------:R-:W-:Y:S01]  /*9f00*/  IMAD R153, R153, -0xc0, R38 ;  /* 0xffffff4099997824 */ /* 0x000fe200078e0226 */
[----:B------:R-:W-:Y:S04]  /*9f10*/  BSSY B1, `(.L_x_1374) ;  /* 0x0000007000017945 */ /* 0x000fe80003800000 */
[----:B------:R-:W-:Y:S01]  /*9f20*/  VIMNMX R153, R153, 0xc0, PT ;  /* 0x000000c099997848 */ /* 0x000fe20003fe0100 */
[----:B-1----:R-:W-:-:S05]  /*9f30*/  VIADD R0, R0, 0xffffff80 ;  /* 0xffffff8000007836 */ /* 0x002fca0000000000 */
[----:B------:R-:W-:-:S04]  /*9f40*/  LEA.HI R0, R0, R0, RZ, 0x1 ;  /* 0x0000000000007211 */ /* 0x000fc800078f08ff */
[----:B------:R-:W-:-:S04]  /*9f50*/  SHF.R.S32.HI R0, RZ, 0x1, R0 ;  /* 0x00000001ff007819 */ /* 0x000fc80000011400 */
[----:B------:R-:W-:Y:S01]  /*9f60*/  ISETP.GE.AND P1, PT, R0, R153, PT ;  /* 0x000000990000720c */ /* 0x000fe20003f26270 */
[----:B--2---:R-:W-:-:S12]  /*9f70*/  @!P0 BRA `(.L_x_1375) ;  /* 0x000001a0008c8947 */ /* 0x004fd80003800000 */
.L_x_1666:
[----:B------:R-:W-:Y:S05]  /*9f80*/  BSYNC B1 ;  /* 0x0000000000017941 */ /* 0x000fea0003800000 */
.L_x_1374:
[----:B------:R-:W-:Y:S05]  /*9f90*/  @P1 BRA `(.L_x_1366) ;  /* 0x0000002000081947 */ /* 0x000fea0003800000 */
[----:B------:R2:W5:Y:S01]  /*9fa0*/  LDL R62, [R1+0x30] ;  /* 0x00003000013e7983 */ /* 0x0005620000100800 */
[----:B------:R-:W0:Y:S03]  /*9fb0*/  LDC R3, c[0x0][0x3f4] ;  /* 0x0000fd00ff037b82 */ /* 0x000e260000000800 */
[----:B------:R2:W5:Y:S04]  /*9fc0*/  LDL R61, [R1+0x44] ;  /* 0x00004400013d7983 */ /* 0x0005680000100800 */
[----:B------:R2:W5:Y:S01]  /*9fd0*/  LDL R60, [R1+0x78] ;  /* 0x00007800013c7983 */ /* 0x0005620000100800 */
[C---:B------:R-:W-:Y:S01]  /*9fe0*/  VIADD R0, R16.reuse, 0x20 ;  /* 0x0000002010007836 */ /* 0x040fe20000000000 */
[----:B------:R-:W-:Y:S01]  /*9ff0*/  BSSY B1, `(.L_x_1376) ;  /* 0x00000fd000017945 */ /* 0x000fe20003800000 */
[----:B0-----:R-:W-:-:S03]  /*a000*/  ISETP.GE.AND P0, PT, R16, R3, PT ;  /* 0x000000031000720c */ /* 0x001fc60003f06270 */
[----:B------:R-:W-:-:S10]  /*a010*/  ISETP.GE.AND P1, PT, R0, R3, PT ;  /* 0x000000030000720c */ /* 0x000fd40003f26270 */
[----:B--2---:R-:W-:Y:S05]  /*a020*/  @P0 BRA `(.L_x_1377) ;  /* 0x0000000c00e40947 */ /* 0x004fea0003800000 */
[----:B----4-:R-:W0:Y:S01]  /*a030*/  S2R R21, SR_TID.X ;  /* 0x0000000000157919 */ /* 0x010e220000002100 */
[----:B---3-5:R-:W-:Y:S02]  /*a040*/  SHF.R.U32.HI R20, RZ, 0x8, R12 ;  /* 0x00000008ff147819 */ /* 0x028fe4000001160c */
[----:B------:R-:W-:Y:S02]  /*a050*/  LOP3.LUT R0, R12, 0xff, RZ, 0xc0, !PT ;  /* 0x000000ff0c007812 */ /* 0x000fe400078ec0ff */
[----:B------:R-:W-:Y:S02]  /*a060*/  SHF.R.U32.HI R30, RZ, 0x8, R14 ;  /* 0x00000008ff1e7819 */ /* 0x000fe4000001160e */
[----:B------:R-:W-:Y:S02]  /*a070*/  SHF.R.U32.HI R29, RZ, 0x8, R13 ;  /* 0x00000008ff1d7819 */ /* 0x000fe4000001160d */
[----:B------:R-:W-:Y:S02]  /*a080*/  LOP3.LUT R28, R13, 0xff, RZ, 0xc0, !PT ;  /* 0x000000ff0d1c7812 */ /* 0x000fe400078ec0ff */
[----:B------:R-:W-:-:S02]  /*a090*/  LOP3.LUT R29, R29, 0xff, RZ, 0xc0, !PT ;  /* 0x000000ff1d1d7812 */ /* 0x000fc400078ec0ff */
[----:B------:R-:W-:Y:S02]  /*a0a0*/  SHF.R.U32.HI R47, RZ, 0x8, R7 ;  /* 0x00000008ff2f7819 */ /* 0x000fe40000011607 */
[----:B------:R-:W-:Y:S02]  /*a0b0*/  PRMT R38, R29, 0x7604, R28 ;  /* 0x000076041d267816 */ /* 0x000fe4000000001c */
[----:B------:R-:W-:Y:S02]  /*a0c0*/  SHF.R.U32.HI R29, RZ, 0x8, R15 ;  /* 0x00000008ff1d7819 */ /* 0x000fe4000001160f */
[----:B------:R-:W-:Y:S02]  /*a0d0*/  LOP3.LUT R28, R15, 0xff, RZ, 0xc0, !PT ;  /* 0x000000ff0f1c7812 */ /* 0x000fe400078ec0ff */
[----:B------:R-:W-:Y:S02]  /*a0e0*/  LOP3.LUT R29, R29, 0xff, RZ, 0xc0, !PT ;  /* 0x000000ff1d1d7812 */ /* 0x000fe400078ec0ff */
[----:B------:R-:W-:-:S02]  /*a0f0*/  SHF.R.U32.HI R40, RZ, 0x8, R5 ;  /* 0x00000008ff287819 */ /* 0x000fc40000011605 */
[----:B------:R-:W-:Y:S02]  /*a100*/  LOP3.LUT R44, R7, 0xff, RZ, 0xc0, !PT ;  /* 0x000000ff072c7812 */ /* 0x000fe400078ec0ff */
[----:B------:R-:W-:Y:S02]  /*a110*/  LOP3.LUT R47, R47, 0xff, RZ, 0xc0, !PT ;  /* 0x000000ff2f2f7812 */ /* 0x000fe400078ec0ff */
[----:B------:R-:W-:Y:S02]  /*a120*/  SHF.R.U32.HI R43, RZ, 0x8, R6 ;  /* 0x00000008ff2b7819 */ /* 0x000fe40000011606 */
[----:B------:R-:W-:Y:S01]  /*a130*/  LOP3.LUT R40, R40, 0xff, RZ, 0xc0, !PT ;  /* 0x000000ff28287812 */ /* 0x000fe200078ec0ff */
[----:B0-----:R-:W-:Y:S01]  /*a140*/  VIADD R31, R21, 0xffffff80 ;  /* 0xffffff80151f7836 */ /* 0x001fe20000000000 */
[----:B------:R-:W-:Y:S02]  /*a150*/  LOP3.LUT R21, R20, 0xff, RZ, 0xc0, !PT ;  /* 0x000000ff14157812 */ /* 0x000fe400078ec0ff */
[----:B------:R-:W-:-:S02]  /*a160*/  LOP3.LUT R20, R14, 0xff, RZ, 0xc0, !PT ;  /* 0x000000ff0e147812 */ /* 0x000fc400078ec0ff */
[----:B------:R-:W-:Y:S02]  /*a170*/  LEA.HI R32, R31, R31, RZ, 0x1 ;  /* 0x0000001f1f207211 */ /* 0x000fe400078f08ff */
[----:B-1----:R-:W-:Y:S02]  /*a180*/  PRMT R39, R21, 0x7604, R0 ;  /* 0x0000760415277816 */ /* 0x002fe40000000000 */
[----:B------:R-:W-:Y:S02]  /*a190*/  LOP3.LUT R32, R32, 0xfffffffe, RZ, 0xc0, !PT ;  /* 0xfffffffe20207812 */ /* 0x000fe400078ec0ff */
[----:B------:R-:W-:Y:S02]  /*a1a0*/  SHF.R.U32.HI R21, RZ, 0x8, R4 ;  /* 0x00000008ff157819 */ /* 0x000fe40000011604 */
[----:B------:R-:W-:Y:S01]  /*a1b0*/  PRMT R44, R47, 0x7604, R44 ;  /* 0x000076042f2c7816 */ /* 0x000fe2000000002c */
[----:B------:R-:W-:Y:S01]  /*a1c0*/  IMAD.IADD R32, R31, 0x1, -R32 ;  /* 0x000000011f207824 */ /* 0x000fe200078e0a20 */
[----:B------:R-:W-:-:S02]  /*a1d0*/  LOP3.LUT R31, R30, 0xff, RZ, 0xc0, !PT ;  /* 0x000000ff1e1f7812 */ /* 0x000fc400078ec0ff */
[----:B------:R-:W-:Y:S02]  /*a1e0*/  LOP3.LUT R33, R21, 0xff, RZ, 0xc0, !PT ;  /* 0x000000ff15217812 */ /* 0x000fe400078ec0ff */
[----:B------:R-:W-:Y:S02]  /*a1f0*/  LEA.HI R0, R3, R32, RZ, 0x1c ;  /* 0x0000002003007211 */ /* 0x000fe400078fe0ff */
[----:B------:R-:W-:Y:S02]  /*a200*/  PRMT R41, R31, 0x7604, R20 ;  /* 0x000076041f297816 */ /* 0x000fe40000000014 */
[C---:B------:R-:W-:Y:S01]  /*a210*/  LEA.HI R20, R0.reuse, R0, RZ, 0x1 ;  /* 0x0000000000147211 */ /* 0x040fe200078f08ff */
[----:B------:R-:W-:Y:S01]  /*a220*/  IMAD.SHL.U32 R0, R0, 0x10, RZ ;  /* 0x0000001000007824 */ /* 0x000fe200078e00ff */
[----:B------:R-:W-:Y:S02]  /*a230*/  LOP3.LUT R32, R4, 0xff, RZ, 0xc0, !PT ;  /* 0x000000ff04207812 */ /* 0x000fe400078ec0ff */
[----:B------:R-:W-:-:S02]  /*a240*/  SHF.R.S32.HI R20, RZ, 0x1, R20 ;  /* 0x00000001ff147819 */ /* 0x000fc40000011414 */
[----:B------:R-:W-:Y:S02]  /*a250*/  LOP3.LUT R0, R62, 0x10, R0, 0xf8, !PT ;  /* 0x000000103e007812 */ /* 0x000fe400078ef800 */
[----:B------:R-:W-:Y:S01]  /*a260*/  PRMT R45, R33, 0x7604, R32 ;  /* 0x00007604212d7816 */ /* 0x000fe20000000020 */
[----:B------:R-:W-:Y:S01]  /*a270*/  IMAD R21, R20, 0x1800, R61 ;  /* 0x0000180014157824 */ /* 0x000fe200078e023d */
[----:B------:R-:W-:Y:S02]  /*a280*/  LOP3.LUT R0, R0, R60, RZ, 0x3c, !PT ;  /* 0x0000003c00007212 */ /* 0x000fe400078e3cff */
[----:B------:R-:W-:Y:S02]  /*a290*/  PRMT R20, R29, 0x7604, R28 ;  /* 0x000076041d147816 */ /* 0x000fe4000000001c */
[----:B------:R-:W-:Y:S01]  /*a2a0*/  IADD3 R0, R18, R21, R0 ;  /* 0x0000001512007210 */ /* 0x000fe20007ffe000 */
[----:B------:R-:W0:Y:S01]  /*a2b0*/  LDS.128 R28, [R37+0xf000] ;  /* 0x00f00000251c7984 */ /* 0x000e220000000c00 */
[----:B------:R-:W-:-:S02]  /*a2c0*/  LOP3.LUT R21, R5, 0xff, RZ, 0xc0, !PT ;  /* 0x000000ff05157812 */ /* 0x000fc400078ec0ff */
[----:B------:R-:W-:Y:S01]  /*a2d0*/  LOP3.LUT R42, R6, 0xff, RZ, 0xc0, !PT ;  /* 0x000000ff062a7812 */ /* 0x000fe200078ec0ff */
[----:B------:R-:W1:Y:S01]  /*a2e0*/  LDS.128 R32, [R0+0xf000] ;  /* 0x00f0000000207984 */ /* 0x000e620000000c00 */
[----:B------:R-:W-:Y:S02]  /*a2f0*/  LOP3.LUT R43, R43, 0xff, RZ, 0xc0, !PT ;  /* 0x000000ff2b2b7812 */ /* 0x000fe400078ec0ff */
[----:B------:R-:W-:Y:S02]  /*a300*/  PRMT R40, R40, 0x7604, R21 ;  /* 0x0000760428287816 */ /* 0x000fe40000000015 */
[----:B------:R-:W-:Y:S02]  /*a310*/  SHF.R.U32.HI R47, RZ, 0x10, R5 ;  /* 0x00000010ff2f7819 */ /* 0x000fe40000011605 */
[----:B------:R-:W-:Y:S02]  /*a320*/  SHF.R.U32.HI R21, RZ, 0x10, R13 ;  /* 0x00000010ff157819 */ /* 0x000fe4000001160d */
[----:B------:R-:W-:Y:S01]  /*a330*/  PRMT R49, R43, 0x7604, R42 ;  /* 0x000076042b317816 */ /* 0x000fe2000000002a */
[----:B------:R-:W-:Y:S01]  /*a340*/  IMAD.U32 R47, R47, 0x10000, RZ ;  /* 0x000100002f2f7824 */ /* 0x000fe200078e00ff */
[----:B------:R-:W-:Y:S01]  /*a350*/  SHF.R.U32.HI R51, RZ, 0x10, R7 ;  /* 0x00000010ff337819 */ /* 0x000fe20000011607 */
[----:B------:R-:W-:Y:S01]  /*a360*/  IMAD.U32 R21, R21, 0x10000, RZ ;  /* 0x0001000015157824 */ /* 0x000fe200078e00ff */
[----:B------:R-:W-:-:S02]  /*a370*/  SHF.R.U32.HI R43, RZ, 0x10, R15 ;  /* 0x00000010ff2b7819 */ /* 0x000fc4000001160f */
[----:B------:R-:W-:Y:S01]  /*a380*/  LOP3.LUT R45, R45, 0xff0000, R4, 0xf8, !PT ;  /* 0x00ff00002d2d7812 */ /* 0x000fe200078ef804 */
[----:B------:R-:W-:Y:S01]  /*a390*/  IMAD.U32 R51, R51, 0x10000, RZ ;  /* 0x0001000033337824 */ /* 0x000fe200078e00ff */
[----:B------:R-:W-:Y:S01]  /*a3a0*/  LOP3.LUT R47, R40, 0xff0000, R47, 0xf8, !PT ;  /* 0x00ff0000282f7812 */ /* 0x000fe200078ef82f */
[----:B------:R-:W-:Y:S01]  /*a3b0*/  IMAD.U32 R43, R43, 0x10000, RZ ;  /* 0x000100002b2b7824 */ /* 0x000fe200078e00ff */
        /* <DEDUP_REMOVED lines=10> */
[--C-:B------:R-:W-:Y:S02]  /*a460*/  LOP3.LUT R13, R49, 0xff0000, R6.reuse, 0xf8, !PT ;  /* 0x00ff0000310d7812 */ /* 0x100fe400078ef806 */
[-C--:B0-----:R-:W-:Y:S02]  /*a470*/  F2FP.F16.E4M3.UNPACK_B R14, R29.reuse ;  /* 0x0000001dff0e723e */ /* 0x081fe400020006ff */
[----:B------:R-:W-:Y:S02]  /*a480*/  F2FP.F16.E4M3.UNPACK_B R40, R29.H1 ;  /* 0x0000001dff28723e */ /* 0x000fe400030006ff */
[----:B------:R-:W-:Y:S02]  /*a490*/  F2FP.F16.E4M3.UNPACK_B R48, R45 ;  /* 0x0000002dff30723e */ /* 0x000fe400020006ff */
[----:B-1----:R-:W-:Y:S02]  /*a4a0*/  F2FP.F16.E4M3.UNPACK_B R21, R33 ;  /* 0x00000021ff15723e */ /* 0x002fe400020006ff */
[----:B------:R-:W-:Y:S01]  /*a4b0*/  F2FP.F16.E4M3.UNPACK_B R29, R44 ;  /* 0x0000002cff1d723e */ /* 0x000fe200020006ff */
[----:B------:R-:W-:Y:S01]  /*a4c0*/  HADD2.F32 R50, -RZ, R48.H0_H0 ;  /* 0x20000030ff327230 */ /* 0x000fe20000004100 */
[----:B------:R-:W-:Y:S01]  /*a4d0*/  LOP3.LUT R4, R13, 0xff000000, R6, 0xf8, !PT ;  /* 0xff0000000d047812 */ /* 0x000fe200078ef806 */
[----:B------:R-:W-:Y:S01]  /*a4e0*/  HADD2.F32 R6, -RZ, R21.H0_H0 ;  /* 0x20000015ff067230 */ /* 0x000fe20000004100 */
[-C--:B------:R-:W-:Y:S01]  /*a4f0*/  F2FP.F16.E4M3.UNPACK_B R41, R31.reuse ;  /* 0x0000001fff29723e */ /* 0x080fe200020006ff */
[--C-:B------:R-:W-:Y:S01]  /*a500*/  HADD2.F32 R13, -RZ, R14.reuse.H0_H0 ;  /* 0x2000000eff0d7230 */ /* 0x100fe20000004100 */
[----:B------:R-:W-:Y:S01]  /*a510*/  F2FP.F16.E4M3.UNPACK_B R46, R31.H1 ;  /* 0x0000001fff2e723e */ /* 0x000fe200030006ff */
[----:B------:R-:W-:Y:S01]  /*a520*/  HADD2.F32 R31, -RZ, R29.H0_H0 ;  /* 0x2000001dff1f7230 */ /* 0x000fe20000004100 */
[----:B------:R-:W-:Y:S01]  /*a530*/  LOP3.LUT R49, R43, 0xff000000, R15, 0xf8, !PT ;  /* 0xff0000002b317812 */ /* 0x000fe200078ef80f */
[----:B------:R-:W-:Y:S01]  /*a540*/  HADD2.F32 R21, -RZ, R21.H1_H1 ;  /* 0x30000015ff157230 */ /* 0x000fe20000004100 */
[-C--:B------:R-:W-:Y:S01]  /*a550*/  F2FP.F16.E4M3.UNPACK_B R15, R28.reuse ;  /* 0x0000001cff0f723e */ /* 0x080fe200020006ff */
[----:B------:R-:W-:Y:S01]  /*a560*/  HADD2.F32 R14, -RZ, R14.H1_H1 ;  /* 0x3000000eff0e7230 */ /* 0x000fe20000004100 */
[----:B------:R-:W-:-:S02]  /*a570*/  F2FP.F16.E4M3.UNPACK_B R39, R28.H1 ;  /* 0x0000001cff27723e */ /* 0x000fc400030006ff */
[-C--:B------:R-:W-:Y:S02]  /*a580*/  F2FP.F16.E4M3.UNPACK_B R28, R32.reuse ;  /* 0x00000020ff1c723e */ /* 0x080fe400020006ff */
[----:B------:R-:W-:Y:S01]  /*a590*/  F2FP.F16.E4M3.UNPACK_B R43, R32.H1 ;  /* 0x00000020ff2b723e */ /* 0x000fe200030006ff */
[C---:B------:R-:W-:Y:S01]  /*a5a0*/  FMUL.FTZ R32, R6.reuse, R50 ;  /* 0x0000003206207220 */ /* 0x040fe20000410000 */
[-C--:B------:R-:W-:Y:S02]  /*a5b0*/  F2FP.F16.E4M3.UNPACK_B R42, R35.reuse ;  /* 0x00000023ff2a723e */ /* 0x080fe400020006ff */
[----:B------:R-:W-:Y:S01]  /*a5c0*/  F2FP.F16.E4M3.UNPACK_B R47, R35.H1 ;  /* 0x00000023ff2f723e */ /* 0x000fe200030006ff */
[-C--:B------:R-:W-:Y:S01]  /*a5d0*/  FMUL.FTZ R35, R6, R31.reuse ;  /* 0x0000001f06237220 */ /* 0x080fe20000410000 */
[----:B------:R-:W-:Y:S01]  /*a5e0*/  FFMA.FTZ R6, R13, R31, -R32 ;  /* 0x0000001f0d067223 */ /* 0x000fe20000010820 */
[----:B------:R-:W-:Y:S01]  /*a5f0*/  F2FP.F16.E4M3.UNPACK_B R33, R33.H1 ;  /* 0x00000021ff21723e */ /* 0x000fe200030006ff */
[----:B------:R-:W-:-:S02]  /*a600*/  HADD2.F32 R32, -RZ, R29.H1_H1 ;  /* 0x3000001dff207230 */ /* 0x000fc40000004100 */
[----:B------:R-:W-:Y:S01]  /*a610*/  FFMA.FTZ R13, R13, R50, R35 ;  /* 0x000000320d0d7223 */ /* 0x000fe20000010023 */
[----:B------:R-:W-:Y:S01]  /*a620*/  F2FP.F16.E4M3.UNPACK_B R35, R45.H1 ;  /* 0x0000002dff23723e */ /* 0x000fe200030006ff */
[----:B------:R-:W-:Y:S01]  /*a630*/  HADD2.F32 R45, -RZ, R48.H1_H1 ;  /* 0x30000030ff2d7230 */ /* 0x000fe20000004100 */
[----:B------:R-:W-:Y:S01]  /*a640*/  F2FP.F16.E4M3.UNPACK_B R44, R44.H1 ;  /* 0x0000002cff2c723e */ /* 0x000fe200030006ff */
[----:B------:R-:W-:Y:S01]  /*a650*/  HADD2.F32 R29, -RZ, R33.H0_H0 ;  /* 0x20000021ff1d7230 */ /* 0x000fe20000004100 */
[----:B------:R-:W-:Y:S01]  /*a660*/  LOP3.LUT R52, R51, 0xff000000, R7, 0xf8, !PT ;  /* 0xff00000033347812 */ /* 0x000fe200078ef807 */
[----:B------:R-:W-:Y:S02]  /*a670*/  HADD2.F32 R50, -RZ, R35.H0_H0 ;  /* 0x20000023ff327230 */ /* 0x000fe40000004100 */
[C---:B------:R-:W-:Y:S01]  /*a680*/  FMUL.FTZ R51, R21.reuse, R45 ;  /* 0x0000002d15337220 */ /* 0x040fe20000410000 */
[----:B------:R-:W-:Y:S02]  /*a690*/  HADD2.F32 R48, -RZ, R44.H0_H0 ;  /* 0x2000002cff307230 */ /* 0x000fe40000004100 */
[----:B------:R-:W-:Y:S01]  /*a6a0*/  FMUL.FTZ R54, R21, R32 ;  /* 0x0000002015367220 */ /* 0x000fe20000410000 */
[----:B------:R-:W-:-:S02]  /*a6b0*/  HADD2.F32 R31, -RZ, R40.H0_H0 ;  /* 0x20000028ff1f7230 */ /* 0x000fc40000004100 */
[C---:B------:R-:W-:Y:S01]  /*a6c0*/  FMUL.FTZ R56, R29.reuse, R50 ;  /* 0x000000321d387220 */ /* 0x040fe20000410000 */
[C---:B------:R-:W-:Y:S01]  /*a6d0*/  FFMA.FTZ R21, R14.reuse, R32, -R51 ;  /* 0x000000200e157223 */ /* 0x040fe20000010833 */
[-C--:B------:R-:W-:Y:S01]  /*a6e0*/  FMUL.FTZ R53, R29, R48.reuse ;  /* 0x000000301d357220 */ /* 0x080fe20000410000 */
[----:B------:R-:W-:Y:S01]  /*a6f0*/  FFMA.FTZ R14, R14, R45, R54 ;  /* 0x0000002d0e0e7223 */ /* 0x000fe20000010036 */
[C---:B------:R-:W-:Y:S01]  /*a700*/  FFMA.FTZ R29, R31.reuse, R48, -R56 ;  /* 0x000000301f1d7223 */ /* 0x040fe20000010838 */
[----:B------:R-:W-:Y:S02]  /*a710*/  HADD2.F32 R51, -RZ, R35.H1_H1 ;  /* 0x30000023ff337230 */ /* 0x000fe40000004100 */
[----:B------:R-:W-:Y:S01]  /*a720*/  FFMA.FTZ R31, R31, R50, R53 ;  /* 0x000000321f1f7223 */ /* 0x000fe20000010035 */
[----:B------:R-:W-:Y:S01]  /*a730*/  F2FP.F16.E4M3.UNPACK_B R50, R52 ;  /* 0x00000034ff32723e */ /* 0x000fe200020006ff */
[----:B------:R-:W-:Y:S01]  /*a740*/  HADD2.F32 R32, -RZ, R33.H1_H1 ;  /* 0x30000021ff207230 */ /* 0x000fe20000004100 */
[----:B------:R-:W-:Y:S01]  /*a750*/  F2FP.F16.E4M3.UNPACK_B R7, R34 ;  /* 0x00000022ff07723e */ /* 0x000fe200020006ff */
[----:B------:R-:W-:Y:S01]  /*a760*/  HADD2.F32 R45, -RZ, R44.H1_H1 ;  /* 0x3000002cff2d7230 */ /* 0x000fe20000004100 */
[----:B------:R-:W-:Y:S01]  /*a770*/  F2FP.F16.E4M3.UNPACK_B R44, R49 ;  /* 0x00000031ff2c723e */ /* 0x000fe200020006ff */
[----:B------:R-:W-:-:S02]  /*a780*/  HADD2.F32 R40, -RZ, R40.H1_H1 ;  /* 0x30000028ff287230 */ /* 0x000fc40000004100 */
[C---:B------:R-:W-:Y:S01]  /*a790*/  FMUL.FTZ R53, R32.reuse, R51 ;  /* 0x0000003320357220 */ /* 0x040fe20000410000 */
[----:B------:R-:W-:Y:S02]  /*a7a0*/  HADD2.F32 R54, -RZ, R50.H0_H0 ;  /* 0x20000032ff367230 */ /* 0x000fe40000004100 */
[-C--:B------:R-:W-:Y:S01]  /*a7b0*/  FMUL.FTZ R56, R32, R45.reuse ;  /* 0x0000002d20387220 */ /* 0x080fe20000410000 */
[----:B------:R-:W-:Y:S02]  /*a7c0*/  HADD2.F32 R35, -RZ, R42.H0_H0 ;  /* 0x2000002aff237230 */ /* 0x000fe40000004100 */
[C---:B------:R-:W-:Y:S01]  /*a7d0*/  FFMA.FTZ R32, R40.reuse, R45, -R53 ;  /* 0x0000002d28207223 */ /* 0x040fe20000010835 */
[----:B------:R-:W-:Y:S02]  /*a7e0*/  HADD2.F32 R48, -RZ, R44.H0_H0 ;  /* 0x2000002cff307230 */ /* 0x000fe40000004100 */
[----:B------:R-:W-:Y:S01]  /*a7f0*/  FFMA.FTZ R40, R40, R51, R56 ;  /* 0x0000003328287223 */ /* 0x000fe20000010038 */
[----:B------:R-:W-:-:S02]  /*a800*/  HADD2.F32 R33, -RZ, R41.H0_H0 ;  /* 0x20000029ff217230 */ /* 0x000fc40000004100 */
[C---:B------:R-:W-:Y:S01]  /*a810*/  FMUL.FTZ R58, R35.reuse, R54 ;  /* 0x00000036233a7220 */ /* 0x040fe20000410000 */
[----:B------:R-:W-:Y:S01]  /*a820*/  F2FP.F16.E4M3.UNPACK_B R51, R52.H1 ;  /* 0x00000034ff33723e */ /* 0x000fe200030006ff */
[-C--:B------:R-:W-:Y:S01]  /*a830*/  FMUL.FTZ R55, R35, R48.reuse ;  /* 0x0000003023377220 */ /* 0x080fe20000410000 */
[----:B------:R-:W-:Y:S01]  /*a840*/  F2FP.F16.E4M3.UNPACK_B R49, R49.H1 ;  /* 0x00000031ff31723e */ /* 0x000fe200030006ff */
[C---:B------:R-:W-:Y:S01]  /*a850*/  FFMA.FTZ R35, R33.reuse, R48, -R58 ;  /* 0x0000003021237223 */ /* 0x040fe2000001083a */
[----:B------:R-:W-:Y:S02]  /*a860*/  HADD2.F32 R48, -RZ, R44.H1_H1 ;  /* 0x3000002cff307230 */ /* 0x000fe40000004100 */
[----:B------:R-:W-:Y:S01]  /*a870*/  FFMA.FTZ R33, R33, R54, R55 ;  /* 0x0000003621217223 */ /* 0x000fe20000010037 */
[----:B------:R-:W-:Y:S01]  /*a880*/  HADD2.F32 R52, -RZ, R50.H1_H1 ;  /* 0x30000032ff347230 */ /* 0x000fe20000004100 */
[----:B------:R-:W-:Y:S01]  /*a890*/  F2FP.F16.E4M3.UNPACK_B R34, R34.H1 ;  /* 0x00000022ff22723e */ /* 0x000fe200030006ff */
[----:B------:R-:W-:Y:S01]  /*a8a0*/  HADD2.F32 R42, -RZ, R42.H1_H1 ;  /* 0x3000002aff2a7230 */ /* 0x000fe20000004100 */
[-C--:B------:R-:W-:Y:S01]  /*a8b0*/  F2FP.F16.E4M3.UNPACK_B R5, R30.reuse ;  /* 0x0000001eff05723e */ /* 0x080fe200020006ff */
[----:B------:R-:W-:Y:S01]  /*a8c0*/  HADD2.F32 R53, -RZ, R51.H0_H0 ;  /* 0x20000033ff357230 */ /* 0x000fe20000004100 */
[----:B------:R-:W-:Y:S01]  /*a8d0*/  F2FP.F16.E4M3.UNPACK_B R30, R30.H1 ;  /* 0x0000001eff1e723e */ /* 0x000fe200030006ff */
        /* <DEDUP_REMOVED lines=12> */
[----:B------:R-:W-:Y:S01]  /*a9a0*/  FFMA.FTZ R45, R45, R53, R58 ;  /* 0x000000352d2d7223 */ /* 0x000fe2000001003a */
[----:B------:R-:W-:Y:S01]  /*a9b0*/  F2FP.F16.E4M3.UNPACK_B R53, R38.H1 ;  /* 0x00000026ff35723e */ /* 0x000fe200030006ff */
[----:B------:R-:W-:Y:S01]  /*a9c0*/  HADD2.F32 R48, -RZ, R46.H1_H1 ;  /* 0x3000002eff307230 */ /* 0x000fe20000004100 */
[----:B------:R-:W-:Y:S01]  /*a9d0*/  F2FP.F16.E4M3.UNPACK_B R50, R20.H1 ;  /* 0x00000014ff32723e */ /* 0x000fe200030006ff */
[----:B------:R-:W-:Y:S01]  /*a9e0*/  HADD2.F32 R55, -RZ, R51.H1_H1 ;  /* 0x30000033ff377230 */ /* 0x000fe20000004100 */
[----:B------:R-:W-:Y:S01]  /*a9f0*/  F2FP.SATFINITE.E4M3.F32.PACK_AB_MERGE_C R31, R40, R31, RZ ;  /* 0x0000001f281f723e */ /* 0x000fe200048070ff */
[----:B------:R-:W-:Y:S02]  /*aa00*/  HADD2.F32 R54, -RZ, R53.H0_H0 ;  /* 0x20000035ff367230 */ /* 0x000fe40000004100 */
[----:B------:R-:W-:-:S02]  /*aa10*/  HADD2.F32 R46, -RZ, R43.H0_H0 ;  /* 0x2000002bff2e7230 */ /* 0x000fc40000004100 */
[C---:B------:R-:W-:Y:S01]  /*aa20*/  FMUL.FTZ R59, R47.reuse, R55 ;  /* 0x000000372f3b7220 */ /* 0x040fe20000410000 */
[--C-:B------:R-:W-:Y:S01]  /*aa30*/  HADD2.F32 R51, -RZ, R50.reuse.H0_H0 ;  /* 0x20000032ff337230 */ /* 0x100fe20000004100 */
[----:B------:R-:W-:Y:S01]  /*aa40*/  F2FP.SATFINITE.E4M3.F32.PACK_AB_MERGE_C R13, R14, R13, R31 ;  /* 0x0000000d0e0d723e */ /* 0x000fe2000480701f */
[----:B------:R-:W-:Y:S02]  /*aa50*/  HADD2.F32 R52, -RZ, R49.H1_H1 ;  /* 0x30000031ff347230 */ /* 0x000fe40000004100 */
[C---:B------:R-:W-:Y:S01]  /*aa60*/  FMUL.FTZ R56, R46.reuse, R54 ;  /* 0x000000362e387220 */ /* 0x040fe20000410000 */
[----:B------:R-:W-:Y:S02]  /*aa70*/  HADD2.F32 R49, -RZ, R39.H0_H0 ;  /* 0x20000027ff317230 */ /* 0x000fe40000004100 */
[-C--:B------:R-:W-:Y:S01]  /*aa80*/  FMUL.FTZ R57, R46, R51.reuse ;  /* 0x000000332e397220 */ /* 0x080fe20000410000 */
[----:B------:R-:W-:Y:S02]  /*aa90*/  HADD2.F32 R43, -RZ, R43.H1_H1 ;  /* 0x3000002bff2b7230 */ /* 0x000fe40000004100 */
[-C--:B------:R-:W-:Y:S01]  /*aaa0*/  FMUL.FTZ R58, R47, R52.reuse ;  /* 0x000000342f3a7220 */ /* 0x080fe20000410000 */
[----:B------:R-:W-:Y:S01]  /*aab0*/  FFMA.FTZ R46, R48, R52, -R59 ;  /* 0x00000034302e7223 */ /* 0x000fe2000001083b */
[C---:B------:R-:W-:Y:S01]  /*aac0*/  FFMA.FTZ R47, R49.reuse, R51, -R56 ;  /* 0x00000033312f7223 */ /* 0x040fe20000010838 */
[----:B------:R-:W-:Y:S01]  /*aad0*/  FFMA.FTZ R49, R49, R54, R57 ;  /* 0x0000003631317223 */ /* 0x000fe20000010039 */
[----:B------:R-:W-:Y:S01]  /*aae0*/  HADD2.F32 R54, -RZ, R53.H1_H1 ;  /* 0x30000035ff367230 */ /* 0x000fe20000004100 */
[----:B------:R-:W-:Y:S01]  /*aaf0*/  F2FP.F16.E4M3.UNPACK_B R51, R38 ;  /* 0x00000026ff33723e */ /* 0x000fe200020006ff */
[----:B------:R-:W-:Y:S01]  /*ab00*/  HADD2.F32 R52, -RZ, R50.H1_H1 ;  /* 0x30000032ff347230 */ /* 0x000fe20000004100 */
[----:B------:R-:W-:Y:S01]  /*ab10*/  F2FP.F16.E4M3.UNPACK_B R50, R20 ;  /* 0x00000014ff32723e */ /* 0x000fe200020006ff */
[----:B------:R-:W-:-:S02]  /*ab20*/  HADD2.F32 R39, -RZ, R39.H1_H1 ;  /* 0x30000027ff277230 */ /* 0x000fc40000004100 */
[C---:B------:R-:W-:Y:S01]  /*ab30*/  FMUL.FTZ R20, R43.reuse, R54 ;  /* 0x000000362b147220 */ /* 0x040fe20000410000 */
[----:B------:R-:W-:Y:S01]  /*ab40*/  FFMA.FTZ R48, R48, R55, R58 ;  /* 0x0000003730307223 */ /* 0x000fe2000001003a */
[-C--:B------:R-:W-:Y:S01]  /*ab50*/  FMUL.FTZ R53, R43, R52.reuse ;  /* 0x000000342b357220 */ /* 0x080fe20000410000 */
[--C-:B------:R-:W-:Y:S02]  /*ab60*/  HADD2.F32 R43, -RZ, R51.reuse.H0_H0 ;  /* 0x20000033ff2b7230 */ /* 0x100fe40000004100 */
[C---:B------:R-:W-:Y:S01]  /*ab70*/  FFMA.FTZ R56, R39.reuse, R52, -R20 ;  /* 0x0000003427387223 */ /* 0x040fe20000010814 */
[----:B------:R-:W-:Y:S02]  /*ab80*/  HADD2.F32 R38, -RZ, R28.H0_H0 ;  /* 0x2000001cff267230 */ /* 0x000fe40000004100 */
[----:B------:R-:W-:Y:S01]  /*ab90*/  FFMA.FTZ R58, R39, R54, R53 ;  /* 0x00000036273a7223 */ /* 0x000fe20000010035 */
[----:B------:R-:W-:Y:S01]  /*aba0*/  HADD2.F32 R39, -RZ, R50.H0_H0 ;  /* 0x20000032ff277230 */ /* 0x000fe20000004100 */
[----:B------:R-:W-:Y:S01]  /*abb0*/  F2FP.F16.E4M3.UNPACK_B R52, R4.H1 ;  /* 0x00000004ff34723e */ /* 0x000fe200030006ff */
[----:B------:R-:W-:-:S02]  /*abc0*/  HADD2.F32 R51, -RZ, R51.H1_H1 ;  /* 0x30000033ff337230 */ /* 0x000fc40000004100 */
[C---:B------:R-:W-:Y:S01]  /*abd0*/  FMUL.FTZ R53, R38.reuse, R43 ;  /* 0x0000002b26357220 */ /* 0x040fe20000410000 */
[----:B------:R-:W-:Y:S02]  /*abe0*/  HADD2.F32 R28, -RZ, R28.H1_H1 ;  /* 0x3000001cff1c7230 */ /* 0x000fe40000004100 */
[----:B------:R-:W-:Y:S01]  /*abf0*/  FMUL.FTZ R55, R38, R39 ;  /* 0x0000002726377220 */ /* 0x000fe20000410000 */
[----:B------:R-:W-:Y:S01]  /*ac00*/  HADD2.F32 R50, -RZ, R50.H1_H1 ;  /* 0x30000032ff327230 */ /* 0x000fe20000004100 */
[----:B------:R-:W-:Y:S01]  /*ac10*/  F2FP.F16.E4M3.UNPACK_B R38, R12.H1 ;  /* 0x0000000cff26723e */ /* 0x000fe200030006ff */
[--C-:B------:R-:W-:Y:S02]  /*ac20*/  HADD2.F32 R20, -RZ, R15.reuse.H0_H0 ;  /* 0x2000000fff147230 */ /* 0x100fe40000004100 */
[C---:B------:R-:W-:Y:S01]  /*ac30*/  FMUL.FTZ R54, R28.reuse, R51 ;  /* 0x000000331c367220 */ /* 0x040fe20000410000 */
[----:B------:R-:W-:Y:S02]  /*ac40*/  HADD2.F32 R15, -RZ, R15.H1_H1 ;  /* 0x3000000fff0f7230 */ /* 0x000fe40000004100 */
[----:B------:R-:W-:Y:S01]  /*ac50*/  FMUL.FTZ R28, R28, R50 ;  /* 0x000000321c1c7220 */ /* 0x000fe20000410000 */
[----:B------:R-:W-:Y:S01]  /*ac60*/  F2FP.F16.E4M3.UNPACK_B R12, R12 ;  /* 0x0000000cff0c723e */ /* 0x000fe200020006ff */
[C---:B------:R-:W-:Y:S01]  /*ac70*/  FFMA.FTZ R53, R20.reuse, R39, -R53 ;  /* 0x0000002714357223 */ /* 0x040fe20000010835 */
[----:B------:R-:W-:Y:S01]  /*ac80*/  FFMA.FTZ R55, R20, R43, R55 ;  /* 0x0000002b14377223 */ /* 0x000fe20000010037 */
[----:B------:R-:W-:-:S02]  /*ac90*/  HADD2.F32 R43, -RZ, R52.H0_H0 ;  /* 0x20000034ff2b7230 */ /* 0x000fc40000004100 */
[C---:B------:R-:W-:Y:S01]  /*aca0*/  FFMA.FTZ R54, R15.reuse, R50, -R54 ;  /* 0x000000320f367223 */ /* 0x040fe20000010836 */
[----:B------:R-:W-:Y:S02]  /*acb0*/  HADD2.F32 R20, -RZ, R34.H0_H0 ;  /* 0x20000022ff147230 */ /* 0x000fe40000004100 */
[----:B------:R-:W-:Y:S01]  /*acc0*/  FFMA.FTZ R50, R15, R51, R28 ;  /* 0x000000330f327223 */ /* 0x000fe2000001001c */
[--C-:B------:R-:W-:Y:S01]  /*acd0*/  HADD2.F32 R28, -RZ, R38.reuse.H0_H0 ;  /* 0x20000026ff1c7230 */ /* 0x100fe20000004100 */
[----:B------:R-:W-:Y:S01]  /*ace0*/  F2FP.F16.E4M3.UNPACK_B R4, R4 ;  /* 0x00000004ff04723e */ /* 0x000fe200020006ff */
[----:B------:R-:W-:Y:S02]  /*acf0*/  HADD2.F32 R39, -RZ, R38.H1_H1 ;  /* 0x30000026ff277230 */ /* 0x000fe40000004100 */
[C---:B------:R-:W-:Y:S01]  /*ad00*/  FMUL.FTZ R38, R20.reuse, R43 ;  /* 0x0000002b14267220 */ /* 0x040fe20000410000 */
[----:B------:R-:W-:Y:S02]  /*ad10*/  HADD2.F32 R15, -RZ, R30.H0_H0 ;  /* 0x2000001eff0f7230 */ /* 0x000fe40000004100 */
[----:B------:R-:W-:Y:S01]  /*ad20*/  FMUL.FTZ R20, R20, R28 ;  /* 0x0000001c14147220 */ /* 0x000fe20000410000 */
[----:B------:R-:W-:-:S02]  /*ad30*/  HADD2.F32 R34, -RZ, R34.H1_H1 ;  /* 0x30000022ff227230 */ /* 0x000fc40000004100 */
[----:B------:R-:W-:Y:S02]  /*ad40*/  HADD2.F32 R51, -RZ, R52.H1_H1 ;  /* 0x30000034ff337230 */ /* 0x000fe40000004100 */
[C---:B------:R-:W-:Y:S01]  /*ad50*/  FFMA.FTZ R38, R15.reuse, R28, -R38 ;  /* 0x0000001c0f267223 */ /* 0x040fe20000010826 */
[----:B------:R-:W-:Y:S02]  /*ad60*/  HADD2.F32 R30, -RZ, R30.H1_H1 ;  /* 0x3000001eff1e7230 */ /* 0x000fe40000004100 */
[C---:B------:R-:W-:Y:S01]  /*ad70*/  FMUL.FTZ R28, R34.reuse, R39 ;  /* 0x00000027221c7220 */ /* 0x040fe20000410000 */
[----:B------:R-:W-:Y:S01]  /*ad80*/  FMUL.FTZ R57, R34, R51 ;  /* 0x0000003322397220 */ /* 0x000fe20000410000 */
[----:B------:R-:W-:Y:S01]  /*ad90*/  FFMA.FTZ R34, R15, R43, R20 ;  /* 0x0000002b0f227223 */ /* 0x000fe20000010014 */
[--C-:B------:R-:W-:Y:S02]  /*ada0*/  HADD2.F32 R15, -RZ, R12.reuse.H0_H0 ;  /* 0x2000000cff0f7230 */ /* 0x100fe40000004100 */
[----:B------:R-:W-:Y:S01]  /*adb0*/  FFMA.FTZ R51, R30, R51, R28 ;  /* 0x000000331e337223 */ /* 0x000fe2000001001c */
[----:B------:R-:W-:-:S02]  /*adc0*/  HADD2.F32 R20, -RZ, R12.H1_H1 ;  /* 0x3000000cff147230 */ /* 0x000fc40000004100 */
[----:B------:R-:W-:Y:S01]  /*add0*/  FFMA.FTZ R57, R30, R39, -R57 ;  /* 0x000000271e397223 */ /* 0x000fe20000010839 */
[--C-:B------:R-:W-:Y:S02]  /*ade0*/  HADD2.F32 R12, -RZ, R7.reuse.H0_H0 ;  /* 0x20000007ff0c7230 */ /* 0x100fe40000004100 */
[--C-:B------:R-:W-:Y:S01]  /*adf0*/  HADD2.F32 R28, -RZ, R4.reuse.H1_H1 ;  /* 0x30000004ff1c7230 */ /* 0x100fe20000004100 */
[----:B------:R-:W-:Y:S01]  /*ae00*/  F2FP.SATFINITE.E4M3.F32.PACK_AB_MERGE_C R34, R51, R34, RZ ;  /* 0x000000223322723e */ /* 0x000fe200048070ff */
[----:B------:R-:W-:Y:S01]  /*ae10*/  HADD2.F32 R7, -RZ, R7.H1_H1 ;  /* 0x30000007ff077230 */ /* 0x000fe20000004100 */
[----:B------:R-:W-:Y:S01]  /*ae20*/  F2FP.SATFINITE.E4M3.F32.PACK_AB_MERGE_C R38, R57, R38, RZ ;  /* 0x000000263926723e */ /* 0x000fe200048070ff */
[----:B------:R-:W-:Y:S02]  /*ae30*/  HADD2.F32 R39, -RZ, R4.H0_H0 ;  /* 0x20000004ff277230 */ /* 0x000fe40000004100 */
[--C-:B------:R-:W-:Y:S02]  /*ae40*/  HADD2.F32 R4, -RZ, R5.reuse.H0_H0 ;  /* 0x20000005ff047230 */ /* 0x100fe40000004100 */
[----:B------:R-:W-:Y:S01]  /*ae50*/  FMUL.FTZ R30, R7, R28 ;  /* 0x0000001c071e7220 */ /* 0x000fe20000410000 */
[----:B------:R-:W-:-:S02]  /*ae60*/  HADD2.F32 R5, -RZ, R5.H1_H1 ;  /* 0x30000005ff057230 */ /* 0x000fc40000004100 */
[C---:B------:R-:W-:Y:S01]  /*ae70*/  FMUL.FTZ R43, R12.reuse, R39 ;  /* 0x000000270c2b7220 */ /* 0x040fe20000410000 */
[-C--:B------:R-:W-:Y:S01]  /*ae80*/  FMUL.FTZ R7, R7, R20.reuse ;  /* 0x0000001407077220 */ /* 0x080fe20000410000 */
[-C--:B------:R-:W-:Y:S01]  /*ae90*/  FMUL.FTZ R12, R12, R15.reuse ;  /* 0x0000000f0c0c7220 */ /* 0x080fe20000410000 */
[C---:B------:R-:W-:Y:S02]  /*aea0*/  FFMA.FTZ R30, R5.reuse, R20, -R30 ;  /* 0x00000014051e7223 */ /* 0x040fe4000001081e */
[----:B------:R-:W-:Y:S01]  /*aeb0*/  FFMA.FTZ R28, R5, R28, R7 ;  /* 0x0000001c051c7223 */ /* 0x000fe20000010007 */
[C---:B------:R-:W-:Y:S01]  /*aec0*/  FFMA.FTZ R43, R4.reuse, R15, -R43 ;  /* 0x0000000f042b7223 */ /* 0x040fe2000001082b */
[----:B------:R-:W-:Y:S01]  /*aed0*/  FFMA.FTZ R39, R4, R39, R12 ;  /* 0x0000002704277223 */ /* 0x000fe2000001000c */
[----:B------:R-:W-:Y:S02]  /*aee0*/  F2FP.SATFINITE.E4M3.F32.PACK_AB_MERGE_C R5, R32, R29, RZ ;  /* 0x0000001d2005723e */ /* 0x000fe400048070ff */
[----:B------:R-:W-:-:S02]  /*aef0*/  F2FP.SATFINITE.E4M3.F32.PACK_AB_MERGE_C R7, R46, R41, RZ ;  /* 0x000000292e07723e */ /* 0x000fc400048070ff */
[----:B------:R-:W-:Y:S02]  /*af00*/  F2FP.SATFINITE.E4M3.F32.PACK_AB_MERGE_C R4, R56, R47, RZ ;  /* 0x0000002f3804723e */ /* 0x000fe400048070ff */
[----:B------:R-:W-:Y:S02]  /*af10*/  F2FP.SATFINITE.E4M3.F32.PACK_AB_MERGE_C R15, R48, R45, RZ ;  /* 0x0000002d300f723e */ /* 0x000fe400048070ff */
[----:B------:R-:W-:Y:S02]  /*af20*/  F2FP.SATFINITE.E4M3.F32.PACK_AB_MERGE_C R12, R58, R49, RZ ;  /* 0x000000313a0c723e */ /* 0x000fe400048070ff */
[----:B------:R-:W-:Y:S02]  /*af30*/  F2FP.SATFINITE.E4M3.F32.PACK_AB_MERGE_C R5, R21, R6, R5 ;  /* 0x000000061505723e */ /* 0x000fe40004807005 */
[----:B------:R-:W-:Y:S02]  /*af40*/  F2FP.SATFINITE.E4M3.F32.PACK_AB_MERGE_C R7, R44, R35, R7 ;  /* 0x000000232c07723e */ /* 0x000fe40004807007 */
[----:B------:R-:W-:-:S02]  /*af50*/  F2FP.SATFINITE.E4M3.F32.PACK_AB_MERGE_C R4, R54, R53, R4 ;  /* 0x000000353604723e */ /* 0x000fc40004807004 */
[----:B------:R-:W-:Y:S02]  /*af60*/  F2FP.SATFINITE.E4M3.F32.PACK_AB_MERGE_C R6, R30, R43, R38 ;  /* 0x0000002b1e06723e */ /* 0x000fe40004807026 */
[----:B------:R-:W-:Y:S02]  /*af70*/  F2FP.SATFINITE.E4M3.F32.PACK_AB_MERGE_C R15, R42, R33, R15 ;  /* 0x000000212a0f723e */ /* 0x000fe4000480700f */
[----:B------:R-:W-:Y:S01]  /*af80*/  F2FP.SATFINITE.E4M3.F32.PACK_AB_MERGE_C R12, R50, R55, R12 ;  /* 0x00000037320c723e */ /* 0x000fe2000480700c */
[----:B------:R0:W-:Y:S01]  /*af90*/  STS.128 [R37+0xf000], R4 ;  /* 0x00f0000425007388 */ /* 0x0001e20000000c00 */
[----:B------:R-:W-:-:S05]  /*afa0*/  F2FP.SATFINITE.E4M3.F32.PACK_AB_MERGE_C R14, R28, R39, R34 ;  /* 0x000000271c0e723e */ /* 0x000fca0004807022 */
[----:B------:R0:W-:Y:S02]  /*afb0*/  STS.128 [R0+0xf000], R12 ;  /* 0x00f0000c00007388 */ /* 0x0001e40000000c00 */
.L_x_1377:
[----:B------:R-:W-:Y:S05]  /*afc0*/  BSYNC B1 ;  /* 0x0000000000017941 */ /* 0x000fea0003800000 */
.L_x_1376:
[----:B------:R-:W-:Y:S05]  /*afd0*/  @P1 BRA `(.L_x_1366) ;  /* 0x0000000c00f81947 */ /* 0x000fea0003800000 */
[----:B----4-:R-:W2:Y:S04]  /*afe0*/  LDL R21, [R1+0x28] ;  /* 0x0000280001157983 */ /* 0x010ea80000100800 */
[----:B------:R-:W4:Y:S01]  /*aff0*/  LDL R49, [R1+0x74] ;  /* 0x0000740001317983 */ /* 0x000f220000100800 */
[----:B0----5:R-:W-:Y:S02]  /*b000*/  SHF.R.U32.HI R0, RZ, 0x8, R24 ;  /* 0x00000008ff007819 */ /* 0x021fe40000011618 */
[----:B------:R-:W-:Y:S02]  /*b010*/  LOP3.LUT R5, R24, 0xff, RZ, 0xc0, !PT ;  /* 0x000000ff18057812 */ /* 0x000fe400078ec0ff */
[----:B------:R-:W-:Y:S02]  /*b020*/  LOP3.LUT R0, R0, 0xff, RZ, 0xc0, !PT ;  /* 0x000000ff00007812 */ /* 0x000fe400078ec0ff */
[----:B------:R-:W-:-:S02]  /*b030*/  SHF.R.U32.HI R14, RZ, 0x8, R25 ;  /* 0x00000008ff0e7819 */ /* 0x000fc40000011619 */
[----:B---3--:R-:W-:Y:S02]  /*b040*/  PRMT R20, R0, 0x7604, R5 ;  /* 0x0000760400147816 */ /* 0x008fe40000000005 */
[----:B------:R-:W-:Y:S02]  /*b050*/  LOP3.LUT R7, R25, 0xff, RZ, 0xc0, !PT ;  /* 0x000000ff19077812 */ /* 0x000fe400078ec0ff */
[----:B------:R-:W-:Y:S02]  /*b060*/  SHF.R.U32.HI R6, RZ, 0x8, R27 ;  /* 0x00000008ff067819 */ /* 0x000fe4000001161b */
[----:B------:R-:W-:Y:S02]  /*b070*/  LOP3.LUT R0, R14, 0xff, RZ, 0xc0, !PT ;  /* 0x000000ff0e007812 */ /* 0x000fe400078ec0ff */
[----:B------:R-:W-:Y:S02]  /*b080*/  LOP3.LUT R13, R27, 0xff, RZ, 0xc0, !PT ;  /* 0x000000ff1b0d7812 */ /* 0x000fe400078ec0ff */
[----:B------:R-:W-:-:S02]  /*b090*/  LOP3.LUT R6, R6, 0xff, RZ, 0xc0, !PT ;  /* 0x000000ff06067812 */ /* 0x000fc400078ec0ff */
[----:B------:R-:W-:Y:S02]  /*b0a0*/  PRMT R28, R0, 0x7604, R7 ;  /* 0x00007604001c7816 */ /* 0x000fe40000000007 */
        /* <DEDUP_REMOVED lines=26> */
[----:B------:R-:W-:Y:S01]  /*b250*/  PRMT R37, R14, 0x7604, R21 ;  /* 0x000076040e257816 */ /* 0x000fe20000000015 */
        /* <DEDUP_REMOVED lines=8> */
[----:B-1----:R-:W-:-:S02]  /*b2e0*/  PRMT R39, R3, 0x7604, R34 ;  /* 0x0000760403277816 */ /* 0x002fc40000000022 */
[----:B------:R-:W-:Y:S01]  /*b2f0*/  SHF.R.U32.HI R3, RZ, 0x10, R24 ;  /* 0x00000010ff037819 */ /* 0x000fe20000011618 */
[----:B------:R-:W0:Y:S01]  /*b300*/  LDS.128 R12, [R0+0xf000] ;  /* 0x00f00000000c7984 */ /* 0x000e220000000c00 */
[----:B------:R-:W-:Y:S02]  /*b310*/  LOP3.LUT R21, R21, 0xff, RZ, 0xc0, !PT ;  /* 0x000000ff15157812 */ /* 0x000fe400078ec0ff */
[----:B------:R-:W-:Y:S02]  /*b320*/  LOP3.LUT R3, R3, 0xff, RZ, 0xc0, !PT ;  /* 0x000000ff03037812 */ /* 0x000fe400078ec0ff */
[----:B------:R-:W-:Y:S02]  /*b330*/  SHF.R.U32.HI R29, RZ, 0x10, R26 ;  /* 0x00000010ff1d7819 */ /* 0x000fe4000001161a */
[----:B------:R-:W-:Y:S02]  /*b340*/  PRMT R3, R3, 0x7054, R20 ;  /* 0x0000705403037816 */ /* 0x000fe40000000014 */
[----:B------:R-:W-:-:S02]  /*b350*/  PRMT R21, R21, 0x7054, R28 ;  /* 0x0000705415157816 */ /* 0x000fc4000000001c */
[----:B------:R-:W-:Y:S02]  /*b360*/  SHF.R.U32.HI R20, RZ, 0x10, R8 ;  /* 0x00000010ff147819 */ /* 0x000fe40000011608 */
[----:B------:R-:W-:Y:S02]  /*b370*/  SHF.R.U32.HI R28, RZ, 0x10, R9 ;  /* 0x00000010ff1c7819 */ /* 0x000fe40000011609 */
[----:B------:R-:W-:Y:S02]  /*b380*/  LOP3.LUT R29, R29, 0xff, RZ, 0xc0, !PT ;  /* 0x000000ff1d1d7812 */ /* 0x000fe400078ec0ff */
[----:B------:R-:W-:Y:S02]  /*b390*/  LOP3.LUT R20, R20, 0xff, RZ, 0xc0, !PT ;  /* 0x000000ff14147812 */ /* 0x000fe400078ec0ff */
[----:B------:R-:W-:Y:S02]  /*b3a0*/  LOP3.LUT R28, R28, 0xff, RZ, 0xc0, !PT ;  /* 0x000000ff1c1c7812 */ /* 0x000fe400078ec0ff */
[----:B------:R-:W-:-:S02]  /*b3b0*/  PRMT R29, R29, 0x7054, R30 ;  /* 0x000070541d1d7816 */ /* 0x000fc4000000001e */
[----:B------:R-:W-:Y:S02]  /*b3c0*/  SHF.R.U32.HI R30, RZ, 0x10, R10 ;  /* 0x00000010ff1e7819 */ /* 0x000fe4000001160a */
[----:B------:R-:W-:Y:S02]  /*b3d0*/  PRMT R33, R20, 0x7054, R33 ;  /* 0x0000705414217816 */ /* 0x000fe40000000021 */
[----:B------:R-:W-:Y:S02]  /*b3e0*/  PRMT R35, R28, 0x7054, R35 ;  /* 0x000070541c237816 */ /* 0x000fe40000000023 */
[----:B------:R-:W-:Y:S02]  /*b3f0*/  LOP3.LUT R28, R21, 0xff000000, R25, 0xf8, !PT ;  /* 0xff000000151c7812 */ /* 0x000fe400078ef819 */
[----:B------:R-:W-:Y:S02]  /*b400*/  LOP3.LUT R30, R30, 0xff, RZ, 0xc0, !PT ;  /* 0x000000ff1e1e7812 */ /* 0x000fe400078ec0ff */
[----:B------:R-:W-:-:S02]  /*b410*/  LOP3.LUT R21, R33, 0xff000000, R8, 0xf8, !PT ;  /* 0xff00000021157812 */ /* 0x000fc400078ef808 */
[----:B------:R-:W-:Y:S02]  /*b420*/  LOP3.LUT R33, R35, 0xff000000, R9, 0xf8, !PT ;  /* 0xff00000023217812 */ /* 0x000fe400078ef809 */
[----:B------:R-:W-:Y:S02]  /*b430*/  PRMT R37, R30, 0x7054, R37 ;  /* 0x000070541e257816 */ /* 0x000fe40000000025 */
[----:B------:R-:W-:Y:S02]  /*b440*/  F2FP.F16.E4M3.UNPACK_B R40, R33 ;  /* 0x00000021ff28723e */ /* 0x000fe400020006ff */
[----:B0-----:R-:W-:Y:S02]  /*b450*/  F2FP.F16.E4M3.UNPACK_B R25, R13 ;  /* 0x0000000dff19723e */ /* 0x001fe400020006ff */
[----:B------:R-:W-:Y:S01]  /*b460*/  PRMT R41, R32, 0x7054, R39 ;  /* 0x0000705420297816 */ /* 0x000fe20000000027 */
[--C-:B------:R-:W-:Y:S01]  /*b470*/  HADD2.F32 R42, -RZ, R40.reuse.H0_H0 ;  /* 0x20000028ff2a7230 */ /* 0x100fe20000004100 */
[----:B------:R-:W-:Y:S01]  /*b480*/  LOP3.LUT R20, R3, 0xff000000, R24, 0xf8, !PT ;  /* 0xff00000003147812 */ /* 0x000fe200078ef818 */
[----:B------:R-:W-:Y:S01]  /*b490*/  HADD2.F32 R40, -RZ, R40.H1_H1 ;  /* 0x30000028ff287230 */ /* 0x000fe20000004100 */
[----:B------:R-:W-:-:S02]  /*b4a0*/  LOP3.LUT R8, R37, 0xff000000, R10, 0xf8, !PT ;  /* 0xff00000025087812 */ /* 0x000fc400078ef80a */
[----:B------:R-:W-:Y:S02]  /*b4b0*/  F2FP.F16.E4M3.UNPACK_B R32, R28 ;  /* 0x0000001cff20723e */ /* 0x000fe400020006ff */
        /* <DEDUP_REMOVED lines=42> */
[----:B------:R-:W-:Y:S01]  /*b760*/  HADD2.F32 R28, -RZ, R24.H1_H1 ;  /* 0x30000018ff1c7230 */ /* 0x000fe20000004100 */
[----:B------:R-:W-:Y:S01]  /*b770*/  F2FP.F16.E4M3.UNPACK_B R29, R4.H1 ;  /* 0x00000004ff1d723e */ /* 0x000fe200030006ff */
[----:B------:R-:W-:-:S02]  /*b780*/  HADD2.F32 R42, -RZ, R40.H0_H0 ;  /* 0x20000028ff2a7230 */ /* 0x000fc40000004100 */
[C---:B------:R-:W-:Y:S01]  /*b790*/  FMUL.FTZ R45, R26.reuse, R41 ;  /* 0x000000291a2d7220 */ /* 0x040fe20000410000 */
[--C-:B------:R-:W-:Y:S02]  /*b7a0*/  HADD2.F32 R24, -RZ, R31.reuse.H0_H0 ;  /* 0x2000001fff187230 */ /* 0x100fe40000004100 */
[-C--:B------:R-:W-:Y:S01]  /*b7b0*/  FMUL.FTZ R26, R26, R33.reuse ;  /* 0x000000211a1a7220 */ /* 0x080fe20000410000 */
[----:B------:R-:W-:Y:S01]  /*b7c0*/  HADD2.F32 R38, -RZ, R32.H0_H0 ;  /* 0x20000020ff267230 */ /* 0x000fe20000004100 */
[----:B------:R-:W-:Y:S01]  /*b7d0*/  F2FP.F16.E4M3.UNPACK_B R11, R4 ;  /* 0x00000004ff0b723e */ /* 0x000fe200020006ff */
[----:B------:R-:W-:Y:S02]  /*b7e0*/  HADD2.F32 R25, -RZ, R30.H0_H0 ;  /* 0x2000001eff197230 */ /* 0x000fe40000004100 */
[C---:B------:R-:W-:Y:S01]  /*b7f0*/  FMUL.FTZ R44, R24.reuse, R42 ;  /* 0x0000002a182c7220 */ /* 0x040fe20000410000 */
[----:B------:R-:W-:Y:S02]  /*b800*/  HADD2.F32 R31, -RZ, R31.H1_H1 ;  /* 0x3000001fff1f7230 */ /* 0x000fe40000004100 */
[-C--:B------:R-:W-:Y:S01]  /*b810*/  FMUL.FTZ R47, R24, R38.reuse ;  /* 0x00000026182f7220 */ /* 0x080fe20000410000 */
[C---:B------:R-:W-:Y:S01]  /*b820*/  FFMA.FTZ R24, R28.reuse, R33, -R45 ;  /* 0x000000211c187223 */ /* 0x040fe2000001082d */
[----:B------:R-:W-:Y:S01]  /*b830*/  FFMA.FTZ R28, R28, R41, R26 ;  /* 0x000000291c1c7223 */ /* 0x000fe2000001001a */
[C---:B------:R-:W-:Y:S01]  /*b840*/  FFMA.FTZ R26, R25.reuse, R38, -R44 ;  /* 0x00000026191a7223 */ /* 0x040fe2000001082c */
[----:B------:R-:W-:Y:S01]  /*b850*/  FFMA.FTZ R25, R25, R42, R47 ;  /* 0x0000002a19197223 */ /* 0x000fe2000001002f */
[----:B------:R-:W-:Y:S01]  /*b860*/  F2FP.F16.E4M3.UNPACK_B R42, R43.H1 ;  /* 0x0000002bff2a723e */ /* 0x000fe200030006ff */
[----:B------:R-:W-:Y:S01]  /*b870*/  HADD2.F32 R38, -RZ, R32.H1_H1 ;  /* 0x30000020ff267230 */ /* 0x000fe20000004100 */
[-C--:B------:R-:W-:Y:S01]  /*b880*/  F2FP.F16.E4M3.UNPACK_B R4, R6.reuse ;  /* 0x00000006ff04723e */ /* 0x080fe200020006ff */
        /* <DEDUP_REMOVED lines=8> */
[----:B------:R-:W-:Y:S02]  /*b910*/  HADD2.F32 R33, -RZ, R35.H0_H0 ;  /* 0x20000023ff217230 */ /* 0x000fe40000004100 */
[CC--:B------:R-:W-:Y:S01]  /*b920*/  FMUL.FTZ R46, R32.reuse, R43.reuse ;  /* 0x0000002b202e7220 */ /* 0x0c0fe20000410000 */
[----:B------:R-:W-:Y:S02]  /*b930*/  HADD2.F32 R30, -RZ, R30.H1_H1 ;  /* 0x3000001eff1e7230 */ /* 0x000fe40000004100 */
[----:B------:R-:W-:Y:S01]  /*b940*/  FMUL.FTZ R48, R32, R40 ;  /* 0x0000002820307220 */ /* 0x000fe20000410000 */
[----:B------:R-:W-:Y:S01]  /*b950*/  F2FP.F16.E4M3.UNPACK_B R14, R14.H1 ;  /* 0x0000000eff0e723e */ /* 0x000fe200030006ff */
[C---:B------:R-:W-:Y:S01]  /*b960*/  FFMA.FTZ R32, R33.reuse, R40, -R46 ;  /* 0x0000002821207223 */ /* 0x040fe2000001082e */
[----:B------:R-:W-:Y:S01]  /*b970*/  F2FP.F16.E4M3.UNPACK_B R40, R20.H1 ;  /* 0x00000014ff28723e */ /* 0x000fe200030006ff */
[----:B------:R-:W-:Y:S01]  /*b980*/  FFMA.FTZ R33, R33, R43, R48 ;  /* 0x0000002b21217223 */ /* 0x000fe20000010030 */
[----:B------:R-:W-:Y:S01]  /*b990*/  F2FP.F16.E4M3.UNPACK_B R43, R21.H1 ;  /* 0x00000015ff2b723e */ /* 0x000fe200030006ff */
[C---:B------:R-:W-:Y:S01]  /*b9a0*/  FFMA.FTZ R31, R30.reuse, R38, -R45 ;  /* 0x000000261e1f7223 */ /* 0x040fe2000001082d */
[----:B------:R-:W-:Y:S01]  /*b9b0*/  FFMA.FTZ R30, R30, R41, R44 ;  /* 0x000000291e1e7223 */ /* 0x000fe2000001002c */
[----:B------:R-:W-:Y:S01]  /*b9c0*/  HADD2.F32 R41, -RZ, R39.H1_H1 ;  /* 0x30000027ff297230 */ /* 0x000fe20000004100 */
[----:B------:R-:W-:Y:S01]  /*b9d0*/  F2FP.SATFINITE.E4M3.F32.PACK_AB_MERGE_C R13, R24, R13, RZ ;  /* 0x0000000d180d723e */ /* 0x000fe200048070ff */
[----:B------:R-:W-:Y:S01]  /*b9e0*/  HADD2.F32 R45, -RZ, R42.H1_H1 ;  /* 0x3000002aff2d7230 */ /* 0x000fe20000004100 */
[----:B------:R-:W-:Y:S01]  /*b9f0*/  F2FP.SATFINITE.E4M3.F32.PACK_AB_MERGE_C R15, R28, R15, RZ ;  /* 0x0000000f1c0f723e */ /* 0x000fe200048070ff */
[----:B------:R-:W-:Y:S01]  /*ba00*/  HADD2.F32 R38, -RZ, R35.H1_H1 ;  /* 0x30000023ff267230 */ /* 0x000fe20000004100 */
[----:B------:R-:W-:Y:S01]  /*ba10*/  F2FP.SATFINITE.E4M3.F32.PACK_AB_MERGE_C R5, R12, R5, R13 ;  /* 0x000000050c05723e */ /* 0x000fe2000480700d */
[----:B------:R-:W-:Y:S01]  /*ba20*/  HADD2.F32 R39, -RZ, R37.H1_H1 ;  /* 0x30000025ff277230 */ /* 0x000fe20000004100 */
[----:B------:R-:W-:Y:S01]  /*ba30*/  F2FP.SATFINITE.E4M3.F32.PACK_AB_MERGE_C R9, R10, R9, R15 ;  /* 0x000000090a09723e */ /* 0x000fe2000480700f */
[----:B------:R-:W-:-:S02]  /*ba40*/  HADD2.F32 R44, -RZ, R43.H0_H0 ;  /* 0x2000002bff2c7230 */ /* 0x000fc40000004100 */
[----:B------:R-:W-:Y:S02]  /*ba50*/  HADD2.F32 R35, -RZ, R34.H0_H0 ;  /* 0x20000022ff237230 */ /* 0x000fe40000004100 */
[C---:B------:R-:W-:Y:S01]  /*ba60*/  FMUL.FTZ R47, R39.reuse, R45 ;  /* 0x0000002d272f7220 */ /* 0x040fe20000410000 */
[----:B------:R-:W-:Y:S02]  /*ba70*/  HADD2.F32 R42, -RZ, R40.H0_H0 ;  /* 0x20000028ff2a7230 */ /* 0x000fe40000004100 */
[----:B------:R-:W-:Y:S01]  /*ba80*/  FMUL.FTZ R48, R39, R41 ;  /* 0x0000002927307220 */ /* 0x000fe20000410000 */
        /* <DEDUP_REMOVED lines=8> */
[C---:B------:R-:W-:Y:S01]  /*bb10*/  FFMA.FTZ R35, R38.reuse, R41, -R47 ;  /* 0x0000002926237223 */ /* 0x040fe2000001082f */
[----:B------:R-:W-:Y:S01]  /*bb20*/  FFMA.FTZ R52, R38, R45, R48 ;  /* 0x0000002d26347223 */ /* 0x000fe20000010030 */
[----:B------:R-:W-:Y:S01]  /*bb30*/  F2FP.F16.E4M3.UNPACK_B R37, R20 ;  /* 0x00000014ff25723e */ /* 0x000fe200020006ff */
[----:B------:R-:W-:Y:S01]  /*bb40*/  HADD2.F32 R29, -RZ, R29.H1_H1 ;  /* 0x3000001dff1d7230 */ /* 0x000fe20000004100 */
[----:B------:R-:W-:Y:S01]  /*bb50*/  F2FP.F16.E4M3.UNPACK_B R38, R21 ;  /* 0x00000015ff26723e */ /* 0x000fe200020006ff */
[C---:B------:R-:W-:Y:S01]  /*bb60*/  FMUL.FTZ R20, R34.reuse, R43 ;  /* 0x0000002b22147220 */ /* 0x040fe20000410000 */
[----:B------:R-:W-:Y:S01]  /*bb70*/  FMUL.FTZ R34, R34, R40 ;  /* 0x0000002822227220 */ /* 0x000fe20000410000 */
[----:B------:R-:W-:-:S02]  /*bb80*/  HADD2.F32 R21, -RZ, R27.H0_H0 ;  /* 0x2000001bff157230 */ /* 0x000fc40000004100 */
[--C-:B------:R-:W-:Y:S02]  /*bb90*/  HADD2.F32 R39, -RZ, R38.reuse.H0_H0 ;  /* 0x20000026ff277230 */ /* 0x100fe40000004100 */
        /* <DEDUP_REMOVED lines=66> */
.L_x_1366:
[----:B------:R-:W-:Y:S05]  /*bfc0*/  BSYNC B0 ;  /* 0x0000000000007941 */ /* 0x000fea0003800000 */
.L_x_1359:
        /* <DEDUP_REMOVED lines=8> */
.L_x_1356:
[----:B0-2---:R-:W-:-:S05]  /*c050*/  IMAD.U32 R0, RZ, RZ, UR38 ;  /* 0x00000026ff007e24 */ /* 0x005fca000f8e00ff */
[----:B------:R-:W-:-:S13]  /*c060*/  ISETP.NE.AND P0, PT, R0, 0x3, PT ;  /* 0x000000030000780c */ /* 0x000fda0003f05270 */
[----:B------:R-:W-:Y:S05]  /*c070*/  @!P0 BRA `(.L_x_1378) ;  /* 0x0000000000048947 */ /* 0x000fea0003800000 */
[----:B------:R-:W-:Y:S01]  /*c080*/  BPT.TRAP 0x1 ;  /* 0x000000040000795c */ /* 0x000fe20000300000 */
.L_x_1378:
[----:B-1----:R-:W-:Y:S01]  /*c090*/  IMAD R3, R19, 0x8, R18 ;  /* 0x0000000813037824 */ /* 0x002fe200078e0212 */
[----:B---3-5:R-:W-:-:S04]  /*c0a0*/  SHF.L.U32 R4, R156, 0x1f, RZ ;  /* 0x0000001f9c047819 */ /* 0x028fc800000006ff */
[----:B------:R0:W1:Y:S01]  /*c0b0*/  SYNCS.PHASECHK.TRANS64.TRYWAIT P1, [R3+URZ+0x19c30], R4 ;  /* 0x019c3004030075a7 */ /* 0x000062000802017f */
[----:B------:R-:W-:Y:S05]  /*c0c0*/  @!P0 BRA `(.L_x_1379) ;  /* 0x0000000000048947 */ /* 0x000fea0003800000 */
[----:B------:R-:W-:Y:S01]  /*c0d0*/  BPT.TRAP 0x1 ;  /* 0x000000040000795c */ /* 0x000fe20000300000 */
.L_x_1379:
[----:B------:R-:W-:Y:S01]  /*c0e0*/  VIADD R0, R18, 0x13800 ;  /* 0x0001380012007836 */ /* 0x000fe20000000000 */
[----:B------:R-:W-:Y:S01]  /*c0f0*/  LOP3.LUT R6, R36, 0x10000, RZ, 0xfc, !PT ;  /* 0x0001000024067812 */ /* 0x000fe200078efcff */
[----:B------:R-:W-:-:S03]  /*c100*/  IMAD.MOV.U32 R7, RZ, RZ, -0x3ffffff0 ;  /* 0xc0000010ff077424 */ /* 0x000fc600078e00ff */
[----:B------:R-:W-:-:S04]  /*c110*/  SHF.R.U32.HI R0, RZ, 0x4, R0 ;  /* 0x00000004ff007819 */ /* 0x000fc80000011600 */
[----:B------:R-:W-:-:S04]  /*c120*/  LOP3.LUT R0, R0, 0x3fff, RZ, 0xc0, !PT ;  /* 0x00003fff00007812 */ /* 0x000fc800078ec0ff */
[----:B------:R-:W-:Y:S01]  /*c130*/  LOP3.LUT R153, R0, 0x10000, RZ, 0xfc, !PT ;  /* 0x0001000000997812 */ /* 0x000fe200078efcff */
[----:B-1----:R-:W-:Y:S06]  /*c140*/  @P1 BRA `(.L_x_1380) ;  /* 0x0000000000081947 */ /* 0x002fec0003800000 */
[----:B------:R-:W1:Y:S02]  /*c150*/  SYNCS.PHASECHK.TRANS64.TRYWAIT P1, [R3+URZ+0x19c30], R4 ;  /* 0x019c3004030075a7 */ /* 0x000e64000802017f */
[----:B-1----:R-:W-:Y:S05]  /*c160*/  @!P1 BRA `(.L_x_1381) ;  /* 0x0000018000249947 */ /* 0x002fea0003800000 */
.L_x_1380:
[----:B01----:R-:W-:Y:S01]  /*c170*/  IMAD R4, R19, 0x300, R153 ;  /* 0x0000030013047824 */ /* 0x003fe200078e0299 */
[----:B------:R-:W-:Y:S05]  /*c180*/  WARPSYNC.ALL ;  /* 0x0000000000007948 */ /* 0x000fea0003800000 */
[----:B------:R-:W-:Y:S01]  /*c190*/  IMAD.MOV.U32 R5, RZ, RZ, -0x3ffffff0 ;  /* 0xc0000010ff057424 */ /* 0x000fe200078e00ff */
[C---:B------:R-:W-:Y:S01]  /*c1a0*/  R2UR UR4, R6.reuse ;  /* 0x00000000060472ca */ /* 0x040fe200000e0000 */
[----:B------:R-:W-:Y:S01]  /*c1b0*/  WARPGROUP.ARRIVE ;  /* 0x00000000000079c5 */ /* 0x000fe20000000000 */
[----:B------:R-:W-:Y:S01]  /*c1c0*/  R2UR UR5, R7 ;  /* 0x00000000070572ca */ /* 0x000fe200000e0000 */
[----:B------:R-:W-:Y:S01]  /*c1d0*/  VIADD R10, R6, 0x180 ;  /* 0x00000180060a7836 */ /* 0x000fe20000000000 */
[C---:B------:R-:W-:Y:S01]  /*c1e0*/  R2UR UR6, R4.reuse ;  /* 0x00000000040672ca */ /* 0x040fe200000e0000 */
[----:B------:R-:W-:Y:S01]  /*c1f0*/  VIADD R8, R4, 0x100 ;  /* 0x0000010004087836 */ /* 0x000fe20000000000 */
[----:B------:R-:W-:Y:S01]  /*c200*/  R2UR UR7, R5 ;  /* 0x00000000050772ca */ /* 0x000fe200000e0000 */
[----:B------:R-:W-:-:S02]  /*c210*/  IMAD.MOV.U32 R11, RZ, RZ, -0x3ffffff0 ;  /* 0xc0000010ff0b7424 */ /* 0x000fc400078e00ff */
[----:B------:R-:W-:Y:S02]  /*c220*/  IMAD.MOV.U32 R9, RZ, RZ, -0x3ffffff0 ;  /* 0xc0000010ff097424 */ /* 0x000fe400078e00ff */
[----:B------:R-:W-:Y:S01]  /*c230*/  VIADD R4, R4, 0x200 ;  /* 0x0000020004047836 */ /* 0x000fe20000000000 */
[----:B------:R0:W-:Y:S01]  /*c240*/  STL.64 [R1], R10 ;  /* 0x0000000a01007387 */ /* 0x0001e20000100a00 */
[----:B------:R-:W-:-:S06]  /*c250*/  IMAD.MOV.U32 R5, RZ, RZ, -0x3ffffff0 ;  /* 0xc0000010ff057424 */ /* 0x000fcc00078e00ff */
[----:B------:R-:W-:Y:S01]  /*c260*/  QGMMA.64x128x32.F32.E4M3.E4M3 R24, gdesc[UR4], RZ, !UPT, gsb0 ;  /* 0x01e00000041879f3 */ /* 0x000fe2000c0008ff */
[----:B------:R-:W-:Y:S02]  /*c270*/  R2UR UR4, R10 ;  /* 0x000000000a0472ca */ /* 0x000fe400000e0000 */
[----:B------:R-:W-:Y:S02]  /*c280*/  R2UR UR5, R11 ;  /* 0x000000000b0572ca */ /* 0x000fe400000e0000 */
[----:B------:R-:W-:Y:S01]  /*c290*/  R2UR UR6, R8 ;  /* 0x00000000080672ca */ /* 0x000fe200000e0000 */
[----:B------:R-:W-:Y:S01]  /*c2a0*/  VIADD R8, R6, 0x300 ;  /* 0x0000030006087836 */ /* 0x000fe20000000000 */
[----:B------:R-:W-:Y:S01]  /*c2b0*/  R2UR UR7, R9 ;  /* 0x00000000090772ca */ /* 0x000fe200000e0000 */
[----:B------:R-:W-:Y:S01]  /*c2c0*/  IMAD.MOV.U32 R9, RZ, RZ, -0x3ffffff0 ;  /* 0xc0000010ff097424 */ /* 0x000fe200078e00ff */
[----:B------:R-:W-:Y:S02]  /*c2d0*/  WARPGROUP.DEPBAR.LE gsb0, 0x0 ;  /* 0x00008000000079c5 */ /* 0x000fe40000010000 */
[----:B------:R-:W-:-:S09]  /*c2e0*/  WARPGROUP.ARRIVE ;  /* 0x00000000000079c5 */ /* 0x000fd20000000000 */
        /* <DEDUP_REMOVED lines=9> */
[----:B0-----:R-:W-:Y:S05]  /*c380*/  @!P0 BRA `(.L_x_1382) ;  /* 0x0000000000048947 */ /* 0x001fea0003800000 */
[----:B------:R-:W-:Y:S01]  /*c390*/  BPT.TRAP 0x1 ;  /* 0x000000040000795c */ /* 0x000fe20000300000 */
.L_x_1382:
[----:B------:R-:W2:Y:S01]  /*c3a0*/  LDL R4, [R1+0x48] ;  /* 0x0000480001047983 */ /* 0x000ea20000100800 */
[----:B------:R-:W0:Y:S03]  /*c3b0*/  LDC R94, c[0x0][0x448] ;  /* 0x00011200ff5e7b82 */ /* 0x000e260000000800 */
[----:B------:R-:W2:Y:S04]  /*c3c0*/  LDL R92, [R1+0x2c] ;  /* 0x00002c00015c7983 */ /* 0x000ea80000100800 */
[----:B------:R-:W3:Y:S04]  /*c3d0*/  LDL R91, [R1+0xc] ;  /* 0x00000c00015b7983 */ /* 0x000ee80000100800 */
[----:B------:R-:W5:Y:S04]  /*c3e0*/  LDL R96, [R1+0x10] ;  /* 0x0000100001607983 */ /* 0x000f680000100800 */
[----:B------:R-:W5:Y:S01]  /*c3f0*/  LDL R98, [R1+0x8] ;  /* 0x0000080001627983 */ /* 0x000f620000100800 */
[C---:B------:R-:W-:Y:S01]  /*c400*/  FMUL.FTZ R11, R2.reuse, R24 ;  /* 0x00000018020b7220 */ /* 0x040fe20000410000 */
[C---:B------:R-:W-:Y:S01]  /*c410*/  FMUL.FTZ R15, R2.reuse, R30 ;  /* 0x0000001e020f7220 */ /* 0x040fe20000410000 */
[C---:B------:R-:W-:Y:S01]  /*c420*/  FMUL.FTZ R10, R2.reuse, R27 ;  /* 0x0000001b020a7220 */ /* 0x040fe20000410000 */
[C---:B----4-:R-:W-:Y:S01]  /*c430*/  FMUL.FTZ R14, R2.reuse, R25 ;  /* 0x00000019020e7220 */ /* 0x050fe20000410000 */
[C---:B------:R-:W-:Y:S01]  /*c440*/  FMUL.FTZ R0, R2.reuse, R26 ;  /* 0x0000001a02007220 */ /* 0x040fe20000410000 */
[C---:B------:R-:W-:Y:S01]  /*c450*/  FMUL.FTZ R21, R2.reuse, R28 ;  /* 0x0000001c02157220 */ /* 0x040fe20000410000 */
[----:B------:R-:W-:Y:S01]  /*c460*/  FMUL.FTZ R20, R2, R31 ;  /* 0x0000001f02147220 */ /* 0x000fe20000410000 */
[----:B------:R-:W-:Y:S01]  /*c470*/  VIADD R3, R3, 0x19c40 ;  /* 0x00019c4003037836 */ /* 0x000fe20000000000 */
[----:B0-----:R-:W-:Y:S01]  /*c480*/  ISETP.NE.AND P1, PT, R94, 0x1, PT ;  /* 0x000000015e00780c */ /* 0x001fe20003f25270 */
[----:B------:R-:W-:Y:S01]  /*c490*/  FMUL.FTZ R24, R2, R29 ;  /* 0x0000001d02187220 */ /* 0x000fe20000410000 */
[----:B------:R-:W-:Y:S01]  /*c4a0*/  LOP3.LUT R22, R22, 0xffffffbf, RZ, 0xc0, !PT ;  /* 0xffffffbf16167812 */ /* 0x000fe200078ec0ff */
[----:B------:R-:W-:-:S10]  /*c4b0*/  ULDC UR36, c[0x0][0x9dc] ;  /* 0x0002770000247ab9 */ /* 0x000fd40000000800 */
[----:B------:R-:W0:Y:S08]  /*c4c0*/  @P1 LDC R5, c[0x0][0x44c] ;  /* 0x00011300ff051b82 */ /* 0x000e300000000800 */
[----:B------:R-:W1:Y:S01]  /*c4d0*/  @P1 LDC R13, c[0x0][0x450] ;  /* 0x00011400ff0d1b82 */ /* 0x000e620000000800 */
        /* <DEDUP_REMOVED lines=55> */
[----:B------:R-:W-:Y:S01]  /*c850*/  @P1 LOP3.LUT R22, R22, 0x40, RZ, 0xfc, !PT ;  /* 0x0000004016161812 */ /* 0x000fe200078efcff */
[----:B------:R-:W4:Y:S01]  /*c860*/  MUFU.TANH R11, R11 ;  /* 0x0000000b000b7308 */ /* 0x000f220000002400 */
[----:B------:R-:W-:Y:S01]  /*c870*/  FMUL.FTZ R86, R2, R86 ;  /* 0x0000005602567220 */ /* 0x000fe20000410000 */
[----:B------:R-:W-:-:S06]  /*c880*/  ULOP3.LUT UR36, URZ, UR36, URZ, 0x33, !UPT ;  /* 0x000000243f247292 */ /* 0x000fcc000f8e333f */
        /* <DEDUP_REMOVED lines=20> */
[----:B--2---:R-:W-:-:S04]  /*c9d0*/  IMAD.IADD R80, R4, 0x1, R92 ;  /* 0x0000000104507824 */ /* 0x004fc800078e025c */
[----:B0-----:R-:W-:-:S05]  /*c9e0*/  @P1 IMAD.HI.U32 R4, R80, R5, RZ ;  /* 0x0000000550041227 */ /* 0x001fca00078e00ff */
[----:B-1----:R-:W-:Y:S02]  /*c9f0*/  @P1 SHF.R.U32.HI R80, RZ, R13, R4 ;  /* 0x0000000dff501219 */ /* 0x002fe40000011604 */
[----:B------:R-:W0:Y:S01]  /*ca00*/  LDC.64 R12, c[0x0][0x9e0] ;  /* 0x00027800ff0c7b82 */ /* 0x000e220000000a00 */
[----:B------:R-:W-:Y:S02]  /*ca10*/  IMAD.MOV.U32 R4, RZ, RZ, -0x80 ;  /* 0xffffff80ff047424 */ /* 0x000fe400078e00ff */
[----:B------:R-:W1:Y:S02]  /*ca20*/  SHFL.IDX PT, R90, R80, RZ, 0x1c1f ;  /* 0x001c1fff505a7589 */ /* 0x000e6400000e0000 */
[----:B------:R-:W-:Y:S01]  /*ca30*/  IMAD R81, R89, R4, 0x80 ;  /* 0x0000008059517424 */ /* 0x000fe200078e0204 */
[----:B---3--:R-:W-:-:S03]  /*ca40*/  PRMT R4, R91, 0x654, R3 ;  /* 0x000006545b047816 */ /* 0x008fc60000000003 */
[----:B------:R-:W-:Y:S01]  /*ca50*/  VIADD R5, R81, 0x1 ;  /* 0x0000000151057836 */ /* 0x000fe20000000000 */
[----:B------:R2:W-:Y:S01]  /*ca60*/  SYNCS.ARRIVE.TRANS64.RED.A1T0 RZ, [R4+URZ], RZ ;  /* 0x000000ff04ff79a7 */ /* 0x0005e2000810043f */
[----:B------:R-:W3:Y:S01]  /*ca70*/  MUFU.TANH R40, R40 ;  /* 0x0000002800287308 */ /* 0x000ee20000002400 */
[----:B-----5:R-:W-:Y:S02]  /*ca80*/  IMAD.IADD R91, R98, 0x1, R81 ;  /* 0x00000001625b7824 */ /* 0x020fe400078e0251 */
[----:B--2---:R-:W-:-:S05]  /*ca90*/  IMAD R4, R96, -0x2, R5 ;  /* 0xfffffffe60047824 */ /* 0x004fca00078e0205 */
[----:B------:R-:W2:Y:S01]  /*caa0*/  MUFU.TANH R37, R37 ;  /* 0x0000002500257308 */ /* 0x000ea20000002400 */
[----:B0-----:R-:W-:-:S07]  /*cab0*/  ISETP.GE.AND P1, PT, R13, 0x1, PT ;  /* 0x000000010d00780c */ /* 0x001fce0003f26270 */
[----:B------:R-:W0:Y:S01]  /*cac0*/  MUFU.TANH R38, R38 ;  /* 0x0000002600267308 */ /* 0x000e220000002400 */
[----:B------:R-:W-:-:S07]  /*cad0*/  IADD3 R5, -R157, R4, R98 ;  /* 0x000000049d057210 */ /* 0x000fce0007ffe162 */
[----:B------:R-:W0:Y:S01]  /*cae0*/  MUFU.TANH R43, R43 ;  /* 0x0000002b002b7308 */ /* 0x000e220000002400 */
[----:B------:R-:W-:-:S07]  /*caf0*/  IMAD R91, R96, -0x2, R91 ;  /* 0xfffffffe605b7824 */ /* 0x000fce00078e025b */
        /* <DEDUP_REMOVED lines=38> */
[----:B------:R-:W-:Y:S01]  /*cd60*/  VIADD R87, R5, UR36 ;  /* 0x0000002405577c36 */ /* 0x000fe20008000000 */
[----:B------:R-:W-:-:S06]  /*cd70*/  LOP3.LUT R22, R22, 0xffffffdf, RZ, 0xc0, !PT ;  /* 0xffffffdf16167812 */ /* 0x000fcc00078ec0ff */
[----:B------:R5:W0:Y:S01]  /*cd80*/  MUFU.TANH R3, R86 ;  /* 0x0000005600037308 */ /* 0x000a220000002400 */
[----:B------:R-:W-:Y:S01]  /*cd90*/  @P1 LOP3.LUT R22, R22, 0x20, RZ, 0xfc, !PT ;  /* 0x0000002016161812 */ /* 0x000fe200078efcff */
[----:B-1----:R-:W-:Y:S01]  /*cda0*/  IMAD.IADD R85, R87, 0x1, R90 ;  /* 0x0000000157557824 */ /* 0x002fe200078e025a */
[----:B------:R-:W-:Y:S01]  /*cdb0*/  LEA R78, R89, 0xffffff80, 0x7 ;  /* 0xffffff80594e7811 */ /* 0x000fe200078e38ff */
[----:B-----5:R-:W-:-:S05]  /*cdc0*/  IMAD.IADD R86, R5, 0x1, R12 ;  /* 0x0000000105567824 */ /* 0x020fca00078e020c */
[----:B------:R-:W-:Y:S01]  /*cdd0*/  VIADDMNMX R84, R90, R86, R91, PT ;  /* 0x000000565a547246 */ /* 0x000fe2000380015b */
[----:B--234-:R-:W-:Y:S06]  /*cde0*/  @!P1 BRA `(.L_x_1383) ;  /* 0x0000000000509947 */ /* 0x01cfec0003800000 */
[----:B------:R-:W-:Y:S01]  /*cdf0*/  IADD3 R83, -R157, R98, R90 ;  /* 0x000000629d537210 */ /* 0x000fe20007ffe15a */
[----:B------:R-:W-:Y:S03]  /*ce00*/  BSSY B0, `(.L_x_1384) ;  /* 0x000000e000007945 */ /* 0x000fe60003800000 */
[----:B------:R-:W-:-:S13]  /*ce10*/  ISETP.GT.AND P1, PT, R83, -0x1, PT ;  /* 0xffffffff5300780c */ /* 0x000fda0003f24270 */
[----:B------:R-:W-:Y:S05]  /*ce20*/  @P1 BRA `(.L_x_1385) ;  /* 0x00000000001c1947 */ /* 0x000fea0003800000 */
[----:B------:R-:W-:Y:S02]  /*ce30*/  ISETP.NE.AND P1, PT, R13, 0x1, PT ;  /* 0x000000010d00780c */ /* 0x000fe40003f25270 */
[----:B------:R-:W-:-:S11]  /*ce40*/  LOP3.LUT R83, RZ, R83, RZ, 0x33, !PT ;  /* 0x00000053ff537212 */ /* 0x000fd600078e33ff */
[----:B------:R-:W1:Y:S02]  /*ce50*/  @P1 LDC.64 R4, c[0x0][0x9e8] ;  /* 0x00027a00ff041b82 */ /* 0x000e640000000a00 */
[----:B-1----:R-:W-:-:S05]  /*ce60*/  @P1 IMAD.HI.U32 R4, R83, R4, RZ ;  /* 0x0000000453041227 */ /* 0x002fca00078e00ff */
[----:B------:R-:W-:-:S04]  /*ce70*/  @P1 SHF.R.U32.HI R83, RZ, R5, R4 ;  /* 0x00000005ff531219 */ /* 0x000fc80000011604 */
[----:B------:R-:W-:Y:S01]  /*ce80*/  LOP3.LUT R83, RZ, R83, RZ, 0x33, !PT ;  /* 0x00000053ff537212 */ /* 0x000fe200078e33ff */
[----:B------:R-:W-:Y:S06]  /*ce90*/  BRA `(.L_x_1386) ;  /* 0x0000000000107947 */ /* 0x000fec0003800000 */
.L_x_1385:
[----:B------:R-:W-:-:S13]  /*cea0*/  ISETP.NE.AND P1, PT, R13, 0x1, PT ;  /* 0x000000010d00780c */ /* 0x000fda0003f25270 */
[----:B------:R-:W1:Y:S02]  /*ceb0*/  @P1 LDC.64 R4, c[0x0][0x9e8] ;  /* 0x00027a00ff041b82 */ /* 0x000e640000000a00 */
[----:B-1----:R-:W-:-:S05]  /*cec0*/  @P1 IMAD.HI.U32 R4, R83, R4, RZ ;  /* 0x0000000453041227 */ /* 0x002fca00078e00ff */
[----:B------:R-:W-:-:S07]  /*ced0*/  @P1 SHF.R.U32.HI R83, RZ, R5, R4 ;  /* 0x00000005ff531219 */ /* 0x000fce0000011604 */
.L_x_1386:
[----:B------:R-:W-:Y:S05]  /*cee0*/  BSYNC B0 ;  /* 0x0000000000007941 */ /* 0x000fea0003800000 */
.L_x_1384:
[----:B------:R-:W-:-:S04]  /*cef0*/  IMAD R83, R83, R13, -R78 ;  /* 0x0000000d53537224 */ /* 0x000fc800078e0a4e */
[----:B------:R-:W-:-:S05]  /*cf00*/  IMAD R4, R96, -0x2, R83 ;  /* 0xfffffffe60047824 */ /* 0x000fca00078e0253 */
[----:B------:R-:W-:Y:S02]  /*cf10*/  VIMNMX R85, R85, R4, !PT ;  /* 0x0000000455557248 */ /* 0x000fe40007fe0100 */
[----:B------:R-:W-:-:S07]  /*cf20*/  VIADDMNMX R84, R4, R13, R84, PT ;  /* 0x0000000d04547246 */ /* 0x000fce0003800154 */
.L_x_1383:
[C---:B------:R-:W-:Y:S01]  /*cf30*/  ISETP.GE.AND P1, PT, R81.reuse, 0x2, PT ;  /* 0x000000025100780c */ /* 0x040fe20003f26270 */
[----:B------:R-:W1:Y:S01]  /*cf40*/  SHFL.IDX PT, R80, R80, 0x1, 0x1c1f ;  /* 0x003c1f0050507f89 */ /* 0x000e6200000e0000 */
[----:B------:R-:W-:Y:S02]  /*cf50*/  ISETP.GE.AND P6, PT, R81, 0x9, PT ;  /* 0x000000095100780c */ /* 0x000fe40003fc6270 */
[----:B------:R-:W-:Y:S02]  /*cf60*/  ISETP.GT.AND P3, PT, R85, 0x1, !P1 ;  /* 0x000000015500780c */ /* 0x000fe40004f64270 */
[----:B------:R-:W-:Y:S02]  /*cf70*/  ISETP.GE.AND P4, PT, R81, 0xa, PT ;  /* 0x0000000a5100780c */ /* 0x000fe40003f86270 */
[----:B------:R-:W-:Y:S02]  /*cf80*/  ISETP.GT.AND P2, PT, R85, 0x8, !P6 ;  /* 0x000000085500780c */ /* 0x000fe40007744270 */
[----:B------:R-:W-:-:S02]  /*cf90*/  ISETP.LT.OR P3, PT, R84, 0x2, P3 ;  /* 0x000000025400780c */ /* 0x000fc40001f61670 */
[----:B------:R-:W-:Y:S02]  /*cfa0*/  ISETP.LT.OR P2, PT, R84, 0x9, P2 ;  /* 0x000000095400780c */ /* 0x000fe40001741670 */
[----:B------:R-:W-:Y:S02]  /*cfb0*/  FSEL R83, R14, -INF , !P3 ;  /* 0xff8000000e537808 */ /* 0x000fe40005800000 */
[----:B------:R-:W-:Y:S02]  /*cfc0*/  ISETP.GE.AND P3, PT, R81, 0x11, PT ;  /* 0x000000115100780c */ /* 0x000fe40003f66270 */
[----:B------:R-:W-:Y:S02]  /*cfd0*/  LOP3.LUT R22, R22, 0xfffffffe, RZ, 0xc0, !PT ;  /* 0xfffffffe16167812 */ /* 0x000fe400078ec0ff */
[----:B------:R-:W-:Y:S02]  /*cfe0*/  FSEL R21, R21, -INF , !P2 ;  /* 0xff80000015157808 */ /* 0x000fe40005000000 */
[----:B------:R-:W-:-:S02]  /*cff0*/  ISETP.GT.AND P2, PT, R85, 0x9, !P4 ;  /* 0x000000095500780c */ /* 0x000fc40006744270 */
[----:B------:R-:W-:Y:S01]  /*d000*/  @P4 LOP3.LUT R22, R22, 0x1, RZ, 0xfc, !PT ;  /* 0x0000000116164812 */ /* 0x000fe200078efcff */
[----:B-1----:R-:W-:Y:S01]  /*d010*/  IMAD.IADD R87, R87, 0x1, R80 ;  /* 0x0000000157577824 */ /* 0x002fe200078e0250 */
        /* <DEDUP_REMOVED lines=9> */
[----:B------:R-:W-:Y:S02]  /*d0b0*/  ISETP.GT.AND P2, PT, R85, 0x11, !P3 ;  /* 0x000000115500780c */ /* 0x000fe40005f44270 */
[----:B------:R-:W-:-:S02]  /*d0c0*/  ISETP.GE.AND P5, PT, R81, 0x1, PT ;  /* 0x000000015100780c */ /* 0x000fc40003fa6270 */
[----:B------:R-:W-:Y:S02]  /*d0d0*/  ISETP.LT.OR P2, PT, R84, 0x12, P2 ;  /* 0x000000125400780c */ /* 0x000fe40001741670 */
[----:B------:R-:W-:Y:S02]  /*d0e0*/  @P3 LOP3.LUT R22, R22, 0x2000000, RZ, 0xfc, !PT ;  /* 0x0200000016163812 */ /* 0x000fe400078efcff */
[----:B------:R-:W-:Y:S02]  /*d0f0*/  ISETP.GE.AND P3, PT, R81, 0x19, PT ;  /* 0x000000195100780c */ /* 0x000fe40003f66270 */
[----:B------:R-:W-:Y:S02]  /*d100*/  LOP3.LUT R22, R22, 0xfeffffff, RZ, 0xc0, !PT ;  /* 0xfeffffff16167812 */ /* 0x000fe400078ec0ff */
[----:B------:R-:W-:Y:S02]  /*d110*/  FSEL R95, R28, -INF , !P2 ;  /* 0xff8000001c5f7808 */ /* 0x000fe40005000000 */
[----:B------:R-:W-:-:S02]  /*d120*/  ISETP.GT.AND P2, PT, R85, 0x18, !P3 ;  /* 0x000000185500780c */ /* 0x000fc40005f44270 */
[----:B------:R-:W-:Y:S02]  /*d130*/  VIADDMNMX R86, R80, R86, R91, PT ;  /* 0x0000005650567246 */ /* 0x000fe4000380015b */
        /* <DEDUP_REMOVED lines=40> */
[----:B0-----:R-:W-:Y:S02]  /*d3c0*/  FSEL R43, R43, -INF , !P2 ;  /* 0xff8000002b2b7808 */ /* 0x001fe40005000000 */
        /* <DEDUP_REMOVED lines=103> */
[----:B------:R-:W-:-:S04]  /*da40*/  ISETP.GT.AND P4, PT, R85, RZ, !P5 ;  /* 0x000000ff5500720c */ /* 0x000fc80006f84270 */
[----:B------:R-:W-:-:S04]  /*da50*/  ISETP.LT.OR P4, PT, R84, 0x1, P4 ;  /* 0x000000015400780c */ /* 0x000fc80002781670 */
[----:B------:R-:W-:Y:S02]  /*da60*/  FSEL R11, R11, -INF , !P4 ;  /* 0xff8000000b0b7808 */ /* 0x000fe40006000000 */
[----:B------:R-:W-:-:S13]  /*da70*/  ISETP.GE.AND P4, PT, R81, 0x7a, PT ;  /* 0x0000007a5100780c */ /* 0x000fda0003f86270 */
[----:B------:R-:W-:Y:S02]  /*da80*/  @P4 LOP3.LUT R22, R22, 0x10000000, RZ, 0xfc, !PT ;  /* 0x1000000016164812 */ /* 0x000fe400078efcff */
[----:B------:R-:W-:-:S04]  /*da90*/  ISETP.GT.AND P4, PT, R85, 0x79, !P4 ;  /* 0x000000795500780c */ /* 0x000fc80006784270 */
[----:B------:R-:W-:-:S04]  /*daa0*/  ISETP.LT.OR P4, PT, R84, 0x7a, P4 ;  /* 0x0000007a5400780c */ /* 0x000fc80002781670 */
[----:B------:R-:W-:Y:S02]  /*dab0*/  FSEL R81, R82, -INF , !P4 ;  /* 0xff80000052517808 */ /* 0x000fe40006000000 */
[----:B------:R-:W-:-:S13]  /*dac0*/  ISETP.GE.AND P4, PT, R13, 0x1, PT ;  /* 0x000000010d00780c */ /* 0x000fda0003f86270 */
[----:B------:R-:W-:Y:S05]  /*dad0*/  @!P4 BRA `(.L_x_1387) ;  /* 0x000000000050c947 */ /* 0x000fea0003800000 */
[----:B------:R-:W-:Y:S01]  /*dae0*/  IADD3 R85, -R157, R98, R80 ;  /* 0x000000629d557210 */ /* 0x000fe20007ffe150 */
[----:B------:R-:W-:Y:S03]  /*daf0*/  BSSY B0, `(.L_x_1388) ;  /* 0x000000e000007945 */ /* 0x000fe60003800000 */
[----:B------:R-:W-:-:S13]  /*db00*/  ISETP.GT.AND P4, PT, R85, -0x1, PT ;  /* 0xffffffff5500780c */ /* 0x000fda0003f84270 */
        /* <DEDUP_REMOVED lines=8> */
.L_x_1389:
[----:B------:R-:W-:-:S13]  /*db90*/  ISETP.NE.AND P4, PT, R13, 0x1, PT ;  /* 0x000000010d00780c */ /* 0x000fda0003f85270 */
[----:B------:R-:W0:Y:S02]  /*dba0*/  @P4 LDC.64 R4, c[0x0][0x9e8] ;  /* 0x00027a00ff044b82 */ /* 0x000e240000000a00 */
[----:B0-----:R-:W-:-:S05]  /*dbb0*/  @P4 IMAD.HI.U32 R4, R85, R4, RZ ;  /* 0x0000000455044227 */ /* 0x001fca00078e00ff */
[----:B------:R-:W-:-:S07]  /*dbc0*/  @P4 SHF.R.U32.HI R85, RZ, R5, R4 ;  /* 0x00000005ff554219 */ /* 0x000fce0000011604 */
.L_x_1390:
[----:B------:R-:W-:Y:S05]  /*dbd0*/  BSYNC B0 ;  /* 0x0000000000007941 */ /* 0x000fea0003800000 */
.L_x_1388:
[----:B------:R-:W-:-:S04]  /*dbe0*/  IMAD R78, R85, R13, -R78 ;  /* 0x0000000d554e7224 */ /* 0x000fc800078e0a4e */
[----:B------:R-:W-:-:S05]  /*dbf0*/  IMAD R78, R96, -0x2, R78 ;  /* 0xfffffffe604e7824 */ /* 0x000fca00078e024e */
[----:B------:R-:W-:Y:S02]  /*dc00*/  VIMNMX R87, R87, R78, !PT ;  /* 0x0000004e57577248 */ /* 0x000fe40007fe0100 */
[----:B------:R-:W-:-:S07]  /*dc10*/  VIADDMNMX R86, R78, R13, R86, PT ;  /* 0x0000000d4e567246 */ /* 0x000fce0003800156 */
.L_x_1387:
[C---:B------:R-:W-:Y:S01]  /*dc20*/  ISETP.GT.AND P1, PT, R87.reuse, 0x1, !P1 ;  /* 0x000000015700780c */ /* 0x040fe20004f24270 */
[----:B------:R-:W-:Y:S01]  /*dc30*/  ULDC UR4, c[0x0][0x988] ;  /* 0x0002620000047ab9 */ /* 0x000fe20000000800 */
[----:B------:R-:W-:Y:S02]  /*dc40*/  ISETP.GT.AND P6, PT, R87, 0x8, !P6 ;  /* 0x000000085700780c */ /* 0x000fe400077c4270 */
[C---:B------:R-:W-:Y:S02]  /*dc50*/  ISETP.LT.OR P1, PT, R86.reuse, 0x2, P1 ;  /* 0x000000025600780c */ /* 0x040fe40000f21670 */
[----:B------:R-:W-:Y:S02]  /*dc60*/  ISETP.LT.OR P6, PT, R86, 0x9, P6 ;  /* 0x000000095600780c */ /* 0x000fe400037c1670 */
[----:B------:R-:W-:Y:S02]  /*dc70*/  FSEL R85, R10, -INF , !P1 ;  /* 0xff8000000a557808 */ /* 0x000fe40004800000 */
[----:B------:R-:W-:-:S02]  /*dc80*/  LOP3.LUT P1, RZ, R22, 0x1, RZ, 0xc0, !PT ;  /* 0x0000000116ff7812 */ /* 0x000fc4000782c0ff */
[----:B------:R-:W-:Y:S02]  /*dc90*/  FSEL R15, R15, -INF , !P6 ;  /* 0xff8000000f0f7808 */ /* 0x000fe40007000000 */
[----:B------:R-:W-:Y:S02]  /*dca0*/  ISETP.GT.AND P1, PT, R87, 0x9, !P1 ;  /* 0x000000095700780c */ /* 0x000fe40004f24270 */
[----:B------:R-:W-:Y:S02]  /*dcb0*/  LOP3.LUT P6, RZ, R22, 0x4000000, RZ, 0xc0, !PT ;  /* 0x0400000016ff7812 */ /* 0x000fe400078cc0ff */
[----:B------:R-:W-:Y:S02]  /*dcc0*/  ISETP.LT.OR P1, PT, R86, 0xa, P1 ;  /* 0x0000000a5600780c */ /* 0x000fe40000f21670 */
[----:B------:R-:W-:Y:S02]  /*dcd0*/  LOP3.LUT P4, RZ, R22, 0x2000000, RZ, 0xc0, !PT ;  /* 0x0200000016ff7812 */ /* 0x000fe4000788c0ff */
        /* <DEDUP_REMOVED lines=10> */
[----:B------:R-:W-:Y:S01]  /*dd80*/  FSEL R123, R26, -INF , !P1 ;  /* 0xff8000001a7b7808 */ /* 0x000fe20004800000 */
[----:B------:R-:W-:Y:S01]  /*dd90*/  IMAD.U32 R26, RZ, RZ, UR4 ;  /* 0x00000004ff1a7e24 */ /* 0x000fe2000f8e00ff */
        /* <DEDUP_REMOVED lines=40> */
[----:B------:R-:W-:Y:S02]  /*e020*/  LOP3.LUT P6, RZ, R22, 0x8000, RZ, 0xc0, !PT ;  /* 0x0000800016ff7812 */ /* 0x000fe400078cc0ff */
        /* <DEDUP_REMOVED lines=9> */
[----:B------:R-:W-:Y:S02]  /*e0c0*/  LOP3.LUT P4, RZ, R22, 0x4000, RZ, 0xc0, !PT ;  /* 0x0000400016ff7812 */ /* 0x000fe4000788c0ff */
        /* <DEDUP_REMOVED lines=12> */
[----:B------:R-:W-:Y:S02]  /*e190*/  ISETP.GT.AND P1, PT, R87, 0x39, !P6 ;  /* 0x000000395700780c */ /* 0x000fe40007724270 */
[----:B------:R-:W-:Y:S02]  /*e1a0*/  FMNMX.FTZ R4, R79, R4, !PT ;  /* 0x000000044f047209 */ /* 0x000fe40007810000 */
[----:B------:R-:W-:Y:S02]  /*e1b0*/  ISETP.LT.OR P1, PT, R86, 0x3a, P1 ;  /* 0x0000003a5600780c */ /* 0x000fe40000f21670 */
[----:B------:R-:W-:Y:S02]  /*e1c0*/  FMNMX.FTZ R10, R81, R4, !PT ;  /* 0x00000004510a7209 */ /* 0x000fe40007810000 */
[----:B------:R-:W-:-:S02]  /*e1d0*/  FSEL R133, R46, -INF , !P1 ;  /* 0xff8000002e857808 */ /* 0x000fc40004800000 */
[C---:B------:R-:W-:Y:S01]  /*e1e0*/  ISETP.GT.AND P1, PT, R87.reuse, 0x40, !P4 ;  /* 0x000000405700780c */ /* 0x040fe20006724270 */
[----:B------:R-:W0:Y:S01]  /*e1f0*/  SHFL.BFLY PT, R5, R10, 0x2, 0x1f ;  /* 0x0c401f000a057f89 */ /* 0x000e2200000e0000 */
[----:B------:R-:W-:Y:S02]  /*e200*/  ISETP.GT.AND P5, PT, R87, RZ, !P5 ;  /* 0x000000ff5700720c */ /* 0x000fe40006fa4270 */
        /* <DEDUP_REMOVED lines=10> */
[----:B------:R-:W-:Y:S02]  /*e2b0*/  LOP3.LUT P1, RZ, R22, 0x1000, RZ, 0xc0, !PT ;  /* 0x0000100016ff7812 */ /* 0x000fe4000782c0ff */
[----:B0-----:R-:W-:Y:S02]  /*e2c0*/  FMNMX.FTZ R14, R10, R5, !PT ;  /* 0x000000050a0e7209 */ /* 0x001fe40007810000 */
[----:B------:R-:W-:Y:S02]  /*e2d0*/  ISETP.GT.AND P1, PT, R87, 0x48, !P1 ;  /* 0x000000485700780c */ /* 0x000fe40004f24270 */
[----:B------:R-:W-:Y:S01]  /*e2e0*/  FMNMX.FTZ R10, R0, R85, !PT ;  /* 0x00000055000a7209 */ /* 0x000fe20007810000 */
[----:B------:R-:W0:Y:S01]  /*e2f0*/  SHFL.BFLY PT, R5, R14, 0x1, 0x1f ;  /* 0x0c201f000e057f89 */ /* 0x000e2200000e0000 */
        /* <DEDUP_REMOVED lines=50> */
[----:B0-----:R-:W-:Y:S02]  /*e620*/  FMNMX.FTZ R5, R14, R5, !PT ;  /* 0x000000050e057209 */ /* 0x001fe40007810000 */
[----:B------:R-:W-:Y:S02]  /*e630*/  FSEL R143, R66, -INF , !P1 ;  /* 0xff800000428f7808 */ /* 0x000fe40004800000 */
[----:B------:R-:W-:Y:S01]  /*e640*/  ISETP.GT.AND P1, PT, R87, 0x68, !P6 ;  /* 0x000000685700780c */ /* 0x000fe20007724270 */
[----:B------:R-:W-:-:S01]  /*e650*/  FFMA.FTZ R4, R5, R26, -8 ;  /* 0xc100000005047423 */ /* 0x000fc2000001001a */
[----:B------:R-:W-:Y:S02]  /*e660*/  FMNMX.FTZ R10, R141, R10, !PT ;  /* 0x0000000a8d0a7209 */ /* 0x000fe40007810000 */
[----:B------:R-:W-:Y:S02]  /*e670*/  ISETP.LT.OR P1, PT, R86, 0x69, P1 ;  /* 0x000000695600780c */ /* 0x000fe40000f21670 */
[----:B------:R-:W-:-:S02]  /*e680*/  LOP3.LUT P6, RZ, R22, 0x8000000, RZ, 0xc0, !PT ;  /* 0x0800000016ff7812 */ /* 0x000fc400078cc0ff */
[----:B------:R-:W-:Y:S02]  /*e690*/  FSEL R69, R69, -INF , !P1 ;  /* 0xff80000045457808 */ /* 0x000fe40004800000 */
[----:B------:R-:W-:Y:S02]  /*e6a0*/  ISETP.GT.AND P1, PT, R87, 0x69, !P4 ;  /* 0x000000695700780c */ /* 0x000fe40006724270 */
[----:B------:R-:W-:Y:S02]  /*e6b0*/  FMNMX.FTZ R10, R65, R10, !PT ;  /* 0x0000000a410a7209 */ /* 0x000fe40007810000 */
[----:B------:R-:W-:Y:S02]  /*e6c0*/  ISETP.LT.OR P1, PT, R86, 0x6a, P1 ;  /* 0x0000006a5600780c */ /* 0x000fe40000f21670 */
[----:B------:R-:W-:Y:S02]  /*e6d0*/  FMNMX.FTZ R10, R143, R10, !PT ;  /* 0x0000000a8f0a7209 */ /* 0x000fe40007810000 */
[----:B------:R-:W-:-:S02]  /*e6e0*/  FSEL R145, R70, -INF , !P1 ;  /* 0xff80000046917808 */ /* 0x000fc40004800000 */
[----:B------:R-:W-:Y:S02]  /*e6f0*/  FSETP.NEU.FTZ.AND P1, PT, R5, -INF , PT ;  /* 0xff8000000500780b */ /* 0x000fe40003f3d000 */
[C---:B------:R-:W-:Y:S02]  /*e700*/  ISETP.GT.AND P2, PT, R87.reuse, 0x71, !P2 ;  /* 0x000000715700780c */ /* 0x040fe40005744270 */
[----:B------:R-:W-:Y:S02]  /*e710*/  FSEL R4, R4, RZ, P1 ;  /* 0x000000ff04047208 */ /* 0x000fe40000800000 */
[----:B------:R-:W-:Y:S02]  /*e720*/  ISETP.GT.AND P1, PT, R87, 0x70, !P6 ;  /* 0x000000705700780c */ /* 0x000fe40007724270 */
[----:B------:R-:W-:Y:S01]  /*e730*/  FMNMX.FTZ R10, R69, R10, !PT ;  /* 0x0000000a450a7209 */ /* 0x000fe20007810000 */
[-CC-:B------:R-:W-:Y:S01]  /*e740*/  FFMA.FTZ R14, R83, R26.reuse, -R4.reuse ;  /* 0x0000001a530e7223 */ /* 0x180fe20000010804 */
[----:B------:R-:W-:Y:S01]  /*e750*/  ISETP.LT.OR P1, PT, R86, 0x71, P1 ;  /* 0x000000715600780c */ /* 0x000fe20000f21670 */
[-CC-:B------:R-:W-:Y:S01]  /*e760*/  FFMA.FTZ R11, R11, R26.reuse, -R4.reuse ;  /* 0x0000001a0b0b7223 */ /* 0x180fe20000010804 */
[----:B------:R-:W-:Y:S01]  /*e770*/  LOP3.LUT P4, RZ, R22, 0x10000000, RZ, 0xc0, !PT ;  /* 0x1000000016ff7812 */ /* 0x000fe2000788c0ff */
[-CC-:B------:R-:W-:Y:S01]  /*e780*/  FFMA.FTZ R20, R21, R26.reuse, -R4.reuse ;  /* 0x0000001a15147223 */ /* 0x180fe20000010804 */
[----:B------:R-:W-:Y:S01]  /*e790*/  ISETP.GT.AND P3, PT, R87, 0x78, !P3 ;  /* 0x000000785700780c */ /* 0x000fe20005f64270 */
[-CC-:B------:R-:W-:Y:S01]  /*e7a0*/  FFMA.FTZ R24, R27, R26.reuse, -R4.reuse ;  /* 0x0000001a1b187223 */ /* 0x180fe20000010804 */
[C---:B------:R-:W-:Y:S01]  /*e7b0*/  ISETP.LT.OR P2, PT, R86.reuse, 0x72, P2 ;  /* 0x000000725600780c */ /* 0x040fe20001741670 */
[-CC-:B------:R-:W-:Y:S01]  /*e7c0*/  FFMA.FTZ R28, R31, R26.reuse, -R4.reuse ;  /* 0x0000001a1f1c7223 */ /* 0x180fe20000010804 */
[----:B------:R-:W-:Y:S01]  /*e7d0*/  FSEL R71, R71, -INF , !P1 ;  /* 0xff80000047477808 */ /* 0x000fe20004800000 */
[--C-:B------:R-:W-:Y:S01]  /*e7e0*/  FFMA.FTZ R30, R35, R26, -R4.reuse ;  /* 0x0000001a231e7223 */ /* 0x100fe20000010804 */
[----:B------:R-:W-:Y:S01]  /*e7f0*/  FMNMX.FTZ R10, R145, R10, !PT ;  /* 0x0000000a910a7209 */ /* 0x000fe20007810000 */
        /* <DEDUP_REMOVED lines=9> */
[----:B------:R-:W-:Y:S01]  /*e890*/  ISETP.LT.OR P4, PT, R86, 0x7a, P4 ;  /* 0x0000007a5600780c */ /* 0x000fe20002781670 */
[-CC-:B------:R-:W-:Y:S01]  /*e8a0*/  FFMA.FTZ R42, R59, R26.reuse, -R4.reuse ;  /* 0x0000001a3b2a7223 */ /* 0x180fe20000010804 */
[----:B------:R-:W-:Y:S01]  /*e8b0*/  FSEL R3, R3, -INF , !P3 ;  /* 0xff80000003037808 */ /* 0x000fe20005800000 */
[--C-:B------:R-:W-:Y:S01]  /*e8c0*/  FFMA.FTZ R44, R63, R26, -R4.reuse ;  /* 0x0000001a3f2c7223 */ /* 0x100fe20000010804 */
[----:B------:R-:W-:Y:S01]  /*e8d0*/  FMNMX.FTZ R10, R73, R10, !PT ;  /* 0x0000000a490a7209 */ /* 0x000fe20007810000 */
[-CC-:B------:R-:W-:Y:S01]  /*e8e0*/  FFMA.FTZ R46, R67, R26.reuse, -R4.reuse ;  /* 0x0000001a432e7223 */ /* 0x180fe20000010804 */
[----:B------:R-:W-:Y:S01]  /*e8f0*/  FSEL R77, R77, -INF , !P4 ;  /* 0xff8000004d4d7808 */ /* 0x000fe20006000000 */
[--C-:B------:R-:W-:Y:S01]  /*e900*/  FFMA.FTZ R50, R75, R26, -R4.reuse ;  /* 0x0000001a4b327223 */ /* 0x100fe20000010804 */
[----:B------:R-:W-:Y:S01]  /*e910*/  FMNMX.FTZ R10, R3, R10, !PT ;  /* 0x0000000a030a7209 */ /* 0x000fe20007810000 */
[-CC-:B------:R-:W-:Y:S01]  /*e920*/  FFMA.FTZ R21, R93, R26.reuse, -R4.reuse ;  /* 0x0000001a5d157223 */ /* 0x180fe20000010804 */
[----:B------:R-:W-:-:S01]  /*e930*/  FFMA.FTZ R27, R95, R26, -R4 ;  /* 0x0000001a5f1b7223 */ /* 0x000fc20000010804 */
[--C-:B------:R-:W-:Y:S01]  /*e940*/  FFMA.FTZ R31, R97, R26, -R4.reuse ;  /* 0x0000001a611f7223 */ /* 0x100fe20000010804 */
[----:B------:R-:W-:Y:S01]  /*e950*/  FMNMX.FTZ R10, R77, R10, !PT ;  /* 0x0000000a4d0a7209 */ /* 0x000fe20007810000 */
[-CC-:B------:R-:W-:Y:S01]  /*e960*/  FFMA.FTZ R35, R99, R26.reuse, -R4.reuse ;  /* 0x0000001a63237223 */ /* 0x180fe20000010804 */
[----:B------:R-:W-:-:S01]  /*e970*/  FFMA.FTZ R39, R101, R26, -R4 ;  /* 0x0000001a65277223 */ /* 0x000fc20000010804 */
[-CC-:B------:R-:W-:Y:S01]  /*e980*/  FFMA.FTZ R43, R103, R26.reuse, -R4.reuse ;  /* 0x0000001a672b7223 */ /* 0x180fe20000010804 */
[----:B------:R-:W-:-:S01]  /*e990*/  FFMA.FTZ R47, R105, R26, -R4 ;  /* 0x0000001a692f7223 */ /* 0x000fc20000010804 */
[----:B------:R-:W0:Y:S01]  /*e9a0*/  SHFL.BFLY PT, R83, R10, 0x2, 0x1f ;  /* 0x0c401f000a537f89 */ /* 0x000e2200000e0000 */
[----:B------:R-:W-:-:S01]  /*e9b0*/  FFMA.FTZ R51, R107, R26, -R4 ;  /* 0x0000001a6b337223 */ /* 0x000fc20000010804 */
[-CC-:B------:R-:W-:Y:S01]  /*e9c0*/  FFMA.FTZ R55, R109, R26.reuse, -R4.reuse ;  /* 0x0000001a6d377223 */ /* 0x180fe20000010804 */
[----:B------:R-:W-:-:S01]  /*e9d0*/  FFMA.FTZ R59, R111, R26, -R4 ;  /* 0x0000001a6f3b7223 */ /* 0x000fc20000010804 */
[-CC-:B------:R-:W-:Y:S01]  /*e9e0*/  FFMA.FTZ R63, R113, R26.reuse, -R4.reuse ;  /* 0x0000001a713f7223 */ /* 0x180fe20000010804 */
[----:B------:R-:W-:-:S01]  /*e9f0*/  FFMA.FTZ R67, R115, R26, -R4 ;  /* 0x0000001a73437223 */ /* 0x000fc20000010804 */
[-CC-:B------:R-:W-:Y:S01]  /*ea00*/  FFMA.FTZ R48, R117, R26.reuse, -R4.reuse ;  /* 0x0000001a75307223 */ /* 0x180fe20000010804 */
[----:B------:R-:W-:-:S01]  /*ea10*/  FFMA.FTZ R75, R121, R26, -R4 ;  /* 0x0000001a794b7223 */ /* 0x000fc20000010804 */
[----:B------:R-:W-:Y:S01]  /*ea20*/  MUFU.EX2 R11, R11 ;  /* 0x0000000b000b7308 */ /* 0x000fe20000000800 */
[----:B------:R-:W-:-:S07]  /*ea30*/  ISETP.NE.AND P6, PT, R94, 0x1, PT ;  /* 0x000000015e00780c */ /* 0x000fce0003fc5270 */
[----:B------:R-:W-:Y:S01]  /*ea40*/  MUFU.EX2 R14, R14 ;  /* 0x0000000e000e7308 */ /* 0x000fe20000000800 */
[----:B0-----:R-:W-:Y:S01]  /*ea50*/  FMNMX.FTZ R52, R10, R83, !PT ;  /* 0x000000530a347209 */ /* 0x001fe20007810000 */
[----:B------:R-:W-:-:S06]  /*ea60*/  FFMA.FTZ R83, R119, R26, -R4 ;  /* 0x0000001a77537223 */ /* 0x000fcc0000010804 */
[----:B------:R-:W-:Y:S01]  /*ea70*/  MUFU.EX2 R20, R20 ;  /* 0x0000001400147308 */ /* 0x000fe20000000800 */
[----:B------:R-:W0:Y:S07]  /*ea80*/  SHFL.BFLY PT, R87, R52, 0x1, 0x1f ;  /* 0x0c201f0034577f89 */ /* 0x000e2e00000e0000 */
[----:B------:R-:W1:Y:S08]  /*ea90*/  MUFU.EX2 R21, R21 ;  /* 0x0000001500157308 */ /* 0x000e700000000800 */
[----:B------:R-:W2:Y:S08]  /*eaa0*/  MUFU.EX2 R24, R24 ;  /* 0x0000001800187308 */ /* 0x000eb00000000800 */
[----:B------:R-:W-:Y:S01]  /*eab0*/  MUFU.EX2 R27, R27 ;  /* 0x0000001b001b7308 */ /* 0x000fe20000000800 */
[----:B-1----:R-:W-:-:S02]  /*eac0*/  F2FP.SATFINITE.E4M3.F32.PACK_AB_MERGE_C R148, R21, R20, RZ ;  /* 0x000000141594723e */ /* 0x002fc400048070ff */
[----:B0-----:R-:W-:Y:S01]  /*ead0*/  FMNMX.FTZ R10, R52, R87, !PT ;  /* 0x00000057340a7209 */ /* 0x001fe20007810000 */
[----:B------:R-:W-:-:S01]  /*eae0*/  FFMA.FTZ R52, R79, R26, -R4 ;  /* 0x0000001a4f347223 */ /* 0x000fc20000010804 */
[----:B------:R-:W-:Y:S01]  /*eaf0*/  FFMA.FTZ R79, R81, R26, -R4 ;  /* 0x0000001a514f7223 */ /* 0x000fe20000010804 */
[----:B------:R-:W-:-:S01]  /*eb00*/  FADD.FTZ R87, R11, R14 ;  /* 0x0000000e0b577221 */ /* 0x000fc20000010000 */
[C---:B------:R-:W-:Y:S01]  /*eb10*/  FSETP.NEU.FTZ.AND P1, PT, R10.reuse, -INF , PT ;  /* 0xff8000000a00780b */ /* 0x040fe20003f3d000 */
[----:B------:R-:W-:-:S01]  /*eb20*/  FFMA.FTZ R54, R10, R26, -8 ;  /* 0xc10000000a367423 */ /* 0x000fc2000001001a */
[----:B------:R-:W-:Y:S01]  /*eb30*/  MUFU.EX2 R28, R28 ;  /* 0x0000001c001c7308 */ /* 0x000fe20000000800 */
[----:B------:R-:W-:-:S01]  /*eb40*/  FADD.FTZ R70, R20, R87 ;  /* 0x0000005714467221 */ /* 0x000fc20000010000 */
[----:B------:R-:W-:Y:S02]  /*eb50*/  F2FP.SATFINITE.E4M3.F32.PACK_AB_MERGE_C R148, R14, R11, R148 ;  /* 0x0000000b0e94723e */ /* 0x000fe40004807094 */
[----:B------:R-:W-:-:S04]  /*eb60*/  FSEL R4, R54, RZ, P1 ;  /* 0x000000ff36047208 */ /* 0x000fc80000800000 */
[----:B------:R-:W0:Y:S01]  /*eb70*/  MUFU.EX2 R31, R31 ;  /* 0x0000001f001f7308 */ /* 0x000e220000000800 */
        /* <DEDUP_REMOVED lines=8> */
[----:B------:R-:W-:-:S01]  /*ec00*/  FFMA.FTZ R29, R33, R26, -R4 ;  /* 0x0000001a211d7223 */ /* 0x000fc20000010804 */
[-CC-:B------:R-:W-:Y:S01]  /*ec10*/  FFMA.FTZ R33, R37, R26.reuse, -R4.reuse ;  /* 0x0000001a25217223 */ /* 0x180fe20000010804 */
[----:B------:R-:W-:-:S01]  /*ec20*/  FFMA.FTZ R37, R41, R26, -R4 ;  /* 0x0000001a29257223 */ /* 0x000fc20000010804 */
[-CC-:B------:R-:W-:Y:S01]  /*ec30*/  FFMA.FTZ R41, R45, R26.reuse, -R4.reuse ;  /* 0x0000001a2d297223 */ /* 0x180fe20000010804 */
[----:B------:R-:W-:-:S01]  /*ec40*/  FFMA.FTZ R45, R49, R26, -R4 ;  /* 0x0000001a312d7223 */ /* 0x000fc20000010804 */
[----:B------:R-:W-:Y:S01]  /*ec50*/  FFMA.FTZ R49, R53, R26, -R4 ;  /* 0x0000001a35317223 */ /* 0x000fe20000010804 */
[----:B------:R-:W-:-:S01]  /*ec60*/  FADD.FTZ R53, R21, R70 ;  /* 0x0000004615357221 */ /* 0x000fc20000010000 */
[----:B------:R-:W1:Y:S01]  /*ec70*/  MUFU.EX2 R81, R81 ;  /* 0x0000005100517308 */ /* 0x000e620000000800 */
[----:B------:R-:W-:-:S01]  /*ec80*/  FFMA.FTZ R85, R125, R26, -R4 ;  /* 0x0000001a7d557223 */ /* 0x000fc20000010804 */
[----:B------:R-:W-:Y:S01]  /*ec90*/  FFMA.FTZ R60, R127, R26, -R4 ;  /* 0x0000001a7f3c7223 */ /* 0x000fe20000010804 */
[----:B--2---:R-:W-:-:S01]  /*eca0*/  FADD.FTZ R74, R24, R53 ;  /* 0x00000035184a7221 */ /* 0x004fc20000010000 */
[-CC-:B------:R-:W-:Y:S01]  /*ecb0*/  FFMA.FTZ R53, R57, R26.reuse, -R4.reuse ;  /* 0x0000001a39357223 */ /* 0x180fe20000010804 */
[----:B------:R-:W-:-:S01]  /*ecc0*/  FFMA.FTZ R62, R129, R26, -R4 ;  /* 0x0000001a813e7223 */ /* 0x000fc20000010804 */
[----:B0-----:R-:W-:Y:S01]  /*ecd0*/  F2FP.SATFINITE.E4M3.F32.PACK_AB_MERGE_C R150, R31, R28, RZ ;  /* 0x0000001c1f96723e */ /* 0x001fe200048070ff */
[----:B------:R-:W-:-:S01]  /*ece0*/  FADD.FTZ R91, R27, R74 ;  /* 0x0000004a1b5b7221 */ /* 0x000fc20000010000 */
[----:B------:R-:W0:Y:S01]  /*ecf0*/  MUFU.EX2 R15, R15 ;  /* 0x0000000f000f7308 */ /* 0x000e220000000800 */
[----:B------:R-:W-:-:S01]  /*ed00*/  FFMA.FTZ R64, R131, R26, -R4 ;  /* 0x0000001a83407223 */ /* 0x000fc20000010804 */
[----:B------:R-:W-:Y:S01]  /*ed10*/  F2FP.SATFINITE.E4M3.F32.PACK_AB_MERGE_C R150, R27, R24, R150 ;  /* 0x000000181b96723e */ /* 0x000fe20004807096 */
[----:B------:R-:W-:-:S01]  /*ed20*/  FADD.FTZ R74, R28, R91 ;  /* 0x0000005b1c4a7221 */ /* 0x000fc20000010000 */
[-CC-:B------:R-:W-:Y:S01]  /*ed30*/  FFMA.FTZ R66, R133, R26.reuse, -R4.reuse ;  /* 0x0000001a85427223 */ /* 0x180fe20000010804 */
[----:B------:R-:W-:-:S01]  /*ed40*/  FFMA.FTZ R68, R135, R26, -R4 ;  /* 0x0000001a87447223 */ /* 0x000fc20000010804 */
[----:B------:R-:W-:Y:S01]  /*ed50*/  FFMA.FTZ R70, R137, R26, -R4 ;  /* 0x0000001a89467223 */ /* 0x000fe20000010804 */
[----:B------:R-:W-:-:S01]  /*ed60*/  FADD.FTZ R57, R31, R74 ;  /* 0x0000004a1f397221 */ /* 0x000fc20000010000 */
[----:B------:R-:W2:Y:S01]  /*ed70*/  MUFU.EX2 R54, R54 ;  /* 0x0000003600367308 */ /* 0x000ea20000000800 */
[----:B-1----:R-:W-:-:S01]  /*ed80*/  FADD.FTZ R72, R0, R81 ;  /* 0x0000005100487221 */ /* 0x002fc20000010000 */
[-CC-:B------:R-:W-:Y:S01]  /*ed90*/  FFMA.FTZ R20, R139, R26.reuse, -R4.reuse ;  /* 0x0000001a8b147223 */ /* 0x180fe20000010804 */
[----:B------:R-:W-:-:S01]  /*eda0*/  FFMA.FTZ R11, R61, R26, -R4 ;  /* 0x0000001a3d0b7223 */ /* 0x000fc20000010804 */
[-CC-:B------:R-:W-:Y:S01]  /*edb0*/  FFMA.FTZ R69, R69, R26.reuse, -R4.reuse ;  /* 0x0000001a45457223 */ /* 0x180fe20000010804 */
[----:B------:R-:W-:-:S01]  /*edc0*/  FFMA.FTZ R145, R145, R26, -R4 ;  /* 0x0000001a91917223 */ /* 0x000fc20000010804 */
[-CC-:B------:R-:W-:Y:S01]  /*edd0*/  FFMA.FTZ R71, R71, R26.reuse, -R4.reuse ;  /* 0x0000001a47477223 */ /* 0x180fe20000010804 */
[----:B------:R-:W-:-:S01]  /*ede0*/  FFMA.FTZ R73, R73, R26, -R4 ;  /* 0x0000001a49497223 */ /* 0x000fc20000010804 */
[----:B------:R-:W1:Y:S01]  /*edf0*/  MUFU.EX2 R25, R25 ;  /* 0x0000001900197308 */ /* 0x000e620000000800 */
[----:B0-----:R-:W-:-:S07]  /*ee00*/  FADD.FTZ R87, R15, R72 ;  /* 0x000000480f577221 */ /* 0x001fce0000010000 */
[----:B------:R-:W0:Y:S01]  /*ee10*/  MUFU.EX2 R56, R56 ;  /* 0x0000003800387308 */ /* 0x000e220000000800 */
[----:B--2---:R-:W-:-:S01]  /*ee20*/  FADD.FTZ R72, R54, R87 ;  /* 0x0000005736487221 */ /* 0x004fc20000010000 */
[----:B------:R-:W-:-:S04]  /*ee30*/  F2FP.SATFINITE.E4M3.F32.PACK_AB_MERGE_C R149, R54, R15, RZ ;  /* 0x0000000f3695723e */ /* 0x000fc800048070ff */
[----:B------:R-:W-:Y:S02]  /*ee40*/  F2FP.SATFINITE.E4M3.F32.PACK_AB_MERGE_C R149, R81, R0, R149 ;  /* 0x000000005195723e */ /* 0x000fe40004807095 */
        /* <DEDUP_REMOVED lines=17> */
[----:B0-----:R-:W-:-:S01]  /*ef60*/  FADD.FTZ R21, R29, R14 ;  /* 0x0000000e1d157221 */ /* 0x001fc20000010000 */
[----:B------:R-:W-:-:S06]  /*ef70*/  FFMA.FTZ R14, R141, R26, -R4 ;  /* 0x0000001a8d0e7223 */ /* 0x000fcc0000010804 */
[----:B------:R-:W0:Y:S01]  /*ef80*/  MUFU.EX2 R33, R33 ;  /* 0x0000002100217308 */ /* 0x000e220000000800 */
[C---:B--2---:R-:W-:Y:S01]  /*ef90*/  F2FP.SATFINITE.E4M3.F32.PACK_AB_MERGE_C R144, R39.reuse, R32, RZ ;  /* 0x000000202790723e */ /* 0x044fe200048070ff */
[----:B------:R-:W-:Y:S01]  /*efa0*/  FADD.FTZ R39, R39, R24 ;  /* 0x0000001827277221 */ /* 0x000fe20000010000 */
[----:B------:R-:W2:Y:S02]  /*efb0*/  @P6 LDC R32, c[0x0][0x44c] ;  /* 0x00011300ff206b82 */ /* 0x000ea40000000800 */
[----:B------:R-:W-:-:S03]  /*efc0*/  F2FP.SATFINITE.E4M3.F32.PACK_AB_MERGE_C R144, R35, R30, R144 ;  /* 0x0000001e2390723e */ /* 0x000fc60004807090 */
[----:B------:R-:W3:Y:S01]  /*efd0*/  MUFU.EX2 R62, R62 ;  /* 0x0000003e003e7308 */ /* 0x000ee20000000800 */
[----:B-1----:R-:W-:-:S01]  /*efe0*/  FADD.FTZ R24, R60, R21 ;  /* 0x000000153c187221 */ /* 0x002fc20000010000 */
[----:B------:R-:W-:-:S06]  /*eff0*/  FFMA.FTZ R21, R65, R26, -R4 ;  /* 0x0000001a41157223 */ /* 0x000fcc0000010804 */
[----:B------:R-:W1:Y:S01]  /*f000*/  MUFU.EX2 R34, R34 ;  /* 0x0000002200227308 */ /* 0x000e620000000800 */
[----:B0-----:R-:W-:-:S07]  /*f010*/  FADD.FTZ R27, R33, R24 ;  /* 0x00000018211b7221 */ /* 0x001fce0000010000 */
[----:B------:R-:W0:Y:S01]  /*f020*/  MUFU.EX2 R37, R37 ;  /* 0x0000002500257308 */ /* 0x000e220000000800 */
[----:B---3--:R-:W-:-:S01]  /*f030*/  FADD.FTZ R24, R62, R27 ;  /* 0x0000001b3e187221 */ /* 0x008fc20000010000 */
[----:B------:R-:W-:Y:S01]  /*f040*/  F2FP.SATFINITE.E4M3.F32.PACK_AB_MERGE_C R33, R62, R33, RZ ;  /* 0x000000213e21723e */ /* 0x000fe200048070ff */
[----:B--2---:R-:W-:-:S05]  /*f050*/  @P6 IMAD.HI.U32 R32, R92, R32, RZ ;  /* 0x000000205c206227 */ /* 0x004fca00078e00ff */
[----:B------:R-:W2:Y:S01]  /*f060*/  MUFU.EX2 R43, R43 ;  /* 0x0000002b002b7308 */ /* 0x000ea20000000800 */
[----:B-1----:R-:W-:-:S07]  /*f070*/  FADD.FTZ R28, R34, R39 ;  /* 0x00000027221c7221 */ /* 0x002fce0000010000 */
[----:B------:R-:W1:Y:S01]  /*f080*/  MUFU.EX2 R64, R64 ;  /* 0x0000004000407308 */ /* 0x000e620000000800 */
[----:B0-----:R-:W-:-:S01]  /*f090*/  FADD.FTZ R27, R37, R24 ;  /* 0x00000018251b7221 */ /* 0x001fc20000010000 */
[----:B------:R-:W-:-:S06]  /*f0a0*/  FFMA.FTZ R24, R143, R26, -R4 ;  /* 0x0000001a8f187223 */ /* 0x000fcc0000010804 */
[----:B------:R-:W-:Y:S01]  /*f0b0*/  MUFU.EX2 R36, R36 ;  /* 0x0000002400247308 */ /* 0x000fe20000000800 */
[----:B--2---:R-:W-:-:S07]  /*f0c0*/  FADD.FTZ R31, R43, R28 ;  /* 0x0000001c2b1f7221 */ /* 0x004fce0000010000 */
[----:B------:R-:W0:Y:S01]  /*f0d0*/  MUFU.EX2 R47, R47 ;  /* 0x0000002f002f7308 */ /* 0x000e220000000800 */
[----:B-1----:R-:W-:-:S01]  /*f0e0*/  FADD.FTZ R28, R64, R27 ;  /* 0x0000001b401c7221 */ /* 0x002fc20000010000 */
[-CC-:B------:R-:W-:Y:S01]  /*f0f0*/  FFMA.FTZ R27, R3, R26.reuse, -R4.reuse ;  /* 0x0000001a031b7223 */ /* 0x180fe20000010804 */
[----:B------:R-:W-:-:S05]  /*f100*/  FFMA.FTZ R4, R77, R26, -R4 ;  /* 0x0000001a4d047223 */ /* 0x000fca0000010804 */
[----:B------:R-:W1:Y:S08]  /*f110*/  MUFU.EX2 R41, R41 ;  /* 0x0000002900297308 */ /* 0x000e700000000800 */
[----:B------:R-:W2:Y:S01]  /*f120*/  MUFU.EX2 R66, R66 ;  /* 0x0000004200427308 */ /* 0x000ea20000000800 */
[----:B0-----:R-:W-:Y:S01]  /*f130*/  F2FP.SATFINITE.E4M3.F32.PACK_AB_MERGE_C R146, R47, R36, RZ ;  /* 0x000000242f92723e */ /* 0x001fe200048070ff */
[----:B------:R-:W-:-:S03]  /*f140*/  FADD.FTZ R36, R36, R31 ;  /* 0x0000001f24247221 */ /* 0x000fc60000010000 */
[----:B------:R-:W-:Y:S01]  /*f150*/  F2FP.SATFINITE.E4M3.F32.PACK_AB_MERGE_C R146, R43, R34, R146 ;  /* 0x000000222b92723e */ /* 0x000fe20004807092 */
[----:B------:R-:W-:-:S02]  /*f160*/  FADD.FTZ R47, R47, R36 ;  /* 0x000000242f2f7221 */ /* 0x000fc40000010000 */
[----:B------:R-:W0:Y:S01]  /*f170*/  MUFU.EX2 R45, R45 ;  /* 0x0000002d002d7308 */ /* 0x000e220000000800 */
[----:B-1----:R-:W-:-:S07]  /*f180*/  FADD.FTZ R31, R41, R28 ;  /* 0x0000001c291f7221 */ /* 0x002fce0000010000 */
        /* <DEDUP_REMOVED lines=20> */
[----:B------:R-:W-:Y:S01]  /*f2d0*/  FADD.FTZ R40, R40, R51 ;  /* 0x0000003328287221 */ /* 0x000fe20000010000 */
[----:B------:R-:W-:-:S03]  /*f2e0*/  F2FP.SATFINITE.E4M3.F32.PACK_AB_MERGE_C R49, R70, R49, RZ ;  /* 0x000000314631723e */ /* 0x000fc600048070ff */
[----:B------:R-:W-:Y:S01]  /*f2f0*/  FADD.FTZ R55, R55, R40 ;  /* 0x0000002837377221 */ /* 0x000fe20000010000 */
[----:B------:R-:W-:Y:S01]  /*f300*/  F2FP.SATFINITE.E4M3.F32.PACK_AB_MERGE_C R141, R68, R45, R49 ;  /* 0x0000002d448d723e */ /* 0x000fe20004807031 */
        /* <DEDUP_REMOVED lines=8> */
[----:B0-----:R-:W-:-:S07]  /*f390*/  FADD.FTZ R25, R11, R30 ;  /* 0x0000001e0b197221 */ /* 0x001fce0000010000 */
[----:B------:R-:W0:Y:S08]  /*f3a0*/  MUFU.EX2 R14, R14 ;  /* 0x0000000e000e7308 */ /* 0x000e300000000800 */
[----:B------:R-:W-:Y:S01]  /*f3b0*/  MUFU.EX2 R48, R48 ;  /* 0x0000003000307308 */ /* 0x000fe20000000800 */
[----:B-1----:R-:W-:Y:S01]  /*f3c0*/  F2FP.SATFINITE.E4M3.F32.PACK_AB_MERGE_C R142, R59, R42, R142 ;  /* 0x0000002a3b8e723e */ /* 0x002fe2000480708e */
[----:B------:R-:W-:-:S04]  /*f3d0*/  FADD.FTZ R42, R42, R55 ;  /* 0x000000372a2a7221 */ /* 0x000fc80000010000 */
[----:B------:R-:W-:Y:S02]  /*f3e0*/  FADD.FTZ R59, R59, R42 ;  /* 0x0000002a3b3b7221 */ /* 0x000fe40000010000 */
[----:B------:R-:W1:Y:S01]  /*f3f0*/  MUFU.EX2 R83, R83 ;  /* 0x0000005300537308 */ /* 0x000e620000000800 */
[C---:B0-----:R-:W-:Y:S01]  /*f400*/  F2FP.SATFINITE.E4M3.F32.PACK_AB_MERGE_C R31, R14.reuse, R11, RZ ;  /* 0x0000000b0e1f723e */ /* 0x041fe200048070ff */
[----:B------:R-:W-:Y:S01]  /*f410*/  FADD.FTZ R14, R14, R25 ;  /* 0x000000190e0e7221 */ /* 0x000fe20000010000 */
[----:B------:R-:W-:-:S01]  /*f420*/  FADD.FTZ R44, R44, R59 ;  /* 0x0000003b2c2c7221 */ /* 0x000fc20000010000 */
[----:B------:R-:W0:Y:S01]  /*f430*/  @P6 LDC R25, c[0x0][0x450] ;  /* 0x00011400ff196b82 */ /* 0x000e220000000800 */
[----:B------:R-:W-:Y:S02]  /*f440*/  F2FP.SATFINITE.E4M3.F32.PACK_AB_MERGE_C R143, R20, R53, R31 ;  /* 0x00000035148f723e */ /* 0x000fe4000480701f */
[----:B------:R-:W-:Y:S01]  /*f450*/  FADD.FTZ R63, R63, R44 ;  /* 0x0000002c3f3f7221 */ /* 0x000fe20000010000 */
[----:B------:R-:W2:Y:S08]  /*f460*/  MUFU.EX2 R21, R21 ;  /* 0x0000001500157308 */ /* 0x000eb00000000800 */
[----:B------:R-:W-:Y:S01]  /*f470*/  MUFU.EX2 R46, R46 ;  /* 0x0000002e002e7308 */ /* 0x000fe20000000800 */
[----:B-1----:R-:W-:-:S07]  /*f480*/  F2FP.SATFINITE.E4M3.F32.PACK_AB_MERGE_C R30, R83, R48, RZ ;  /* 0x00000030531e723e */ /* 0x002fce00048070ff */
[----:B------:R-:W1:Y:S01]  /*f490*/  MUFU.EX2 R67, R67 ;  /* 0x0000004300437308 */ /* 0x000e620000000800 */
[----:B--2---:R-:W-:-:S07]  /*f4a0*/  FADD.FTZ R11, R21, R14 ;  /* 0x0000000e150b7221 */ /* 0x004fce0000010000 */
[----:B------:R-:W2:Y:S08]  /*f4b0*/  MUFU.EX2 R24, R24 ;  /* 0x0000001800187308 */ /* 0x000eb00000000800 */
[----:B------:R-:W3:Y:S01]  /*f4c0*/  MUFU.EX2 R3, R69 ;  /* 0x0000004500037308 */ /* 0x000ee20000000800 */
[----:B-1----:R-:W-:Y:S01]  /*f4d0*/  F2FP.SATFINITE.E4M3.F32.PACK_AB_MERGE_C R136, R67, R46, R30 ;  /* 0x0000002e4388723e */ /* 0x002fe2000480701e */
[----:B------:R-:W-:-:S04]  /*f4e0*/  FADD.FTZ R46, R46, R63 ;  /* 0x0000003f2e2e7221 */ /* 0x000fc80000010000 */
[----:B------:R-:W-:Y:S02]  /*f4f0*/  FADD.FTZ R67, R67, R46 ;  /* 0x0000002e43437221 */ /* 0x000fe40000010000 */
[----:B------:R1:W4:Y:S01]  /*f500*/  MUFU.EX2 R28, R145 ;  /* 0x00000091001c7308 */ /* 0x0003220000000800 */
[----:B--2---:R-:W-:-:S01]  /*f510*/  FADD.FTZ R30, R24, R11 ;  /* 0x0000000b181e7221 */ /* 0x004fc20000010000 */
[----:B------:R-:W-:-:S04]  /*f520*/  FADD.FTZ R48, R48, R67 ;  /* 0x0000004330307221 */ /* 0x000fc80000010000 */
[----:B------:R-:W-:Y:S02]  /*f530*/  FADD.FTZ R83, R83, R48 ;  /* 0x0000003053537221 */ /* 0x000fe40000010000 */
[----:B------:R-:W-:Y:S01]  /*f540*/  MUFU.EX2 R52, R52 ;  /* 0x0000003400347308 */ /* 0x000fe20000000800 */
[----:B---3--:R-:W-:-:S01]  /*f550*/  FADD.FTZ R11, R3, R30 ;  /* 0x0000001e030b7221 */ /* 0x008fc20000010000 */
[----:B-1----:R-:W-:-:S06]  /*f560*/  F2FP.SATFINITE.E4M3.F32.PACK_AB_MERGE_C R145, R60, R29, R33 ;  /* 0x0000001d3c91723e */ /* 0x002fcc0004807021 */
[----:B------:R-:W1:Y:S01]  /*f570*/  MUFU.EX2 R79, R79 ;  /* 0x0000004f004f7308 */ /* 0x000e620000000800 */
[C---:B----4-:R-:W-:Y:S01]  /*f580*/  F2FP.SATFINITE.E4M3.F32.PACK_AB_MERGE_C R3, R28.reuse, R3, RZ ;  /* 0x000000031c03723e */ /* 0x050fe200048070ff */
[----:B------:R-:W-:-:S03]  /*f590*/  FADD.FTZ R28, R28, R11 ;  /* 0x0000000b1c1c7221 */ /* 0x000fc60000010000 */
[----:B------:R-:W-:Y:S01]  /*f5a0*/  F2FP.SATFINITE.E4M3.F32.PACK_AB_MERGE_C R137, R24, R21, R3 ;  /* 0x000000151889723e */ /* 0x000fe20004807003 */
[----:B------:R-:W-:Y:S01]  /*f5b0*/  IMAD.MOV.U32 R21, RZ, RZ, R92 ;  /* 0x000000ffff157224 */ /* 0x000fe200078e005c */
[----:B0-----:R-:W-:Y:S01]  /*f5c0*/  @P6 SHF.R.U32.HI R21, RZ, R25, R32 ;  /* 0x00000019ff156219 */ /* 0x001fe20000011620 */
[----:B------:R-:W-:Y:S01]  /*f5d0*/  MUFU.EX2 R50, R50 ;  /* 0x0000003200327308 */ /* 0x000fe20000000800 */
[----:B------:R-:W-:-:S07]  /*f5e0*/  ISETP.GE.AND P6, PT, R13, 0x1, PT ;  /* 0x000000010d00780c */ /* 0x000fce0003fc6270 */
[----:B------:R-:W0:Y:S01]  /*f5f0*/  MUFU.EX2 R75, R75 ;  /* 0x0000004b004b7308 */ /* 0x000e220000000800 */
[----:B-1----:R-:W-:-:S07]  /*f600*/  F2FP.SATFINITE.E4M3.F32.PACK_AB_MERGE_C R20, R79, R52, RZ ;  /* 0x000000344f14723e */ /* 0x002fce00048070ff */
[----:B------:R-:W1:Y:S08]  /*f610*/  MUFU.EX2 R15, R71 ;  /* 0x00000047000f7308 */ /* 0x000e700000000800 */
[----:B------:R-:W-:Y:S01]  /*f620*/  MUFU.EX2 R27, R27 ;  /* 0x0000001b001b7308 */ /* 0x000fe20000000800 */
[----:B0-----:R-:W-:Y:S01]  /*f630*/  F2FP.SATFINITE.E4M3.F32.PACK_AB_MERGE_C R138, R75, R50, R20 ;  /* 0x000000324b8a723e */ /* 0x001fe20004807014 */
[----:B------:R-:W-:-:S04]  /*f640*/  FADD.FTZ R50, R50, R83 ;  /* 0x0000005332327221 */ /* 0x000fc80000010000 */
[----:B------:R-:W-:Y:S02]  /*f650*/  FADD.FTZ R75, R75, R50 ;  /* 0x000000324b4b7221 */ /* 0x000fe40000010000 */
[----:B------:R-:W0:Y:S01]  /*f660*/  MUFU.EX2 R14, R4 ;  /* 0x00000004000e7308 */ /* 0x000e220000000800 */
[----:B-1----:R-:W-:-:S01]  /*f670*/  FADD.FTZ R3, R15, R28 ;  /* 0x0000001c0f037221 */ /* 0x002fc20000010000 */
[----:B------:R-:W-:-:S06]  /*f680*/  FADD.FTZ R52, R52, R75 ;  /* 0x0000004b34347221 */ /* 0x000fcc0000010000 */
[----:B------:R-:W1:Y:S01]  /*f690*/  MUFU.EX2 R0, R73 ;  /* 0x0000004900007308 */ /* 0x000e620000000800 */
[----:B0-----:R-:W-:Y:S01]  /*f6a0*/  F2FP.SATFINITE.E4M3.F32.PACK_AB_MERGE_C R11, R14, R27, RZ ;  /* 0x0000001b0e0b723e */ /* 0x001fe200048070ff */
[----:B-1----:R-:W-:-:S03]  /*f6b0*/  FADD.FTZ R4, R0, R3 ;  /* 0x0000000300047221 */ /* 0x002fc60000010000 */
[----:B------:R-:W-:Y:S01]  /*f6c0*/  F2FP.SATFINITE.E4M3.F32.PACK_AB_MERGE_C R139, R0, R15, R11 ;  /* 0x0000000f008b723e */ /* 0x000fe2000480700b */
[----:B------:R-:W-:Y:S02]  /*f6d0*/  IMAD.IADD R15, R88, 0x1, R21 ;  /* 0x00000001580f7824 */ /* 0x000fe400078e0215 */
[----:B------:R-:W-:Y:S01]  /*f6e0*/  FADD.FTZ R3, R27, R4 ;  /* 0x000000041b037221 */ /* 0x000fe20000010000 */
[----:B------:R-:W-:-:S01]  /*f6f0*/  FADD.FTZ R4, R79, R52 ;  /* 0x000000344f047221 */ /* 0x000fc20000010000 */
[----:B------:R-:W-:Y:S02]  /*f700*/  VIADD R0, R89, 0xfffffffe ;  /* 0xfffffffe59007836 */ /* 0x000fe40000000000 */
[----:B------:R-:W-:-:S01]  /*f710*/  FADD.FTZ R3, R14, R3 ;  /* 0x000000030e037221 */ /* 0x000fc20000010000 */
        /* <DEDUP_REMOVED lines=13> */
.L_x_1393:
[----:B------:R-:W-:-:S13]  /*f7f0*/  ISETP.NE.AND P1, PT, R13, 0x1, PT ;  /* 0x000000010d00780c */ /* 0x000fda0003f25270 */
[----:B------:R-:W0:Y:S02]  /*f800*/  @P1 LDC.64 R14, c[0x0][0x9e8] ;  /* 0x00027a00ff0e1b82 */ /* 0x000e240000000a00 */
[----:B0-----:R-:W-:-:S05]  /*f810*/  @P1 IMAD.HI.U32 R14, R11, R14, RZ ;  /* 0x0000000e0b0e1227 */ /* 0x001fca00078e00ff */
[----:B------:R-:W-:-:S07]  /*f820*/  @P1 SHF.R.U32.HI R11, RZ, R15, R14 ;  /* 0x0000000fff0b1219 */ /* 0x000fce000001160e */
.L_x_1394:
[----:B------:R-:W-:Y:S05]  /*f830*/  BSYNC B0 ;  /* 0x0000000000007941 */ /* 0x000fea0003800000 */
.L_x_1392:
[----:B------:R-:W-:-:S05]  /*f840*/  IMAD R11, R11, R13, R13 ;  /* 0x0000000d0b0b7224 */ /* 0x000fca00078e020d */
[----:B------:R-:W-:-:S07]  /*f850*/  VIMNMX R12, R12, R11, PT ;  /* 0x0000000b0c0c7248 */ /* 0x000fce0003fe0100 */
.L_x_1391:
[----:B------:R-:W2:Y:S01]  /*f860*/  LDL R13, [R1+0x4c] ;  /* 0x00004c00010d7983 */ /* 0x000ea20000100800 */
[----:B------:R-:W-:Y:S01]  /*f870*/  SHF.R.S32.HI R11, RZ, 0x1f, R12 ;  /* 0x0000001fff0b7819 */ /* 0x000fe2000001140c */
[----:B------:R-:W-:Y:S01]  /*f880*/  ULDC UR46, c[0x0][0x9e4] ;  /* 0x00027900002e7ab9 */ /* 0x000fe20000000800 */
[----:B------:R-:W-:Y:S01]  /*f890*/  ULDC UR41, c[0x0][0x9e4] ;  /* 0x0002790000297ab9 */ /* 0x000fe20000000800 */
[----:B------:R-:W-:Y:S01]  /*f8a0*/  ULDC UR40, c[0x0][0x988] ;  /* 0x0002620000287ab9 */ /* 0x000fe20000000800 */
[----:B------:R-:W-:Y:S01]  /*f8b0*/  LEA.HI R11, R11, R12, RZ, 0x7 ;  /* 0x0000000c0b0b7211 */ /* 0x000fe200078f38ff */
[----:B------:R-:W-:Y:S01]  /*f8c0*/  ULDC UR45, c[0x0][0x988] ;  /* 0x00026200002d7ab9 */ /* 0x000fe20000000800 */
[----:B------:R-:W-:Y:S01]  /*f8d0*/  ULDC UR44, c[0x0][0x988] ;  /* 0x00026200002c7ab9 */ /* 0x000fe20000000800 */
[----:B------:R-:W-:Y:S01]  /*f8e0*/  ULDC UR39, c[0x0][0x9e0] ;  /* 0x0002780000277ab9 */ /* 0x000fe20000000800 */
[----:B------:R-:W-:Y:S01]  /*f8f0*/  SHF.R.S32.HI R11, RZ, 0x7, R11 ;  /* 0x00000007ff0b7819 */ /* 0x000fe2000001140b */
[----:B------:R-:W-:Y:S01]  /*f900*/  ULDC UR47, c[0x0][0x9e0] ;  /* 0x00027800002f7ab9 */ /* 0x000fe20000000800 */
[----:B------:R-:W-:Y:S01]  /*f910*/  BSSY B1, `(.L_x_1395) ;  /* 0x000039c000017945 */ /* 0x000fe20003800000 */
        /* <DEDUP_REMOVED lines=24> */
[----:B--2---:R-:W-:-:S04]  /*faa0*/  VIMNMX R13, R13, R11, !PT ;  /* 0x0000000b0d0d7248 */ /* 0x004fc80007fe0100 */
[----:B------:R-:W-:Y:S01]  /*fab0*/  ISETP.GE.AND P1, PT, R0, R13, PT ;  /* 0x0000000d0000720c */ /* 0x000fe20003f26270 */
[----:B------:R0:W-:-:S12]  /*fac0*/  STL [R1+0x38], R13 ;  /* 0x0000380d01007387 */ /* 0x0001d80000100800 */
[----:B0-----:R-:W-:Y:S05]  /*fad0*/  @!P1 BRA `(.L_x_1396) ;  /* 0x0000003400fc9947 */ /* 0x001fea0003800000 */
[----:B------:R-:W-:Y:S01]  /*fae0*/  BSSY B0, `(.L_x_1397) ;  /* 0x000037a000007945 */ /* 0x000fe20003800000 */
[----:B------:R-:W-:-:S07]  /*faf0*/  IMAD.MOV.U32 R135, RZ, RZ, RZ ;  /* 0x000000ffff877224 */ /* 0x000fce00078e00ff */
.L_x_1418:
[----:B------:R-:W-:-:S05]  /*fb00*/  VIADD R11, R19, 0x1 ;  /* 0x00000001130b7836 */ /* 0x000fca0000000000 */
[----:B------:R-:W-:-:S04]  /*fb10*/  ISETP.NE.AND P1, PT, R11, 0x2, PT ;  /* 0x000000020b00780c */ /* 0x000fc80003f25270 */
[----:B------:R-:W-:Y:S02]  /*fb20*/  SEL R13, RZ, 0x1, P1 ;  /* 0x00000001ff0d7807 */ /* 0x000fe40000800000 */
[----:B------:R-:W-:Y:S02]  /*fb30*/  SEL R11, R11, RZ, P1 ;  /* 0x000000ff0b0b7207 */ /* 0x000fe40000800000 */
[----:B------:R-:W-:Y:S01]  /*fb40*/  LOP3.LUT R20, R156, R13, RZ, 0x3c, !PT ;  /* 0x0000000d9c147212 */ /* 0x000fe200078e3cff */
[----:B------:R-:W-:Y:S06]  /*fb50*/  @!P0 BRA `(.L_x_1398) ;  /* 0x0000000000048947 */ /* 0x000fec0003800000 */
[----:B------:R-:W-:Y:S01]  /*fb60*/  BPT.TRAP 0x1 ;  /* 0x000000040000795c */ /* 0x000fe20000300000 */
.L_x_1398:
[----:B------:R-:W-:Y:S01]  /*fb70*/  IMAD R21, R11, 0x8, R18 ;  /* 0x000000080b157824 */ /* 0x000fe200078e0212 */
[----:B------:R-:W-:-:S04]  /*fb80*/  SHF.L.U32 R12, R20, 0x1f, RZ ;  /* 0x0000001f140c7819 */ /* 0x000fc800000006ff */
[----:B------:R0:W1:Y:S01]  /*fb90*/  SYNCS.PHASECHK.TRANS64.TRYWAIT P1, [R21+URZ+0x19c30], R12 ;  /* 0x019c300c150075a7 */ /* 0x000062000802017f */
[----:B------:R-:W-:Y:S05]  /*fba0*/  @!P0 BRA `(.L_x_1399) ;  /* 0x0000000000048947 */ /* 0x000fea0003800000 */
[----:B------:R-:W-:Y:S01]  /*fbb0*/  BPT.TRAP 0x1 ;  /* 0x000000040000795c */ /* 0x000fe20000300000 */
.L_x_1399:
[----:B------:R-:W-:Y:S01]  /*fbc0*/  BSSY B2, `(.L_x_1400) ;  /* 0x0000006000027945 */ /* 0x000fe20003800000 */
[----:B------:R-:W-:Y:S02]  /*fbd0*/  IMAD R14, R11, 0x300, R153 ;  /* 0x000003000b0e7824 */ /* 0x000fe400078e0299 */
[----:B------:R-:W-:Y:S01]  /*fbe0*/  IMAD.MOV.U32 R15, RZ, RZ, -0x3ffffff0 ;  /* 0xc0000010ff0f7424 */ /* 0x000fe200078e00ff */
[----:B-1----:R-:W-:Y:S06]  /*fbf0*/  @P1 BRA `(.L_x_1401) ;  /* 0x0000000000081947 */ /* 0x002fec0003800000 */
[----:B------:R-:W1:Y:S02]  /*fc00*/  SYNCS.PHASECHK.TRANS64.TRYWAIT P1, [R21+URZ+0x19c30], R12 ;  /* 0x019c300c150075a7 */ /* 0x000e64000802017f */
[----:B-1----:R-:W-:Y:S05]  /*fc10*/  @!P1 BRA `(.L_x_1402) ;  /* 0x00000144008c9947 */ /* 0x002fea0003800000 */
.L_x_1401:
[----:B------:R-:W-:Y:S05]  /*fc20*/  BSYNC B2 ;  /* 0x0000000000027941 */ /* 0x000fea0003800000 */
.L_x_1400:
[C---:B01----:R-:W-:Y:S01]  /*fc30*/  VIADD R12, R14.reuse, 0x100 ;  /* 0x000001000e0c7836 */ /* 0x043fe20000000000 */
[----:B------:R-:W-:Y:S01]  /*fc40*/  R2UR UR6, R14 ;  /* 0x000000000e0672ca */ /* 0x000fe200000e0000 */
[----:B------:R-:W-:Y:S01]  /*fc50*/  IMAD.MOV.U32 R13, RZ, RZ, -0x3ffffff0 ;  /* 0xc0000010ff0d7424 */ /* 0x000fe200078e00ff */
[----:B------:R-:W-:Y:S02]  /*fc60*/  R2UR UR7, R15 ;  /* 0x000000000f0772ca */ /* 0x000fe400000e0000 */
[----:B------:R-:W-:Y:S02]  /*fc70*/  R2UR UR4, R6 ;  /* 0x00000000060472ca */ /* 0x000fe400000e0000 */
[----:B------:R-:W-:Y:S01]  /*fc80*/  R2UR UR5, R7 ;  /* 0x00000000070572ca */ /* 0x000fe200000e0000 */
[----:B------:R-:W-:Y:S01]  /*fc90*/  WARPGROUP.ARRIVE ;  /* 0x00000000000079c5 */ /* 0x000fe20000000000 */
[----:B------:R-:W-:Y:S01]  /*fca0*/  R2UR UR10, R12 ;  /* 0x000000000c0a72ca */ /* 0x000fe200000e0000 */
[----:B------:R-:W-:Y:S01]  /*fcb0*/  VIADD R14, R14, 0x200 ;  /* 0x000002000e0e7836 */ /* 0x000fe20000000000 */
[----:B------:R-:W-:-:S02]  /*fcc0*/  R2UR UR11, R13 ;  /* 0x000000000d0b72ca */ /* 0x000fc400000e0000 */
[----:B------:R-:W2:Y:S01]  /*fcd0*/  LDL.64 R12, [R1] ;  /* 0x00000000010c7983 */ /* 0x000ea20000100a00 */
[----:B------:R-:W-:Y:S01]  /*fce0*/  IMAD.MOV.U32 R15, RZ, RZ, -0x3ffffff0 ;  /* 0xc0000010ff0f7424 */ /* 0x000fe200078e00ff */
[----:B------:R-:W-:Y:S02]  /*fcf0*/  R2UR UR14, R14 ;  /* 0x000000000e0e72ca */ /* 0x000fe400000e0000 */
[----:B------:R-:W-:Y:S02]  /*fd00*/  R2UR UR12, R8 ;  /* 0x00000000080c72ca */ /* 0x000fe400000e0000 */
[----:B------:R-:W-:Y:S01]  /*fd10*/  R2UR UR15, R15 ;  /* 0x000000000f0f72ca */ /* 0x000fe200000e0000 */
[----:B------:R-:W-:Y:S01]  /*fd20*/  QGMMA.64x128x32.F32.E4M3.E4M3 R24, gdesc[UR4], RZ, !UPT, gsb0 ;  /* 0x01e00000041879f3 */ /* 0x000fe2000c0008ff */
[----:B------:R-:W-:Y:S02]  /*fd30*/  R2UR UR13, R9 ;  /* 0x00000000090d72ca */ /* 0x000fe400000e0000 */
[----:B------:R-:W-:-:S02]  /*fd40*/  WARPGROUP.DEPBAR.LE gsb0, 0x0 ;  /* 0x00008000000079c5 */ /* 0x000fc40000010000 */
[----:B------:R-:W-:Y:S01]  /*fd50*/  WARPGROUP.ARRIVE ;  /* 0x00000000000079c5 */ /* 0x000fe20000000000 */
[----:B--2---:R-:W-:Y:S02]  /*fd60*/  R2UR UR8, R12 ;  /* 0x000000000c0872ca */ /* 0x004fe400000e0000 */
[----:B------:R-:W-:-:S13]  /*fd70*/  R2UR UR9, R13 ;  /* 0x000000000d0972ca */ /* 0x000fda00000e0000 */
[----:B------:R-:W-:Y:S03]  /*fd80*/  QGMMA.64x128x32.F32.E4M3.E4M3 R24, gdesc[UR8], R24, gsb0 ;  /* 0x01e00000081879f3 */ /* 0x000fe60008000818 */
[----:B------:R-:W-:Y:S02]  /*fd90*/  WARPGROUP.DEPBAR.LE gsb0, 0x0 ;  /* 0x00008000000079c5 */ /* 0x000fe40000010000 */
[----:B------:R-:W-:-:S07]  /*fda0*/  WARPGROUP.ARRIVE ;  /* 0x00000000000079c5 */ /* 0x000fce0000000000 */
[----:B------:R-:W-:Y:S03]  /*fdb0*/  QGMMA.64x128x32.F32.E4M3.E4M3 R24, gdesc[UR12], R24, gsb0 ;  /* 0x01e000000c1879f3 */ /* 0x000fe60008000818 */
[----:B------:R-:W-:Y:S02]  /*fdc0*/  WARPGROUP.DEPBAR.LE gsb0, 0x0 ;  /* 0x00008000000079c5 */ /* 0x000fe40000010000 */
[----:B------:R-:W-:Y:S05]  /*fdd0*/  @!P0 BRA `(.L_x_1403) ;  /* 0x0000000000048947 */ /* 0x000fea0003800000 */
[----:B------:R-:W-:Y:S01]  /*fde0*/  BPT.TRAP 0x1 ;  /* 0x000000040000795c */ /* 0x000fe20000300000 */
.L_x_1403:
[----:B------:R-:W-:Y:S01]  /*fdf0*/  SHF.L.U32 R12, R156, 0x1f, RZ ;  /* 0x0000001f9c0c7819 */ /* 0x000fe200000006ff */
[----:B------:R-:W-:-:S04]  /*fe00*/  IMAD R152, R19, 0x8, R18 ;  /* 0x0000000813987824 */ /* 0x000fc800078e0212 */
[----:B------:R0:W1:Y:S01]  /*fe10*/  SYNCS.PHASECHK.TRANS64.TRYWAIT P1, [R152+URZ+0x19c50], R12 ;  /* 0x019c500c980075a7 */ /* 0x000062000802017f */
[----:B------:R-:W-:Y:S05]  /*fe20*/  @!P0 BRA `(.L_x_1404) ;  /* 0x0000000000048947 */ /* 0x000fea0003800000 */
[----:B------:R-:W-:Y:S01]  /*fe30*/  BPT.TRAP 0x1 ;  /* 0x000000040000795c */ /* 0x000fe20000300000 */
.L_x_1404:
[----:B------:R-:W-:Y:S04]  /*fe40*/  BSSY B2, `(.L_x_1405) ;  /* 0x0000004000027945 */ /* 0x000fe80003800000 */
[----:B-1----:R-:W-:Y:S05]  /*fe50*/  @P1 BRA `(.L_x_1406) ;  /* 0x0000000000081947 */ /* 0x002fea0003800000 */
[----:B------:R-:W1:Y:S02]  /*fe60*/  SYNCS.PHASECHK.TRANS64.TRYWAIT P1, [R152+URZ+0x19c50], R12 ;  /* 0x019c500c980075a7 */ /* 0x000e64000802017f */
[----:B-1----:R-:W-:Y:S05]  /*fe70*/  @!P1 BRA `(.L_x_1407) ;  /* 0x0000014400089947 */ /* 0x002fea0003800000 */
.L_x_1406:
[----:B------:R-:W-:Y:S05]  /*fe80*/  BSYNC B2 ;  /* 0x0000000000027941 */ /* 0x000fea0003800000 */
.L_x_1405:
[----:B01----:R-:W-:Y:S01]  /*fe90*/  VIADD R12, R18, 0x3000 ;  /* 0x00003000120c7836 */ /* 0x003fe20000000000 */
[----:B------:R-:W-:Y:S01]  /*fea0*/  WARPGROUP.ARRIVE ;  /* 0x00000000000079c5 */ /* 0x000fe20000000000 */
[----:B------:R-:W-:Y:S02]  /*feb0*/  IMAD.MOV.U32 R13, RZ, RZ, 0x40000040 ;  /* 0x40000040ff0d7424 */ /* 0x000fe400078e00ff */
[----:B------:R-:W-:Y:S01]  /*fec0*/  IMAD.MOV.U32 R15, RZ, RZ, 0x40000040 ;  /* 0x40000040ff0f7424 */ /* 0x000fe200078e00ff */
[----:B------:R-:W-:Y:S02]  /*fed0*/  SHF.R.U32.HI R12, RZ, 0x4, R12 ;  /* 0x00000004ff0c7819 */ /* 0x000fe4000001160c */
[----:B------:R-:W-:Y:S01]  /*fee0*/  R2UR UR7, R13 ;  /* 0x000000000d0772ca */ /* 0x000fe200000e0000 */
[----:B------:R-:W-:Y:S01]  /*fef0*/  IMAD.MOV.U32 R13, RZ, RZ, 0x40000040 ;  /* 0x40000040ff0d7424 */ /* 0x000fe200078e00ff */
[----:B------:R-:W-:-:S04]  /*ff00*/  LOP3.LUT R12, R12, 0x3fff, RZ, 0xc0, !PT ;  /* 0x00003fff0c0c7812 */ /* 0x000fc800078ec0ff */
[----:B------:R-:W-:-:S05]  /*ff10*/  LOP3.LUT R12, R12, 0x10000, RZ, 0xfc, !PT ;  /* 0x000100000c0c7812 */ /* 0x000fca00078efcff */
[----:B------:R-:W-:-:S04]  /*ff20*/  IMAD R12, R19, 0x300, R12 ;  /* 0x00000300130c7824 */ /* 0x000fc800078e020c */
[C---:B------:R-:W-:Y:S01]  /*ff30*/  VIADD R14, R12.reuse, 0x2 ;  /* 0x000000020c0e7836 */ /* 0x040fe20000000000 */
[----:B------:R-:W-:-:S13]  /*ff40*/  R2UR UR6, R12 ;  /* 0x000000000c0672ca */ /* 0x000fda00000e0000 */
        /* <DEDUP_REMOVED lines=22> */
.L_x_1408:
[----:B------:R-:W2:Y:S01]  /*100b0*/  LDL R15, [R1+0x2c] ;  /* 0x00002c00010f7983 */ /* 0x000ea20000100800 */
[----:B------:R-:W0:Y:S03]  /*100c0*/  LDC R13, c[0x0][0x448] ;  /* 0x00011200ff0d7b82 */ /* 0x000e260000000800 */
[----:B------:R-:W2:Y:S04]  /*100d0*/  LDL R12, [R1+0x48] ;  /* 0x00004800010c7983 */ /* 0x000ea80000100800 */
[----:B------:R-:W3:Y:S04]  /*100e0*/  LDL R140, [R1+0xc] ;  /* 0x00000c00018c7983 */ /* 0x000ee80000100800 */
[----:B------:R-:W4:Y:S04]  /*100f0*/  LDL R141, [R1+0x10] ;  /* 0x00001000018d7983 */ /* 0x000f280000100800 */
[----:B------:R-:W5:Y:S01]  /*10100*/  LDL R142, [R1+0x8] ;  /* 0x00000800018e7983 */ /* 0x000f620000100800 */
[----:B0-----:R-:W-:-:S13]  /*10110*/  ISETP.NE.AND P1, PT, R13, 0x1, PT ;  /* 0x000000010d00780c */ /* 0x001fda0003f25270 */
[----:B------:R-:W0:Y:S08]  /*10120*/  @P1 LDC R14, c[0x0][0x44c] ;  /* 0x00011300ff0e1b82 */ /* 0x000e300000000800 */
[----:B------:R-:W1:Y:S01]  /*10130*/  @P1 LDC R13, c[0x0][0x450] ;  /* 0x00011400ff0d1b82 */ /* 0x000e620000000800 */
[----:B------:R-:W-:Y:S02]  /*10140*/  VIADD R21, R21, 0x19c40 ;  /* 0x00019c4015157836 */ /* 0x000fe40000000000 */
        /* <DEDUP_REMOVED lines=12> */
[----:B------:R-:W-:Y:S01]  /*10210*/  LOP3.LUT P5, RZ, R22, 0x20, RZ, 0xc0, !PT ;  /* 0x0000002016ff7812 */ /* 0x000fe200078ac0ff */
        /* <DEDUP_REMOVED lines=14> */
[----:B-1----:R-:W-:Y:S01]  /*10300*/  @P1 SHF.R.U32.HI R12, RZ, R13, R14 ;  /* 0x0000000dff0c1219 */ /* 0x002fe2000001160e */
        /* <DEDUP_REMOVED lines=41> */
[----:B------:R-:W0:Y:S01]  /*105a0*/  SHFL.IDX PT, R138, R12, RZ, 0x1c1f ;  /* 0x001c1fff0c8a7589 */ /* 0x000e2200000e0000 */
[----:B------:R-:W-:-:S02]  /*105b0*/  IMAD.SHL.U32 R82, R0, 0x80, RZ ;  /* 0x0000008000527824 */ /* 0x000fc400078e00ff */
[C---:B------:R-:W-:Y:S01]  /*105c0*/  FMUL.FTZ R30, R2.reuse, R34 ;  /* 0x00000022021e7220 */ /* 0x040fe20000410000 */
[----:B------:R-:W-:Y:S01]  /*105d0*/  FMUL.FTZ R69, R2, R71 ;  /* 0x0000004702457220 */ /* 0x000fe20000410000 */
[----:B---3--:R-:W-:Y:S01]  /*105e0*/  PRMT R21, R140, 0x654, R21 ;  /* 0x000006548c157816 */ /* 0x008fe20000000015 */
[C---:B------:R-:W-:Y:S01]  /*105f0*/  FMUL.FTZ R34, R2.reuse, R38 ;  /* 0x0000002602227220 */ /* 0x040fe20000410000 */
[C---:B------:R-:W-:Y:S01]  /*10600*/  FMUL.FTZ R71, R2.reuse, R73 ;  /* 0x0000004902477220 */ /* 0x040fe20000410000 */
[C---:B------:R-:W-:Y:S01]  /*10610*/  FMUL.FTZ R38, R2.reuse, R42 ;  /* 0x0000002a02267220 */ /* 0x040fe20000410000 */
[C---:B------:R-:W-:Y:S01]  /*10620*/  FMUL.FTZ R73, R2.reuse, R75 ;  /* 0x0000004b02497220 */ /* 0x040fe20000410000 */
[C---:B------:R-:W-:Y:S01]  /*10630*/  FMUL.FTZ R42, R2.reuse, R46 ;  /* 0x0000002e022a7220 */ /* 0x040fe20000410000 */
[C---:B------:R-:W-:Y:S01]  /*10640*/  FMUL.FTZ R75, R2.reuse, R79 ;  /* 0x0000004f024b7220 */ /* 0x040fe20000410000 */
[----:B------:R-:W-:Y:S01]  /*10650*/  FMUL.FTZ R79, R2, R83 ;  /* 0x00000053024f7220 */ /* 0x000fe20000410000 */
[----:B------:R1:W-:Y:S01]  /*10660*/  SYNCS.ARRIVE.TRANS64.RED.A1T0 RZ, [R21+URZ], RZ ;  /* 0x000000ff15ff79a7 */ /* 0x0003e2000810043f */
[----:B------:R-:W-:Y:S01]  /*10670*/  IADD3 R46, -R82, 0x1, RZ ;  /* 0x00000001522e7810 */ /* 0x000fe20007ffe1ff */
[C---:B------:R-:W-:Y:S01]  /*10680*/  FMUL.FTZ R83, R2.reuse, R87 ;  /* 0x0000005702537220 */ /* 0x040fe20000410000 */
[----:B-1----:R-:W-:-:S03]  /*10690*/  FMUL.FTZ R21, R2, R86 ;  /* 0x0000005602157220 */ /* 0x002fc60000410000 */
[----:B----4-:R-:W-:Y:S01]  /*106a0*/  IMAD R46, R141, -0x2, R46 ;  /* 0xfffffffe8d2e7824 */ /* 0x010fe200078e022e */
[----:B------:R-:W1:Y:S04]  /*106b0*/  MUFU.TANH R13, R13 ;  /* 0x0000000d000d7308 */ /* 0x000e680000002400 */
[----:B-----5:R-:W-:-:S04]  /*106c0*/  IADD3 R46, -R157, R46, R142 ;  /* 0x0000002e9d2e7210 */ /* 0x020fc80007ffe18e */
[----:B------:R-:W2:Y:S08]  /*106d0*/  MUFU.TANH R14, R14 ;  /* 0x0000000e000e7308 */ /* 0x000eb00000002400 */
        /* <DEDUP_REMOVED lines=48> */
[----:B------:R-:W1:Y:S08]  /*109e0*/  MUFU.TANH R21, R21 ;  /* 0x0000001500157308 */ /* 0x000e700000002400 */
[----:B------:R-:W1:Y:S01]  /*109f0*/  MUFU.TANH R83, R83 ;  /* 0x0000005300537308 */ /* 0x000e620000002400 */
[----:B------:R-:W-:-:S02]  /*10a00*/  VIADD R86, R46, UR39 ;  /* 0x000000272e567c36 */ /* 0x000fc40008000000 */
[----:B------:R-:W-:Y:S02]  /*10a10*/  VIADD R87, R46, UR36 ;  /* 0x000000242e577c36 */ /* 0x000fe40008000000 */
[--C-:B0-----:R-:W-:Y:S02]  /*10a20*/  IMAD.IADD R136, R86, 0x1, R138.reuse ;  /* 0x0000000156887824 */ /* 0x101fe400078e028a */
[----:B------:R-:W-:Y:S01]  /*10a30*/  IMAD.IADD R137, R87, 0x1, R138 ;  /* 0x0000000157897824 */ /* 0x000fe200078e028a */
[----:B--234-:R-:W-:Y:S06]  /*10a40*/  @!P5 BRA `(.L_x_1409) ;  /* 0x000000000058d947 */ /* 0x01cfec0003800000 */
[----:B------:R-:W-:Y:S01]  /*10a50*/  IADD3 R138, -R157, R142, R138 ;  /* 0x0000008e9d8a7210 */ /* 0x000fe20007ffe18a */
[----:B------:R-:W-:Y:S03]  /*10a60*/  BSSY B2, `(.L_x_1410) ;  /* 0x0000010000027945 */ /* 0x000fe60003800000 */
        /* <DEDUP_REMOVED lines=10> */
.L_x_1411:
[----:B------:R-:W-:-:S05]  /*10b10*/  IMAD.U32 R139, RZ, RZ, UR46 ;  /* 0x0000002eff8b7e24 */ /* 0x000fca000f8e00ff */
[----:B------:R-:W-:-:S13]  /*10b20*/  ISETP.NE.AND P1, PT, R139, 0x1, PT ;  /* 0x000000018b00780c */ /* 0x000fda0003f25270 */
[----:B------:R-:W0:Y:S02]  /*10b30*/  @P1 LDC.64 R46, c[0x0][0x9e8] ;  /* 0x00027a00ff2e1b82 */ /* 0x000e240000000a00 */
[----:B0-----:R-:W-:-:S05]  /*10b40*/  @P1 IMAD.HI.U32 R46, R138, R46, RZ ;  /* 0x0000002e8a2e1227 */ /* 0x001fca00078e00ff */
[----:B------:R-:W-:-:S07]  /*10b50*/  @P1 SHF.R.U32.HI R138, RZ, R47, R46 ;  /* 0x0000002fff8a1219 */ /* 0x000fce000001162e */
.L_x_1412:
[----:B------:R-:W-:Y:S05]  /*10b60*/  BSYNC B2 ;  /* 0x0000000000027941 */ /* 0x000fea0003800000 */
.L_x_1410:
[----:B------:R-:W-:-:S04]  /*10b70*/  IMAD R138, R138, R139, -R82 ;  /* 0x0000008b8a8a7224 */ /* 0x000fc800078e0a52 */
[----:B------:R-:W-:-:S05]  /*10b80*/  IMAD R138, R141, -0x2, R138 ;  /* 0xfffffffe8d8a7824 */ /* 0x000fca00078e028a */
[----:B------:R-:W-:Y:S02]  /*10b90*/  VIMNMX R137, R137, R138, !PT ;  /* 0x0000008a89897248 */ /* 0x000fe40007fe0100 */
[----:B------:R-:W-:-:S07]  /*10ba0*/  VIADDMNMX R136, R138, R139, R136, PT ;  /* 0x0000008b8a887246 */ /* 0x000fce0003800188 */
.L_x_1409:
[----:B------:R-:W-:Y:S01]  /*10bb0*/  ISETP.GT.AND P1, PT, R0, -0x1, PT ;  /* 0xffffffff0000780c */ /* 0x000fe20003f24270 */
[----:B------:R-:W0:Y:S03]  /*10bc0*/  SHFL.IDX PT, R12, R12, 0x1, 0x1c1f ;  /* 0x003c1f000c0c7f89 */ /* 0x000e2600000e0000 */
[C---:B------:R-:W-:Y:S02]  /*10bd0*/  ISETP.GT.AND P3, PT, R137.reuse, RZ, P1 ;  /* 0x000000ff8900720c */ /* 0x040fe40000f64270 */
[----:B------:R-:W-:Y:S02]  /*10be0*/  ISETP.GT.AND P4, PT, R137, 0x1, P1 ;  /* 0x000000018900780c */ /* 0x000fe40000f84270 */
[C---:B------:R-:W-:Y:S02]  /*10bf0*/  ISETP.LT.OR P3, PT, R136.reuse, 0x1, P3 ;  /* 0x000000018800780c */ /* 0x040fe40001f61670 */
[----:B------:R-:W-:-:S02]  /*10c00*/  ISETP.LT.OR P4, PT, R136, 0x2, P4 ;  /* 0x000000028800780c */ /* 0x000fc40002781670 */
[----:B-1----:R-:W-:Y:S02]  /*10c10*/  FSEL R46, R13, -INF , !P3 ;  /* 0xff8000000d2e7808 */ /* 0x002fe40005800000 */
[----:B------:R-:W-:Y:S02]  /*10c20*/  FSEL R14, R14, -INF , !P4 ;  /* 0xff8000000e0e7808 */ /* 0x000fe40006000000 */
[C---:B------:R-:W-:Y:S02]  /*10c30*/  ISETP.GT.AND P2, PT, R137.reuse, 0x8, P1 ;  /* 0x000000088900780c */ /* 0x040fe40000f44270 */
[C---:B------:R-:W-:Y:S02]  /*10c40*/  ISETP.GT.AND P3, PT, R137.reuse, 0x9, P1 ;  /* 0x000000098900780c */ /* 0x040fe40000f64270 */
[----:B------:R-:W-:Y:S02]  /*10c50*/  ISETP.GT.AND P4, PT, R137, 0x10, P1 ;  /* 0x000000108900780c */ /* 0x000fe40000f84270 */
[----:B------:R-:W-:-:S02]  /*10c60*/  ISETP.LT.OR P2, PT, R136, 0x9, P2 ;  /* 0x000000098800780c */ /* 0x000fc40001741670 */
[----:B------:R-:W-:Y:S01]  /*10c70*/  ISETP.LT.OR P3, PT, R136, 0xa, P3 ;  /* 0x0000000a8800780c */ /* 0x000fe20001f61670 */
[--C-:B0-----:R-:W-:Y:S01]  /*10c80*/  IMAD.IADD R86, R86, 0x1, R12.reuse ;  /* 0x0000000156567824 */ /* 0x101fe200078e020c */
[----:B------:R-:W-:Y:S01]  /*10c90*/  ISETP.LT.OR P4, PT, R136, 0x11, P4 ;  /* 0x000000118800780c */ /* 0x000fe20002781670 */
[----:B------:R-:W-:Y:S01]  /*10ca0*/  IMAD.IADD R87, R87, 0x1, R12 ;  /* 0x0000000157577824 */ /* 0x000fe200078e020c */
[----:B------:R-:W-:Y:S02]  /*10cb0*/  FSEL R24, R24, -INF , !P2 ;  /* 0xff80000018187808 */ /* 0x000fe40005000000 */
[----:B------:R-:W-:Y:S02]  /*10cc0*/  FSEL R25, R25, -INF , !P3 ;  /* 0xff80000019197808 */ /* 0x000fe40005800000 */
[----:B------:R-:W-:Y:S02]  /*10cd0*/  FSEL R28, R28, -INF , !P4 ;  /* 0xff8000001c1c7808 */ /* 0x000fe40006000000 */
[----:B------:R-:W-:-:S02]  /*10ce0*/  ISETP.GT.AND P2, PT, R137, 0x11, P1 ;  /* 0x000000118900780c */ /* 0x000fc40000f44270 */
[C---:B------:R-:W-:Y:S02]  /*10cf0*/  ISETP.GT.AND P3, PT, R137.reuse, 0x18, P1 ;  /* 0x000000188900780c */ /* 0x040fe40000f64270 */
[----:B------:R-:W-:Y:S02]  /*10d00*/  ISETP.GT.AND P4, PT, R137, 0x19, P1 ;  /* 0x000000198900780c */ /* 0x000fe40000f84270 */
[C---:B------:R-:W-:Y:S02]  /*10d10*/  ISETP.LT.OR P2, PT, R136.reuse, 0x12, P2 ;  /* 0x000000128800780c */ /* 0x040fe40001741670 */
[C---:B------:R-:W-:Y:S02]  /*10d20*/  ISETP.LT.OR P3, PT, R136.reuse, 0x19, P3 ;  /* 0x000000198800780c */ /* 0x040fe40001f61670 */
[----:B------:R-:W-:Y:S02]  /*10d30*/  ISETP.LT.OR P4, PT, R136, 0x1a, P4 ;  /* 0x0000001a8800780c */ /* 0x000fe40002781670 */
[----:B------:R-:W-:-:S02]  /*10d40*/  FSEL R29, R29, -INF , !P2 ;  /* 0xff8000001d1d7808 */ /* 0x000fc40005000000 */
[----:B------:R-:W-:Y:S02]  /*10d50*/  FSEL R32, R32, -INF , !P3 ;  /* 0xff80000020207808 */ /* 0x000fe40005800000 */
[----:B------:R-:W-:Y:S02]  /*10d60*/  FSEL R33, R33, -INF , !P4 ;  /* 0xff80000021217808 */ /* 0x000fe40006000000 */
[C---:B------:R-:W-:Y:S02]  /*10d70*/  ISETP.GT.AND P2, PT, R137.reuse, 0x20, P1 ;  /* 0x000000208900780c */ /* 0x040fe40000f44270 */
[C---:B------:R-:W-:Y:S02]  /*10d80*/  ISETP.GT.AND P3, PT, R137.reuse, 0x21, P1 ;  /* 0x000000218900780c */ /* 0x040fe40000f64270 */
[----:B------:R-:W-:Y:S02]  /*10d90*/  ISETP.GT.AND P4, PT, R137, 0x28, P1 ;  /* 0x000000288900780c */ /* 0x000fe40000f84270 */
[----:B------:R-:W-:-:S02]  /*10da0*/  ISETP.LT.OR P2, PT, R136, 0x21, P2 ;  /* 0x000000218800780c */ /* 0x000fc40001741670 */
[C---:B------:R-:W-:Y:S02]  /*10db0*/  ISETP.LT.OR P3, PT, R136.reuse, 0x22, P3 ;  /* 0x000000228800780c */ /* 0x040fe40001f61670 */
[----:B------:R-:W-:Y:S02]  /*10dc0*/  ISETP.LT.OR P4, PT, R136, 0x29, P4 ;  /* 0x000000298800780c */ /* 0x000fe40002781670 */
        /* <DEDUP_REMOVED lines=65> */
[----:B------:R-:W-:Y:S01]  /*111e0*/  FSEL R85, R85, -INF , !P4 ;  /* 0xff80000055557808 */ /* 0x000fe20006000000 */
[----:B------:R-:W-:Y:S06]  /*111f0*/  @!P5 BRA `(.L_x_1413) ;  /* 0x000000000058d947 */ /* 0x000fec0003800000 */
        /* <DEDUP_REMOVED lines=12> */
.L_x_1415:
[----:B------:R-:W-:-:S05]  /*112c0*/  IMAD.U32 R136, RZ, RZ, UR46 ;  /* 0x0000002eff887e24 */ /* 0x000fca000f8e00ff */
[----:B------:R-:W-:-:S13]  /*112d0*/  ISETP.NE.AND P2, PT, R136, 0x1, PT ;  /* 0x000000018800780c */ /* 0x000fda0003f45270 */
[----:B------:R-:W0:Y:S02]  /*112e0*/  @P2 LDC.64 R12, c[0x0][0x9e8] ;  /* 0x00027a00ff0c2b82 */ /* 0x000e240000000a00 */
[----:B0-----:R-:W-:-:S05]  /*112f0*/  @P2 IMAD.HI.U32 R12, R47, R12, RZ ;  /* 0x0000000c2f0c2227 */ /* 0x001fca00078e00ff */
[----:B------:R-:W-:-:S07]  /*11300*/  @P2 SHF.R.U32.HI R47, RZ, R13, R12 ;  /* 0x0000000dff2f2219 */ /* 0x000fce000001160c */
.L_x_1416:
[----:B------:R-:W-:Y:S05]  /*11310*/  BSYNC B2 ;  /* 0x0000000000027941 */ /* 0x000fea0003800000 */
.L_x_1414:
[----:B------:R-:W-:-:S04]  /*11320*/  IMAD R47, R47, R136, -R82 ;  /* 0x000000882f2f7224 */ /* 0x000fc800078e0a52 */
[----:B------:R-:W-:-:S05]  /*11330*/  IMAD R47, R141, -0x2, R47 ;  /* 0xfffffffe8d2f7824 */ /* 0x000fca00078e022f */
[----:B------:R-:W-:Y:S02]  /*11340*/  VIMNMX R87, R87, R47, !PT ;  /* 0x0000002f57577248 */ /* 0x000fe40007fe0100 */
[----:B------:R-:W-:-:S07]  /*11350*/  VIADDMNMX R86, R47, R136, R86, PT ;  /* 0x000000882f567246 */ /* 0x000fce0003800156 */
.L_x_1413:
[----:B------:R-:W-:Y:S02]  /*11360*/  FMNMX.FTZ R13, R46, R5, !PT ;  /* 0x000000052e0d7209 */ /* 0x000fe40007810000 */
[C---:B------:R-:W-:Y:S02]  /*11370*/  ISETP.GT.AND P4, PT, R87.reuse, 0x1, P1 ;  /* 0x000000015700780c */ /* 0x040fe40000f84270 */
[----:B------:R-:W-:Y:S02]  /*11380*/  FMNMX.FTZ R13, R14, R13, !PT ;  /* 0x0000000d0e0d7209 */ /* 0x000fe40007810000 */
[C---:B------:R-:W-:Y:S02]  /*11390*/  ISETP.GT.AND P2, PT, R87.reuse, 0x8, P1 ;  /* 0x000000085700780c */ /* 0x040fe40000f44270 */
[----:B------:R-:W-:Y:S02]  /*113a0*/  ISETP.GT.AND P3, PT, R87, 0x9, P1 ;  /* 0x000000095700780c */ /* 0x000fe40000f64270 */
[----:B------:R-:W-:-:S02]  /*113b0*/  FMNMX.FTZ R13, R24, R13, !PT ;  /* 0x0000000d180d7209 */ /* 0x000fc40007810000 */
[C---:B------:R-:W-:Y:S02]  /*113c0*/  ISETP.LT.OR P4, PT, R86.reuse, 0x2, P4 ;  /* 0x000000025600780c */ /* 0x040fe40002781670 */
[C---:B------:R-:W-:Y:S02]  /*113d0*/  ISETP.LT.OR P2, PT, R86.reuse, 0x9, P2 ;  /* 0x000000095600780c */ /* 0x040fe40001741670 */
[----:B------:R-:W-:Y:S02]  /*113e0*/  ISETP.LT.OR P3, PT, R86, 0xa, P3 ;  /* 0x0000000a5600780c */ /* 0x000fe40001f61670 */
[----:B------:R-:W-:Y:S02]  /*113f0*/  FMNMX.FTZ R13, R25, R13, !PT ;  /* 0x0000000d190d7209 */ /* 0x000fe40007810000 */
[----:B------:R-:W-:Y:S02]  /*11400*/  FSEL R19, R19, -INF , !P4 ;  /* 0xff80000013137808 */ /* 0x000fe40006000000 */
[----:B------:R-:W-:-:S02]  /*11410*/  FSEL R12, R26, -INF , !P2 ;  /* 0xff8000001a0c7808 */ /* 0x000fc40005000000 */
[----:B------:R-:W-:Y:S02]  /*11420*/  FSEL R27, R27, -INF , !P3 ;  /* 0xff8000001b1b7808 */ /* 0x000fe40005800000 */
[----:B------:R-:W-:Y:S02]  /*11430*/  FMNMX.FTZ R13, R28, R13, !PT ;  /* 0x0000000d1c0d7209 */ /* 0x000fe40007810000 */
[C---:B------:R-:W-:Y:S02]  /*11440*/  ISETP.GT.AND P4, PT, R87.reuse, 0x10, P1 ;  /* 0x000000105700780c */ /* 0x040fe40000f84270 */
        /* <DEDUP_REMOVED lines=10> */
[C---:B------:R-:W-:Y:S02]  /*114f0*/  ISETP.GT.AND P4, PT, R87.reuse, 0x19, P1 ;  /* 0x000000195700780c */ /* 0x040fe40000f84270 */
[C---:B------:R-:W-:Y:S02]  /*11500*/  ISETP.GT.AND P2, PT, R87.reuse, 0x20, P1 ;  /* 0x000000205700780c */ /* 0x040fe40000f44270 */
[----:B------:R-:W-:Y:S02]  /*11510*/  ISETP.GT.AND P3, PT, R87, 0x21, P1 ;  /* 0x000000215700780c */ /* 0x000fe40000f64270 */
[----:B------:R-:W-:Y:S02]  /*11520*/  FMNMX.FTZ R13, R33, R13, !PT ;  /* 0x0000000d210d7209 */ /* 0x000fe40007810000 */
[----:B------:R-:W-:-:S02]  /*11530*/  ISETP.LT.OR P4, PT, R86, 0x1a, P4 ;  /* 0x0000001a5600780c */ /* 0x000fc40002781670 */
[C---:B------:R-:W-:Y:S02]  /*11540*/  ISETP.LT.OR P2, PT, R86.reuse, 0x21, P2 ;  /* 0x000000215600780c */ /* 0x040fe40001741670 */
[----:B------:R-:W-:Y:S02]  /*11550*/  ISETP.LT.OR P3, PT, R86, 0x22, P3 ;  /* 0x000000225600780c */ /* 0x000fe40001f61670 */
[----:B------:R-:W-:Y:S02]  /*11560*/  FMNMX.FTZ R13, R36, R13, !PT ;  /* 0x0000000d240d7209 */ /* 0x000fe40007810000 */
[----:B------:R-:W-:Y:S02]  /*11570*/  FSEL R35, R35, -INF , !P4 ;  /* 0xff80000023237808 */ /* 0x000fe40006000000 */
[----:B------:R-:W-:Y:S02]  /*11580*/  FSEL R38, R38, -INF , !P2 ;  /* 0xff80000026267808 */ /* 0x000fe40005000000 */
[----:B------:R-:W-:-:S02]  /*11590*/  FSEL R39, R39, -INF , !P3 ;  /* 0xff80000027277808 */ /* 0x000fc40005800000 */
[C---:B------:R-:W-:Y:S02]  /*115a0*/  ISETP.GT.AND P4, PT, R87.reuse, 0x28, P1 ;  /* 0x000000285700780c */ /* 0x040fe40000f84270 */
[C---:B------:R-:W-:Y:S02]  /*115b0*/  ISETP.GT.AND P2, PT, R87.reuse, 0x29, P1 ;  /* 0x000000295700780c */ /* 0x040fe40000f44270 */
[----:B------:R-:W-:Y:S02]  /*115c0*/  ISETP.GT.AND P3, PT, R87, 0x30, P1 ;  /* 0x000000305700780c */ /* 0x000fe40000f64270 */
[----:B------:R-:W-:Y:S02]  /*115d0*/  FMNMX.FTZ R13, R37, R13, !PT ;  /* 0x0000000d250d7209 */ /* 0x000fe40007810000 */
[C---:B------:R-:W-:Y:S02]  /*115e0*/  ISETP.LT.OR P4, PT, R86.reuse, 0x29, P4 ;  /* 0x000000295600780c */ /* 0x040fe40002781670 */
[----:B------:R-:W-:-:S02]  /*115f0*/  ISETP.LT.OR P2, PT, R86, 0x2a, P2 ;  /* 0x0000002a5600780c */ /* 0x000fc40001741670 */
[----:B------:R-:W-:Y:S02]  /*11600*/  ISETP.LT.OR P3, PT, R86, 0x31, P3 ;  /* 0x000000315600780c */ /* 0x000fe40001f61670 */
[----:B------:R-:W-:Y:S02]  /*11610*/  FMNMX.FTZ R13, R40, R13, !PT ;  /* 0x0000000d280d7209 */ /* 0x000fe40007810000 */
[----:B------:R-:W-:Y:S02]  /*11620*/  FSEL R42, R42, -INF , !P4 ;  /* 0xff8000002a2a7808 */ /* 0x000fe40006000000 */
[----:B------:R-:W-:Y:S02]  /*11630*/  FSEL R43, R43, -INF , !P2 ;  /* 0xff8000002b2b7808 */ /* 0x000fe40005000000 */
[----:B------:R-:W-:Y:S02]  /*11640*/  FSEL R48, R48, -INF , !P3 ;  /* 0xff80000030307808 */ /* 0x000fe40005800000 */
[----:B------:R-:W-:-:S02]  /*11650*/  ISETP.GT.AND P4, PT, R87, 0x31, P1 ;  /* 0x000000315700780c */ /* 0x000fc40000f84270 */
[C---:B------:R-:W-:Y:S02]  /*11660*/  ISETP.GT.AND P2, PT, R87.reuse, 0x38, P1 ;  /* 0x000000385700780c */ /* 0x040fe40000f44270 */
[----:B------:R-:W-:Y:S02]  /*11670*/  ISETP.GT.AND P3, PT, R87, 0x39, P1 ;  /* 0x000000395700780c */ /* 0x000fe40000f64270 */
[----:B------:R-:W-:Y:S02]  /*11680*/  FMNMX.FTZ R13, R41, R13, !PT ;  /* 0x0000000d290d7209 */ /* 0x000fe40007810000 */
[C---:B------:R-:W-:Y:S02]  /*11690*/  ISETP.LT.OR P4, PT, R86.reuse, 0x32, P4 ;  /* 0x000000325600780c */ /* 0x040fe40002781670 */
[C---:B------:R-:W-:Y:S02]  /*116a0*/  ISETP.LT.OR P2, PT, R86.reuse, 0x39, P2 ;  /* 0x000000395600780c */ /* 0x040fe40001741670 */
[----:B------:R-:W-:-:S02]  /*116b0*/  ISETP.LT.OR P3, PT, R86, 0x3a, P3 ;  /* 0x0000003a5600780c */ /* 0x000fc40001f61670 */
[----:B------:R-:W-:Y:S02]  /*116c0*/  FMNMX.FTZ R13, R44, R13, !PT ;  /* 0x0000000d2c0d7209 */ /* 0x000fe40007810000 */
[----:B------:R-:W-:Y:S02]  /*116d0*/  FSEL R49, R49, -INF , !P4 ;  /* 0xff80000031317808 */ /* 0x000fe40006000000 */
[----:B------:R-:W-:Y:S02]  /*116e0*/  FSEL R52, R52, -INF , !P2 ;  /* 0xff80000034347808 */ /* 0x000fe40005000000 */
[----:B------:R-:W-:Y:S02]  /*116f0*/  FSEL R53, R53, -INF , !P3 ;  /* 0xff80000035357808 */ /* 0x000fe40005800000 */
[----:B------:R-:W-:Y:S02]  /*11700*/  FMNMX.FTZ R13, R45, R13, !PT ;  /* 0x0000000d2d0d7209 */ /* 0x000fe40007810000 */
[----:B------:R-:W-:-:S02]  /*11710*/  LOP3.LUT R22, R22, 0xdfffffff, RZ, 0xc0, !PT ;  /* 0xdfffffff16167812 */ /* 0x000fc400078ec0ff */
[C---:B------:R-:W-:Y:S02]  /*11720*/  ISETP.GT.AND P4, PT, R87.reuse, 0x40, P1 ;  /* 0x000000405700780c */ /* 0x040fe40000f84270 */
[C---:B------:R-:W-:Y:S02]  /*11730*/  ISETP.GT.AND P2, PT, R87.reuse, 0x41, P1 ;  /* 0x000000415700780c */ /* 0x040fe40000f44270 */
[----:B------:R-:W-:Y:S02]  /*11740*/  ISETP.GT.AND P3, PT, R87, 0x48, P1 ;  /* 0x000000485700780c */ /* 0x000fe40000f64270 */
[----:B------:R-:W-:Y:S02]  /*11750*/  FMNMX.FTZ R13, R50, R13, !PT ;  /* 0x0000000d320d7209 */ /* 0x000fe40007810000 */
[----:B------:R-:W-:Y:S02]  /*11760*/  @P0 LOP3.LUT R22, R22, 0x20000000, RZ, 0xfc, !PT ;  /* 0x2000000016160812 */ /* 0x000fe400078efcff */
[----:B------:R-:W-:-:S02]  /*11770*/  ISETP.LT.OR P4, PT, R86, 0x41, P4 ;  /* 0x000000415600780c */ /* 0x000fc40002781670 */
[C---:B------:R-:W-:Y:S02]  /*11780*/  ISETP.LT.OR P2, PT, R86.reuse, 0x42, P2 ;  /* 0x000000425600780c */ /* 0x040fe40001741670 */
[----:B------:R-:W-:Y:S02]  /*11790*/  ISETP.LT.OR P3, PT, R86, 0x49, P3 ;  /* 0x000000495600780c */ /* 0x000fe40001f61670 */
[----:B------:R-:W-:Y:S02]  /*117a0*/  ISETP.GT.AND P0, PT, R87, 0x61, P1 ;  /* 0x000000615700780c */ /* 0x000fe40000f04270 */
        /* <DEDUP_REMOVED lines=11> */
[----:B------:R-:W-:Y:S02]  /*11860*/  LOP3.LUT R22, R22, 0x7fffffff, RZ, 0xc0, !PT ;  /* 0x7fffffff16167812 */ /* 0x000fe400078ec0ff */
[----:B------:R-:W-:Y:S02]  /*11870*/  FMNMX.FTZ R13, R55, R13, !PT ;  /* 0x0000000d370d7209 */ /* 0x000fe40007810000 */
[----:B------:R-:W-:Y:S02]  /*11880*/  FSEL R61, R61, -INF , !P4 ;  /* 0xff8000003d3d7808 */ /* 0x000fe40006000000 */
[----:B------:R-:W-:-:S02]  /*11890*/  FSEL R64, R64, -INF , !P2 ;  /* 0xff80000040407808 */ /* 0x000fc40005000000 */
[----:B------:R-:W-:Y:S02]  /*118a0*/  FSEL R65, R65, -INF , !P3 ;  /* 0xff80000041417808 */ /* 0x000fe40005800000 */
[C---:B------:R-:W-:Y:S02]  /*118b0*/  ISETP.GT.AND P4, PT, R87.reuse, 0x58, P1 ;  /* 0x000000585700780c */ /* 0x040fe40000f84270 */
[C---:B------:R-:W-:Y:S02]  /*118c0*/  ISETP.GT.AND P2, PT, R87.reuse, 0x59, P1 ;  /* 0x000000595700780c */ /* 0x040fe40000f44270 */
[C---:B------:R-:W-:Y:S02]  /*118d0*/  ISETP.GT.AND P3, PT, R87.reuse, 0x60, P1 ;  /* 0x000000605700780c */ /* 0x040fe40000f64270 */
[----:B------:R-:W-:Y:S02]  /*118e0*/  @P0 LOP3.LUT R22, R22, 0x80000000, RZ, 0xfc, !PT ;  /* 0x8000000016160812 */ /* 0x000fe400078efcff */
[----:B------:R-:W-:-:S02]  /*118f0*/  ISETP.GT.AND P0, PT, R87, RZ, P1 ;  /* 0x000000ff5700720c */ /* 0x000fc40000f04270 */
[----:B------:R-:W-:Y:S02]  /*11900*/  FMNMX.FTZ R13, R58, R13, !PT ;  /* 0x0000000d3a0d7209 */ /* 0x000fe40007810000 */
[C---:B------:R-:W-:Y:S02]  /*11910*/  ISETP.LT.OR P4, PT, R86.reuse, 0x59, P4 ;  /* 0x000000595600780c */ /* 0x040fe40002781670 */
[C---:B------:R-:W-:Y:S02]  /*11920*/  ISETP.LT.OR P2, PT, R86.reuse, 0x5a, P2 ;  /* 0x0000005a5600780c */ /* 0x040fe40001741670 */
[----:B------:R-:W-:Y:S02]  /*11930*/  ISETP.LT.OR P3, PT, R86, 0x61, P3 ;  /* 0x000000615600780c */ /* 0x000fe40001f61670 */
[----:B------:R-:W-:Y:S02]  /*11940*/  FMNMX.FTZ R13, R59, R13, !PT ;  /* 0x0000000d3b0d7209 */ /* 0x000fe40007810000 */
[----:B------:R-:W-:-:S02]  /*11950*/  FSEL R68, R68, -INF , !P4 ;  /* 0xff80000044447808 */ /* 0x000fc40006000000 */
[----:B------:R-:W-:Y:S02]  /*11960*/  FSEL R69, R69, -INF , !P2 ;  /* 0xff80000045457808 */ /* 0x000fe40005000000 */
[----:B------:R-:W-:Y:S02]  /*11970*/  FSEL R72, R72, -INF , !P3 ;  /* 0xff80000048487808 */ /* 0x000fe40005800000 */
[C---:B------:R-:W-:Y:S02]  /*11980*/  ISETP.GT.AND P2, PT, R87.reuse, 0x68, P1 ;  /* 0x000000685700780c */ /* 0x040fe40000f44270 */
[C---:B------:R-:W-:Y:S02]  /*11990*/  ISETP.GT.AND P3, PT, R87.reuse, 0x69, P1 ;  /* 0x000000695700780c */ /* 0x040fe40000f64270 */
[C---:B------:R-:W-:Y:S02]  /*119a0*/  ISETP.GT.AND P4, PT, R87.reuse, 0x70, P1 ;  /* 0x000000705700780c */ /* 0x040fe40000f84270 */
[----:B------:R-:W-:-:S02]  /*119b0*/  ISETP.GT.AND P5, PT, R87, 0x71, P1 ;  /* 0x000000715700780c */ /* 0x000fc40000fa4270 */
[C---:B------:R-:W-:Y:S02]  /*119c0*/  ISETP.GT.AND P6, PT, R87.reuse, 0x78, P1 ;  /* 0x000000785700780c */ /* 0x040fe40000fc4270 */
[----:B------:R-:W-:Y:S02]  /*119d0*/  FMNMX.FTZ R13, R62, R13, !PT ;  /* 0x0000000d3e0d7209 */ /* 0x000fe40007810000 */
[----:B------:R-:W-:Y:S02]  /*119e0*/  LOP3.LUT R22, R22, 0xfffffff7, RZ, 0xc0, !PT ;  /* 0xfffffff716167812 */ /* 0x000fe400078ec0ff */
[----:B------:R-:W-:Y:S02]  /*119f0*/  ISETP.GT.AND P1, PT, R87, 0x79, P1 ;  /* 0x000000795700780c */ /* 0x000fe40000f24270 */
[----:B------:R-:W-:Y:S02]  /*11a00*/  FMNMX.FTZ R13, R63, R13, !PT ;  /* 0x0000000d3f0d7209 */ /* 0x000fe40007810000 */
[----:B------:R-:W-:-:S02]  /*11a10*/  @P0 LOP3.LUT R22, R22, 0x8, RZ, 0xfc, !PT ;  /* 0x0000000816160812 */ /* 0x000fc400078efcff */
[----:B------:R-:W-:Y:S02]  /*11a20*/  FMNMX.FTZ R13, R66, R13, !PT ;  /* 0x0000000d420d7209 */ /* 0x000fe40007810000 */
[C---:B------:R-:W-:Y:S02]  /*11a30*/  LOP3.LUT P0, RZ, R22.reuse, 0x80000000, RZ, 0xc0, !PT ;  /* 0x8000000016ff7812 */ /* 0x040fe4000780c0ff */
[----:B------:R-:W-:Y:S02]  /*11a40*/  LOP3.LUT R22, R22, 0xfffffffd, RZ, 0xc0, !PT ;  /* 0xfffffffd16167812 */ /* 0x000fe400078ec0ff */
[----:B------:R-:W-:Y:S02]  /*11a50*/  FMNMX.FTZ R13, R67, R13, !PT ;  /* 0x0000000d430d7209 */ /* 0x000fe40007810000 */
[----:B------:R-:W-:Y:S02]  /*11a60*/  @P1 LOP3.LUT R22, R22, 0x2, RZ, 0xfc, !PT ;  /* 0x0000000216161812 */ /* 0x000fe400078efcff */
[----:B------:R-:W-:-:S02]  /*11a70*/  FMNMX.FTZ R13, R70, R13, !PT ;  /* 0x0000000d460d7209 */ /* 0x000fc40007810000 */
[----:B------:R-:W-:Y:S02]  /*11a80*/  LOP3.LUT P1, RZ, R22, 0x8, RZ, 0xc0, !PT ;  /* 0x0000000816ff7812 */ /* 0x000fe4000782c0ff */
[----:B------:R-:W-:Y:S02]  /*11a90*/  FMNMX.FTZ R13, R71, R13, !PT ;  /* 0x0000000d470d7209 */ /* 0x000fe40007810000 */
[----:B------:R-:W-:Y:S02]  /*11aa0*/  ISETP.LT.OR P1, PT, R86, 0x1, P1 ;  /* 0x000000015600780c */ /* 0x000fe40000f21670 */
[----:B------:R-:W-:Y:S02]  /*11ab0*/  FMNMX.FTZ R13, R76, R13, !PT ;  /* 0x0000000d4c0d7209 */ /* 0x000fe40007810000 */
[----:B------:R-:W-:Y:S02]  /*11ac0*/  FSEL R15, R15, -INF , !P1 ;  /* 0xff8000000f0f7808 */ /* 0x000fe40004800000 */
[----:B------:R-:W-:-:S02]  /*11ad0*/  FMNMX.FTZ R13, R77, R13, !PT ;  /* 0x0000000d4d0d7209 */ /* 0x000fc40007810000 */
[----:B------:R-:W-:Y:S02]  /*11ae0*/  FMNMX.FTZ R82, R15, R10, !PT ;  /* 0x0000000a0f527209 */ /* 0x000fe40007810000 */
[----:B------:R-:W-:Y:S02]  /*11af0*/  FMNMX.FTZ R13, R80, R13, !PT ;  /* 0x0000000d500d7209 */ /* 0x000fe40007810000 */
[----:B------:R-:W-:Y:S02]  /*11b00*/  FMNMX.FTZ R82, R19, R82, !PT ;  /* 0x0000005213527209 */ /* 0x000fe40007810000 */
[----:B------:R-:W-:Y:S02]  /*11b10*/  FMNMX.FTZ R13, R81, R13, !PT ;  /* 0x0000000d510d7209 */ /* 0x000fe40007810000 */
[----:B------:R-:W-:Y:S02]  /*11b20*/  FMNMX.FTZ R82, R12, R82, !PT ;  /* 0x000000520c527209 */ /* 0x000fe40007810000 */
[----:B------:R-:W-:-:S02]  /*11b30*/  FMNMX.FTZ R13, R84, R13, !PT ;  /* 0x0000000d540d7209 */ /* 0x000fc40007810000 */
[----:B------:R-:W-:Y:S02]  /*11b40*/  FMNMX.FTZ R82, R27, R82, !PT ;  /* 0x000000521b527209 */ /* 0x000fe40007810000 */
[----:B------:R-:W-:Y:S02]  /*11b50*/  FMNMX.FTZ R13, R85, R13, !PT ;  /* 0x0000000d550d7209 */ /* 0x000fe40007810000 */
[----:B------:R-:W-:Y:S02]  /*11b60*/  FMNMX.FTZ R82, R30, R82, !PT ;  /* 0x000000521e527209 */ /* 0x000fe40007810000 */
[----:B------:R-:W-:Y:S01]  /*11b70*/  ISETP.LT.OR P0, PT, R86, 0x62, P0 ;  /* 0x000000625600780c */ /* 0x000fe20000701670 */
[----:B------:R-:W0:Y:S01]  /*11b80*/  SHFL.BFLY PT, R26, R13, 0x2, 0x1f ;  /* 0x0c401f000d1a7f89 */ /* 0x000e2200000e0000 */
[----:B------:R-:W-:Y:S02]  /*11b90*/  FMNMX.FTZ R82, R31, R82, !PT ;  /* 0x000000521f527209 */ /* 0x000fe40007810000 */
[----:B------:R-:W-:-:S02]  /*11ba0*/  LOP3.LUT R22, R22, 0xffffffef, RZ, 0xc0, !PT ;  /* 0xffffffef16167812 */ /* 0x000fc400078ec0ff */
[----:B------:R-:W-:Y:S02]  /*11bb0*/  FMNMX.FTZ R82, R34, R82, !PT ;  /* 0x0000005222527209 */ /* 0x000fe40007810000 */
[C---:B------:R-:W-:Y:S02]  /*11bc0*/  ISETP.LT.OR P4, PT, R86.reuse, 0x71, P4 ;  /* 0x000000715600780c */ /* 0x040fe40002781670 */
[----:B------:R-:W-:Y:S02]  /*11bd0*/  FMNMX.FTZ R82, R35, R82, !PT ;  /* 0x0000005223527209 */ /* 0x000fe40007810000 */
[----:B------:R-:W-:Y:S02]  /*11be0*/  ISETP.LT.OR P5, PT, R86, 0x72, P5 ;  /* 0x000000725600780c */ /* 0x000fe40002fa1670 */
[----:B------:R-:W-:Y:S02]  /*11bf0*/  FMNMX.FTZ R82, R38, R82, !PT ;  /* 0x0000005226527209 */ /* 0x000fe40007810000 */
[----:B------:R-:W-:-:S02]  /*11c00*/  @P0 LOP3.LUT R22, R22, 0x10, RZ, 0xfc, !PT ;  /* 0x0000001016160812 */ /* 0x000fc400078efcff */
[----:B------:R-:W-:Y:S02]  /*11c10*/  FMNMX.FTZ R82, R39, R82, !PT ;  /* 0x0000005227527209 */ /* 0x000fe40007810000 */
[----:B------:R-:W-:Y:S02]  /*11c20*/  ISETP.LT.OR P0, PT, R86, 0x69, P2 ;  /* 0x000000695600780c */ /* 0x000fe40001701670 */
[----:B------:R-:W-:Y:S02]  /*11c30*/  FMNMX.FTZ R82, R42, R82, !PT ;  /* 0x000000522a527209 */ /* 0x000fe40007810000 */
[----:B------:R-:W-:Y:S02]  /*11c40*/  LOP3.LUT P2, RZ, R22, 0x2, RZ, 0xc0, !PT ;  /* 0x0000000216ff7812 */ /* 0x000fe4000784c0ff */
[----:B0-----:R-:W-:Y:S02]  /*11c50*/  FMNMX.FTZ R13, R13, R26, !PT ;  /* 0x0000001a0d0d7209 */ /* 0x001fe40007810000 */
[----:B------:R-:W-:-:S02]  /*11c60*/  FMNMX.FTZ R82, R43, R82, !PT ;  /* 0x000000522b527209 */ /* 0x000fc40007810000 */
[----:B------:R-:W-:Y:S01]  /*11c70*/  LOP3.LUT R22, R22, 0xfffffffb, RZ, 0xc0, !PT ;  /* 0xfffffffb16167812 */ /* 0x000fe200078ec0ff */
[----:B------:R-:W0:Y:S01]  /*11c80*/  SHFL.BFLY PT, R26, R13, 0x1, 0x1f ;  /* 0x0c201f000d1a7f89 */ /* 0x000e2200000e0000 */
[----:B------:R-:W-:Y:S02]  /*11c90*/  FMNMX.FTZ R82, R48, R82, !PT ;  /* 0x0000005230527209 */ /* 0x000fe40007810000 */
[----:B------:R-:W-:Y:S02]  /*11ca0*/  @P0 LOP3.LUT R22, R22, 0x4, RZ, 0xfc, !PT ;  /* 0x0000000416160812 */ /* 0x000fe400078efcff */
[----:B------:R-:W-:Y:S02]  /*11cb0*/  FMNMX.FTZ R82, R49, R82, !PT ;  /* 0x0000005231527209 */ /* 0x000fe40007810000 */
[----:B------:R-:W-:Y:S02]  /*11cc0*/  ISETP.LT.OR P0, PT, R86, 0x6a, P3 ;  /* 0x0000006a5600780c */ /* 0x000fe40001f01670 */
[----:B------:R-:W-:-:S02]  /*11cd0*/  FMNMX.FTZ R82, R52, R82, !PT ;  /* 0x0000005234527209 */ /* 0x000fc40007810000 */
[----:B------:R-:W-:Y:S02]  /*11ce0*/  LOP3.LUT R22, R22, 0xbfffffff, RZ, 0xc0, !PT ;  /* 0xbfffffff16167812 */ /* 0x000fe400078ec0ff */
[----:B------:R-:W-:Y:S02]  /*11cf0*/  FMNMX.FTZ R82, R53, R82, !PT ;  /* 0x0000005235527209 */ /* 0x000fe40007810000 */
[----:B------:R-:W-:Y:S02]  /*11d00*/  FSEL R78, R78, -INF , !P4 ;  /* 0xff8000004e4e7808 */ /* 0x000fe40006000000 */
[----:B------:R-:W-:Y:S02]  /*11d10*/  FMNMX.FTZ R82, R56, R82, !PT ;  /* 0x0000005238527209 */ /* 0x000fe40007810000 */
[----:B------:R-:W-:Y:S02]  /*11d20*/  ISETP.LT.OR P6, PT, R86, 0x79, P6 ;  /* 0x000000795600780c */ /* 0x000fe400037c1670 */
[----:B------:R-:W-:-:S02]  /*11d30*/  FMNMX.FTZ R82, R57, R82, !PT ;  /* 0x0000005239527209 */ /* 0x000fc40007810000 */
[----:B------:R-:W-:Y:S02]  /*11d40*/  @P0 LOP3.LUT R22, R22, 0x40000000, RZ, 0xfc, !PT ;  /* 0x4000000016160812 */ /* 0x000fe400078efcff */
[----:B0-----:R-:W-:Y:S02]  /*11d50*/  FMNMX.FTZ R13, R13, R26, !PT ;  /* 0x0000001a0d0d7209 */ /* 0x001fe40007810000 */
[----:B------:R-:W-:Y:S02]  /*11d60*/  FMNMX.FTZ R82, R60, R82, !PT ;  /* 0x000000523c527209 */ /* 0x000fe40007810000 */
[----:B------:R-:W-:Y:S02]  /*11d70*/  FSETP.NEU.FTZ.AND P3, PT, R13, -INF , PT ;  /* 0xff8000000d00780b */ /* 0x000fe40003f7d000 */
[----:B------:R-:W-:Y:S02]  /*11d80*/  FMNMX.FTZ R82, R61, R82, !PT ;  /* 0x000000523d527209 */ /* 0x000fe40007810000 */
[----:B------:R-:W-:-:S02]  /*11d90*/  FSEL R26, R13, RZ, P3 ;  /* 0x000000ff0d1a7208 */ /* 0x000fc40001800000 */
[----:B------:R-:W-:Y:S02]  /*11da0*/  FMNMX.FTZ R82, R64, R82, !PT ;  /* 0x0000005240527209 */ /* 0x000fe40007810000 */
[----:B------:R-:W-:Y:S01]  /*11db0*/  LOP3.LUT P0, RZ, R22, 0x10, RZ, 0xc0, !PT ;  /* 0x0000001016ff7812 */ /* 0x000fe2000780c0ff */
[----:B------:R-:W-:-:S01]  /*11dc0*/  FADD.FTZ R5, -R26, R5 ;  /* 0x000000051a057221 */ /* 0x000fc20000010100 */
[----:B------:R-:W-:Y:S01]  /*11dd0*/  FMNMX.FTZ R82, R65, R82, !PT ;  /* 0x0000005241527209 */ /* 0x000fe20007810000 */
[----:B------:R-:W-:Y:S01]  /*11de0*/  IMAD.U32 R26, RZ, RZ, UR45 ;  /* 0x0000002dff1a7e24 */ /* 0x000fe2000f8e00ff */
[----:B------:R-:W-:Y:S02]  /*11df0*/  FSEL R73, R73, -INF , !P0 ;  /* 0xff80000049497808 */ /* 0x000fe40004000000 */
[----:B------:R-:W-:Y:S01]  /*11e00*/  FMNMX.FTZ R82, R68, R82, !PT ;  /* 0x0000005244527209 */ /* 0x000fe20007810000 */
[-C--:B------:R-:W-:Y:S01]  /*11e10*/  FFMA.FTZ R47, R13, R26.reuse, -8 ;  /* 0xc10000000d2f7423 */ /* 0x080fe2000001001a */
[----:B------:R-:W-:Y:S01]  /*11e20*/  LOP3.LUT P0, RZ, R22, 0x40000000, RZ, 0xc0, !PT ;  /* 0x4000000016ff7812 */ /* 0x000fe2000780c0ff */
[----:B------:R-:W-:Y:S01]  /*11e30*/  FMUL.FTZ R5, R5, R26 ;  /* 0x0000001a05057220 */ /* 0x000fe20000410000 */
[----:B------:R-:W-:-:S02]  /*11e40*/  FMNMX.FTZ R82, R69, R82, !PT ;  /* 0x0000005245527209 */ /* 0x000fc40007810000 */
[----:B------:R-:W-:Y:S02]  /*11e50*/  FSEL R47, R47, RZ, P3 ;  /* 0x000000ff2f2f7208 */ /* 0x000fe40001800000 */
[----:B------:R-:W-:Y:S01]  /*11e60*/  LOP3.LUT P3, RZ, R22, 0x4, RZ, 0xc0, !PT ;  /* 0x0000000416ff7812 */ /* 0x000fe2000786c0ff */
[----:B------:R-:W-:Y:S01]  /*11e70*/  MUFU.EX2 R5, R5 ;  /* 0x0000000500057308 */ /* 0x000fe20000000800 */
[----:B------:R-:W-:Y:S01]  /*11e80*/  FMNMX.FTZ R82, R72, R82, !PT ;  /* 0x0000005248527209 */ /* 0x000fe20007810000 */
        /* <DEDUP_REMOVED lines=13> */
[----:B------:R-:W-:Y:S01]  /*11f60*/  ISETP.LT.OR P2, PT, R86, 0x7a, P2 ;  /* 0x0000007a5600780c */ /* 0x000fe20001741670 */
        /* <DEDUP_REMOVED lines=30> */
[----:B------:R-:W-:Y:S01]  /*12150*/  FFMA.FTZ R47, R85, R26, -R47 ;  /* 0x0000001a552f7223 */ /* 0x000fe2000001082f */
[----:B------:R-:W-:Y:S01]  /*12160*/  MUFU.EX2 R86, R44 ;  /* 0x0000002c00567308 */ /* 0x000fe20000000800 */
[----:B------:R-:W0:Y:S01]  /*12170*/  SHFL.BFLY PT, R85, R82, 0x2, 0x1f ;  /* 0x0c401f0052557f89 */ /* 0x000e2200000e0000 */
[----:B------:R-:W-:-:S06]  /*12180*/  LOP3.LUT P0, RZ, R22, 0x20000000, RZ, 0xc0, !PT ;  /* 0x2000000016ff7812 */ /* 0x000fcc000780c0ff */
[----:B------:R-:W1:Y:S08]  /*12190*/  MUFU.EX2 R46, R46 ;  /* 0x0000002e002e7308 */ /* 0x000e700000000800 */
[----:B------:R-:W2:Y:S08]  /*121a0*/  MUFU.EX2 R14, R14 ;  /* 0x0000000e000e7308 */ /* 0x000eb00000000800 */
[----:B------:R-:W-:Y:S01]  /*121b0*/  MUFU.EX2 R24, R24 ;  /* 0x0000001800187308 */ /* 0x000fe20000000800 */
[----:B0-----:R-:W-:Y:S01]  /*121c0*/  FMNMX.FTZ R85, R82, R85, !PT ;  /* 0x0000005552557209 */ /* 0x001fe20007810000 */
[----:B-1----:R-:W-:-:S04]  /*121d0*/  FFMA.FTZ R4, R5, R4, R46 ;  /* 0x0000000405047223 */ /* 0x002fc8000001002e */
[----:B------:R-:W0:Y:S02]  /*121e0*/  SHFL.BFLY PT, R44, R85, 0x1, 0x1f ;  /* 0x0c201f00552c7f89 */ /* 0x000e2400000e0000 */
[----:B------:R-:W-:Y:S01]  /*121f0*/  MUFU.EX2 R25, R25 ;  /* 0x0000001900197308 */ /* 0x000fe20000000800 */
[----:B--2---:R-:W-:-:S07]  /*12200*/  FADD.FTZ R4, R14, R4 ;  /* 0x000000040e047221 */ /* 0x004fce0000010000 */
[----:B------:R-:W-:Y:S08]  /*12210*/  MUFU.EX2 R28, R28 ;  /* 0x0000001c001c7308 */ /* 0x000ff00000000800 */
[----:B------:R-:W-:Y:S01]  /*12220*/  MUFU.EX2 R29, R29 ;  /* 0x0000001d001d7308 */ /* 0x000fe20000000800 */
[----:B0-----:R-:W-:-:S07]  /*12230*/  FMNMX.FTZ R44, R85, R44, !PT ;  /* 0x0000002c552c7209 */ /* 0x001fce0007810000 */
[----:B------:R-:W-:Y:S01]  /*12240*/  MUFU.EX2 R32, R32 ;  /* 0x0000002000207308 */ /* 0x000fe20000000800 */
[----:B------:R-:W-:-:S04]  /*12250*/  FSETP.NEU.FTZ.AND P1, PT, R44, -INF , PT ;  /* 0xff8000002c00780b */ /* 0x000fc80003f3d000 */
[----:B------:R-:W-:-:S03]  /*12260*/  FSEL R82, R44, RZ, P1 ;  /* 0x000000ff2c527208 */ /* 0x000fc60000800000 */
[----:B------:R-:W-:Y:S02]  /*12270*/  MUFU.EX2 R33, R33 ;  /* 0x0000002100217308 */ /* 0x000fe40000000800 */
[----:B------:R-:W-:-:S01]  /*12280*/  FADD.FTZ R10, -R82, R10 ;  /* 0x0000000a520a7221 */ /* 0x000fc20000010100 */
[----:B------:R-:W-:-:S03]  /*12290*/  FFMA.FTZ R82, R44, R26, -8 ;  /* 0xc10000002c527423 */ /* 0x000fc6000001001a */
[----:B------:R-:W-:Y:S02]  /*122a0*/  FMUL.FTZ R10, R10, R26 ;  /* 0x0000001a0a0a7220 */ /* 0x000fe40000410000 */
[----:B------:R-:W-:Y:S01]  /*122b0*/  MUFU.EX2 R36, R36 ;  /* 0x0000002400247308 */ /* 0x000fe20000000800 */
[----:B------:R-:W-:-:S05]  /*122c0*/  FSEL R85, R82, RZ, P1 ;  /* 0x000000ff52557208 */ /* 0x000fca0000800000 */
        /* <DEDUP_REMOVED lines=8> */
[-CC-:B------:R-:W-:Y:S01]  /*12350*/  FFMA.FTZ R35, R35, R26.reuse, -R85.reuse ;  /* 0x0000001a23237223 */ /* 0x180fe20000010855 */
[----:B------:R-:W-:-:S01]  /*12360*/  FFMA.FTZ R38, R38, R26, -R85 ;  /* 0x0000001a26267223 */ /* 0x000fc20000010855 */
        /* <DEDUP_REMOVED lines=8> */
[----:B------:R-:W1:Y:S01]  /*123f0*/  MUFU.EX2 R19, R19 ;  /* 0x0000001300137308 */ /* 0x000e620000000800 */
[----:B------:R-:W-:-:S01]  /*12400*/  FFMA.FTZ R56, R56, R26, -R85 ;  /* 0x0000001a38387223 */ /* 0x000fc20000010855 */
[-CC-:B------:R-:W-:Y:S01]  /*12410*/  FFMA.FTZ R57, R57, R26.reuse, -R85.reuse ;  /* 0x0000001a39397223 */ /* 0x180fe20000010855 */
[----:B------:R-:W-:-:S01]  /*12420*/  FFMA.FTZ R60, R60, R26, -R85 ;  /* 0x0000001a3c3c7223 */ /* 0x000fc20000010855 */
[-CC-:B------:R-:W-:Y:S01]  /*12430*/  FFMA.FTZ R61, R61, R26.reuse, -R85.reuse ;  /* 0x0000001a3d3d7223 */ /* 0x180fe20000010855 */
[----:B------:R-:W-:-:S01]  /*12440*/  FFMA.FTZ R64, R64, R26, -R85 ;  /* 0x0000001a40407223 */ /* 0x000fc20000010855 */
[-CC-:B------:R-:W-:Y:S01]  /*12450*/  FFMA.FTZ R65, R65, R26.reuse, -R85.reuse ;  /* 0x0000001a41417223 */ /* 0x180fe20000010855 */
[----:B------:R-:W-:-:S01]  /*12460*/  FFMA.FTZ R68, R68, R26, -R85 ;  /* 0x0000001a44447223 */ /* 0x000fc20000010855 */
[----:B------:R-:W2:Y:S01]  /*12470*/  MUFU.EX2 R12, R12 ;  /* 0x0000000c000c7308 */ /* 0x000ea20000000800 */
[----:B0-----:R-:W-:-:S01]  /*12480*/  FFMA.FTZ R3, R10, R3, R15 ;  /* 0x000000030a037223 */ /* 0x001fc2000001000f */
[-CC-:B------:R-:W-:Y:S01]  /*12490*/  FFMA.FTZ R69, R69, R26.reuse, -R85.reuse ;  /* 0x0000001a45457223 */ /* 0x180fe20000010855 */
[----:B------:R-:W-:-:S01]  /*124a0*/  FFMA.FTZ R72, R72, R26, -R85 ;  /* 0x0000001a48487223 */ /* 0x000fc20000010855 */
[-CC-:B------:R-:W-:Y:S01]  /*124b0*/  FFMA.FTZ R73, R73, R26.reuse, -R85.reuse ;  /* 0x0000001a49497223 */ /* 0x180fe20000010855 */
[----:B------:R-:W-:-:S01]  /*124c0*/  FFMA.FTZ R74, R74, R26, -R85 ;  /* 0x0000001a4a4a7223 */ /* 0x000fc20000010855 */
[-CC-:B------:R-:W-:Y:S01]  /*124d0*/  FFMA.FTZ R75, R75, R26.reuse, -R85.reuse ;  /* 0x0000001a4b4b7223 */ /* 0x180fe20000010855 */
[----:B------:R-:W-:-:S01]  /*124e0*/  FFMA.FTZ R78, R78, R26, -R85 ;  /* 0x0000001a4e4e7223 */ /* 0x000fc20000010855 */
[----:B------:R-:W0:Y:S01]  /*124f0*/  MUFU.EX2 R27, R27 ;  /* 0x0000001b001b7308 */ /* 0x000e220000000800 */
[----:B-1----:R-:W-:-:S01]  /*12500*/  FADD.FTZ R82, R19, R3 ;  /* 0x0000000313527221 */ /* 0x002fc20000010000 */
[----:B------:R-:W-:Y:S01]  /*12510*/  FADD.FTZ R3, R24, R4 ;  /* 0x0000000418037221 */ /* 0x000fe20000010000 */
[----:B------:R-:W-:-:S01]  /*12520*/  FFMA.FTZ R79, R79, R26, -R85 ;  /* 0x0000001a4f4f7223 */ /* 0x000fc20000010855 */
[-CC-:B------:R-:W-:Y:S01]  /*12530*/  FFMA.FTZ R21, R21, R26.reuse, -R85.reuse ;  /* 0x0000001a15157223 */ /* 0x180fe20000010855 */
[----:B------:R-:W-:-:S01]  /*12540*/  FFMA.FTZ R83, R83, R26, -R85 ;  /* 0x0000001a53537223 */ /* 0x000fc20000010855 */
[----:B------:R-:W-:-:S02]  /*12550*/  FADD.FTZ R3, R25, R3 ;  /* 0x0000000319037221 */ /* 0x000fc40000010000 */
        /* <DEDUP_REMOVED lines=28> */
[----:B-1----:R-:W-:-:S04]  /*12720*/  FADD.FTZ R3, R41, R3 ;  /* 0x0000000329037221 */ /* 0x002fc80000010000 */
[----:B------:R-:W-:-:S03]  /*12730*/  FADD.FTZ R3, R86, R3 ;  /* 0x0000000356037221 */ /* 0x000fc60000010000 */
        /* <DEDUP_REMOVED lines=80> */
.L_x_1417:
[----:B------:R-:W2:Y:S01]  /*12c40*/  LDL R82, [R1+0x38] ;  /* 0x0000380001527983 */ /* 0x000ea20000100800 */
[----:B------:R-:W-:Y:S01]  /*12c50*/  VIADD R152, R152, 0x19c60 ;  /* 0x00019c6098987836 */ /* 0x000fe20000000000 */
[----:B------:R-:W-:Y:S02]  /*12c60*/  F2FP.SATFINITE.E4M3.F32.PACK_AB_MERGE_C R24, R25, R24, RZ ;  /* 0x000000181918723e */ /* 0x000fe400048070ff */
[----:B------:R-:W-:Y:S02]  /*12c70*/  F2FP.SATFINITE.E4M3.F32.PACK_AB_MERGE_C R12, R27, R12, RZ ;  /* 0x0000000c1b0c723e */ /* 0x000fe400048070ff */
[----:B------:R-:W-:Y:S02]  /*12c80*/  F2FP.SATFINITE.E4M3.F32.PACK_AB_MERGE_C R32, R33, R32, RZ ;  /* 0x000000202120723e */ /* 0x000fe400048070ff */
[----:B------:R-:W-:Y:S02]  /*12c90*/  F2FP.SATFINITE.E4M3.F32.PACK_AB_MERGE_C R34, R35, R34, RZ ;  /* 0x000000222322723e */ /* 0x000fe400048070ff */
[----:B------:R-:W-:-:S02]  /*12ca0*/  F2FP.SATFINITE.E4M3.F32.PACK_AB_MERGE_C R40, R41, R40, RZ ;  /* 0x000000282928723e */ /* 0x000fc400048070ff */
[----:B------:R-:W-:Y:S02]  /*12cb0*/  F2FP.SATFINITE.E4M3.F32.PACK_AB_MERGE_C R42, R43, R42, RZ ;  /* 0x0000002a2b2a723e */ /* 0x000fe400048070ff */
[----:B------:R-:W-:Y:S02]  /*12cc0*/  F2FP.SATFINITE.E4M3.F32.PACK_AB_MERGE_C R50, R51, R50, RZ ;  /* 0x000000323332723e */ /* 0x000fe400048070ff */
[----:B------:R-:W-:Y:S02]  /*12cd0*/  F2FP.SATFINITE.E4M3.F32.PACK_AB_MERGE_C R52, R53, R52, RZ ;  /* 0x000000343534723e */ /* 0x000fe400048070ff */
[----:B------:R-:W-:Y:S02]  /*12ce0*/  F2FP.SATFINITE.E4M3.F32.PACK_AB_MERGE_C R58, R59, R58, RZ ;  /* 0x0000003a3b3a723e */ /* 0x000fe400048070ff */
[----:B------:R-:W-:Y:S02]  /*12cf0*/  PRMT R152, R140, 0x654, R152 ;  /* 0x000006548c987816 */ /* 0x000fe40000000098 */
[----:B------:R-:W-:-:S02]  /*12d00*/  F2FP.SATFINITE.E4M3.F32.PACK_AB_MERGE_C R24, R14, R46, R24 ;  /* 0x0000002e0e18723e */ /* 0x000fc40004807018 */
[----:B------:R-:W-:Y:S01]  /*12d10*/  F2FP.SATFINITE.E4M3.F32.PACK_AB_MERGE_C R12, R19, R15, R12 ;  /* 0x0000000f130c723e */ /* 0x000fe2000480700c */
[----:B------:R0:W-:Y:S01]  /*12d20*/  SYNCS.ARRIVE.TRANS64.RED.A1T0 RZ, [R152+URZ], RZ ;  /* 0x000000ff98ff79a7 */ /* 0x0001e2000810043f */
[----:B------:R-:W-:Y:S02]  /*12d30*/  F2FP.SATFINITE.E4M3.F32.PACK_AB_MERGE_C R32, R29, R28, R32 ;  /* 0x0000001c1d20723e */ /* 0x000fe40004807020 */
[----:B------:R-:W-:Y:S02]  /*12d40*/  F2FP.SATFINITE.E4M3.F32.PACK_AB_MERGE_C R34, R31, R30, R34 ;  /* 0x0000001e1f22723e */ /* 0x000fe40004807022 */
[----:B------:R-:W-:Y:S02]  /*12d50*/  F2FP.SATFINITE.E4M3.F32.PACK_AB_MERGE_C R40, R37, R36, R40 ;  /* 0x000000242528723e */ /* 0x000fe40004807028 */
[----:B------:R-:W-:Y:S02]  /*12d60*/  F2FP.SATFINITE.E4M3.F32.PACK_AB_MERGE_C R42, R39, R38, R42 ;  /* 0x00000026272a723e */ /* 0x000fe4000480702a */
[----:B------:R-:W-:-:S02]  /*12d70*/  F2FP.SATFINITE.E4M3.F32.PACK_AB_MERGE_C R50, R45, R86, R50 ;  /* 0x000000562d32723e */ /* 0x000fc40004807032 */
[----:B------:R-:W-:Y:S02]  /*12d80*/  F2FP.SATFINITE.E4M3.F32.PACK_AB_MERGE_C R52, R49, R48, R52 ;  /* 0x000000303134723e */ /* 0x000fe40004807034 */
[----:B------:R-:W-:Y:S02]  /*12d90*/  F2FP.SATFINITE.E4M3.F32.PACK_AB_MERGE_C R58, R55, R54, R58 ;  /* 0x00000036373a723e */ /* 0x000fe4000480703a */
[----:B------:R-:W-:Y:S02]  /*12da0*/  F2FP.SATFINITE.E4M3.F32.PACK_AB_MERGE_C R60, R61, R60, RZ ;  /* 0x0000003c3d3c723e */ /* 0x000fe400048070ff */
[----:B------:R-:W-:Y:S02]  /*12db0*/  F2FP.SATFINITE.E4M3.F32.PACK_AB_MERGE_C R66, R67, R66, RZ ;  /* 0x000000424342723e */ /* 0x000fe400048070ff */
[----:B------:R-:W-:Y:S02]  /*12dc0*/  F2FP.SATFINITE.E4M3.F32.PACK_AB_MERGE_C R68, R69, R68, RZ ;  /* 0x000000444544723e */ /* 0x000fe400048070ff */
[----:B------:R-:W-:-:S02]  /*12dd0*/  F2FP.SATFINITE.E4M3.F32.PACK_AB_MERGE_C R76, R77, R76, RZ ;  /* 0x0000004c4d4c723e */ /* 0x000fc400048070ff */
[----:B------:R-:W-:Y:S02]  /*12de0*/  F2FP.SATFINITE.E4M3.F32.PACK_AB_MERGE_C R74, R75, R74, RZ ;  /* 0x0000004a4b4a723e */ /* 0x000fe400048070ff */
[----:B------:R-:W-:Y:S02]  /*12df0*/  F2FP.SATFINITE.E4M3.F32.PACK_AB_MERGE_C R47, R47, R84, RZ ;  /* 0x000000542f2f723e */ /* 0x000fe400048070ff */
        /* <DEDUP_REMOVED lines=62> */
[----:B------:R-:W-:-:S02]  /*131e0*/  IMAD.MOV.U32 R150, RZ, RZ, R32 ;  /* 0x000000ffff967224 */ /* 0x000fc400078e0020 */
[----:B------:R-:W-:Y:S02]  /*131f0*/  IMAD.MOV.U32 R151, RZ, RZ, R34 ;  /* 0x000000ffff977224 */ /* 0x000fe400078e0022 */
[----:B------:R-:W-:Y:S02]  /*13200*/  IMAD.MOV.U32 R144, RZ, RZ, R40 ;  /* 0x000000ffff907224 */ /* 0x000fe400078e0028 */
[----:B------:R-:W-:Y:S02]  /*13210*/  IMAD.MOV.U32 R145, RZ, RZ, R42 ;  /* 0x000000ffff917224 */ /* 0x000fe400078e002a */
[----:B------:R-:W-:Y:S02]  /*13220*/  IMAD.MOV.U32 R146, RZ, RZ, R50 ;  /* 0x000000ffff927224 */ /* 0x000fe400078e0032 */
[----:B------:R-:W-:Y:S02]  /*13230*/  IMAD.MOV.U32 R147, RZ, RZ, R52 ;  /* 0x000000ffff937224 */ /* 0x000fe400078e0034 */
[----:B------:R-:W-:Y:S01]  /*13240*/  IMAD.MOV.U32 R140, RZ, RZ, R58 ;  /* 0x000000ffff8c7224 */ /* 0x000fe200078e003a */
[C---:B--2---:R-:W-:Y:S01]  /*13250*/  ISETP.GT.AND P1, PT, R0.reuse, R82, PT ;  /* 0x000000520000720c */ /* 0x044fe20003f24270 */
[----:B------:R-:W-:-:S12]  /*13260*/  VIADD R0, R0, 0xffffffff ;  /* 0xffffffff00007836 */ /* 0x000fd80000000000 */
[----:B0-----:R-:W-:Y:S05]  /*13270*/  @P1 BRA `(.L_x_1418) ;  /* 0xffffffc800201947 */ /* 0x001fea000383ffff */
[----:B------:R-:W-:Y:S05]  /*13280*/  BSYNC B0 ;  /* 0x0000000000007941 */ /* 0x000fea0003800000 */
.L_x_1397:
[----:B------:R-:W-:Y:S02]  /*13290*/  IMAD.MOV.U32 R10, RZ, RZ, R44 ;  /* 0x000000ffff0a7224 */ /* 0x000fe400078e002c */
[----:B------:R-:W-:Y:S02]  /*132a0*/  IMAD.MOV.U32 R5, RZ, RZ, R13 ;  /* 0x000000ffff057224 */ /* 0x000fe400078e000d */
[----:B------:R-:W-:Y:S02]  /*132b0*/  IMAD.MOV.U32 R19, RZ, RZ, R11 ;  /* 0x000000ffff137224 */ /* 0x000fe400078e000b */
[----:B------:R-:W-:-:S07]  /*132c0*/  IMAD.MOV.U32 R156, RZ, RZ, R20 ;  /* 0x000000ffff9c7224 */ /* 0x000fce00078e0014 */
.L_x_1396:
[----:B------:R-:W-:Y:S05]  /*132d0*/  BSYNC B1 ;  /* 0x0000000000017941 */ /* 0x000fea0003800000 */
.L_x_1395:
[----:B------:R-:W2:Y:S01]  /*132e0*/  LDL R11, [R1+0x2c] ;  /* 0x00002c00010b7983 */ /* 0x000ea20000100800 */
[----:B------:R-:W0:Y:S03]  /*132f0*/  LDC R12, c[0x0][0x448] ;  /* 0x00011200ff0c7b82 */ /* 0x000e260000000800 */
[----:B------:R-:W3:Y:S01]  /*13300*/  LDL R14, [R1+0x8] ;  /* 0x00000800010e7983 */ /* 0x000ee20000100800 */
[----:B------:R-:W-:Y:S01]  /*13310*/  LOP3.LUT R22, R22, 0xffffffdf, RZ, 0xc0, !PT ;  /* 0xffffffdf16167812 */ /* 0x000fe200078ec0ff */
[----:B------:R-:W-:-:S03]  /*13320*/  ULDC UR4, c[0x0][0x9dc] ;  /* 0x0002770000047ab9 */ /* 0x000fc60000000800 */
[----:B------:R-:W1:Y:S01]  /*13330*/  LDC R15, c[0x0][0x9e4] ;  /* 0x00027900ff0f7b82 */ /* 0x000e620000000800 */
[----:B0-----:R-:W-:-:S13]  /*13340*/  ISETP.NE.AND P1, PT, R12, 0x1, PT ;  /* 0x000000010c00780c */ /* 0x001fda0003f25270 */
[----:B------:R-:W0:Y:S01]  /*13350*/  @P1 LDC R12, c[0x0][0x44c] ;  /* 0x00011300ff0c1b82 */ /* 0x000e220000000800 */
[----:B------:R-:W-:-:S04]  /*13360*/  @P1 LOP3.LUT R22, R22, 0x20, RZ, 0xfc, !PT ;  /* 0x0000002016161812 */ /* 0x000fc800078efcff */
[----:B------:R-:W-:-:S03]  /*13370*/  LOP3.LUT R22, R22, 0xffffffbf, RZ, 0xc0, !PT ;  /* 0xffffffbf16167812 */ /* 0x000fc600078ec0ff */
[----:B------:R-:W4:Y:S01]  /*13380*/  @P1 LDC R13, c[0x0][0x450] ;  /* 0x00011400ff0d1b82 */ /* 0x000f220000000800 */
[----:B--2---:R-:W-:-:S04]  /*13390*/  VIADD R11, R11, 0xbf ;  /* 0x000000bf0b0b7836 */ /* 0x004fc80000000000 */
[----:B0-----:R-:W-:Y:S01]  /*133a0*/  @P1 IMAD.HI.U32 R12, R11, R12, RZ ;  /* 0x0000000c0b0c1227 */ /* 0x001fe200078e00ff */
[----:B---3--:R-:W-:-:S04]  /*133b0*/  IADD3 R14, R14, 0x1, -R157 ;  /* 0x000000010e0e7810 */ /* 0x008fc80007ffe89d */
[----:B----4-:R-:W-:Y:S02]  /*133c0*/  @P1 SHF.R.U32.HI R11, RZ, R13, R12 ;  /* 0x0000000dff0b1219 */ /* 0x010fe4000001160c */
[----:B-1----:R-:W-:-:S03]  /*133d0*/  ISETP.GE.AND P1, PT, R15, 0x1, PT ;  /* 0x000000010f00780c */ /* 0x002fc60003f26270 */
[----:B------:R-:W-:-:S04]  /*133e0*/  IMAD.IADD R11, R14, 0x1, R11 ;  /* 0x000000010e0b7824 */ /* 0x000fc800078e020b */
[----:B------:R-:W-:-:S06]  /*133f0*/  VIADD R14, R11, -UR4 ;  /* 0x800000040b0e7c36 */ /* 0x000fcc0008000000 */
[----:B------:R-:W-:Y:S01]  /*13400*/  @P1 LOP3.LUT R22, R22, 0x40, RZ, 0xfc, !PT ;  /* 0x0000004016161812 */ /* 0x000fe200078efcff */
        /* <DEDUP_REMOVED lines=11> */
.L_x_1421:
[----:B------:R-:W-:-:S13]  /*134c0*/  ISETP.NE.AND P1, PT, R15, 0x1, PT ;  /* 0x000000010f00780c */ /* 0x000fda0003f25270 */
[----:B------:R-:W0:Y:S02]  /*134d0*/  @P1 LDC.64 R12, c[0x0][0x9e8] ;  /* 0x00027a00ff0c1b82 */ /* 0x000e240000000a00 */
[----:B0-----:R-:W-:-:S05]  /*134e0*/  @P1 IMAD.HI.U32 R12, R11, R12, RZ ;  /* 0x0000000c0b0c1227 */ /* 0x001fca00078e00ff */
[----:B------:R-:W-:-:S07]  /*134f0*/  @P1 SHF.R.U32.HI R11, RZ, R13, R12 ;  /* 0x0000000dff0b1219 */ /* 0x000fce000001160c */
.L_x_1422:
[----:B------:R-:W-:Y:S05]  /*13500*/  BSYNC B0 ;  /* 0x0000000000007941 */ /* 0x000fea0003800000 */
.L_x_1420:
[----:B------:R-:W-:-:S05]  /*13510*/  IMAD R11, R11, R15, RZ ;  /* 0x0000000f0b0b7224 */ /* 0x000fca00078e02ff */
[----:B------:R-:W-:-:S07]  /*13520*/  VIMNMX R14, R14, R11, !PT ;  /* 0x0000000b0e0e7248 */ /* 0x000fce0007fe0100 */
.L_x_1419:
[----:B------:R-:W2:Y:S01]  /*13530*/  LDL R12, [R1+0x4c] ;  /* 0x00004c00010c7983 */ /* 0x000ea20000100800 */
[----:B------:R-:W-:Y:S01]  /*13540*/  VIADD R14, R14, 0x7f ;  /* 0x0000007f0e0e7836 */ /* 0x000fe20000000000 */
[----:B------:R-:W-:Y:S04]  /*13550*/  BSSY B0, `(.L_x_1423) ;  /* 0x0000265000007945 */ /* 0x000fe80003800000 */
[----:B------:R-:W-:-:S04]  /*13560*/  SHF.R.S32.HI R11, RZ, 0x1f, R14 ;  /* 0x0000001fff0b7819 */ /* 0x000fc8000001140e */
[----:B------:R-:W-:-:S04]  /*13570*/  LEA.HI R11, R11, R14, RZ, 0x7 ;  /* 0x0000000e0b0b7211 */ /* 0x000fc800078f38ff */
[----:B------:R-:W-:-:S04]  /*13580*/  SHF.R.S32.HI R11, RZ, 0x7, R11 ;  /* 0x00000007ff0b7819 */ /* 0x000fc8000001140b */
[----:B--2---:R-:W-:-:S04]  /*13590*/  VIMNMX R152, R12, R11, !PT ;  /* 0x0000000b0c987248 */ /* 0x004fc80007fe0100 */
[----:B------:R-:W-:-:S13]  /*135a0*/  ISETP.GE.AND P1, PT, R0, R152, PT ;  /* 0x000000980000720c */ /* 0x000fda0003f26270 */
[----:B------:R-:W-:Y:S05]  /*135b0*/  @!P1 BRA `(.L_x_1424) ;  /* 0x0000002400789947 */ /* 0x000fea0003800000 */
[----:B------:R-:W-:Y:S01]  /*135c0*/  BSSY B1, `(.L_x_1424) ;  /* 0x000025d000017945 */ /* 0x000fe20003800000 */
[----:B------:R-:W-:Y:S02]  /*135d0*/  IMAD.MOV.U32 R11, RZ, RZ, R10 ;  /* 0x000000ffff0b7224 */ /* 0x000fe400078e000a */
[----:B------:R-:W-:Y:S02]  /*135e0*/  IMAD.MOV.U32 R14, RZ, RZ, R5 ;  /* 0x000000ffff0e7224 */ /* 0x000fe400078e0005 */
[----:B------:R-:W-:Y:S02]  /*135f0*/  IMAD.MOV.U32 R13, RZ, RZ, R156 ;  /* 0x000000ffff0d7224 */ /* 0x000fe400078e009c */
[----:B------:R-:W-:-:S07]  /*13600*/  IMAD.MOV.U32 R12, RZ, RZ, R19 ;  /* 0x000000ffff0c7224 */ /* 0x000fce00078e0013 */
.L_x_1437:
[----:B------:R-:W-:-:S05]  /*13610*/  VIADD R5, R12, 0x1 ;  /* 0x000000010c057836 */ /* 0x000fca0000000000 */
[----:B------:R-:W-:-:S04]  /*13620*/  ISETP.NE.AND P1, PT, R5, 0x2, PT ;  /* 0x000000020500780c */ /* 0x000fc80003f25270 */
[----:B------:R-:W-:Y:S02]  /*13630*/  SEL R5, R5, RZ, P1 ;  /* 0x000000ff05057207 */ /* 0x000fe40000800000 */
[----:B------:R-:W-:-:S03]  /*13640*/  SEL R156, RZ, 0x1, P1 ;  /* 0x00000001ff9c7807 */ /* 0x000fc60000800000 */
[----:B------:R-:W-:Y:S01]  /*13650*/  IMAD.MOV.U32 R19, RZ, RZ, R5 ;  /* 0x000000ffff137224 */ /* 0x000fe200078e0005 */
[----:B------:R-:W-:Y:S01]  /*13660*/  LOP3.LUT R156, R13, R156, RZ, 0x3c, !PT ;  /* 0x0000009c0d9c7212 */ /* 0x000fe200078e3cff */
[----:B------:R-:W-:Y:S06]  /*13670*/  @!P0 BRA `(.L_x_1425) ;  /* 0x0000000000048947 */ /* 0x000fec0003800000 */
[----:B------:R-:W-:Y:S01]  /*13680*/  BPT.TRAP 0x1 ;  /* 0x000000040000795c */ /* 0x000fe20000300000 */
.L_x_1425:
[----:B------:R-:W-:Y:S01]  /*13690*/  IMAD R10, R19, 0x8, R18 ;  /* 0x00000008130a7824 */ /* 0x000fe200078e0212 */
[----:B------:R-:W-:-:S04]  /*136a0*/  SHF.L.U32 R15, R156, 0x1f, RZ ;  /* 0x0000001f9c0f7819 */ /* 0x000fc800000006ff */
[----:B------:R0:W1:Y:S01]  /*136b0*/  SYNCS.PHASECHK.TRANS64.TRYWAIT P1, [R10+URZ+0x19c30], R15 ;  /* 0x019c300f0a0075a7 */ /* 0x000062000802017f */
[----:B------:R-:W-:Y:S05]  /*136c0*/  @!P0 BRA `(.L_x_1426) ;  /* 0x0000000000048947 */ /* 0x000fea0003800000 */
[----:B------:R-:W-:Y:S01]  /*136d0*/  BPT.TRAP 0x1 ;  /* 0x000000040000795c */ /* 0x000fe20000300000 */
.L_x_1426:
[----:B------:R-:W-:Y:S01]  /*136e0*/  BSSY B2, `(.L_x_1427) ;  /* 0x0000006000027945 */ /* 0x000fe20003800000 */
[----:B------:R-:W-:Y:S02]  /*136f0*/  IMAD R24, R19, 0x300, R153 ;  /* 0x0000030013187824 */ /* 0x000fe400078e0299 */
[----:B------:R-:W-:Y:S01]  /*13700*/  IMAD.MOV.U32 R25, RZ, RZ, -0x3ffffff0 ;  /* 0xc0000010ff197424 */ /* 0x000fe200078e00ff */
[----:B-1----:R-:W-:Y:S06]  /*13710*/  @P1 BRA `(.L_x_1428) ;  /* 0x0000000000081947 */ /* 0x002fec0003800000 */
[----:B------:R-:W1:Y:S02]  /*13720*/  SYNCS.PHASECHK.TRANS64.TRYWAIT P1, [R10+URZ+0x19c30], R15 ;  /* 0x019c300f0a0075a7 */ /* 0x000e64000802017f */
[----:B-1----:R-:W-:Y:S05]  /*13730*/  @!P1 BRA `(.L_x_1429) ;  /* 0x0000010800ec9947 */ /* 0x002fea0003800000 */
.L_x_1428:
[----:B------:R-:W-:Y:S05]  /*13740*/  BSYNC B2 ;  /* 0x0000000000027941 */ /* 0x000fea0003800000 */
.L_x_1427:
[C---:B------:R-:W-:Y:S01]  /*13750*/  VIADD R20, R24.reuse, 0x100 ;  /* 0x0000010018147836 */ /* 0x040fe20000000000 */
[C---:B------:R-:W-:Y:S01]  /*13760*/  R2UR UR6, R24.reuse ;  /* 0x00000000180672ca */ /* 0x040fe200000e0000 */
[----:B------:R-:W-:Y:S01]  /*13770*/  IMAD.MOV.U32 R21, RZ, RZ, -0x3ffffff0 ;  /* 0xc0000010ff157424 */ /* 0x000fe200078e00ff */
[----:B------:R-:W-:Y:S01]  /*13780*/  R2UR UR7, R25 ;  /* 0x00000000190772ca */ /* 0x000fe200000e0000 */
[----:B------:R-:W-:Y:S01]  /*13790*/  VIADD R24, R24, 0x200 ;  /* 0x0000020018187836 */ /* 0x000fe20000000000 */
[----:B------:R-:W-:Y:S02]  /*137a0*/  R2UR UR10, R20 ;  /* 0x00000000140a72ca */ /* 0x000fe400000e0000 */
[----:B------:R-:W-:Y:S02]  /*137b0*/  R2UR UR11, R21 ;  /* 0x00000000150b72ca */ /* 0x000fe400000e0000 */
[----:B------:R-:W2:Y:S01]  /*137c0*/  LDL.64 R20, [R1] ;  /* 0x0000000001147983 */ /* 0x000ea20000100a00 */
[----:B------:R-:W-:Y:S01]  /*137d0*/  R2UR UR4, R6 ;  /* 0x00000000060472ca */ /* 0x000fe200000e0000 */
[----:B------:R-:W-:Y:S01]  /*137e0*/  IMAD.MOV.U32 R25, RZ, RZ, -0x3ffffff0 ;  /* 0xc0000010ff197424 */ /* 0x000fe200078e00ff */
[----:B------:R-:W-:-:S02]  /*137f0*/  R2UR UR5, R7 ;  /* 0x00000000070572ca */ /* 0x000fc400000e0000 */
[----:B------:R-:W-:Y:S02]  /*13800*/  R2UR UR14, R24 ;  /* 0x00000000180e72ca */ /* 0x000fe400000e0000 */
[----:B------:R-:W-:Y:S02]  /*13810*/  R2UR UR15, R25 ;  /* 0x00000000190f72ca */ /* 0x000fe400000e0000 */
[----:B------:R-:W-:-:S07]  /*13820*/  WARPGROUP.ARRIVE ;  /* 0x00000000000079c5 */ /* 0x000fce0000000000 */
[----:B------:R-:W-:Y:S01]  /*13830*/  QGMMA.64x128x32.F32.E4M3.E4M3 R24, gdesc[UR4], RZ, !UPT, gsb0 ;  /* 0x01e00000041879f3 */ /* 0x000fe2000c0008ff */
[----:B------:R-:W-:Y:S02]  /*13840*/  R2UR UR12, R8 ;  /* 0x00000000080c72ca */ /* 0x000fe400000e0000 */
[----:B------:R-:W-:Y:S01]  /*13850*/  R2UR UR13, R9 ;  /* 0x00000000090d72ca */ /* 0x000fe200000e0000 */
[----:B------:R-:W-:Y:S02]  /*13860*/  WARPGROUP.DEPBAR.LE gsb0, 0x0 ;  /* 0x00008000000079c5 */ /* 0x000fe40000010000 */
        /* <DEDUP_REMOVED lines=10> */
.L_x_1430:
[----:B01----:R-:W-:Y:S01]  /*13910*/  SHF.L.U32 R10, R13, 0x1f, RZ ;  /* 0x0000001f0d0a7819 */ /* 0x003fe200000006ff */
[----:B------:R-:W-:-:S04]  /*13920*/  IMAD R15, R12, 0x8, R18 ;  /* 0x000000080c0f7824 */ /* 0x000fc800078e0212 */
[----:B------:R0:W1:Y:S01]  /*13930*/  SYNCS.PHASECHK.TRANS64.TRYWAIT P1, [R15+URZ+0x19c50], R10 ;  /* 0x019c500a0f0075a7 */ /* 0x000062000802017f */
[----:B------:R-:W-:Y:S05]  /*13940*/  @!P0 BRA `(.L_x_1431) ;  /* 0x0000000000048947 */ /* 0x000fea0003800000 */
[----:B------:R-:W-:Y:S01]  /*13950*/  BPT.TRAP 0x1 ;  /* 0x000000040000795c */ /* 0x000fe20000300000 */
.L_x_1431:
[----:B------:R-:W-:Y:S04]  /*13960*/  BSSY B2, `(.L_x_1432) ;  /* 0x0000004000027945 */ /* 0x000fe80003800000 */
[----:B-1----:R-:W-:Y:S05]  /*13970*/  @P1 BRA `(.L_x_1433) ;  /* 0x0000000000081947 */ /* 0x002fea0003800000 */
[----:B------:R-:W1:Y:S02]  /*13980*/  SYNCS.PHASECHK.TRANS64.TRYWAIT P1, [R15+URZ+0x19c50], R10 ;  /* 0x019c500a0f0075a7 */ /* 0x000e64000802017f */
[----:B-1----:R-:W-:Y:S05]  /*13990*/  @!P1 BRA `(.L_x_1434) ;  /* 0x0000010800689947 */ /* 0x002fea0003800000 */
.L_x_1433:
[----:B------:R-:W-:Y:S05]  /*139a0*/  BSYNC B2 ;  /* 0x0000000000027941 */ /* 0x000fea0003800000 */
.L_x_1432:
        /* <DEDUP_REMOVED lines=34> */
.L_x_1435:
[----:B------:R-:W2:Y:S01]  /*13bd0*/  LDL R136, [R1+0xc] ;  /* 0x00000c0001887983 */ /* 0x000ea20000100800 */
[C---:B------:R-:W-:Y:S01]  /*13be0*/  FMUL.FTZ R12, R2.reuse, R24 ;  /* 0x00000018020c7220 */ /* 0x040fe20000410000 */
[C---:B------:R-:W-:Y:S01]  /*13bf0*/  FMUL.FTZ R13, R2.reuse, R25 ;  /* 0x00000019020d7220 */ /* 0x040fe20000410000 */
[C---:B------:R-:W-:Y:S01]  /*13c00*/  FMUL.FTZ R24, R2.reuse, R28 ;  /* 0x0000001c02187220 */ /* 0x040fe20000410000 */
[----:B------:R-:W-:Y:S02]  /*13c10*/  IMAD R5, R5, 0x8, R18 ;  /* 0x0000000805057824 */ /* 0x000fe400078e0212 */
[C---:B------:R-:W-:Y:S01]  /*13c20*/  FMUL.FTZ R25, R2.reuse, R29 ;  /* 0x0000001d02197220 */ /* 0x040fe20000410000 */
[C---:B------:R-:W-:Y:S01]  /*13c30*/  FMUL.FTZ R29, R2.reuse, R32 ;  /* 0x00000020021d7220 */ /* 0x040fe20000410000 */
[----:B------:R-:W0:Y:S01]  /*13c40*/  MUFU.TANH R12, R12 ;  /* 0x0000000c000c7308 */ /* 0x000e220000002400 */
[----:B------:R-:W-:Y:S02]  /*13c50*/  VIADD R5, R5, 0x19c40 ;  /* 0x00019c4005057836 */ /* 0x000fe40000000000 */
        /* <DEDUP_REMOVED lines=66> */
[----:B------:R-:W-:-:S04]  /*14080*/  FMUL.FTZ R84, R2, R87 ;  /* 0x0000005702547220 */ /* 0x000fc80000410000 */
        /* <DEDUP_REMOVED lines=28> */
[----:B--2---:R-:W-:-:S07]  /*14250*/  PRMT R5, R136, 0x654, R5 ;  /* 0x0000065488057816 */ /* 0x004fce0000000005 */
[----:B------:R-:W2:Y:S01]  /*14260*/  MUFU.TANH R32, R32 ;  /* 0x0000002000207308 */ /* 0x000ea20000002400 */
[----:B------:R0:W-:Y:S07]  /*14270*/  SYNCS.ARRIVE.TRANS64.RED.A1T0 RZ, [R5+URZ], RZ ;  /* 0x000000ff05ff79a7 */ /* 0x0001ee000810043f */
[----:B------:R-:W2:Y:S01]  /*14280*/  MUFU.TANH R38, R38 ;  /* 0x0000002600267308 */ /* 0x000ea20000002400 */
[----:B0-----:R-:W-:-:S04]  /*14290*/  FMNMX.FTZ R5, R12, R14, !PT ;  /* 0x0000000e0c057209 */ /* 0x001fc80007810000 */
[----:B-1----:R-:W-:-:S03]  /*142a0*/  FMNMX.FTZ R5, R13, R5, !PT ;  /* 0x000000050d057209 */ /* 0x002fc60007810000 */
[----:B------:R-:W0:Y:S01]  /*142b0*/  MUFU.TANH R39, R39 ;  /* 0x0000002700277308 */ /* 0x000e220000002400 */
[----:B---3--:R-:W-:-:S04]  /*142c0*/  FMNMX.FTZ R5, R24, R5, !PT ;  /* 0x0000000518057209 */ /* 0x008fc80007810000 */
[----:B----4-:R-:W-:-:S03]  /*142d0*/  FMNMX.FTZ R5, R25, R5, !PT ;  /* 0x0000000519057209 */ /* 0x010fc60007810000 */
[----:B------:R-:W1:Y:S01]  /*142e0*/  MUFU.TANH R42, R42 ;  /* 0x0000002a002a7308 */ /* 0x000e620000002400 */
[----:B-----5:R-:W-:-:S04]  /*142f0*/  FMNMX.FTZ R5, R29, R5, !PT ;  /* 0x000000051d057209 */ /* 0x020fc80007810000 */
[----:B------:R-:W-:-:S03]  /*14300*/  FMNMX.FTZ R5, R30, R5, !PT ;  /* 0x000000051e057209 */ /* 0x000fc60007810000 */
[----:B------:R-:W3:Y:S01]  /*14310*/  MUFU.TANH R43, R43 ;  /* 0x0000002b002b7308 */ /* 0x000ee20000002400 */
[----:B------:R-:W-:-:S04]  /*14320*/  FMNMX.FTZ R5, R33, R5, !PT ;  /* 0x0000000521057209 */ /* 0x000fc80007810000 */
[----:B------:R-:W-:-:S03]  /*14330*/  FMNMX.FTZ R5, R34, R5, !PT ;  /* 0x0000000522057209 */ /* 0x000fc60007810000 */
[----:B------:R-:W4:Y:S01]  /*14340*/  MUFU.TANH R46, R46 ;  /* 0x0000002e002e7308 */ /* 0x000f220000002400 */
[----:B------:R-:W-:-:S04]  /*14350*/  FMNMX.FTZ R5, R35, R5, !PT ;  /* 0x0000000523057209 */ /* 0x000fc80007810000 */
[----:B------:R-:W-:-:S03]  /*14360*/  FMNMX.FTZ R5, R36, R5, !PT ;  /* 0x0000000524057209 */ /* 0x000fc60007810000 */
[----:B------:R-:W5:Y:S01]  /*14370*/  MUFU.TANH R47, R47 ;  /* 0x0000002f002f7308 */ /* 0x000f620000002400 */
        /* <DEDUP_REMOVED lines=32> */
[----:B------:R-:W5:Y:S02]  /*14580*/  MUFU.TANH R70, R70 ;  /* 0x0000004600467308 */ /* 0x000f640000002400 */
[----:B------:R-:W2:Y:S06]  /*14590*/  SHFL.BFLY PT, R10, R5, 0x2, 0x1f ;  /* 0x0c401f00050a7f89 */ /* 0x000eac00000e0000 */
[----:B------:R-:W5:Y:S08]  /*145a0*/  MUFU.TANH R71, R71 ;  /* 0x0000004700477308 */ /* 0x000f700000002400 */
[----:B------:R-:W5:Y:S08]  /*145b0*/  MUFU.TANH R74, R74 ;  /* 0x0000004a004a7308 */ /* 0x000f700000002400 */
        /* <DEDUP_REMOVED lines=16> */
[----:B------:R-:W-:-:S04]  /*146c0*/  FMNMX.FTZ R10, R32, R10, !PT ;  /* 0x0000000a200a7209 */ /* 0x000fc80007810000 */
[----:B------:R-:W-:-:S04]  /*146d0*/  FMNMX.FTZ R10, R38, R10, !PT ;  /* 0x0000000a260a7209 */ /* 0x000fc80007810000 */
[----:B0-----:R-:W-:-:S04]  /*146e0*/  FMNMX.FTZ R10, R39, R10, !PT ;  /* 0x0000000a270a7209 */ /* 0x001fc80007810000 */
[----:B-1----:R-:W-:-:S04]  /*146f0*/  FMNMX.FTZ R10, R42, R10, !PT ;  /* 0x0000000a2a0a7209 */ /* 0x002fc80007810000 */
[----:B---3--:R-:W-:-:S04]  /*14700*/  FMNMX.FTZ R10, R43, R10, !PT ;  /* 0x0000000a2b0a7209 */ /* 0x008fc80007810000 */
[----:B----4-:R-:W-:-:S04]  /*14710*/  FMNMX.FTZ R10, R46, R10, !PT ;  /* 0x0000000a2e0a7209 */ /* 0x010fc80007810000 */
[----:B-----5:R-:W-:-:S04]  /*14720*/  FMNMX.FTZ R10, R47, R10, !PT ;  /* 0x0000000a2f0a7209 */ /* 0x020fc80007810000 */
        /* <DEDUP_REMOVED lines=17> */
[----:B--2---:R-:W-:-:S04]  /*14840*/  FMNMX.FTZ R10, R82, R10, !PT ;  /* 0x0000000a520a7209 */ /* 0x004fc80007810000 */
        /* <DEDUP_REMOVED lines=57> */
[----:B-1----:R-:W-:-:S01]  /*14be0*/  FFMA.FTZ R3, R85, R3, R20 ;  /* 0x0000000355037223 */ /* 0x002fc20000010014 */
[-C--:B------:R-:W-:Y:S01]  /*14bf0*/  FFMA.FTZ R11, R80, R26.reuse, -R11 ;  /* 0x0000001a500b7223 */ /* 0x080fe2000001080b */
[----:B------:R-:W-:-:S01]  /*14c00*/  FFMA.FTZ R39, R39, R26, -R87 ;  /* 0x0000001a27277223 */ /* 0x000fc20000010857 */
[-CC-:B------:R-:W-:Y:S01]  /*14c10*/  FFMA.FTZ R42, R42, R26.reuse, -R87.reuse ;  /* 0x0000001a2a2a7223 */ /* 0x180fe20000010857 */
[----:B------:R-:W-:-:S01]  /*14c20*/  FFMA.FTZ R43, R43, R26, -R87 ;  /* 0x0000001a2b2b7223 */ /* 0x000fc20000010857 */
[-CC-:B------:R-:W-:Y:S01]  /*14c30*/  FFMA.FTZ R46, R46, R26.reuse, -R87.reuse ;  /* 0x0000001a2e2e7223 */ /* 0x180fe20000010857 */
[----:B------:R-:W-:-:S01]  /*14c40*/  FFMA.FTZ R47, R47, R26, -R87 ;  /* 0x0000001a2f2f7223 */ /* 0x000fc20000010857 */
[----:B------:R-:W1:Y:S01]  /*14c50*/  MUFU.EX2 R24, R24 ;  /* 0x0000001800187308 */ /* 0x000e620000000800 */
[----:B0-----:R-:W-:-:S01]  /*14c60*/  FADD.FTZ R4, R13, R4 ;  /* 0x000000040d047221 */ /* 0x001fc20000010000 */
[-CC-:B------:R-:W-:Y:S01]  /*14c70*/  FFMA.FTZ R50, R50, R26.reuse, -R87.reuse ;  /* 0x0000001a32327223 */ /* 0x180fe20000010857 */
[----:B------:R-:W-:-:S01]  /*14c80*/  FFMA.FTZ R51, R51, R26, -R87 ;  /* 0x0000001a33337223 */ /* 0x000fc20000010857 */
[-CC-:B------:R-:W-:Y:S01]  /*14c90*/  FFMA.FTZ R54, R54, R26.reuse, -R87.reuse ;  /* 0x0000001a36367223 */ /* 0x180fe20000010857 */
[----:B------:R-:W-:-:S01]  /*14ca0*/  FFMA.FTZ R55, R55, R26, -R87 ;  /* 0x0000001a37377223 */ /* 0x000fc20000010857 */
[-CC-:B------:R-:W-:Y:S01]  /*14cb0*/  FFMA.FTZ R58, R58, R26.reuse, -R87.reuse ;  /* 0x0000001a3a3a7223 */ /* 0x180fe20000010857 */
[----:B------:R-:W-:-:S01]  /*14cc0*/  FFMA.FTZ R59, R59, R26, -R87 ;  /* 0x0000001a3b3b7223 */ /* 0x000fc20000010857 */
[----:B------:R-:W0:Y:S01]  /*14cd0*/  MUFU.EX2 R27, R27 ;  /* 0x0000001b001b7308 */ /* 0x000e220000000800 */
[----:B--2---:R-:W-:-:S01]  /*14ce0*/  FADD.FTZ R80, R21, R3 ;  /* 0x0000000315507221 */ /* 0x004fc20000010000 */
[-CC-:B------:R-:W-:Y:S01]  /*14cf0*/  FFMA.FTZ R62, R62, R26.reuse, -R87.reuse ;  /* 0x0000001a3e3e7223 */ /* 0x180fe20000010857 */
[----:B------:R-:W-:-:S01]  /*14d00*/  FFMA.FTZ R63, R63, R26, -R87 ;  /* 0x0000001a3f3f7223 */ /* 0x000fc20000010857 */
[-CC-:B------:R-:W-:Y:S01]  /*14d10*/  FFMA.FTZ R66, R66, R26.reuse, -R87.reuse ;  /* 0x0000001a42427223 */ /* 0x180fe20000010857 */
[----:B------:R-:W-:-:S01]  /*14d20*/  FFMA.FTZ R67, R67, R26, -R87 ;  /* 0x0000001a43437223 */ /* 0x000fc20000010857 */
[-CC-:B------:R-:W-:Y:S01]  /*14d30*/  FFMA.FTZ R70, R70, R26.reuse, -R87.reuse ;  /* 0x0000001a46467223 */ /* 0x180fe20000010857 */
[----:B------:R-:W-:-:S01]  /*14d40*/  FFMA.FTZ R71, R71, R26, -R87 ;  /* 0x0000001a47477223 */ /* 0x000fc20000010857 */
        /* <DEDUP_REMOVED lines=11> */
[----:B------:R-:W-:-:S05]  /*14e00*/  FFMA.FTZ R84, R84, R26, -R87 ;  /* 0x0000001a54547223 */ /* 0x000fca0000010857 */
        /* <DEDUP_REMOVED lines=116> */
.L_x_1436:
[----:B------:R-:W-:Y:S01]  /*15550*/  ISETP.GT.AND P1, PT, R0, R152, PT ;  /* 0x000000980000720c */ /* 0x000fe20003f24270 */
[----:B------:R-:W-:Y:S01]  /*15560*/  VIADD R15, R15, 0x19c60 ;  /* 0x00019c600f0f7836 */ /* 0x000fe20000000000 */
        /* <DEDUP_REMOVED lines=85> */
[----:B------:R-:W-:Y:S02]  /*15ac0*/  IMAD.MOV.U32 R13, RZ, RZ, R156 ;  /* 0x000000ffff0d7224 */ /* 0x000fe400078e009c */
[----:B------:R-:W-:Y:S02]  /*15ad0*/  IMAD.MOV.U32 R12, RZ, RZ, R19 ;  /* 0x000000ffff0c7224 */ /* 0x000fe400078e0013 */
[----:B------:R-:W-:Y:S02]  /*15ae0*/  IMAD.MOV.U32 R148, RZ, RZ, R24 ;  /* 0x000000ffff947224 */ /* 0x000fe400078e0018 */
[----:B------:R-:W-:-:S02]  /*15af0*/  IMAD.MOV.U32 R149, RZ, RZ, R27 ;  /* 0x000000ffff957224 */ /* 0x000fc400078e001b */
[----:B------:R-:W-:Y:S02]  /*15b00*/  IMAD.MOV.U32 R150, RZ, RZ, R33 ;  /* 0x000000ffff967224 */ /* 0x000fe400078e0021 */
[----:B------:R-:W-:Y:S02]  /*15b10*/  IMAD.MOV.U32 R151, RZ, RZ, R38 ;  /* 0x000000ffff977224 */ /* 0x000fe400078e0026 */
[----:B------:R-:W-:Y:S02]  /*15b20*/  IMAD.MOV.U32 R144, RZ, RZ, R37 ;  /* 0x000000ffff907224 */ /* 0x000fe400078e0025 */
[----:B------:R-:W-:Y:S02]  /*15b30*/  IMAD.MOV.U32 R145, RZ, RZ, R46 ;  /* 0x000000ffff917224 */ /* 0x000fe400078e002e */
[----:B------:R-:W-:Y:S02]  /*15b40*/  IMAD.MOV.U32 R146, RZ, RZ, R45 ;  /* 0x000000ffff927224 */ /* 0x000fe400078e002d */
[----:B------:R-:W-:-:S02]  /*15b50*/  IMAD.MOV.U32 R147, RZ, RZ, R54 ;  /* 0x000000ffff937224 */ /* 0x000fc400078e0036 */
[----:B------:R-:W-:Y:S02]  /*15b60*/  IMAD.MOV.U32 R140, RZ, RZ, R53 ;  /* 0x000000ffff8c7224 */ /* 0x000fe400078e0035 */
[----:B------:R-:W-:Y:S01]  /*15b70*/  IMAD.MOV.U32 R141, RZ, RZ, R62 ;  /* 0x000000ffff8d7224 */ /* 0x000fe200078e003e */
[----:B0-----:R-:W-:Y:S06]  /*15b80*/  @P1 BRA `(.L_x_1437) ;  /* 0xffffffd800a01947 */ /* 0x001fec000383ffff */
[----:B------:R-:W-:Y:S05]  /*15b90*/  BSYNC B1 ;  /* 0x0000000000017941 */ /* 0x000fea0003800000 */
.L_x_1424:
[----:B------:R-:W-:Y:S05]  /*15ba0*/  BSYNC B0 ;  /* 0x0000000000007941 */ /* 0x000fea0003800000 */
.L_x_1423:
[----:B------:R-:W2:Y:S01]  /*15bb0*/  LDL R11, [R1+0x4c] ;  /* 0x00004c00010b7983 */ /* 0x000ea20000100800 */
[----:B------:R-:W-:Y:S01]  /*15bc0*/  BSSY B0, `(.L_x_1438) ;  /* 0x0000382000007945 */ /* 0x000fe20003800000 */
[----:B--2---:R-:W-:-:S13]  /*15bd0*/  ISETP.GE.AND P1, PT, R0, R11, PT ;  /* 0x0000000b0000720c */ /* 0x004fda0003f26270 */
[----:B------:R-:W-:Y:S05]  /*15be0*/  @!P1 BRA `(.L_x_1439) ;  /* 0x0000003400fc9947 */ /* 0x000fea0003800000 */
[----:B------:R-:W-:Y:S02]  /*15bf0*/  IMAD.MOV.U32 R12, RZ, RZ, R10 ;  /* 0x000000ffff0c7224 */ /* 0x000fe400078e000a */
[----:B------:R-:W-:Y:S02]  /*15c00*/  IMAD.MOV.U32 R13, RZ, RZ, R5 ;  /* 0x000000ffff0d7224 */ /* 0x000fe400078e0005 */
[----:B------:R-:W-:Y:S02]  /*15c10*/  IMAD.MOV.U32 R14, RZ, RZ, R156 ;  /* 0x000000ffff0e7224 */ /* 0x000fe400078e009c */
[----:B------:R-:W-:-:S07]  /*15c20*/  IMAD.MOV.U32 R11, RZ, RZ, R19 ;  /* 0x000000ffff0b7224 */ /* 0x000fce00078e0013 */
.L_x_1460:
        /* <DEDUP_REMOVED lines=8> */
.L_x_1440:
[----:B------:R-:W-:Y:S01]  /*15cb0*/  IMAD R10, R19, 0x8, R18 ;  /* 0x00000008130a7824 */ /* 0x000fe200078e0212 */
[----:B------:R-:W-:-:S04]  /*15cc0*/  SHF.L.U32 R15, R156, 0x1f, RZ ;  /* 0x0000001f9c0f7819 */ /* 0x000fc800000006ff */
[----:B------:R0:W1:Y:S01]  /*15cd0*/  SYNCS.PHASECHK.TRANS64.TRYWAIT P1, [R10+URZ+0x19c30], R15 ;  /* 0x019c300f0a0075a7 */ /* 0x000062000802017f */
[----:B------:R-:W-:Y:S05]  /*15ce0*/  @!P0 BRA `(.L_x_1441) ;  /* 0x0000000000048947 */ /* 0x000fea0003800000 */
[----:B------:R-:W-:Y:S01]  /*15cf0*/  BPT.TRAP 0x1 ;  /* 0x000000040000795c */ /* 0x000fe20000300000 */
.L_x_1441:
[----:B------:R-:W-:Y:S01]  /*15d00*/  BSSY B1, `(.L_x_1442) ;  /* 0x0000006000017945 */ /* 0x000fe20003800000 */
[----:B------:R-:W-:Y:S02]  /*15d10*/  IMAD R24, R19, 0x300, R153 ;  /* 0x0000030013187824 */ /* 0x000fe400078e0299 */
[----:B------:R-:W-:Y:S01]  /*15d20*/  IMAD.MOV.U32 R25, RZ, RZ, -0x3ffffff0 ;  /* 0xc0000010ff197424 */ /* 0x000fe200078e00ff */
[----:B-1----:R-:W-:Y:S06]  /*15d30*/  @P1 BRA `(.L_x_1443) ;  /* 0x0000000000081947 */ /* 0x002fec0003800000 */
[----:B------:R-:W1:Y:S02]  /*15d40*/  SYNCS.PHASECHK.TRANS64.TRYWAIT P1, [R10+URZ+0x19c30], R15 ;  /* 0x019c300f0a0075a7 */ /* 0x000e64000802017f */
[----:B-1----:R-:W-:Y:S05]  /*15d50*/  @!P1 BRA `(.L_x_1444) ;  /* 0x000000e4008c9947 */ /* 0x002fea0003800000 */
.L_x_1443:
[----:B------:R-:W-:Y:S05]  /*15d60*/  BSYNC B1 ;  /* 0x0000000000017941 */ /* 0x000fea0003800000 */
.L_x_1442:
        /* <DEDUP_REMOVED lines=28> */
.L_x_1445:
[----:B01----:R-:W-:Y:S01]  /*15f30*/  SHF.L.U32 R10, R14, 0x1f, RZ ;  /* 0x0000001f0e0a7819 */ /* 0x003fe200000006ff */
[----:B------:R-:W-:-:S04]  /*15f40*/  IMAD R20, R11, 0x8, R18 ;  /* 0x000000080b147824 */ /* 0x000fc800078e0212 */
[----:B------:R0:W1:Y:S01]  /*15f50*/  SYNCS.PHASECHK.TRANS64.TRYWAIT P1, [R20+URZ+0x19c50], R10 ;  /* 0x019c500a140075a7 */ /* 0x000062000802017f */
[----:B------:R-:W-:Y:S05]  /*15f60*/  @!P0 BRA `(.L_x_1446) ;  /* 0x0000000000048947 */ /* 0x000fea0003800000 */
[----:B------:R-:W-:Y:S01]  /*15f70*/  BPT.TRAP 0x1 ;  /* 0x000000040000795c */ /* 0x000fe20000300000 */
.L_x_1446:
[----:B------:R-:W-:Y:S04]  /*15f80*/  BSSY B1, `(.L_x_1447) ;  /* 0x0000004000017945 */ /* 0x000fe80003800000 */
[----:B-1----:R-:W-:Y:S05]  /*15f90*/  @P1 BRA `(.L_x_1448) ;  /* 0x0000000000081947 */ /* 0x002fea0003800000 */
[----:B------:R-:W1:Y:S02]  /*15fa0*/  SYNCS.PHASECHK.TRANS64.TRYWAIT P1, [R20+URZ+0x19c50], R10 ;  /* 0x019c500a140075a7 */ /* 0x000e64000802017f */
[----:B-1----:R-:W-:Y:S05]  /*15fb0*/  @!P1 BRA `(.L_x_1449) ;  /* 0x000000e400089947 */ /* 0x002fea0003800000 */
.L_x_1448:
[----:B------:R-:W-:Y:S05]  /*15fc0*/  BSYNC B1 ;  /* 0x0000000000017941 */ /* 0x000fea0003800000 */
.L_x_1447:
[----:B01----:R-:W-:Y:S01]  /*15fd0*/  VIADD R10, R18, 0x3000 ;  /* 0x00003000120a7836 */ /* 0x003fe20000000000 */
[----:B------:R-:W-:Y:S01]  /*15fe0*/  WARPGROUP.ARRIVE ;  /* 0x00000000000079c5 */ /* 0x000fe20000000000 */
[----:B------:R-:W-:-:S03]  /*15ff0*/  IMAD.MOV.U32 R15, RZ, RZ, 0x40000040 ;  /* 0x40000040ff0f7424 */ /* 0x000fc600078e00ff */
[----:B------:R-:W-:-:S04]  /*16000*/  SHF.R.U32.HI R10, RZ, 0x4, R10 ;  /* 0x00000004ff0a7819 */ /* 0x000fc8000001160a */
[----:B------:R-:W-:-:S04]  /*16010*/  LOP3.LUT R10, R10, 0x3fff, RZ, 0xc0, !PT ;  /* 0x00003fff0a0a7812 */ /* 0x000fc800078ec0ff */
[----:B------:R-:W-:-:S05]  /*16020*/  LOP3.LUT R10, R10, 0x10000, RZ, 0xfc, !PT ;  /* 0x000100000a0a7812 */ /* 0x000fca00078efcff */
[----:B------:R-:W-:Y:S02]  /*16030*/  IMAD R10, R11, 0x300, R10 ;  /* 0x000003000b0a7824 */ /* 0x000fe400078e020a */
[----:B------:R-:W-:Y:S02]  /*16040*/  IMAD.MOV.U32 R11, RZ, RZ, 0x40000040 ;  /* 0x40000040ff0b7424 */ /* 0x000fe400078e00ff */
        /* <DEDUP_REMOVED lines=26> */
.L_x_1450:
[----:B------:R-:W2:Y:S01]  /*161f0*/  LDL R15, [R1+0x2c] ;  /* 0x00002c00010f7983 */ /* 0x000ea20000100800 */
[----:B------:R-:W0:Y:S03]  /*16200*/  LDC R11, c[0x0][0x448] ;  /* 0x00011200ff0b7b82 */ /* 0x000e260000000800 */
[----:B------:R-:W2:Y:S04]  /*16210*/  LDL R10, [R1+0x48] ;  /* 0x00004800010a7983 */ /* 0x000ea80000100800 */
[----:B------:R-:W3:Y:S01]  /*16220*/  LDL R140, [R1+0xc] ;  /* 0x00000c00018c7983 */ /* 0x000ee20000100800 */
[----:B------:R-:W1:Y:S03]  /*16230*/  LDC R139, c[0x0][0x9e4] ;  /* 0x00027900ff8b7b82 */ /* 0x000e660000000800 */
[----:B------:R-:W4:Y:S04]  /*16240*/  LDL R141, [R1+0x10] ;  /* 0x00001000018d7983 */ /* 0x000f280000100800 */
[----:B------:R-:W5:Y:S01]  /*16250*/  LDL R142, [R1+0x8] ;  /* 0x00000800018e7983 */ /* 0x000f620000100800 */
[----:B0-----:R-:W-:-:S13]  /*16260*/  ISETP.NE.AND P1, PT, R11, 0x1, PT ;  /* 0x000000010b00780c */ /* 0x001fda0003f25270 */
[----:B------:R-:W0:Y:S08]  /*16270*/  @P1 LDC R14, c[0x0][0x44c] ;  /* 0x00011300ff0e1b82 */ /* 0x000e300000000800 */
[----:B------:R-:W0:Y:S01]  /*16280*/  @P1 LDC R11, c[0x0][0x450] ;  /* 0x00011400ff0b1b82 */ /* 0x000e220000000800 */
[----:B------:R-:W-:-:S04]  /*16290*/  IMAD R5, R5, 0x8, R18 ;  /* 0x0000000805057824 */ /* 0x000fc800078e0212 */
        /* <DEDUP_REMOVED lines=11> */
[----:B-1----:R-:W-:Y:S01]  /*16350*/  ISETP.GE.AND P5, PT, R139, 0x1, PT ;  /* 0x000000018b00780c */ /* 0x002fe20003fa6270 */
[----:B------:R-:W1:Y:S08]  /*16360*/  MUFU.TANH R21, R21 ;  /* 0x0000001500157308 */ /* 0x000e700000002400 */
        /* <DEDUP_REMOVED lines=10> */
[----:B0-----:R-:W-:-:S04]  /*16410*/  @P1 IMAD.HI.U32 R14, R10, R14, RZ ;  /* 0x0000000e0a0e1227 */ /* 0x001fc800078e00ff */
[C---:B------:R-:W-:Y:S01]  /*16420*/  FMUL.FTZ R15, R2.reuse, R25 ;  /* 0x00000019020f7220 */ /* 0x040fe20000410000 */
[C---:B------:R-:W-:Y:S01]  /*16430*/  FMUL.FTZ R25, R2.reuse, R29 ;  /* 0x0000001d02197220 */ /* 0x040fe20000410000 */
[----:B------:R-:W-:Y:S01]  /*16440*/  @P1 SHF.R.U32.HI R10, RZ, R11, R14 ;  /* 0x0000000bff0a1219 */ /* 0x000fe2000001160e */
        /* <DEDUP_REMOVED lines=34> */
[----:B------:R0:W-:Y:S01]  /*16670*/  SYNCS.ARRIVE.TRANS64.RED.A1T0 RZ, [R5+URZ], RZ ;  /* 0x000000ff05ff79a7 */ /* 0x0001e2000810043f */
[C---:B------:R-:W-:Y:S01]  /*16680*/  FMUL.FTZ R26, R2.reuse, R30 ;  /* 0x0000001e021a7220 */ /* 0x040fe20000410000 */
[C---:B------:R-:W-:Y:S01]  /*16690*/  FMUL.FTZ R68, R2.reuse, R70 ;  /* 0x0000004602447220 */ /* 0x040fe20000410000 */
[C---:B------:R-:W-:Y:S01]  /*166a0*/  FMUL.FTZ R69, R2.reuse, R71 ;  /* 0x0000004702457220 */ /* 0x040fe20000410000 */
[----:B------:R-:W2:Y:S01]  /*166b0*/  SHFL.IDX PT, R138, R10, RZ, 0x1c1f ;  /* 0x001c1fff0a8a7589 */ /* 0x000ea200000e0000 */
[C---:B------:R-:W-:Y:S01]  /*166c0*/  FMUL.FTZ R30, R2.reuse, R34 ;  /* 0x00000022021e7220 */ /* 0x040fe20000410000 */
[C---:B------:R-:W-:Y:S01]  /*166d0*/  FMUL.FTZ R70, R2.reuse, R72 ;  /* 0x0000004802467220 */ /* 0x040fe20000410000 */
[----:B------:R-:W-:Y:S01]  /*166e0*/  FMUL.FTZ R71, R2, R73 ;  /* 0x0000004902477220 */ /* 0x000fe20000410000 */
[----:B0-----:R-:W-:-:S02]  /*166f0*/  IMAD.SHL.U32 R5, R0, 0x80, RZ ;  /* 0x0000008000057824 */ /* 0x001fc400078e00ff */
        /* <DEDUP_REMOVED lines=13> */
[----:B------:R-:W-:Y:S01]  /*167d0*/  FMUL.FTZ R81, R2, R86 ;  /* 0x0000005602517220 */ /* 0x000fe20000410000 */
[----:B------:R-:W0:Y:S02]  /*167e0*/  MUFU.TANH R11, R11 ;  /* 0x0000000b000b7308 */ /* 0x000e240000002400 */
[----:B----4-:R-:W-:-:S06]  /*167f0*/  IMAD R46, R141, -0x2, R46 ;  /* 0xfffffffe8d2e7824 */ /* 0x010fcc00078e022e */
[----:B------:R-:W3:Y:S01]  /*16800*/  MUFU.TANH R15, R15 ;  /* 0x0000000f000f7308 */ /* 0x000ee20000002400 */
[----:B-----5:R-:W-:-:S07]  /*16810*/  IADD3 R46, -R157, R46, R142 ;  /* 0x0000002e9d2e7210 */ /* 0x020fce0007ffe18e */
        /* <DEDUP_REMOVED lines=52> */
[----:B------:R-:W-:-:S02]  /*16b60*/  VIADD R137, R46, UR47 ;  /* 0x0000002f2e897c36 */ /* 0x000fc40008000000 */
[----:B------:R-:W-:Y:S02]  /*16b70*/  VIADD R87, R46, UR36 ;  /* 0x000000242e577c36 */ /* 0x000fe40008000000 */
[--C-:B--2---:R-:W-:Y:S02]  /*16b80*/  IMAD.IADD R86, R137, 0x1, R138.reuse ;  /* 0x0000000189567824 */ /* 0x104fe400078e028a */
[----:B------:R-:W-:Y:S01]  /*16b90*/  IMAD.IADD R85, R87, 0x1, R138 ;  /* 0x0000000157557824 */ /* 0x000fe200078e028a */
[----:B-1-34-:R-:W-:Y:S06]  /*16ba0*/  @!P5 BRA `(.L_x_1451) ;  /* 0x000000000058d947 */ /* 0x01afec0003800000 */
[----:B------:R-:W-:Y:S01]  /*16bb0*/  IADD3 R138, -R157, R142, R138 ;  /* 0x0000008e9d8a7210 */ /* 0x000fe20007ffe18a */
[----:B------:R-:W-:Y:S03]  /*16bc0*/  BSSY B1, `(.L_x_1452) ;  /* 0x0000010000017945 */ /* 0x000fe60003800000 */
        /* <DEDUP_REMOVED lines=10> */
.L_x_1453:
[----:B------:R-:W-:-:S05]  /*16c70*/  IMAD.U32 R139, RZ, RZ, UR41 ;  /* 0x00000029ff8b7e24 */ /* 0x000fca000f8e00ff */
[----:B------:R-:W-:-:S13]  /*16c80*/  ISETP.NE.AND P1, PT, R139, 0x1, PT ;  /* 0x000000018b00780c */ /* 0x000fda0003f25270 */
[----:B------:R-:W1:Y:S02]  /*16c90*/  @P1 LDC.64 R46, c[0x0][0x9e8] ;  /* 0x00027a00ff2e1b82 */ /* 0x000e640000000a00 */
[----:B-1----:R-:W-:-:S05]  /*16ca0*/  @P1 IMAD.HI.U32 R46, R138, R46, RZ ;  /* 0x0000002e8a2e1227 */ /* 0x002fca00078e00ff */
[----:B------:R-:W-:-:S07]  /*16cb0*/  @P1 SHF.R.U32.HI R138, RZ, R47, R46 ;  /* 0x0000002fff8a1219 */ /* 0x000fce000001162e */
.L_x_1454:
[----:B------:R-:W-:Y:S05]  /*16cc0*/  BSYNC B1 ;  /* 0x0000000000017941 */ /* 0x000fea0003800000 */
.L_x_1452:
[----:B------:R-:W-:-:S04]  /*16cd0*/  IMAD R138, R138, R139, -R5 ;  /* 0x0000008b8a8a7224 */ /* 0x000fc800078e0a05 */
[----:B------:R-:W-:-:S05]  /*16ce0*/  IMAD R138, R141, -0x2, R138 ;  /* 0xfffffffe8d8a7824 */ /* 0x000fca00078e028a */
[----:B------:R-:W-:Y:S02]  /*16cf0*/  VIMNMX R85, R85, R138, !PT ;  /* 0x0000008a55557248 */ /* 0x000fe40007fe0100 */
[----:B------:R-:W-:-:S07]  /*16d00*/  VIADDMNMX R86, R138, R139, R86, PT ;  /* 0x0000008b8a567246 */ /* 0x000fce0003800156 */
.L_x_1451:
[----:B------:R-:W-:Y:S01]  /*16d10*/  ISETP.GT.AND P1, PT, R0, -0x1, PT ;  /* 0xffffffff0000780c */ /* 0x000fe20003f24270 */
[----:B------:R-:W1:Y:S03]  /*16d20*/  SHFL.IDX PT, R10, R10, 0x1, 0x1c1f ;  /* 0x003c1f000a0a7f89 */ /* 0x000e6600000e0000 */
[C---:B------:R-:W-:Y:S02]  /*16d30*/  ISETP.GT.AND P3, PT, R85.reuse, RZ, P1 ;  /* 0x000000ff5500720c */ /* 0x040fe40000f64270 */
[----:B------:R-:W-:Y:S02]  /*16d40*/  ISETP.GT.AND P4, PT, R85, 0x1, P1 ;  /* 0x000000015500780c */ /* 0x000fe40000f84270 */
[C---:B------:R-:W-:Y:S02]  /*16d50*/  ISETP.LT.OR P3, PT, R86.reuse, 0x1, P3 ;  /* 0x000000015600780c */ /* 0x040fe40001f61670 */
[----:B------:R-:W-:-:S02]  /*16d60*/  ISETP.LT.OR P4, PT, R86, 0x2, P4 ;  /* 0x000000025600780c */ /* 0x000fc40002781670 */
[----:B0-----:R-:W-:Y:S02]  /*16d70*/  FSEL R46, R11, -INF , !P3 ;  /* 0xff8000000b2e7808 */ /* 0x001fe40005800000 */
[----:B------:R-:W-:Y:S02]  /*16d80*/  FSEL R15, R15, -INF , !P4 ;  /* 0xff8000000f0f7808 */ /* 0x000fe40006000000 */
[C---:B------:R-:W-:Y:S02]  /*16d90*/  ISETP.GT.AND P2, PT, R85.reuse, 0x8, P1 ;  /* 0x000000085500780c */ /* 0x040fe40000f44270 */
[C---:B------:R-:W-:Y:S02]  /*16da0*/  ISETP.GT.AND P3, PT, R85.reuse, 0x9, P1 ;  /* 0x000000095500780c */ /* 0x040fe40000f64270 */
[----:B------:R-:W-:Y:S02]  /*16db0*/  ISETP.GT.AND P4, PT, R85, 0x10, P1 ;  /* 0x000000105500780c */ /* 0x000fe40000f84270 */
[----:B------:R-:W-:-:S02]  /*16dc0*/  ISETP.LT.OR P2, PT, R86, 0x9, P2 ;  /* 0x000000095600780c */ /* 0x000fc40001741670 */
[C---:B------:R-:W-:Y:S01]  /*16dd0*/  ISETP.LT.OR P3, PT, R86.reuse, 0xa, P3 ;  /* 0x0000000a5600780c */ /* 0x040fe20001f61670 */
[--C-:B-1----:R-:W-:Y:S01]  /*16de0*/  IMAD.IADD R137, R137, 0x1, R10.reuse ;  /* 0x0000000189897824 */ /* 0x102fe200078e020a */
        /* <DEDUP_REMOVED lines=99> */
.L_x_1457:
[----:B------:R-:W-:-:S05]  /*17420*/  IMAD.U32 R85, RZ, RZ, UR41 ;  /* 0x00000029ff557e24 */ /* 0x000fca000f8e00ff */
[----:B------:R-:W-:-:S13]  /*17430*/  ISETP.NE.AND P2, PT, R85, 0x1, PT ;  /* 0x000000015500780c */ /* 0x000fda0003f45270 */
[----:B------:R-:W0:Y:S02]  /*17440*/  @P2 LDC.64 R10, c[0x0][0x9e8] ;  /* 0x00027a00ff0a2b82 */ /* 0x000e240000000a00 */
[----:B0-----:R-:W-:-:S05]  /*17450*/  @P2 IMAD.HI.U32 R10, R47, R10, RZ ;  /* 0x0000000a2f0a2227 */ /* 0x001fca00078e00ff */
[----:B------:R-:W-:-:S07]  /*17460*/  @P2 SHF.R.U32.HI R47, RZ, R11, R10 ;  /* 0x0000000bff2f2219 */ /* 0x000fce000001160a */
.L_x_1458:
[----:B------:R-:W-:Y:S05]  /*17470*/  BSYNC B1 ;  /* 0x0000000000017941 */ /* 0x000fea0003800000 */
.L_x_1456:
[----:B------:R-:W-:-:S04]  /*17480*/  IMAD R5, R47, R85, -R5 ;  /* 0x000000552f057224 */ /* 0x000fc800078e0a05 */
[----:B------:R-:W-:-:S05]  /*17490*/  IMAD R5, R141, -0x2, R5 ;  /* 0xfffffffe8d057824 */ /* 0x000fca00078e0205 */
[----:B------:R-:W-:Y:S02]  /*174a0*/  VIMNMX R87, R87, R5, !PT ;  /* 0x0000000557577248 */ /* 0x000fe40007fe0100 */
[----:B------:R-:W-:-:S07]  /*174b0*/  VIADDMNMX R137, R5, R85, R137, PT ;  /* 0x0000005505897246 */ /* 0x000fce0003800189 */
.L_x_1455:
[----:B------:R-:W-:Y:S02]  /*174c0*/  FMNMX.FTZ R5, R46, R13, !PT ;  /* 0x0000000d2e057209 */ /* 0x000fe40007810000 */
[----:B------:R-:W-:Y:S02]  /*174d0*/  ISETP.GT.AND P4, PT, R87, 0x1, P1 ;  /* 0x000000015700780c */ /* 0x000fe40000f84270 */
        /* <DEDUP_REMOVED lines=9> */
[----:B------:R-:W-:-:S02]  /*17570*/  ISETP.LT.OR P3, PT, R137, 0xa, P3 ;  /* 0x0000000a8900780c */ /* 0x000fc40001f61670 */
[----:B------:R-:W-:Y:S02]  /*17580*/  FMNMX.FTZ R5, R32, R5, !PT ;  /* 0x0000000520057209 */ /* 0x000fe40007810000 */
[----:B------:R-:W-:Y:S02]  /*17590*/  FSEL R21, R21, -INF , !P4 ;  /* 0xff80000015157808 */ /* 0x000fe40006000000 */
[----:B------:R-:W-:Y:S02]  /*175a0*/  FMNMX.FTZ R5, R33, R5, !PT ;  /* 0x0000000521057209 */ /* 0x000fe40007810000 */
[----:B------:R-:W-:Y:S01]  /*175b0*/  FSEL R11, R26, -INF , !P2 ;  /* 0xff8000001a0b7808 */ /* 0x000fe20005000000 */
[----:B------:R-:W-:Y:S01]  /*175c0*/  IMAD.U32 R26, RZ, RZ, UR40 ;  /* 0x00000028ff1a7e24 */ /* 0x000fe2000f8e00ff */
[----:B------:R-:W-:Y:S02]  /*175d0*/  FMNMX.FTZ R5, R36, R5, !PT ;  /* 0x0000000524057209 */ /* 0x000fe40007810000 */
[----:B------:R-:W-:-:S02]  /*175e0*/  FSEL R27, R27, -INF , !P3 ;  /* 0xff8000001b1b7808 */ /* 0x000fc40005800000 */
[----:B------:R-:W-:Y:S02]  /*175f0*/  FMNMX.FTZ R5, R37, R5, !PT ;  /* 0x0000000525057209 */ /* 0x000fe40007810000 */
[C---:B------:R-:W-:Y:S02]  /*17600*/  ISETP.GT.AND P4, PT, R87.reuse, 0x10, P1 ;  /* 0x000000105700780c */ /* 0x040fe40000f84270 */
[----:B------:R-:W-:Y:S02]  /*17610*/  FMNMX.FTZ R5, R40, R5, !PT ;  /* 0x0000000528057209 */ /* 0x000fe40007810000 */
[----:B------:R-:W-:Y:S02]  /*17620*/  ISETP.GT.AND P2, PT, R87, 0x11, P1 ;  /* 0x000000115700780c */ /* 0x000fe40000f44270 */
[----:B------:R-:W-:Y:S02]  /*17630*/  FMNMX.FTZ R5, R41, R5, !PT ;  /* 0x0000000529057209 */ /* 0x000fe40007810000 */
[----:B------:R-:W-:-:S02]  /*17640*/  ISETP.GT.AND P3, PT, R87, 0x18, P1 ;  /* 0x000000185700780c */ /* 0x000fc40000f64270 */
[----:B------:R-:W-:Y:S02]  /*17650*/  FMNMX.FTZ R5, R44, R5, !PT ;  /* 0x000000052c057209 */ /* 0x000fe40007810000 */
[----:B------:R-:W-:Y:S02]  /*17660*/  ISETP.LT.OR P4, PT, R137, 0x11, P4 ;  /* 0x000000118900780c */ /* 0x000fe40002781670 */
[----:B------:R-:W-:Y:S02]  /*17670*/  FMNMX.FTZ R5, R45, R5, !PT ;  /* 0x000000052d057209 */ /* 0x000fe40007810000 */
[C---:B------:R-:W-:Y:S02]  /*17680*/  ISETP.LT.OR P2, PT, R137.reuse, 0x12, P2 ;  /* 0x000000128900780c */ /* 0x040fe40001741670 */
[----:B------:R-:W-:Y:S02]  /*17690*/  FMNMX.FTZ R5, R50, R5, !PT ;  /* 0x0000000532057209 */ /* 0x000fe40007810000 */
[----:B------:R-:W-:-:S02]  /*176a0*/  ISETP.LT.OR P3, PT, R137, 0x19, P3 ;  /* 0x000000198900780c */ /* 0x000fc40001f61670 */
[----:B------:R-:W-:Y:S02]  /*176b0*/  FMNMX.FTZ R5, R51, R5, !PT ;  /* 0x0000000533057209 */ /* 0x000fe40007810000 */
[----:B------:R-:W-:Y:S02]  /*176c0*/  FSEL R30, R30, -INF , !P4 ;  /* 0xff8000001e1e7808 */ /* 0x000fe40006000000 */
[----:B------:R-:W-:Y:S02]  /*176d0*/  FMNMX.FTZ R5, R54, R5, !PT ;  /* 0x0000000536057209 */ /* 0x000fe40007810000 */
[----:B------:R-:W-:Y:S02]  /*176e0*/  FSEL R31, R31, -INF , !P2 ;  /* 0xff8000001f1f7808 */ /* 0x000fe40005000000 */
[----:B------:R-:W-:Y:S02]  /*176f0*/  FMNMX.FTZ R5, R55, R5, !PT ;  /* 0x0000000537057209 */ /* 0x000fe40007810000 */
[----:B------:R-:W-:-:S02]  /*17700*/  FSEL R34, R34, -INF , !P3 ;  /* 0xff80000022227808 */ /* 0x000fc40005800000 */
        /* <DEDUP_REMOVED lines=28> */
[C---:B------:R-:W-:Y:S02]  /*178d0*/  ISETP.GT.AND P4, PT, R87.reuse, 0x31, P1 ;  /* 0x000000315700780c */ /* 0x040fe40000f84270 */
[----:B------:R-:W-:-:S02]  /*178e0*/  ISETP.GT.AND P2, PT, R87, 0x38, P1 ;  /* 0x000000385700780c */ /* 0x000fc40000f44270 */
[----:B------:R-:W-:Y:S02]  /*178f0*/  ISETP.GT.AND P3, PT, R87, 0x39, P1 ;  /* 0x000000395700780c */ /* 0x000fe40000f64270 */
[----:B------:R-:W-:Y:S02]  /*17900*/  FMNMX.FTZ R5, R79, R5, !PT ;  /* 0x000000054f057209 */ /* 0x000fe40007810000 */
[C---:B------:R-:W-:Y:S02]  /*17910*/  ISETP.LT.OR P4, PT, R137.reuse, 0x32, P4 ;  /* 0x000000328900780c */ /* 0x040fe40002781670 */
[C---:B------:R-:W-:Y:S02]  /*17920*/  ISETP.LT.OR P2, PT, R137.reuse, 0x39, P2 ;  /* 0x000000398900780c */ /* 0x040fe40001741670 */
[----:B------:R-:W-:Y:S02]  /*17930*/  ISETP.LT.OR P3, PT, R137, 0x3a, P3 ;  /* 0x0000003a8900780c */ /* 0x000fe40001f61670 */
[----:B------:R-:W-:-:S02]  /*17940*/  FMNMX.FTZ R5, R80, R5, !PT ;  /* 0x0000000550057209 */ /* 0x000fc40007810000 */
[----:B------:R-:W-:Y:S02]  /*17950*/  LOP3.LUT R22, R22, 0xdfffffff, RZ, 0xc0, !PT ;  /* 0xdfffffff16167812 */ /* 0x000fe400078ec0ff */
[----:B------:R-:W-:Y:S02]  /*17960*/  FSEL R49, R49, -INF , !P4 ;  /* 0xff80000031317808 */ /* 0x000fe40006000000 */
[----:B------:R-:W-:Y:S02]  /*17970*/  FSEL R52, R52, -INF , !P2 ;  /* 0xff80000034347808 */ /* 0x000fe40005000000 */
[----:B------:R-:W-:Y:S02]  /*17980*/  FSEL R53, R53, -INF , !P3 ;  /* 0xff80000035357808 */ /* 0x000fe40005800000 */
[C---:B------:R-:W-:Y:S02]  /*17990*/  ISETP.GT.AND P4, PT, R87.reuse, 0x40, P1 ;  /* 0x000000405700780c */ /* 0x040fe40000f84270 */
[----:B------:R-:W-:-:S02]  /*179a0*/  ISETP.GT.AND P2, PT, R87, 0x41, P1 ;  /* 0x000000415700780c */ /* 0x000fc40000f44270 */
[----:B------:R-:W-:Y:S02]  /*179b0*/  ISETP.GT.AND P3, PT, R87, 0x48, P1 ;  /* 0x000000485700780c */ /* 0x000fe40000f64270 */
[----:B------:R-:W-:Y:S02]  /*179c0*/  FMNMX.FTZ R5, R83, R5, !PT ;  /* 0x0000000553057209 */ /* 0x000fe40007810000 */
[----:B------:R-:W-:Y:S02]  /*179d0*/  @P0 LOP3.LUT R22, R22, 0x20000000, RZ, 0xfc, !PT ;  /* 0x2000000016160812 */ /* 0x000fe400078efcff */
[----:B------:R-:W-:Y:S02]  /*179e0*/  ISETP.GT.AND P0, PT, R87, 0x61, P1 ;  /* 0x000000615700780c */ /* 0x000fe40000f04270 */
[C---:B------:R-:W-:Y:S02]  /*179f0*/  ISETP.LT.OR P4, PT, R137.reuse, 0x41, P4 ;  /* 0x000000418900780c */ /* 0x040fe40002781670 */
[----:B------:R-:W-:-:S02]  /*17a00*/  ISETP.LT.OR P2, PT, R137, 0x42, P2 ;  /* 0x000000428900780c */ /* 0x000fc40001741670 */
[----:B------:R-:W-:Y:S02]  /*17a10*/  ISETP.LT.OR P3, PT, R137, 0x49, P3 ;  /* 0x000000498900780c */ /* 0x000fe40001f61670 */
[----:B------:R-:W-:Y:S02]  /*17a20*/  FMNMX.FTZ R5, R84, R5, !PT ;  /* 0x0000000554057209 */ /* 0x000fe40007810000 */
[----:B------:R-:W-:Y:S02]  /*17a30*/  FSEL R56, R56, -INF , !P4 ;  /* 0xff80000038387808 */ /* 0x000fe40006000000 */
[----:B------:R-:W-:Y:S01]  /*17a40*/  FSEL R57, R57, -INF , !P2 ;  /* 0xff80000039397808 */ /* 0x000fe20005000000 */
[----:B------:R-:W0:Y:S01]  /*17a50*/  SHFL.BFLY PT, R10, R5, 0x2, 0x1f ;  /* 0x0c401f00050a7f89 */ /* 0x000e2200000e0000 */
[----:B------:R-:W-:Y:S02]  /*17a60*/  FSEL R60, R60, -INF , !P3 ;  /* 0xff8000003c3c7808 */ /* 0x000fe40005800000 */
[----:B------:R-:W-:-:S02]  /*17a70*/  ISETP.GT.AND P4, PT, R87, 0x49, P1 ;  /* 0x000000495700780c */ /* 0x000fc40000f84270 */
[C---:B------:R-:W-:Y:S02]  /*17a80*/  ISETP.GT.AND P2, PT, R87.reuse, 0x50, P1 ;  /* 0x000000505700780c */ /* 0x040fe40000f44270 */
[----:B------:R-:W-:Y:S02]  /*17a90*/  ISETP.GT.AND P3, PT, R87, 0x51, P1 ;  /* 0x000000515700780c */ /* 0x000fe40000f64270 */
[----:B------:R-:W-:Y:S02]  /*17aa0*/  LOP3.LUT R22, R22, 0x7fffffff, RZ, 0xc0, !PT ;  /* 0x7fffffff16167812 */ /* 0x000fe400078ec0ff */
[C---:B------:R-:W-:Y:S02]  /*17ab0*/  ISETP.LT.OR P4, PT, R137.reuse, 0x4a, P4 ;  /* 0x0000004a8900780c */ /* 0x040fe40002781670 */
[C---:B------:R-:W-:Y:S02]  /*17ac0*/  ISETP.LT.OR P2, PT, R137.reuse, 0x51, P2 ;  /* 0x000000518900780c */ /* 0x040fe40001741670 */
[----:B------:R-:W-:-:S02]  /*17ad0*/  ISETP.LT.OR P3, PT, R137, 0x52, P3 ;  /* 0x000000528900780c */ /* 0x000fc40001f61670 */
[----:B------:R-:W-:Y:S02]  /*17ae0*/  @P0 LOP3.LUT R22, R22, 0x80000000, RZ, 0xfc, !PT ;  /* 0x8000000016160812 */ /* 0x000fe400078efcff */
[----:B------:R-:W-:Y:S02]  /*17af0*/  ISETP.GT.AND P0, PT, R87, RZ, P1 ;  /* 0x000000ff5700720c */ /* 0x000fe40000f04270 */
        /* <DEDUP_REMOVED lines=9> */
[----:B------:R-:W-:-:S02]  /*17b90*/  LOP3.LUT R22, R22, 0xfffffff7, RZ, 0xc0, !PT ;  /* 0xfffffff716167812 */ /* 0x000fc400078ec0ff */
[----:B------:R-:W-:Y:S02]  /*17ba0*/  FSEL R68, R68, -INF , !P4 ;  /* 0xff80000044447808 */ /* 0x000fe40006000000 */
[----:B------:R-:W-:Y:S02]  /*17bb0*/  FSEL R69, R69, -INF , !P2 ;  /* 0xff80000045457808 */ /* 0x000fe40005000000 */
[----:B------:R-:W-:Y:S02]  /*17bc0*/  FSEL R73, R73, -INF , !P3 ;  /* 0xff80000049497808 */ /* 0x000fe40005800000 */
[C---:B------:R-:W-:Y:S02]  /*17bd0*/  ISETP.GT.AND P2, PT, R87.reuse, 0x68, P1 ;  /* 0x000000685700780c */ /* 0x040fe40000f44270 */
[C---:B------:R-:W-:Y:S02]  /*17be0*/  ISETP.GT.AND P3, PT, R87.reuse, 0x69, P1 ;  /* 0x000000695700780c */ /* 0x040fe40000f64270 */
[----:B------:R-:W-:-:S02]  /*17bf0*/  ISETP.GT.AND P4, PT, R87, 0x70, P1 ;  /* 0x000000705700780c */ /* 0x000fc40000f84270 */
[C---:B------:R-:W-:Y:S02]  /*17c00*/  ISETP.GT.AND P5, PT, R87.reuse, 0x71, P1 ;  /* 0x000000715700780c */ /* 0x040fe40000fa4270 */
[C---:B------:R-:W-:Y:S02]  /*17c10*/  ISETP.GT.AND P6, PT, R87.reuse, 0x78, P1 ;  /* 0x000000785700780c */ /* 0x040fe40000fc4270 */
[----:B------:R-:W-:Y:S02]  /*17c20*/  ISETP.GT.AND P1, PT, R87, 0x79, P1 ;  /* 0x000000795700780c */ /* 0x000fe40000f24270 */
[----:B------:R-:W-:Y:S02]  /*17c30*/  @P0 LOP3.LUT R22, R22, 0x8, RZ, 0xfc, !PT ;  /* 0x0000000816160812 */ /* 0x000fe400078efcff */
[----:B0-----:R-:W-:Y:S02]  /*17c40*/  FMNMX.FTZ R5, R5, R10, !PT ;  /* 0x0000000a05057209 */ /* 0x001fe40007810000 */
[----:B------:R-:W-:-:S02]  /*17c50*/  LOP3.LUT P0, RZ, R22, 0x80000000, RZ, 0xc0, !PT ;  /* 0x8000000016ff7812 */ /* 0x000fc4000780c0ff */
[----:B------:R-:W-:Y:S01]  /*17c60*/  LOP3.LUT R22, R22, 0xfffffffd, RZ, 0xc0, !PT ;  /* 0xfffffffd16167812 */ /* 0x000fe200078ec0ff */
[----:B------:R-:W0:Y:S01]  /*17c70*/  SHFL.BFLY PT, R10, R5, 0x1, 0x1f ;  /* 0x0c201f00050a7f89 */ /* 0x000e2200000e0000 */
[C---:B------:R-:W-:Y:S02]  /*17c80*/  ISETP.LT.OR P0, PT, R137.reuse, 0x62, P0 ;  /* 0x000000628900780c */ /* 0x040fe40000701670 */
[C---:B------:R-:W-:Y:S02]  /*17c90*/  ISETP.LT.OR P4, PT, R137.reuse, 0x71, P4 ;  /* 0x000000718900780c */ /* 0x040fe40002781670 */
[----:B------:R-:W-:Y:S02]  /*17ca0*/  @P1 LOP3.LUT R22, R22, 0x2, RZ, 0xfc, !PT ;  /* 0x0000000216161812 */ /* 0x000fe400078efcff */
[----:B------:R-:W-:Y:S02]  /*17cb0*/  ISETP.LT.OR P5, PT, R137, 0x72, P5 ;  /* 0x000000728900780c */ /* 0x000fe40002fa1670 */
[----:B------:R-:W-:-:S02]  /*17cc0*/  LOP3.LUT P1, RZ, R22, 0x8, RZ, 0xc0, !PT ;  /* 0x0000000816ff7812 */ /* 0x000fc4000782c0ff */
[----:B------:R-:W-:Y:S02]  /*17cd0*/  LOP3.LUT R22, R22, 0xffffffef, RZ, 0xc0, !PT ;  /* 0xffffffef16167812 */ /* 0x000fe400078ec0ff */
[C---:B------:R-:W-:Y:S02]  /*17ce0*/  ISETP.LT.OR P1, PT, R137.reuse, 0x1, P1 ;  /* 0x000000018900780c */ /* 0x040fe40000f21670 */
[----:B------:R-:W-:Y:S02]  /*17cf0*/  @P0 LOP3.LUT R22, R22, 0x10, RZ, 0xfc, !PT ;  /* 0x0000001016160812 */ /* 0x000fe400078efcff */
[----:B------:R-:W-:Y:S02]  /*17d00*/  ISETP.LT.OR P0, PT, R137, 0x69, P2 ;  /* 0x000000698900780c */ /* 0x000fe40001701670 */
[C---:B------:R-:W-:Y:S02]  /*17d10*/  LOP3.LUT P2, RZ, R22.reuse, 0x2, RZ, 0xc0, !PT ;  /* 0x0000000216ff7812 */ /* 0x040fe4000784c0ff */
[----:B------:R-:W-:-:S02]  /*17d20*/  LOP3.LUT R22, R22, 0xfffffffb, RZ, 0xc0, !PT ;  /* 0xfffffffb16167812 */ /* 0x000fc400078ec0ff */
[----:B------:R-:W-:Y:S02]  /*17d30*/  FSEL R14, R14, -INF , !P1 ;  /* 0xff8000000e0e7808 */ /* 0x000fe40004800000 */
[----:B0-----:R-:W-:Y:S02]  /*17d40*/  FMNMX.FTZ R5, R5, R10, !PT ;  /* 0x0000000a05057209 */ /* 0x001fe40007810000 */
[----:B------:R-:W-:Y:S02]  /*17d50*/  FSEL R77, R77, -INF , !P4 ;  /* 0xff8000004d4d7808 */ /* 0x000fe40006000000 */
[----:B------:R-:W-:Y:S01]  /*17d60*/  ISETP.LT.OR P6, PT, R137, 0x79, P6 ;  /* 0x000000798900780c */ /* 0x000fe200037c1670 */
[----:B------:R-:W-:-:S01]  /*17d70*/  FFMA.FTZ R47, R5, R26, -8 ;  /* 0xc1000000052f7423 */ /* 0x000fc2000001001a */
[----:B------:R-:W-:Y:S02]  /*17d80*/  @P0 LOP3.LUT R22, R22, 0x4, RZ, 0xfc, !PT ;  /* 0x0000000416160812 */ /* 0x000fe400078efcff */
[----:B------:R-:W-:-:S02]  /*17d90*/  ISETP.LT.OR P0, PT, R137, 0x6a, P3 ;  /* 0x0000006a8900780c */ /* 0x000fc40001f01670 */
[C---:B------:R-:W-:Y:S02]  /*17da0*/  FSETP.NEU.FTZ.AND P3, PT, R5.reuse, -INF , PT ;  /* 0xff8000000500780b */ /* 0x040fe40003f7d000 */
[----:B------:R-:W-:Y:S02]  /*17db0*/  LOP3.LUT R22, R22, 0xbfffffff, RZ, 0xc0, !PT ;  /* 0xbfffffff16167812 */ /* 0x000fe400078ec0ff */
[----:B------:R-:W-:Y:S02]  /*17dc0*/  FSEL R10, R5, RZ, P3 ;  /* 0x000000ff050a7208 */ /* 0x000fe40001800000 */
[----:B------:R-:W-:Y:S02]  /*17dd0*/  FSEL R47, R47, RZ, P3 ;  /* 0x000000ff2f2f7208 */ /* 0x000fe40001800000 */
[----:B------:R-:W-:Y:S01]  /*17de0*/  FSEL R78, R78, -INF , !P5 ;  /* 0xff8000004e4e7808 */ /* 0x000fe20006800000 */
[----:B------:R-:W-:-:S01]  /*17df0*/  FADD.FTZ R13, -R10, R13 ;  /* 0x0000000d0a0d7221 */ /* 0x000fc20000010100 */
[----:B------:R-:W-:Y:S01]  /*17e00*/  FMNMX.FTZ R10, R14, R12, !PT ;  /* 0x0000000c0e0a7209 */ /* 0x000fe20007810000 */
[----:B------:R-:W-:-:S01]  /*17e10*/  FFMA.FTZ R46, R46, R26, -R47 ;  /* 0x0000001a2e2e7223 */ /* 0x000fc2000001082f */
[----:B------:R-:W-:Y:S01]  /*17e20*/  @P0 LOP3.LUT R22, R22, 0x40000000, RZ, 0xfc, !PT ;  /* 0x4000000016160812 */ /* 0x000fe200078efcff */
[----:B------:R-:W-:-:S01]  /*17e30*/  FFMA.FTZ R15, R15, R26, -R47 ;  /* 0x0000001a0f0f7223 */ /* 0x000fc2000001082f */
[----:B------:R-:W-:Y:S01]  /*17e40*/  FMNMX.FTZ R10, R21, R10, !PT ;  /* 0x0000000a150a7209 */ /* 0x000fe20007810000 */
[----:B------:R-:W-:-:S01]  /*17e50*/  FFMA.FTZ R24, R24, R26, -R47 ;  /* 0x0000001a18187223 */ /* 0x000fc2000001082f */
[----:B------:R-:W-:Y:S01]  /*17e60*/  LOP3.LUT P0, RZ, R22, 0x10, RZ, 0xc0, !PT ;  /* 0x0000001016ff7812 */ /* 0x000fe2000780c0ff */
[----:B------:R-:W-:-:S01]  /*17e70*/  FFMA.FTZ R25, R25, R26, -R47 ;  /* 0x0000001a19197223 */ /* 0x000fc2000001082f */
[----:B------:R-:W-:Y:S01]  /*17e80*/  FMNMX.FTZ R10, R11, R10, !PT ;  /* 0x0000000a0b0a7209 */ /* 0x000fe20007810000 */
[----:B------:R-:W-:-:S01]  /*17e90*/  FFMA.FTZ R28, R28, R26, -R47 ;  /* 0x0000001a1c1c7223 */ /* 0x000fc2000001082f */
[----:B------:R-:W-:Y:S01]  /*17ea0*/  LOP3.LUT P3, RZ, R22, 0x4, RZ, 0xc0, !PT ;  /* 0x0000000416ff7812 */ /* 0x000fe2000786c0ff */
[----:B------:R-:W-:-:S01]  /*17eb0*/  FFMA.FTZ R29, R29, R26, -R47 ;  /* 0x0000001a1d1d7223 */ /* 0x000fc2000001082f */
[----:B------:R-:W-:Y:S01]  /*17ec0*/  FMNMX.FTZ R10, R27, R10, !PT ;  /* 0x0000000a1b0a7209 */ /* 0x000fe20007810000 */
[----:B------:R-:W-:-:S01]  /*17ed0*/  FFMA.FTZ R32, R32, R26, -R47 ;  /* 0x0000001a20207223 */ /* 0x000fc2000001082f */
[----:B------:R-:W-:Y:S01]  /*17ee0*/  FSEL R72, R72, -INF , !P0 ;  /* 0xff80000048487808 */ /* 0x000fe20004000000 */
        /* <DEDUP_REMOVED lines=11> */
[----:B------:R-:W-:Y:S01]  /*17fa0*/  FSEL R75, R75, -INF , !P0 ;  /* 0xff8000004b4b7808 */ /* 0x000fe20004000000 */
[----:B------:R-:W-:-:S01]  /*17fb0*/  FFMA.FTZ R45, R45, R26, -R47 ;  /* 0x0000001a2d2d7223 */ /* 0x000fc2000001082f */
[----:B------:R-:W-:Y:S01]  /*17fc0*/  FMNMX.FTZ R10, R35, R10, !PT ;  /* 0x0000000a230a7209 */ /* 0x000fe20007810000 */
[----:B------:R-:W-:-:S01]  /*17fd0*/  FFMA.FTZ R50, R50, R26, -R47 ;  /* 0x0000001a32327223 */ /* 0x000fc2000001082f */
[----:B------:R-:W-:Y:S01]  /*17fe0*/  ISETP.LT.OR P2, PT, R137, 0x7a, P2 ;  /* 0x0000007a8900780c */ /* 0x000fe20001741670 */
        /* <DEDUP_REMOVED lines=11> */
[-CC-:B------:R-:W-:Y:S01]  /*180a0*/  FFMA.FTZ R63, R63, R26.reuse, -R47.reuse ;  /* 0x0000001a3f3f7223 */ /* 0x180fe2000001082f */
        /* <DEDUP_REMOVED lines=14> */
[----:B------:R-:W-:Y:S01]  /*18190*/  FMUL.FTZ R13, R13, R26 ;  /* 0x0000001a0d0d7220 */ /* 0x000fe20000410000 */
[----:B------:R-:W-:Y:S01]  /*181a0*/  MUFU.EX2 R46, R46 ;  /* 0x0000002e002e7308 */ /* 0x000fe20000000800 */
[----:B------:R-:W-:-:S02]  /*181b0*/  LOP3.LUT P0, RZ, R22, 0x20000000, RZ, 0xc0, !PT ;  /* 0x2000000016ff7812 */ /* 0x000fc4000780c0ff */
[----:B------:R-:W-:-:S04]  /*181c0*/  FMNMX.FTZ R10, R53, R10, !PT ;  /* 0x0000000a350a7209 */ /* 0x000fc80007810000 */
[----:B------:R-:W-:Y:S01]  /*181d0*/  FMNMX.FTZ R10, R56, R10, !PT ;  /* 0x0000000a380a7209 */ /* 0x000fe20007810000 */
[----:B------:R-:W0:Y:S03]  /*181e0*/  MUFU.EX2 R13, R13 ;  /* 0x0000000d000d7308 */ /* 0x000e260000000800 */
[----:B------:R-:W-:-:S04]  /*181f0*/  FMNMX.FTZ R10, R57, R10, !PT ;  /* 0x0000000a390a7209 */ /* 0x000fc80007810000 */
[----:B------:R-:W-:Y:S01]  /*18200*/  FMNMX.FTZ R10, R60, R10, !PT ;  /* 0x0000000a3c0a7209 */ /* 0x000fe20007810000 */
[----:B------:R-:W1:Y:S03]  /*18210*/  MUFU.EX2 R15, R15 ;  /* 0x0000000f000f7308 */ /* 0x000e660000000800 */
[----:B------:R-:W-:-:S04]  /*18220*/  FMNMX.FTZ R10, R61, R10, !PT ;  /* 0x0000000a3d0a7209 */ /* 0x000fc80007810000 */
[----:B------:R-:W-:Y:S01]  /*18230*/  FMNMX.FTZ R10, R64, R10, !PT ;  /* 0x0000000a400a7209 */ /* 0x000fe20007810000 */
[----:B------:R-:W-:Y:S01]  /*18240*/  MUFU.EX2 R24, R24 ;  /* 0x0000001800187308 */ /* 0x000fe20000000800 */
[----:B0-----:R-:W-:-:S02]  /*18250*/  FFMA.FTZ R4, R13, R4, R46 ;  /* 0x000000040d047223 */ /* 0x001fc4000001002e */
[----:B------:R-:W-:-:S04]  /*18260*/  FMNMX.FTZ R10, R65, R10, !PT ;  /* 0x0000000a410a7209 */ /* 0x000fc80007810000 */
[----:B------:R-:W-:Y:S01]  /*18270*/  FMNMX.FTZ R10, R68, R10, !PT ;  /* 0x0000000a440a7209 */ /* 0x000fe20007810000 */
[----:B------:R-:W-:Y:S01]  /*18280*/  MUFU.EX2 R25, R25 ;  /* 0x0000001900197308 */ /* 0x000fe20000000800 */
[----:B-1----:R-:W-:-:S02]  /*18290*/  FADD.FTZ R4, R15, R4 ;  /* 0x000000040f047221 */ /* 0x002fc40000010000 */
[----:B------:R-:W-:-:S04]  /*182a0*/  FMNMX.FTZ R10, R69, R10, !PT ;  /* 0x0000000a450a7209 */ /* 0x000fc80007810000 */
[----:B------:R-:W-:Y:S01]  /*182b0*/  FMNMX.FTZ R10, R73, R10, !PT ;  /* 0x0000000a490a7209 */ /* 0x000fe20007810000 */
[----:B------:R-:W-:Y:S03]  /*182c0*/  MUFU.EX2 R28, R28 ;  /* 0x0000001c001c7308 */ /* 0x000fe60000000800 */
        /* <DEDUP_REMOVED lines=9> */
[----:B------:R-:W-:-:S05]  /*18360*/  FMNMX.FTZ R10, R82, R10, !PT ;  /* 0x0000000a520a7209 */ /* 0x000fca0007810000 */
        /* <DEDUP_REMOVED lines=8> */
[----:B------:R-:W-:Y:S08]  /*183f0*/  MUFU.EX2 R45, R45 ;  /* 0x0000002d002d7308 */ /* 0x000ff00000000800 */
[----:B------:R-:W-:Y:S01]  /*18400*/  MUFU.EX2 R50, R50 ;  /* 0x0000003200327308 */ /* 0x000fe20000000800 */
[----:B0-----:R-:W-:-:S04]  /*18410*/  FMNMX.FTZ R10, R10, R84, !PT ;  /* 0x000000540a0a7209 */ /* 0x001fc80007810000 */
[----:B------:R-:W-:-:S03]  /*18420*/  FSETP.NEU.FTZ.AND P1, PT, R10, -INF , PT ;  /* 0xff8000000a00780b */ /* 0x000fc60003f3d000 */
[----:B------:R-:W-:Y:S01]  /*18430*/  MUFU.EX2 R51, R51 ;  /* 0x0000003300337308 */ /* 0x000fe20000000800 */
[----:B------:R-:W-:-:S05]  /*18440*/  FSEL R84, R10, RZ, P1 ;  /* 0x000000ff0a547208 */ /* 0x000fca0000800000 */
[----:B------:R-:W-:Y:S01]  /*18450*/  FADD.FTZ R12, -R84, R12 ;  /* 0x0000000c540c7221 */ /* 0x000fe20000010100 */
[----:B------:R-:W-:-:S01]  /*18460*/  FFMA.FTZ R84, R10, R26, -8 ;  /* 0xc10000000a547423 */ /* 0x000fc2000001001a */
[----:B------:R-:W-:Y:S02]  /*18470*/  MUFU.EX2 R54, R54 ;  /* 0x0000003600367308 */ /* 0x000fe40000000800 */
[----:B------:R-:W-:Y:S02]  /*18480*/  FMUL.FTZ R12, R12, R26 ;  /* 0x0000001a0c0c7220 */ /* 0x000fe40000410000 */
[----:B------:R-:W-:-:S04]  /*18490*/  FSEL R85, R84, RZ, P1 ;  /* 0x000000ff54557208 */ /* 0x000fc80000800000 */
        /* <DEDUP_REMOVED lines=38> */
[----:B------:R-:W-:Y:S01]  /*18700*/  FADD.FTZ R3, R25, R3 ;  /* 0x0000000319037221 */ /* 0x000fe20000010000 */
[----:B------:R-:W-:-:S01]  /*18710*/  FFMA.FTZ R81, R81, R26, -R85 ;  /* 0x0000001a51517223 */ /* 0x000fc20000010855 */
[----:B------:R-:W1:Y:S01]  /*18720*/  MUFU.EX2 R30, R30 ;  /* 0x0000001e001e7308 */ /* 0x000e620000000800 */
[----:B--2---:R-:W-:-:S01]  /*18730*/  FADD.FTZ R4, R11, R84 ;  /* 0x000000540b047221 */ /* 0x004fc20000010000 */
[----:B------:R-:W-:Y:S01]  /*18740*/  FADD.FTZ R3, R28, R3 ;  /* 0x000000031c037221 */ /* 0x000fe20000010000 */
[----:B------:R-:W-:-:S03]  /*18750*/  FFMA.FTZ R82, R82, R26, -R85 ;  /* 0x0000001a52527223 */ /* 0x000fc60000010855 */
[----:B------:R-:W-:Y:S02]  /*18760*/  FADD.FTZ R3, R29, R3 ;  /* 0x000000031d037221 */ /* 0x000fe40000010000 */
[----:B------:R-:W2:Y:S01]  /*18770*/  MUFU.EX2 R31, R31 ;  /* 0x0000001f001f7308 */ /* 0x000ea20000000800 */
[----:B0-----:R-:W-:-:S01]  /*18780*/  FADD.FTZ R4, R27, R4 ;  /* 0x000000041b047221 */ /* 0x001fc20000010000 */
[----:B------:R-:W-:-:S04]  /*18790*/  FADD.FTZ R3, R32, R3 ;  /* 0x0000000320037221 */ /* 0x000fc80000010000 */
[----:B------:R-:W-:Y:S02]  /*187a0*/  FADD.FTZ R3, R33, R3 ;  /* 0x0000000321037221 */ /* 0x000fe40000010000 */
        /* <DEDUP_REMOVED lines=18> */
[----:B------:R-:W-:-:S06]  /*188d0*/  FADD.FTZ R3, R54, R3 ;  /* 0x0000000336037221 */ /* 0x000fcc0000010000 */
        /* <DEDUP_REMOVED lines=73> */
[----:B-1----:R-:W-:Y:S01]  /*18d70*/  FADD.FTZ R3, R82, R84 ;  /* 0x0000005452037221 */ /* 0x002fe20000010000 */
[----:B------:R-:W-:Y:S06]  /*18d80*/  @!P0 BRA `(.L_x_1459) ;  /* 0x0000000000048947 */ /* 0x000fec0003800000 */
[----:B------:R-:W-:Y:S01]  /*18d90*/  BPT.TRAP 0x1 ;  /* 0x000000040000795c */ /* 0x000fe20000300000 */
.L_x_1459:
        /* <DEDUP_REMOVED lines=100> */
.L_x_1439:
[----:B------:R-:W-:Y:S05]  /*193e0*/  BSYNC B0 ;  /* 0x0000000000007941 */ /* 0x000fea0003800000 */
.L_x_1438:
[----:B------:R-:W-:Y:S06]  /*193f0*/  BAR.ARV 0x8, 0x200 ;  /* 0x0208000000007b1d */ /* 0x000fec0000002000 */
[----:B------:R-:W-:Y:S05]  /*19400*/  @!P0 BRA `(.L_x_1461) ;  /* 0x0000000000048947 */ /* 0x000fea0003800000 */
[----:B------:R-:W-:Y:S01]  /*19410*/  BPT.TRAP 0x1 ;  /* 0x000000040000795c */ /* 0x000fe20000300000 */
.L_x_1461:
[----:B------:R-:W-:Y:S01]  /*19420*/  IMAD R11, R19, 0x8, R18 ;  /* 0x00000008130b7824 */ /* 0x000fe200078e0212 */
[----:B------:R-:W-:-:S04]  /*19430*/  SHF.L.U32 R0, R156, 0x1f, RZ ;  /* 0x0000001f9c007819 */ /* 0x000fc800000006ff */
[----:B------:R0:W1:Y:S01]  /*19440*/  SYNCS.PHASECHK.TRANS64.TRYWAIT P1, [R11+URZ+0x19c50], R0 ;  /* 0x019c50000b0075a7 */ /* 0x000062000802017f */
[----:B------:R-:W-:Y:S05]  /*19450*/  @!P0 BRA `(.L_x_1462) ;  /* 0x0000000000048947 */ /* 0x000fea0003800000 */
[----:B------:R-:W-:Y:S01]  /*19460*/  BPT.TRAP 0x1 ;  /* 0x000000040000795c */ /* 0x000fe20000300000 */
.L_x_1462:
[----:B------:R-:W-:Y:S04]  /*19470*/  BSSY B0, `(.L_x_1463) ;  /* 0x0000004000007945 */ /* 0x000fe80003800000 */
[----:B-1----:R-:W-:Y:S05]  /*19480*/  @P1 BRA `(.L_x_1464) ;  /* 0x0000000000081947 */ /* 0x002fea0003800000 */
[----:B------:R-:W1:Y:S02]  /*19490*/  SYNCS.PHASECHK.TRANS64.TRYWAIT P1, [R11+URZ+0x19c50], R0 ;  /* 0x019c50000b0075a7 */ /* 0x000e64000802017f */
[----:B-1----:R-:W-:Y:S05]  /*194a0*/  @!P1 BRA `(.L_x_1465) ;  /* 0x000000ac00e09947 */ /* 0x002fea0003800000 */
.L_x_1464:
[----:B------:R-:W-:Y:S05]  /*194b0*/  BSYNC B0 ;  /* 0x0000000000007941 */ /* 0x000fea0003800000 */
.L_x_1463:
[----:B------:R-:W-:Y:S01]  /*194c0*/  VIADD R18, R18, 0x3000 ;  /* 0x0000300012127836 */ /* 0x000fe20000000000 */
[----:B------:R-:W-:Y:S01]  /*194d0*/  ULDC.64 UR4, c[0x0][0x9a0] ;  /* 0x0002680000047ab9 */ /* 0x000fe20000000a00 */
[----:B------:R-:W-:Y:S01]  /*194e0*/  IMAD.MOV.U32 R7, RZ, RZ, 0x40000040 ;  /* 0x40000040ff077424 */ /* 0x000fe200078e00ff */
[----:B------:R-:W-:Y:S01]  /*194f0*/  ISETP.NE.U32.AND P1, PT, RZ, UR4, PT ;  /* 0x00000004ff007c0c */ /* 0x000fe2000bf25070 */
[----:B------:R-:W-:Y:S01]  /*19500*/  WARPGROUP.ARRIVE ;  /* 0x00000000000079c5 */ /* 0x000fe20000000000 */
[----:B------:R-:W-:Y:S01]  /*19510*/  SHF.R.U32.HI R18, RZ, 0x4, R18 ;  /* 0x00000004ff127819 */ /* 0x000fe20000011612 */
[----:B------:R-:W-:Y:S01]  /*19520*/  IMAD.MOV.U32 R14, RZ, RZ, 0x3f800000 ;  /* 0x3f800000ff0e7424 */ /* 0x000fe200078e00ff */
[----:B------:R-:W-:Y:S02]  /*19530*/  R2UR UR7, R7 ;  /* 0x00000000070772ca */ /* 0x000fe400000e0000 */
[----:B------:R-:W-:Y:S02]  /*19540*/  LOP3.LUT R18, R18, 0x3fff, RZ, 0xc0, !PT ;  /* 0x00003fff12127812 */ /* 0x000fe400078ec0ff */
[----:B------:R-:W-:-:S02]  /*19550*/  ISETP.NE.AND.EX P1, PT, RZ, UR5, PT, P1 ;  /* 0x00000005ff007c0c */ /* 0x000fc4000bf25310 */
[----:B------:R-:W-:-:S05]  /*19560*/  LOP3.LUT R18, R18, 0x10000, RZ, 0xfc, !PT ;  /* 0x0001000012127812 */ /* 0x000fca00078efcff */
[----:B------:R-:W-:-:S05]  /*19570*/  IMAD R6, R19, 0x300, R18 ;  /* 0x0000030013067824 */ /* 0x000fca00078e0212 */
[----:B------:R-:W-:Y:S01]  /*19580*/  R2UR UR6, R6 ;  /* 0x00000000060672ca */ /* 0x000fe200000e0000 */
[----:B------:R-:W0:Y:S01]  /*19590*/  @P1 LDC.64 R12, c[0x0][0x9c8] ;  /* 0x00027200ff0c1b82 */ /* 0x000e220000000a00 */
[----:B------:R-:W-:-:S07]  /*195a0*/  @P1 SHF.R.S32.HI R15, RZ, 0x1f, R155 ;  /* 0x0000001fff0f1819 */ /* 0x000fce000001149b */
[----:B------:R-:W2:Y:S04]  /*195b0*/  @P1 LDC.64 R8, c[0x0][0x9d0] ;  /* 0x00027400ff081b82 */ /* 0x000ea80000000a00 */
[----:B------:R-:W-:Y:S01]  /*195c0*/  QGMMA.64x96x32.F32.E4M3.E4M3 R88, R148, gdesc[UR4], R88, gsb0 ;  /* 0x0160000494587df3 */ /* 0x000fe20008000858 */
[----:B01----:R-:W-:Y:S01]  /*195d0*/  @P1 IMAD R0, R15, R12, RZ ;  /* 0x0000000c0f001224 */ /* 0x003fe200078e02ff */
[----:B------:R-:W-:-:S03]  /*195e0*/  @P1 SHF.R.S32.HI R15, RZ, 0x1f, R154 ;  /* 0x0000001fff0f1819 */ /* 0x000fc6000001149a */
[C---:B------:R-:W-:Y:S02]  /*195f0*/  @P1 IMAD R7, R155.reuse, R13, R0 ;  /* 0x0000000d9b071224 */ /* 0x040fe400078e0200 */
[----:B------:R-:W-:-:S04]  /*19600*/  @P1 IMAD.WIDE.U32 R12, R155, R12, RZ ;  /* 0x0000000c9b0c1225 */ /* 0x000fc800078e00ff */
[-C--:B--2---:R-:W-:Y:S02]  /*19610*/  @P1 IMAD R0, R15, R8.reuse, RZ ;  /* 0x000000080f001224 */ /* 0x084fe400078e02ff */
[----:B------:R-:W-:Y:S02]  /*19620*/  @P1 IMAD.IADD R13, R13, 0x1, R7 ;  /* 0x000000010d0d1824 */ /* 0x000fe400078e0207 */
[C---:B------:R-:W-:Y:S02]  /*19630*/  @P1 IMAD R7, R154.reuse, R9, R0 ;  /* 0x000000099a071224 */ /* 0x040fe400078e0200 */
[----:B------:R-:W-:-:S04]  /*19640*/  @P1 IMAD.WIDE.U32 R8, R154, R8, R12 ;  /* 0x000000089a081225 */ /* 0x000fc800078e000c */
[----:B------:R-:W-:Y:S01]  /*19650*/  @P1 IMAD.IADD R7, R9, 0x1, R7 ;  /* 0x0000000109071824 */ /* 0x000fe200078e0207 */
[----:B------:R-:W-:-:S04]  /*19660*/  @P1 LEA R12, P2, R8, UR4, 0x2 ;  /* 0x00000004080c1c11 */ /* 0x000fc8000f8410ff */
        /* <DEDUP_REMOVED lines=9> */
[----:B------:R-:W-:Y:S02]  /*19700*/  VIADD R8, R6, 0x4 ;  /* 0x0000000406087836 */ /* 0x000fe40000000000 */
[----:B------:R-:W-:-:S03]  /*19710*/  IMAD.MOV.U32 R9, RZ, RZ, 0x40000040 ;  /* 0x40000040ff097424 */ /* 0x000fc600078e00ff */
        /* <DEDUP_REMOVED lines=35> */
[----:B------:R-:W-:-:S02]  /*19950*/  IMAD.MOV.U32 R0, RZ, RZ, -0x800000 ;  /* 0xff800000ff007424 */ /* 0x000fc400078e00ff */
[----:B--2---:R-:W-:Y:S01]  /*19960*/  FMUL.FTZ R20, R3, R14 ;  /* 0x0000000e03147220 */ /* 0x004fe20000410000 */
[----:B------:R-:W-:Y:S02]  /*19970*/  IMAD.MOV.U32 R2, RZ, RZ, -0x800000 ;  /* 0xff800000ff027424 */ /* 0x000fe400078e00ff */
[----:B-1----:R-:W-:Y:S01]  /*19980*/  @P3 FMUL.FTZ R13, R8, 0.69314718246459960938 ;  /* 0x3f317218080d3820 */ /* 0x002fe20000410000 */
[----:B------:R-:W-:-:S03]  /*19990*/  @P2 FFMA.FTZ R0, R4, R5, R7 ;  /* 0x0000000504002223 */ /* 0x000fc60000010007 */
[----:B------:R-:W-:Y:S01]  /*199a0*/  @P3 FFMA.FTZ R2, R26, R10, R13 ;  /* 0x0000000a1a023223 */ /* 0x000fe2000001000d */
[----:B---3--:R-:W-:Y:S01]  /*199b0*/  FMUL.FTZ R18, R9, R14 ;  /* 0x0000000e09127220 */ /* 0x008fe20000410000 */
[----:B------:R-:W-:Y:S02]  /*199c0*/  WARPGROUP.DEPBAR.LE gsb0, 0x0 ;  /* 0x00008000000079c5 */ /* 0x000fe40000010000 */
[----:B------:R-:W-:Y:S05]  /*199d0*/  @!P0 BRA `(.L_x_1466) ;  /* 0x0000000000048947 */ /* 0x000fea0003800000 */
[----:B------:R-:W-:Y:S01]  /*199e0*/  BPT.TRAP 0x1 ;  /* 0x000000040000795c */ /* 0x000fe20000300000 */
.L_x_1466:
[----:B------:R-:W2:Y:S01]  /*199f0*/  LDL.LU R4, [R1+0xc] ;  /* 0x00000c0001047983 */ /* 0x000ea20000300800 */
[----:B------:R-:W-:Y:S02]  /*19a00*/  VIADD R11, R11, 0x19c60 ;  /* 0x00019c600b0b7836 */ /* 0x000fe40000000000 */
[-C--:B------:R-:W-:Y:S01]  /*19a10*/  FMUL.FTZ R3, R88, R20.reuse ;  /* 0x0000001458037220 */ /* 0x080fe20000410000 */
[----:B------:R-:W-:Y:S01]  /*19a20*/  FMUL.FTZ R6, R89, R20 ;  /* 0x0000001459067220 */ /* 0x000fe20000410000 */
[----:B------:R-:W3:Y:S01]  /*19a30*/  LDL.LU R24, [R1+0x60] ;  /* 0x0000600001187983 */ /* 0x000ee20000300800 */
[----:B------:R-:W-:-:S05]  /*19a40*/  VIADD R19, R19, 0x1 ;  /* 0x0000000113137836 */ /* 0x000fca0000000000 */
[----:B------:R-:W-:Y:S01]  /*19a50*/  ISETP.NE.AND P1, PT, R19, 0x2, PT ;  /* 0x000000021300780c */ /* 0x000fe20003f25270 */
[----:B------:R-:W-:-:S03]  /*19a60*/  FMUL.FTZ R92, R92, R20 ;  /* 0x000000145c5c7220 */ /* 0x000fc60000410000 */
[----:B------:R-:W-:Y:S01]  /*19a70*/  SEL R5, RZ, 0x1, P1 ;  /* 0x00000001ff057807 */ /* 0x000fe20000800000 */
        /* <DEDUP_REMOVED lines=43> */
[----:B------:R-:W-:Y:S01]  /*19d30*/  FMUL.FTZ R135, R135, R18 ;  /* 0x0000001287877220 */ /* 0x000fe20000410000 */
[----:B------:R-:W-:-:S02]  /*19d40*/  LOP3.LUT R156, R156, R5, RZ, 0x3c, !PT ;  /* 0x000000059c9c7212 */ /* 0x000fc400078e3cff */
[----:B------:R-:W-:Y:S02]  /*19d50*/  SEL R19, R19, RZ, P1 ;  /* 0x000000ff13137207 */ /* 0x000fe40000800000 */
[----:B--2---:R-:W-:Y:S01]  /*19d60*/  PRMT R4, R4, 0x654, R11 ;  /* 0x0000065404047816 */ /* 0x004fe2000000000b */
[----:B---3--:R-:W-:-:S03]  /*19d70*/  VIADD R24, R24, 0x1 ;  /* 0x0000000118187836 */ /* 0x008fc60000000000 */
[----:B------:R0:W-:Y:S02]  /*19d80*/  SYNCS.ARRIVE.TRANS64.RED.A1T0 RZ, [R4+URZ], RZ ;  /* 0x000000ff04ff79a7 */ /* 0x0001e4000810043f */
[----:B------:R0:W-:Y:S01]  /*19d90*/  STL [R1+0x60], R24 ;  /* 0x0000601801007387 */ /* 0x0001e20000100800 */
[-C--:B------:R-:W-:Y:S01]  /*19da0*/  FMUL.FTZ R11, R124, R20.reuse ;  /* 0x000000147c0b7220 */ /* 0x080fe20000410000 */
[----:B------:R-:W-:-:S07]  /*19db0*/  FMUL.FTZ R20, R133, R20 ;  /* 0x0000001485147220 */ /* 0x000fce0000410000 */
.L_x_1349:
        /* <DEDUP_REMOVED lines=10> */
[----:B-----5:R-:W0:Y:S01]  /*19e60*/  S2R R24, SR_TID.X ;  /* 0x0000000000187919 */ /* 0x020e220000002100 */
[----:B------:R-:W-:Y:S01]  /*19e70*/  ULDC.64 UR4, c[0x4][0x38] ;  /* 0x01000e0000047ab9 */ /* 0x000fe20000000a00 */
[----:B------:R-:W2:Y:S04]  /*19e80*/  LDL R37, [R1+0x80] ;  /* 0x0000800001257983 */ /* 0x000ea80000100800 */
[----:B------:R-:W3:Y:S01]  /*19e90*/  LDL R59, [R1+0x5c] ;  /* 0x00005c00013b7983 */ /* 0x000ee20000100800 */
[----:B------:R-:W4:Y:S01]  /*19ea0*/  S2R R35, SR_SWINHI ;  /* 0x0000000000237919 */ /* 0x000f220000002f00 */
[----:B------:R-:W-:Y:S02]  /*19eb0*/  F2FP.BF16.F32.PACK_AB R126, R126, R25 ;  /* 0x000000197e7e723e */ /* 0x000fe400000010ff */
[----:B------:R-:W-:Y:S01]  /*19ec0*/  F2FP.BF16.F32.PACK_AB R15, R15, R96 ;  /* 0x000000600f0f723e */ /* 0x000fe200000010ff */
[----:B------:R-:W3:Y:S01]  /*19ed0*/  LDL R61, [R1+0x48] ;  /* 0x00004800013d7983 */ /* 0x000ee20000100800 */
[----:B------:R-:W-:-:S02]  /*19ee0*/  F2FP.BF16.F32.PACK_AB R8, R8, R97 ;  /* 0x000000610808723e */ /* 0x000fc400000010ff */
[----:B------:R-:W-:Y:S01]  /*19ef0*/  F2FP.BF16.F32.PACK_AB R9, R9, R112 ;  /* 0x000000700909723e */ /* 0x000fe200000010ff */
[----:B------:R-:W3:Y:S01]  /*19f00*/  LDL R55, [R1+0x2c] ;  /* 0x00002c0001377983 */ /* 0x000ee20000100800 */
[----:B------:R-:W-:Y:S02]  /*19f10*/  F2FP.BF16.F32.PACK_AB R12, R12, R113 ;  /* 0x000000710c0c723e */ /* 0x000fe400000010ff */
[----:B------:R-:W-:Y:S01]  /*19f20*/  F2FP.BF16.F32.PACK_AB R3, R92, R3 ;  /* 0x000000035c03723e */ /* 0x000fe200000010ff */
[----:B------:R-:W3:Y:S01]  /*19f30*/  LDL R57, [R1+0x58] ;  /* 0x0000580001397983 */ /* 0x000ee20000100800 */
[----:B0-----:R-:W-:-:S05]  /*19f40*/  IMAD.SHL.U32 R4, R24, 0x4, RZ ;  /* 0x0000000418047824 */ /* 0x001fca00078e00ff */
[----:B------:R-:W-:-:S04]  /*19f50*/  LOP3.LUT R4, R4, 0xc, RZ, 0xc0, !PT ;  /* 0x0000000c04047812 */ /* 0x000fc800078ec0ff */
[----:B------:R-:W-:-:S05]  /*19f60*/  IADD3 R4, P0, R4, UR4, RZ ;  /* 0x0000000404047c10 */ /* 0x000fca000ff1e0ff */
[----:B------:R-:W-:Y:S01]  /*19f70*/  IMAD.X R5, RZ, RZ, UR5, P0 ;  /* 0x00000005ff057e24 */ /* 0x000fe200080e06ff */
[----:B------:R-:W-:Y:S01]  /*19f80*/  F2FP.BF16.F32.PACK_AB R6, R93, R6 ;  /* 0x000000065d06723e */ /* 0x000fe200000010ff */
[----:B------:R-:W-:-:S04]  /*19f90*/  ULDC.64 UR4, c[0x0][0xc00] ;  /* 0x0003000000047ab9 */ /* 0x000fc80000000a00 */
[----:B------:R0:W3:Y:S01]  /*19fa0*/  LDG.E.CONSTANT R5, desc[UR42][R4.64] ;  /* 0x0000002a04057981 */ /* 0x0000e2000c1e9900 */
[----:B------:R-:W-:Y:S02]  /*19fb0*/  F2FP.BF16.F32.PACK_AB R7, R7, R104 ;  /* 0x000000680707723e */ /* 0x000fe400000010ff */
[----:B------:R-:W-:Y:S02]  /*19fc0*/  F2FP.BF16.F32.PACK_AB R10, R10, R105 ;  /* 0x000000690a0a723e */ /* 0x000fe400000010ff */
[----:B------:R-:W-:Y:S02]  /*19fd0*/  F2FP.BF16.F32.PACK_AB R127, R127, R28 ;  /* 0x0000001c7f7f723e */ /* 0x000fe400000010ff */
[----:B------:R-:W-:Y:S02]  /*19fe0*/  F2FP.BF16.F32.PACK_AB R29, R110, R29 ;  /* 0x0000001d6e1d723e */ /* 0x000fe400000010ff */
[----:B------:R-:W-:Y:S02]  /*19ff0*/  F2FP.BF16.F32.PACK_AB R32, R111, R32 ;  /* 0x000000206f20723e */ /* 0x000fe400000010ff */
[----:B0-----:R-:W-:-:S02]  /*1a000*/  LOP3.LUT P0, R4, R24, 0x3, RZ, 0xc0, !PT ;  /* 0x0000000318047812 */ /* 0x001fc4000780c0ff */
[----:B------:R-:W-:Y:S02]  /*1a010*/  MOV R24, R18 ;  /* 0x0000001200187202 */ /* 0x000fe40000000f00 */
[----:B----4-:R-:W-:Y:S02]  /*1a020*/  MOV R25, R35 ;  /* 0x0000002300197202 */ /* 0x010fe40000000f00 */
[----:B------:R-:W-:Y:S02]  /*1a030*/  ISETP.EQ.OR P0, PT, R4, 0x3, !P0 ;  /* 0x000000030400780c */ /* 0x000fe40004702670 */
[----:B------:R-:W-:Y:S02]  /*1a040*/  F2FP.BF16.F32.PACK_AB R27, R118, R27 ;  /* 0x0000001b761b723e */ /* 0x000fe400000010ff */
[----:B------:R-:W-:Y:S02]  /*1a050*/  SEL R38, R15, R8, P0 ;  /* 0x000000080f267207 */ /* 0x000fe40000000000 */
[----:B------:R-:W-:-:S02]  /*1a060*/  SEL R40, R8, R15, P0 ;  /* 0x0000000f08287207 */ /* 0x000fc40000000000 */
        /* <DEDUP_REMOVED lines=9> */
[----:B------:R-:W-:Y:S02]  /*1a100*/  SEL R62, R29, R32, P0 ;  /* 0x000000201d3e7207 */ /* 0x000fe40000000000 */
[----:B------:R-:W-:Y:S02]  /*1a110*/  SEL R64, R27, R30, P0 ;  /* 0x0000001e1b407207 */ /* 0x000fe40000000000 */
[----:B------:R-:W-:-:S02]  /*1a120*/  SEL R50, R11, R14, P0 ;  /* 0x0000000e0b327207 */ /* 0x000fc40000000000 */
[----:B------:R-:W-:Y:S02]  /*1a130*/  SEL R52, R14, R11, P0 ;  /* 0x0000000b0e347207 */ /* 0x000fe40000000000 */
[----:B------:R-:W-:Y:S02]  /*1a140*/  SEL R32, R32, R29, P0 ;  /* 0x0000001d20207207 */ /* 0x000fe40000000000 */
[----:B------:R-:W-:Y:S02]  /*1a150*/  SEL R30, R30, R27, P0 ;  /* 0x0000001b1e1e7207 */ /* 0x000fe40000000000 */
        /* <DEDUP_REMOVED lines=8> */
[----:B------:R-:W-:-:S02]  /*1a1e0*/  SEL R54, R13, R20, P0 ;  /* 0x000000140d367207 */ /* 0x000fc40000000000 */
[----:B------:R-:W-:Y:S02]  /*1a1f0*/  SEL R56, R20, R13, P0 ;  /* 0x0000000d14387207 */ /* 0x000fe40000000000 */
[----:B------:R-:W-:Y:S02]  /*1a200*/  SEL R58, R33, R36, P0 ;  /* 0x00000024213a7207 */ /* 0x000fe40000000000 */
[----:B------:R-:W-:Y:S02]  /*1a210*/  SEL R36, R36, R33, P0 ;  /* 0x0000002124247207 */ /* 0x000fe40000000000 */
[----:B------:R-:W-:Y:S02]  /*1a220*/  SEL R60, R31, R34, P0 ;  /* 0x000000221f3c7207 */ /* 0x000fe40000000000 */
[----:B------:R-:W-:Y:S02]  /*1a230*/  SEL R34, R34, R31, P0 ;  /* 0x0000001f22227207 */ /* 0x000fe40000000000 */
[----:B------:R-:W-:-:S02]  /*1a240*/  SEL R68, R21, R26, P0 ;  /* 0x0000001a15447207 */ /* 0x000fc40000000000 */
[----:B------:R-:W-:Y:S02]  /*1a250*/  SEL R26, R26, R21, P0 ;  /* 0x000000151a1a7207 */ /* 0x000fe40000000000 */
[----:B------:R-:W-:Y:S02]  /*1a260*/  SEL R66, R126, R127, P0 ;  /* 0x0000007f7e427207 */ /* 0x000fe40000000000 */
[----:B------:R-:W-:Y:S01]  /*1a270*/  SEL R126, R127, R126, P0 ;  /* 0x0000007e7f7e7207 */ /* 0x000fe20000000000 */
[----:B--2---:R-:W-:-:S03]  /*1a280*/  IMAD.WIDE R8, R37, 0x2, R24 ;  /* 0x0000000225087825 */ /* 0x004fc600078e0218 */
[C---:B------:R-:W-:Y:S02]  /*1a290*/  LOP3.LUT R3, R8.reuse, 0x180, RZ, 0xc0, !PT ;  /* 0x0000018008037812 */ /* 0x040fe400078ec0ff */
[----:B------:R-:W-:Y:S02]  /*1a2a0*/  IADD3 R10, P5, R8, 0x20, RZ ;  /* 0x00000020080a7810 */ /* 0x000fe40007fbe0ff */
[----:B------:R-:W-:Y:S02]  /*1a2b0*/  SHF.R.U64 R3, R3, 0x3, RZ ;  /* 0x0000000303037819 */ /* 0x000fe400000012ff */
[----:B------:R-:W-:Y:S02]  /*1a2c0*/  LOP3.LUT R6, R10, 0x180, RZ, 0xc0, !PT ;  /* 0x000001800a067812 */ /* 0x000fe400078ec0ff */
[C---:B------:R-:W-:Y:S02]  /*1a2d0*/  IADD3 R14, P4, R8.reuse, 0x3000, RZ ;  /* 0x00003000080e7810 */ /* 0x040fe40007f9e0ff */
[----:B------:R-:W-:-:S02]  /*1a2e0*/  IADD3 R27, P3, R8, 0x3020, RZ ;  /* 0x00003020081b7810 */ /* 0x000fc40007f7e0ff */
[C---:B------:R-:W-:Y:S02]  /*1a2f0*/  IADD3 R29, P2, R8.reuse, 0x6000, RZ ;  /* 0x00006000081d7810 */ /* 0x040fe40007f5e0ff */
[----:B------:R-:W-:Y:S02]  /*1a300*/  IADD3 R70, P1, R8, 0x6020, RZ ;  /* 0x0000602008467810 */ /* 0x000fe40007f3e0ff */
[----:B------:R-:W-:Y:S02]  /*1a310*/  LOP3.LUT R8, R3, R8, RZ, 0x3c, !PT ;  /* 0x0000000803087212 */ /* 0x000fe400078e3cff */
[----:B------:R-:W-:-:S04]  /*1a320*/  SHF.R.U64 R3, R6, 0x3, RZ ;  /* 0x0000000306037819 */ /* 0x000fc800000012ff */
[----:B------:R-:W-:Y:S02]  /*1a330*/  LOP3.LUT R12, R3, R10, RZ, 0x3c, !PT ;  /* 0x0000000a030c7212 */ /* 0x000fe400078e3cff */
[----:B------:R-:W-:Y:S02]  /*1a340*/  LOP3.LUT R3, R14, 0x180, RZ, 0xc0, !PT ;  /* 0x000001800e037812 */ /* 0x000fe400078ec0ff */
[----:B------:R-:W-:Y:S02]  /*1a350*/  LOP3.LUT R10, R29, 0x180, RZ, 0xc0, !PT ;  /* 0x000001801d0a7812 */ /* 0x000fe400078ec0ff */
[----:B------:R-:W-:Y:S02]  /*1a360*/  SHF.R.U64 R3, R3, 0x3, RZ ;  /* 0x0000000303037819 */ /* 0x000fe400000012ff */
[----:B------:R-:W-:Y:S01]  /*1a370*/  SHF.R.U64 R10, R10, 0x3, RZ ;  /* 0x000000030a0a7819 */ /* 0x000fe200000012ff */
[--C-:B------:R-:W-:Y:S01]  /*1a380*/  IMAD.X R15, RZ, RZ, R9.reuse, P4 ;  /* 0x000000ffff0f7224 */ /* 0x100fe200020e0609 */
[----:B------:R-:W-:Y:S01]  /*1a390*/  LOP3.LUT R14, R3, R14, RZ, 0x3c, !PT ;  /* 0x0000000e030e7212 */ /* 0x000fe200078e3cff */
[--C-:B------:R-:W-:Y:S01]  /*1a3a0*/  IMAD.X R11, RZ, RZ, R9.reuse, P2 ;  /* 0x000000ffff0b7224 */ /* 0x100fe200010e0609 */
[----:B------:R-:W-:Y:S01]  /*1a3b0*/  LOP3.LUT R10, R10, R29, RZ, 0x3c, !PT ;  /* 0x0000001d0a0a7212 */ /* 0x000fe200078e3cff */
[--C-:B------:R-:W-:Y:S01]  /*1a3c0*/  IMAD.X R13, RZ, RZ, R9.reuse, P5 ;  /* 0x000000ffff0d7224 */ /* 0x100fe200028e0609 */
[----:B------:R-:W-:Y:S01]  /*1a3d0*/  LOP3.LUT R6, R27, 0x180, RZ, 0xc0, !PT ;  /* 0x000001801b067812 */ /* 0x000fe200078ec0ff */
[--C-:B------:R-:W-:Y:S01]  /*1a3e0*/  IMAD.X R21, RZ, RZ, R9.reuse, P3 ;  /* 0x000000ffff157224 */ /* 0x100fe200018e0609 */
[----:B------:R-:W-:Y:S01]  /*1a3f0*/  LOP3.LUT R31, R70, 0x180, RZ, 0xc0, !PT ;  /* 0x00000180461f7812 */ /* 0x000fe200078ec0ff */
[----:B------:R-:W-:Y:S01]  /*1a400*/  IMAD.X R7, RZ, RZ, R9, P1 ;  /* 0x000000ffff077224 */ /* 0x000fe200008e0609 */
[----:B---3--:R-:W-:-:S02]  /*1a410*/  LOP3.LUT R3, R5, 0x2, RZ, 0x3c, !PT ;  /* 0x0000000205037812 */ /* 0x008fc400078e3cff */
[----:B------:R-:W-:Y:S01]  /*1a420*/  MOV R53, R8 ;  /* 0x0000000800357202 */ /* 0x000fe20000000f00 */
[----:B------:R-:W-:Y:S01]  /*1a430*/  SHFL.IDX PT, R38, R38, R5, 0x1c1f ;  /* 0x001c1f0526267589 */ /* 0x000fe200000e0000 */
[----:B------:R-:W-:Y:S02]  /*1a440*/  MOV R49, R14 ;  /* 0x0000000e00317202 */ /* 0x000fe40000000f00 */
[----:B------:R-:W-:Y:S01]  /*1a450*/  MOV R45, R10 ;  /* 0x0000000a002d7202 */ /* 0x000fe20000000f00 */
[----:B------:R-:W-:Y:S01]  /*1a460*/  SHFL.IDX PT, R8, R4, R5, 0x1c1f ;  /* 0x001c1f0504087589 */ /* 0x000fe200000e0000 */
[----:B------:R-:W-:-:S03]  /*1a470*/  MOV R51, R12 ;  /* 0x0000000c00337202 */ /* 0x000fc60000000f00 */
[----:B------:R-:W0:Y:S01]  /*1a480*/  SHFL.IDX PT, R9, R28, R3, 0x1c1f ;  /* 0x001c1f031c097589 */ /* 0x000e2200000e0000 */
[----:B------:R-:W-:-:S03]  /*1a490*/  SHF.R.U64 R6, R6, 0x3, RZ ;  /* 0x0000000306067819 */ /* 0x000fc600000012ff */
[----:B------:R-:W2:Y:S01]  /*1a4a0*/  SHFL.IDX PT, R11, R40, R3, 0x1c1f ;  /* 0x001c1f03280b7589 */ /* 0x000ea200000e0000 */
[----:B------:R-:W-:-:S03]  /*1a4b0*/  SHF.R.U64 R31, R31, 0x3, RZ ;  /* 0x000000031f1f7819 */ /* 0x000fc600000012ff */
[----:B------:R-:W-:Y:S04]  /*1a4c0*/  SHFL.IDX PT, R58, R58, R5, 0x1c1f ;  /* 0x001c1f053a3a7589 */ /* 0x000fe800000e0000 */
[----:B------:R3:W4:Y:S04]  /*1a4d0*/  SHFL.IDX PT, R15, R36, R3, 0x1c1f ;  /* 0x001c1f03240f7589 */ /* 0x00072800000e0000 */
[----:B------:R-:W-:Y:S04]  /*1a4e0*/  SHFL.IDX PT, R42, R42, R5, 0x1c1f ;  /* 0x001c1f052a2a7589 */ /* 0x000fe800000e0000 */
[----:B------:R-:W1:Y:S04]  /*1a4f0*/  SHFL.IDX PT, R13, R44, R3, 0x1c1f ;  /* 0x001c1f032c0d7589 */ /* 0x000e6800000e0000 */
[----:B------:R-:W-:Y:S04]  /*1a500*/  SHFL.IDX PT, R60, R60, R5, 0x1c1f ;  /* 0x001c1f053c3c7589 */ /* 0x000fe800000e0000 */
[----:B------:R-:W1:Y:S04]  /*1a510*/  SHFL.IDX PT, R33, R34, R3, 0x1c1f ;  /* 0x001c1f0322217589 */ /* 0x000e6800000e0000 */
[----:B------:R-:W-:Y:S04]  /*1a520*/  SHFL.IDX PT, R62, R62, R5, 0x1c1f ;  /* 0x001c1f053e3e7589 */ /* 0x000fe800000e0000 */
[----:B------:R-:W1:Y:S01]  /*1a530*/  SHFL.IDX PT, R35, R32, R3, 0x1c1f ;  /* 0x001c1f0320237589 */ /* 0x000e6200000e0000 */
[----:B------:R-:W-:Y:S01]  /*1a540*/  LOP3.LUT R20, R6, R27, RZ, 0x3c, !PT ;  /* 0x0000001b06147212 */ /* 0x000fe200078e3cff */
[----:B---3--:R-:W3:Y:S01]  /*1a550*/  LDC R36, c[0x0][0xbe8] ;  /* 0x0002fa00ff247b82 */ /* 0x008ee20000000800 */
[----:B------:R-:W-:Y:S01]  /*1a560*/  LOP3.LUT R6, R31, R70, RZ, 0x3c, !PT ;  /* 0x000000461f067212 */ /* 0x000fe200078e3cff */
[----:B------:R-:W-:Y:S04]  /*1a570*/  SHFL.IDX PT, R46, R46, R5, 0x1c1f ;  /* 0x001c1f052e2e7589 */ /* 0x000fe800000e0000 */
[----:B------:R-:W-:Y:S04]  /*1a580*/  SHFL.IDX PT, R50, R50, R5, 0x1c1f ;  /* 0x001c1f0532327589 */ /* 0x000fe800000e0000 */
[----:B------:R-:W-:Y:S04]  /*1a590*/  SHFL.IDX PT, R54, R54, R5, 0x1c1f ;  /* 0x001c1f0536367589 */ /* 0x000fe800000e0000 */
[----:B------:R-:W-:Y:S04]  /*1a5a0*/  SHFL.IDX PT, R64, R64, R5, 0x1c1f ;  /* 0x001c1f0540407589 */ /* 0x000fe800000e0000 */
[----:B------:R-:W-:Y:S04]  /*1a5b0*/  SHFL.IDX PT, R66, R66, R5, 0x1c1f ;  /* 0x001c1f0542427589 */ /* 0x000fe800000e0000 */
[----:B------:R4:W-:Y:S04]  /*1a5c0*/  SHFL.IDX PT, R68, R68, R5, 0x1c1f ;  /* 0x001c1f0544447589 */ /* 0x0009e800000e0000 */
[----:B------:R-:W3:Y:S04]  /*1a5d0*/  SHFL.IDX PT, R27, R48, R3, 0x1c1f ;  /* 0x001c1f03301b7589 */ /* 0x000ee800000e0000 */
[----:B------:R-:W3:Y:S04]  /*1a5e0*/  SHFL.IDX PT, R29, R52, R3, 0x1c1f ;  /* 0x001c1f03341d7589 */ /* 0x000ee800000e0000 */
[----:B------:R-:W3:Y:S04]  /*1a5f0*/  SHFL.IDX PT, R31, R56, R3, 0x1c1f ;  /* 0x001c1f03381f7589 */ /* 0x000ee800000e0000 */
[----:B------:R-:W3:Y:S04]  /*1a600*/  SHFL.IDX PT, R37, R30, R3, 0x1c1f ;  /* 0x001c1f031e257589 */ /* 0x000ee800000e0000 */
[----:B------:R-:W3:Y:S04]  /*1a610*/  SHFL.IDX PT, R39, R126, R3, 0x1c1f ;  /* 0x001c1f037e277589 */ /* 0x000ee800000e0000 */
[----:B------:R-:W3:Y:S01]  /*1a620*/  SHFL.IDX PT, R41, R26, R3, 0x1c1f ;  /* 0x001c1f031a297589 */ /* 0x000ee200000e0000 */
[----:B------:R-:W-:-:S02]  /*1a630*/  MOV R43, R6 ;  /* 0x00000006002b7202 */ /* 0x000fc40000000f00 */
[----:B0-----:R-:W-:Y:S02]  /*1a640*/  SEL R4, R8, R9, P0 ;  /* 0x0000000908047207 */ /* 0x001fe40000000000 */
[----:B------:R-:W-:Y:S02]  /*1a650*/  SEL R6, R9, R8, P0 ;  /* 0x0000000809067207 */ /* 0x000fe40000000000 */
[----:B------:R-:W-:Y:S02]  /*1a660*/  MOV R47, R20 ;  /* 0x00000014002f7202 */ /* 0x000fe40000000f00 */
[----:B--2---:R-:W-:Y:S01]  /*1a670*/  SEL R8, R38, R11, P0 ;  /* 0x0000000b26087207 */ /* 0x004fe20000000000 */
[----:B------:R-:W0:Y:S01]  /*1a680*/  LDC.64 R20, c[0x0][0xc00] ;  /* 0x00030000ff147b82 */ /* 0x000e220000000a00 */
[----:B------:R-:W-:Y:S02]  /*1a690*/  SEL R10, R11, R38, P0 ;  /* 0x000000260b0a7207 */ /* 0x000fe40000000000 */
[----:B----4-:R-:W-:-:S02]  /*1a6a0*/  SEL R5, R58, R15, P0 ;  /* 0x0000000f3a057207 */ /* 0x010fc40000000000 */
[----:B------:R-:W-:-:S03]  /*1a6b0*/  SEL R7, R15, R58, P0 ;  /* 0x0000003a0f077207 */ /* 0x000fc60000000000 */
[----:B------:R-:W-:Y:S01]  /*1a6c0*/  BAR.SYNC.DEFER_BLOCKING 0x1, 0x180 ;  /* 0x0046000000007b1d */ /* 0x000fe20000010000 */
[----:B-1----:R-:W-:Y:S02]  /*1a6d0*/  SEL R12, R42, R13, P0 ;  /* 0x0000000d2a0c7207 */ /* 0x002fe40000000000 */
[----:B------:R-:W-:Y:S02]  /*1a6e0*/  SEL R14, R13, R42, P0 ;  /* 0x0000002a0d0e7207 */ /* 0x000fe40000000000 */
[----:B------:R-:W-:Y:S02]  /*1a6f0*/  SEL R9, R60, R33, P0 ;  /* 0x000000213c097207 */ /* 0x000fe40000000000 */
[----:B------:R-:W-:Y:S02]  /*1a700*/  SEL R11, R33, R60, P0 ;  /* 0x0000003c210b7207 */ /* 0x000fe40000000000 */
[----:B------:R-:W-:Y:S02]  /*1a710*/  SEL R13, R62, R35, P0 ;  /* 0x000000233e0d7207 */ /* 0x000fe40000000000 */
[----:B------:R-:W-:-:S02]  /*1a720*/  SEL R15, R35, R62, P0 ;  /* 0x0000003e230f7207 */ /* 0x000fc40000000000 */
[----:B------:R-:W-:-:S04]  /*1a730*/  ISETP.NE.U32.AND P2, PT, RZ, UR4, PT ;  /* 0x00000004ff007c0c */ /* 0x000fc8000bf45070 */
[----:B------:R-:W-:Y:S01]  /*1a740*/  ISETP.NE.AND.EX P2, PT, RZ, UR5, PT, P2 ;  /* 0x00000005ff007c0c */ /* 0x000fe2000bf45320 */
[----:B------:R-:W-:Y:S01]  /*1a750*/  ULDC.64 UR4, c[0x0][0xc08] ;  /* 0x0003020000047ab9 */ /* 0x000fe20000000a00 */
[----:B------:R3:W-:Y:S04]  /*1a760*/  STSM.16.M88.4 [R53], R4 ;  /* 0x0000000435007844 */ /* 0x0007e80000000200 */
[----:B------:R1:W-:Y:S04]  /*1a770*/  STSM.16.M88.4 [R51], R8 ;  /* 0x0000000833007844 */ /* 0x0003e80000000200 */
[----:B------:R2:W-:Y:S01]  /*1a780*/  STSM.16.M88.4 [R49], R12 ;  /* 0x0000000c31007844 */ /* 0x0005e20000000200 */
[----:B---3--:R-:W-:-:S02]  /*1a790*/  SEL R4, R46, R27, P0 ;  /* 0x0000001b2e047207 */ /* 0x008fc40000000000 */
[----:B------:R-:W-:Y:S02]  /*1a7a0*/  SEL R6, R27, R46, P0 ;  /* 0x0000002e1b067207 */ /* 0x000fe40000000000 */
[----:B-1----:R-:W-:Y:S02]  /*1a7b0*/  SEL R8, R50, R29, P0 ;  /* 0x0000001d32087207 */ /* 0x002fe40000000000 */
[----:B------:R-:W-:Y:S02]  /*1a7c0*/  SEL R10, R29, R50, P0 ;  /* 0x000000321d0a7207 */ /* 0x000fe40000000000 */
[----:B--2---:R-:W-:Y:S02]  /*1a7d0*/  SEL R12, R54, R31, P0 ;  /* 0x0000001f360c7207 */ /* 0x004fe40000000000 */
[----:B------:R-:W-:Y:S02]  /*1a7e0*/  SEL R14, R31, R54, P0 ;  /* 0x000000361f0e7207 */ /* 0x000fe40000000000 */
[----:B------:R-:W-:-:S02]  /*1a7f0*/  SEL R5, R64, R37, P0 ;  /* 0x0000002540057207 */ /* 0x000fc40000000000 */
[----:B------:R-:W-:Y:S02]  /*1a800*/  SEL R7, R37, R64, P0 ;  /* 0x0000004025077207 */ /* 0x000fe40000000000 */
[----:B------:R-:W-:Y:S02]  /*1a810*/  SEL R9, R66, R39, P0 ;  /* 0x0000002742097207 */ /* 0x000fe40000000000 */
[----:B------:R-:W-:Y:S02]  /*1a820*/  SEL R11, R39, R66, P0 ;  /* 0x00000042270b7207 */ /* 0x000fe40000000000 */
[----:B------:R-:W-:Y:S02]  /*1a830*/  SEL R13, R68, R41, P0 ;  /* 0x00000029440d7207 */ /* 0x000fe40000000000 */
[----:B------:R-:W-:Y:S02]  /*1a840*/  SEL R15, R41, R68, P0 ;  /* 0x00000044290f7207 */ /* 0x000fe40000000000 */
[----:B------:R-:W-:-:S04]  /*1a850*/  ISETP.NE.U32.AND P0, PT, RZ, UR4, PT ;  /* 0x00000004ff007c0c */ /* 0x000fc8000bf05070 */
[----:B------:R-:W-:Y:S01]  /*1a860*/  ISETP.NE.AND.EX P0, PT, RZ, UR5, PT, P0 ;  /* 0x00000005ff007c0c */ /* 0x000fe2000bf05300 */
[----:B0-----:R-:W-:Y:S01]  /*1a870*/  IMAD.WIDE R26, R59, 0x4, R20 ;  /* 0x000000043b1a7825 */ /* 0x001fe200078e0214 */
[----:B------:R0:W-:Y:S04]  /*1a880*/  STSM.16.M88.4 [R47], R4 ;  /* 0x000000042f007844 */ /* 0x0001e80000000200 */
[----:B------:R1:W-:Y:S07]  /*1a890*/  STSM.16.M88.4 [R45], R8 ;  /* 0x000000082d007844 */ /* 0x0003ee0000000200 */
[----:B------:R-:W0:Y:S01]  /*1a8a0*/  @P0 LDC.64 R20, c[0x0][0xc08] ;  /* 0x00030200ff140b82 */ /* 0x000e220000000a00 */
[----:B------:R2:W-:Y:S01]  /*1a8b0*/  STSM.16.M88.4 [R43], R12 ;  /* 0x0000000c2b007844 */ /* 0x0005e20000000200 */
[----:B------:R-:W-:Y:S01]  /*1a8c0*/  ULDC UR4, c[0x0][0xa88] ;  /* 0x0002a20000047ab9 */ /* 0x000fe20000000800 */
[----:B------:R-:W-:-:S05]  /*1a8d0*/  IMAD.MOV.U32 R3, RZ, RZ, RZ ;  /* 0x000000ffff037224 */ /* 0x000fca00078e00ff */
[----:B------:R-:W-:Y:S01]  /*1a8e0*/  BAR.SYNC.DEFER_BLOCKING 0x1, 0x180 ;  /* 0x0046000000007b1d */ /* 0x000fe20000010000 */
[----:B------:R-:W-:Y:S02]  /*1a8f0*/  IMAD.U32 R39, RZ, RZ, UR4 ;  /* 0x00000004ff277e24 */ /* 0x000fe4000f8e00ff */
[----:B0-----:R-:W-:-:S03]  /*1a900*/  @P0 IMAD.WIDE R4, R59, 0x4, R20 ;  /* 0x000000043b040825 */ /* 0x001fc600078e0214 */
[----:B------:R0:W5:Y:S04]  /*1a910*/  @P2 LDG.E R3, desc[UR42][R26.64] ;  /* 0x0000002a1a032981 */ /* 0x000168000c1e1900 */
[----:B------:R0:W5:Y:S01]  /*1a920*/  @P0 LDG.E R39, desc[UR42][R4.64] ;  /* 0x0000002a04270981 */ /* 0x000162000c1e1900 */
[----:B------:R-:W-:-:S13]  /*1a930*/  ISETP.NE.AND P1, PT, R36, 0x1, PT ;  /* 0x000000012400780c */ /* 0x000fda0003f25270 */
[----:B------:R-:W3:Y:S08]  /*1a940*/  @P1 LDC R6, c[0x0][0xbec] ;  /* 0x0002fb00ff061b82 */ /* 0x000ef00000000800 */
[----:B-1----:R-:W1:Y:S01]  /*1a950*/  @P1 LDC R9, c[0x0][0xbf0] ;  /* 0x0002fc00ff091b82 */ /* 0x002e620000000800 */
[----:B--2---:R-:W-:Y:S01]  /*1a960*/  IMAD.IADD R13, R61, 0x1, R55 ;  /* 0x000000013d0d7824 */ /* 0x004fe200078e0237 */
[----:B------:R-:W-:-:S03]  /*1a970*/  SHF.R.S32.HI R37, RZ, 0x1f, R57 ;  /* 0x0000001fff257819 */ /* 0x000fc60000011439 */
[----:B------:R-:W-:Y:S02]  /*1a980*/  IMAD.MOV.U32 R7, RZ, RZ, R13 ;  /* 0x000000ffff077224 */ /* 0x000fe400078e000d */
[----:B---3--:R-:W-:Y:S01]  /*1a990*/  @P1 IMAD.HI.U32 R6, R13, R6, RZ ;  /* 0x000000060d061227 */ /* 0x008fe200078e00ff */
[----:B0-----:R-:W-:Y:S06]  /*1a9a0*/  @P0 BRA `(.L_x_1469) ;  /* 0x0000000000100947 */ /* 0x001fec0003800000 */
[----:B------:R-:W-:Y:S05]  /*1a9b0*/  @!P2 BRA `(.L_x_1469) ;  /* 0x00000000000ca947 */ /* 0x000fea0003800000 */
[----:B------:R-:W2:Y:S04]  /*1a9c0*/  LDG.E R4, desc[UR42][R26.64] ;  /* 0x0000002a1a047981 */ /* 0x000ea8000c1e1900 */
[----:B-----5:R-:W2:Y:S02]  /*1a9d0*/  LDG.E R39, desc[UR42][R26.64+0x4] ;  /* 0x0000042a1a277981 */ /* 0x020ea4000c1e1900 */
[----:B--2---:R-:W-:-:S07]  /*1a9e0*/  IMAD.IADD R39, R39, 0x1, -R4 ;  /* 0x0000000127277824 */ /* 0x004fce00078e0a04 */
.L_x_1469:
[----:B------:R-:W2:Y:S01]  /*1a9f0*/  LDL R50, [R1+0x54] ;  /* 0x0000540001327983 */ /* 0x000ea20000100800 */
[----:B------:R-:W-:-:S03]  /*1aa00*/  ULDC.64 UR4, c[0x0][0xb90] ;  /* 0x0002e40000047ab9 */ /* 0x000fc60000000a00 */
[----:B------:R-:W3:Y:S01]  /*1aa10*/  LDL R14, [R1+0x7c] ;  /* 0x00007c00010e7983 */ /* 0x000ee20000100800 */
[----:B------:R-:W0:Y:S01]  /*1aa20*/  S2R R4, SR_TID.X ;  /* 0x0000000000047919 */ /* 0x000e220000002100 */
[----:B------:R-:W4:Y:S01]  /*1aa30*/  S2R R15, SR_TID.X ;  /* 0x00000000000f7919 */ /* 0x000f220000002100 */
[--C-:B-----5:R-:W-:Y:S01]  /*1aa40*/  SHF.R.S32.HI R21, RZ, 0x1f, R3.reuse ;  /* 0x0000001fff157819 */ /* 0x120fe20000011403 */
[----:B------:R-:W-:Y:S01]  /*1aa50*/  IMAD.MOV.U32 R20, RZ, RZ, R3 ;  /* 0x000000ffff147224 */ /* 0x000fe200078e0003 */
[----:B-1----:R-:W-:Y:S02]  /*1aa60*/  @P1 SHF.R.U32.HI R7, RZ, R9, R6 ;  /* 0x00000009ff071219 */ /* 0x002fe40000011606 */
[----:B------:R-:W-:Y:S01]  /*1aa70*/  SHF.R.S32.HI R38, RZ, 0x1f, R59 ;  /* 0x0000001fff267819 */ /* 0x000fe2000001143b */
[----:B------:R-:W-:Y:S01]  /*1aa80*/  IMAD R39, R39, R36, RZ ;  /* 0x0000002427277224 */ /* 0x000fe200078e02ff */
[----:B------:R1:W5:Y:S01]  /*1aa90*/  LDL R49, [R1+0x88] ;  /* 0x0000880001317983 */ /* 0x0003620000100800 */
[----:B------:R-:W1:Y:S03]  /*1aaa0*/  @P1 LDC R45, c[0x0][0xbec] ;  /* 0x0002fb00ff2d1b82 */ /* 0x000e660000000800 */
[----:B------:R0:W5:Y:S02]  /*1aab0*/  LDL R48, [R1+0x64] ;  /* 0x0000640001307983 */ /* 0x0001640000100800 */
[----:B0-----:R-:W-:-:S05]  /*1aac0*/  VIADD R47, R4, 0xffffff80 ;  /* 0xffffff80042f7836 */ /* 0x001fca0000000000 */
[----:B------:R-:W-:-:S04]  /*1aad0*/  SHF.R.S32.HI R51, RZ, 0x1f, R47 ;  /* 0x0000001fff337819 */ /* 0x000fc8000001142f */
[----:B------:R-:W-:Y:S01]  /*1aae0*/  LEA.HI R51, R51, R47, RZ, 0x2 ;  /* 0x0000002f33337211 */ /* 0x000fe200078f10ff */
[----:B------:R-:W-:-:S03]  /*1aaf0*/  IMAD R4, R37, UR4, RZ ;  /* 0x0000000425047c24 */ /* 0x000fc6000f8e02ff */
[----:B------:R-:W-:Y:S01]  /*1ab00*/  SHF.R.S32.HI R51, RZ, 0x2, R51 ;  /* 0x00000002ff337819 */ /* 0x000fe20000011433 */
[C---:B------:R-:W-:Y:S02]  /*1ab10*/  IMAD R11, R57.reuse, UR5, R4 ;  /* 0x00000005390b7c24 */ /* 0x040fe4000f8e0204 */
[----:B------:R-:W-:Y:S01]  /*1ab20*/  IMAD.WIDE.U32 R4, R57, UR4, R20 ;  /* 0x0000000439047c25 */ /* 0x000fe2000f8e0014 */
[----:B------:R-:W-:Y:S01]  /*1ab30*/  SEL R38, R38, RZ, !P2 ;  /* 0x000000ff26267207 */ /* 0x000fe20005000000 */
[----:B------:R-:W-:Y:S01]  /*1ab40*/  ULDC.64 UR4, c[0x0][0xb98] ;  /* 0x0002e60000047ab9 */ /* 0x000fe20000000a00 */
[----:B------:R-:W-:Y:S01]  /*1ab50*/  SEL R20, R59, RZ, !P2 ;  /* 0x000000ff3b147207 */ /* 0x000fe20005000000 */
[----:B------:R-:W-:Y:S02]  /*1ab60*/  IMAD.IADD R5, R5, 0x1, R11 ;  /* 0x0000000105057824 */ /* 0x000fe400078e020b */
[----:B------:R-:W-:Y:S02]  /*1ab70*/  IMAD R11, R38, UR4, RZ ;  /* 0x00000004260b7c24 */ /* 0x000fe4000f8e02ff */
[----:B------:R-:W-:-:S04]  /*1ab80*/  IMAD.WIDE.U32 R4, R20, UR4, R4 ;  /* 0x0000000414047c25 */ /* 0x000fc8000f8e0004 */
[----:B------:R-:W-:Y:S01]  /*1ab90*/  IMAD R10, R20, UR5, R11 ;  /* 0x00000005140a7c24 */ /* 0x000fe2000f8e020b */
[----:B------:R-:W-:Y:S01]  /*1aba0*/  SHF.R.S32.HI R11, RZ, 0x1f, R7 ;  /* 0x0000001fff0b7819 */ /* 0x000fe20000011407 */
[----:B------:R-:W-:Y:S01]  /*1abb0*/  ULDC.64 UR4, c[0x0][0xb88] ;  /* 0x0002e20000047ab9 */ /* 0x000fe20000000a00 */
[----:B------:R-:W-:Y:S01]  /*1abc0*/  IADD3 R4, P0, R7, R4, RZ ;  /* 0x0000000407047210 */ /* 0x000fe20007f1e0ff */
[----:B----4-:R-:W-:-:S03]  /*1abd0*/  VIADD R30, R15, 0xffffff80 ;  /* 0xffffff800f1e7836 */ /* 0x010fc60000000000 */
[----:B------:R-:W-:Y:S02]  /*1abe0*/  IADD3.X R5, R11, R5, R10, P0, !PT ;  /* 0x000000050b057210 */ /* 0x000fe400007fe40a */
        /* <DEDUP_REMOVED lines=9> */
[----:B--2---:R-:W-:-:S04]  /*1ac80*/  IMAD R9, R51, 0x20, R50 ;  /* 0x0000002033097824 */ /* 0x004fc800078e0232 */
[----:B------:R-:W-:-:S04]  /*1ac90*/  IMAD.WIDE R24, R9, 0x2, R24 ;  /* 0x0000000209187825 */ /* 0x000fc800078e0218 */
[----:B------:R-:W-:-:S04]  /*1aca0*/  IMAD.MOV R9, RZ, RZ, -R7 ;  /* 0x000000ffff097224 */ /* 0x000fc800078e0a07 */
[----:B------:R-:W-:-:S05]  /*1acb0*/  IMAD R9, R36, R9, R13 ;  /* 0x0000000924097224 */ /* 0x000fca00078e020d */
[----:B------:R-:W-:Y:S01]  /*1acc0*/  SHF.R.S32.HI R6, RZ, 0x1f, R9 ;  /* 0x0000001fff067819 */ /* 0x000fe20000011409 */
[----:B------:R-:W-:-:S04]  /*1acd0*/  IMAD.WIDE.U32 R4, R9, UR4, R4 ;  /* 0x0000000409047c25 */ /* 0x000fc8000f8e0004 */
[----:B------:R-:W-:-:S04]  /*1ace0*/  IMAD R6, R6, UR4, RZ ;  /* 0x0000000406067c24 */ /* 0x000fc8000f8e02ff */
[----:B------:R-:W-:Y:S01]  /*1acf0*/  IMAD R7, R9, UR5, R6 ;  /* 0x0000000509077c24 */ /* 0x000fe2000f8e0206 */
[----:B------:R-:W-:Y:S02]  /*1ad00*/  ULDC.64 UR4, c[0x0][0xb50] ;  /* 0x0002d40000047ab9 */ /* 0x000fe40000000a00 */
[----:B------:R-:W-:Y:S01]  /*1ad10*/  LEA R6, P0, R4, UR4, 0x2 ;  /* 0x0000000404067c11 */ /* 0x000fe2000f8010ff */
[----:B------:R-:W-:-:S05]  /*1ad20*/  IMAD.IADD R5, R5, 0x1, R7 ;  /* 0x0000000105057824 */ /* 0x000fca00078e0207 */
[----:B------:R-:W-:Y:S01]  /*1ad30*/  LEA.HI.X R10, R4, UR5, R5, 0x2, P0 ;  /* 0x00000005040a7c11 */ /* 0x000fe200080f1405 */
[----:B------:R-:W-:Y:S01]  /*1ad40*/  SHFL.IDX PT, R40, R6, RZ, 0x1c1f ;  /* 0x001c1fff06287589 */ /* 0x000fe200000e0000 */
[----:B------:R-:W-:Y:S01]  /*1ad50*/  IADD3 R13, P2, R24, 0x1800, RZ ;  /* 0x00001800180d7810 */ /* 0x000fe20007f5e0ff */
[----:B---3--:R-:W-:Y:S01]  /*1ad60*/  IMAD.IADD R14, R14, 0x1, R55 ;  /* 0x000000010e0e7824 */ /* 0x008fe200078e0237 */
[----:B------:R-:W-:Y:S01]  /*1ad70*/  ULDC.64 UR4, c[0x0][0xaa0] ;  /* 0x0002a80000047ab9 */ /* 0x000fe20000000a00 */
[----:B------:R-:W2:Y:S01]  /*1ad80*/  SHFL.IDX PT, R41, R10, RZ, 0x1c1f ;  /* 0x001c1fff0a297589 */ /* 0x000ea200000e0000 */
[----:B------:R-:W-:Y:S01]  /*1ad90*/  LOP3.LUT P0, RZ, R15, 0x3, RZ, 0xc0, !PT ;  /* 0x000000030fff7812 */ /* 0x000fe2000780c0ff */
[----:B------:R-:W-:-:S03]  /*1ada0*/  IMAD.X R9, RZ, RZ, R25, P2 ;  /* 0x000000ffff097224 */ /* 0x000fc600010e0619 */
[----:B------:R-:W-:-:S13]  /*1adb0*/  ISETP.GE.OR P2, PT, R14, R39, P0 ;  /* 0x000000270e00720c */ /* 0x000fda0000746670 */
[----:B--2---:R2:W-:Y:S02]  /*1adc0*/  @!P2 ST.E desc[UR42][R40.64], R0 ;  /* 0x000000002800a985 */ /* 0x0045e4000c10192a */
[----:B--2---:R-:W-:Y:S02]  /*1add0*/  IMAD R0, R46, 0x60, R51 ;  /* 0x000000602e007824 */ /* 0x004fe400078e0233 */
[----:B------:R-:W-:Y:S04]  /*1ade0*/  SHFL.IDX PT, R42, R6, 0x1, 0x1c1f ;  /* 0x003c1f00062a7f89 */ /* 0x000fe800000e0000 */
[----:B------:R-:W2:Y:S01]  /*1adf0*/  SHFL.IDX PT, R43, R10, 0x1, 0x1c1f ;  /* 0x003c1f000a2b7f89 */ /* 0x000ea200000e0000 */
[----:B------:R-:W-:Y:S01]  /*1ae00*/  VIADD R4, R14, 0x8 ;  /* 0x000000080e047836 */ /* 0x000fe20000000000 */
[----:B------:R-:W3:Y:S02]  /*1ae10*/  @P1 LDC R41, c[0x0][0xbf0] ;  /* 0x0002fc00ff291b82 */ /* 0x000ee40000000800 */
[----:B------:R0:W5:Y:S02]  /*1ae20*/  LDL R46, [R1+0x68] ;  /* 0x00006800012e7983 */ /* 0x0001640000100800 */
[----:B------:R-:W-:Y:S01]  /*1ae30*/  ISETP.GE.OR P0, PT, R4, R39, P0 ;  /* 0x000000270400720c */ /* 0x000fe20000706670 */
[----:B------:R-:W-:Y:S01]  /*1ae40*/  IMAD R44, R21, UR4, RZ ;  /* 0x00000004152c7c24 */ /* 0x000fe2000f8e02ff */
[----:B------:R-:W-:-:S03]  /*1ae50*/  LOP3.LUT R8, R13, 0x180, RZ, 0xc0, !PT ;  /* 0x000001800d087812 */ /* 0x000fc600078ec0ff */
[----:B------:R-:W-:Y:S01]  /*1ae60*/  IMAD R21, R3, UR5, R44 ;  /* 0x0000000503157c24 */ /* 0x000fe2000f8e022c */
[----:B------:R-:W-:Y:S01]  /*1ae70*/  SHF.R.U64 R8, R8, 0x3, RZ ;  /* 0x0000000308087819 */ /* 0x000fe200000012ff */
[----:B------:R-:W-:Y:S01]  /*1ae80*/  IMAD.IADD R40, R55, 0x1, R0 ;  /* 0x0000000137287824 */ /* 0x000fe200078e0200 */
[----:B------:R-:W-:Y:S02]  /*1ae90*/  IADD3 R27, P5, R24, 0x4800, RZ ;  /* 0x00004800181b7810 */ /* 0x000fe40007fbe0ff */
[----:B------:R-:W-:-:S03]  /*1aea0*/  LOP3.LUT R8, R8, R13, RZ, 0x3c, !PT ;  /* 0x0000000d08087212 */ /* 0x000fc600078e3cff */
[----:B--2---:R2:W-:Y:S01]  /*1aeb0*/  @!P0 ST.E desc[UR42][R42.64], R2 ;  /* 0x000000022a008985 */ /* 0x0045e2000c10192a */
[C---:B------:R-:W-:Y:S02]  /*1aec0*/  IADD3 R13, P6, R24.reuse, 0x3000, RZ ;  /* 0x00003000180d7810 */ /* 0x040fe40007fde0ff */
[----:B------:R-:W-:Y:S01]  /*1aed0*/  IADD3 R29, P4, R24, 0x6000, RZ ;  /* 0x00006000181d7810 */ /* 0x000fe20007f9e0ff */
[----:B-1----:R-:W-:-:S04]  /*1aee0*/  @P1 IMAD.HI.U32 R0, R40, R45, RZ ;  /* 0x0000002d28001227 */ /* 0x002fc800078e00ff */
[----:B--2---:R-:W-:Y:S01]  /*1aef0*/  IMAD.WIDE.U32 R2, R3, UR4, RZ ;  /* 0x0000000403027c25 */ /* 0x004fe2000f8e00ff */
[----:B------:R-:W-:Y:S01]  /*1af00*/  ULDC.64 UR4, c[0x0][0xae8] ;  /* 0x0002ba0000047ab9 */ /* 0x000fe20000000a00 */
[----:B------:R-:W-:Y:S01]  /*1af10*/  IADD3 R7, P3, R24, 0x7800, RZ ;  /* 0x0000780018077810 */ /* 0x000fe20007f7e0ff */
[----:B------:R-:W5:Y:S01]  /*1af20*/  LD.E.128 R8, desc[UR42][R8.64] ;  /* 0x0000002a08087980 */ /* 0x000f62000c101d00 */
[----:B------:R-:W-:Y:S02]  /*1af30*/  IMAD.IADD R3, R3, 0x1, R21 ;  /* 0x0000000103037824 */ /* 0x000fe400078e0215 */
[----:B------:R-:W-:Y:S02]  /*1af40*/  IMAD R37, R37, UR4, RZ ;  /* 0x0000000425257c24 */ /* 0x000fe4000f8e02ff */
[----:B------:R-:W-:Y:S01]  /*1af50*/  IMAD.WIDE.U32 R2, R57, UR4, R2 ;  /* 0x0000000439027c25 */ /* 0x000fe2000f8e0002 */
[----:B------:R-:W-:-:S03]  /*1af60*/  LOP3.LUT R12, R13, 0x180, RZ, 0xc0, !PT ;  /* 0x000001800d0c7812 */ /* 0x000fc600078ec0ff */
[----:B------:R-:W-:Y:S01]  /*1af70*/  IMAD R37, R57, UR5, R37 ;  /* 0x0000000539257c24 */ /* 0x000fe2000f8e0225 */
[----:B------:R-:W-:Y:S01]  /*1af80*/  LOP3.LUT R26, R27, 0x180, RZ, 0xc0, !PT ;  /* 0x000001801b1a7812 */ /* 0x000fe200078ec0ff */
[----:B------:R-:W-:Y:S01]  /*1af90*/  ULDC.64 UR4, c[0x0][0xaf0] ;  /* 0x0002bc0000047ab9 */ /* 0x000fe20000000a00 */
[----:B------:R-:W-:Y:S01]  /*1afa0*/  LOP3.LUT R28, R29, 0x180, RZ, 0xc0, !PT ;  /* 0x000001801d1c7812 */ /* 0x000fe200078ec0ff */
[----:B------:R-:W-:Y:S01]  /*1afb0*/  IMAD.IADD R3, R3, 0x1, R37 ;  /* 0x0000000103037824 */ /* 0x000fe200078e0225 */
[----:B------:R-:W-:Y:S01]  /*1afc0*/  LOP3.LUT R5, R24, 0x180, RZ, 0xc0, !PT ;  /* 0x0000018018057812 */ /* 0x000fe200078ec0ff */
[----:B------:R-:W-:Y:S01]  /*1afd0*/  IMAD.MOV.U32 R37, RZ, RZ, R40 ;  /* 0x000000ffff257224 */ /* 0x000fe200078e0028 */
[----:B------:R-:W-:Y:S01]  /*1afe0*/  LOP3.LUT R6, R7, 0x180, RZ, 0xc0, !PT ;  /* 0x0000018007067812 */ /* 0x000fe200078ec0ff */
[----:B------:R-:W-:Y:S01]  /*1aff0*/  IMAD R21, R38, UR4, RZ ;  /* 0x0000000426157c24 */ /* 0x000fe2000f8e02ff */
[----:B---3--:R-:W-:Y:S02]  /*1b000*/  @P1 SHF.R.U32.HI R37, RZ, R41, R0 ;  /* 0x00000029ff251219 */ /* 0x008fe40000011600 */
[----:B------:R-:W-:-:S02]  /*1b010*/  SHF.R.U64 R12, R12, 0x3, RZ ;  /* 0x000000030c0c7819 */ /* 0x000fc400000012ff */
[----:B------:R-:W-:Y:S02]  /*1b020*/  SHF.R.U64 R26, R26, 0x3, RZ ;  /* 0x000000031a1a7819 */ /* 0x000fe400000012ff */
[----:B------:R-:W-:Y:S02]  /*1b030*/  SHF.R.U64 R28, R28, 0x3, RZ ;  /* 0x000000031c1c7819 */ /* 0x000fe400000012ff */
[----:B------:R-:W-:Y:S01]  /*1b040*/  SHF.R.U64 R5, R5, 0x3, RZ ;  /* 0x0000000305057819 */ /* 0x000fe200000012ff */
[----:B------:R-:W-:Y:S01]  /*1b050*/  IMAD R41, R20, UR5, R21 ;  /* 0x0000000514297c24 */ /* 0x000fe2000f8e0215 */
[----:B------:R-:W-:Y:S01]  /*1b060*/  SHF.R.U64 R6, R6, 0x3, RZ ;  /* 0x0000000306067819 */ /* 0x000fe200000012ff */
[----:B------:R-:W-:Y:S01]  /*1b070*/  IMAD.WIDE.U32 R20, R20, UR4, R2 ;  /* 0x0000000414147c25 */ /* 0x000fe2000f8e0002 */
[--C-:B------:R-:W-:Y:S01]  /*1b080*/  SHF.R.S32.HI R0, RZ, 0x1f, R37.reuse ;  /* 0x0000001fff007819 */ /* 0x100fe20000011425 */
[----:B------:R-:W-:Y:S01]  /*1b090*/  ULDC.64 UR4, c[0x0][0xae0] ;  /* 0x0002b80000047ab9 */ /* 0x000fe20000000a00 */
[----:B------:R-:W-:Y:S01]  /*1b0a0*/  LOP3.LUT R12, R12, R13, RZ, 0x3c, !PT ;  /* 0x0000000d0c0c7212 */ /* 0x000fe200078e3cff */
[----:B------:R-:W-:Y:S01]  /*1b0b0*/  IMAD.MOV R3, RZ, RZ, -R37 ;  /* 0x000000ffff037224 */ /* 0x000fe200078e0a25 */
[----:B------:R-:W-:Y:S01]  /*1b0c0*/  LOP3.LUT R26, R26, R27, RZ, 0x3c, !PT ;  /* 0x0000001b1a1a7212 */ /* 0x000fe200078e3cff */
[--C-:B------:R-:W-:Y:S01]  /*1b0d0*/  IMAD.X R13, RZ, RZ, R25.reuse, P6 ;  /* 0x000000ffff0d7224 */ /* 0x100fe200030e0619 */
[----:B------:R-:W-:Y:S01]  /*1b0e0*/  LOP3.LUT R28, R28, R29, RZ, 0x3c, !PT ;  /* 0x0000001d1c1c7212 */ /* 0x000fe200078e3cff */
[--C-:B------:R-:W-:Y:S01]  /*1b0f0*/  IMAD.X R27, RZ, RZ, R25.reuse, P5 ;  /* 0x000000ffff1b7224 */ /* 0x100fe200028e0619 */
[----:B------:R-:W-:Y:S01]  /*1b100*/  LOP3.LUT R4, R5, R24, RZ, 0x3c, !PT ;  /* 0x0000001805047212 */ /* 0x000fe200078e3cff */
[--C-:B------:R-:W-:Y:S01]  /*1b110*/  IMAD.X R29, RZ, RZ, R25.reuse, P4 ;  /* 0x000000ffff1d7224 */ /* 0x100fe200020e0619 */
[----:B------:R-:W-:Y:S01]  /*1b120*/  LOP3.LUT R32, R6, R7, RZ, 0x3c, !PT ;  /* 0x0000000706207212 */ /* 0x000fe200078e3cff */
[--C-:B------:R-:W-:Y:S01]  /*1b130*/  IMAD.X R33, RZ, RZ, R25.reuse, P3 ;  /* 0x000000ffff217224 */ /* 0x100fe200018e0619 */
[----:B------:R-:W5:Y:S01]  /*1b140*/  LD.E.128 R12, desc[UR42][R12.64] ;  /* 0x0000002a0c0c7980 */ /* 0x000f62000c101d00 */
[----:B------:R-:W-:-:S02]  /*1b150*/  IMAD.MOV.U32 R5, RZ, RZ, R25 ;  /* 0x000000ffff057224 */ /* 0x000fc400078e0019 */
[----:B------:R-:W-:Y:S01]  /*1b160*/  IMAD.IADD R21, R21, 0x1, R41 ;  /* 0x0000000115157824 */ /* 0x000fe200078e0229 */
[----:B------:R-:W5:Y:S01]  /*1b170*/  LD.E.128 R24, desc[UR42][R26.64] ;  /* 0x0000002a1a187980 */ /* 0x000f62000c101d00 */
[----:B------:R-:W-:Y:S02]  /*1b180*/  IMAD R0, R0, UR4, RZ ;  /* 0x0000000400007c24 */ /* 0x000fe4000f8e02ff */
[----:B------:R-:W-:Y:S01]  /*1b190*/  IMAD R41, R36, R3, R40 ;  /* 0x0000000324297224 */ /* 0x000fe200078e0228 */
[----:B------:R-:W5:Y:S01]  /*1b1a0*/  LD.E.128 R4, desc[UR42][R4.64] ;  /* 0x0000002a04047980 */ /* 0x000f62000c101d00 */
[----:B------:R-:W-:-:S03]  /*1b1b0*/  IMAD R43, R37, UR5, R0 ;  /* 0x00000005252b7c24 */ /* 0x000fc6000f8e0200 */
[----:B------:R-:W5:Y:S01]  /*1b1c0*/  LD.E.128 R28, desc[UR42][R28.64] ;  /* 0x0000002a1c1c7980 */ /* 0x000f62000c101d00 */
[----:B------:R-:W-:-:S03]  /*1b1d0*/  SHF.R.S32.HI R0, RZ, 0x1f, R41 ;  /* 0x0000001fff007819 */ /* 0x000fc60000011429 */
[----:B------:R-:W5:Y:S01]  /*1b1e0*/  LD.E.128 R32, desc[UR42][R32.64] ;  /* 0x0000002a20207980 */ /* 0x000f62000c101d00 */
[----:B------:R-:W-:Y:S01]  /*1b1f0*/  IMAD.WIDE.U32 R2, R37, UR4, R20 ;  /* 0x0000000425027c25 */ /* 0x000fe2000f8e0014 */
[----:B------:R-:W-:Y:S01]  /*1b200*/  ULDC.64 UR4, c[0x0][0xad8] ;  /* 0x0002b60000047ab9 */ /* 0x000fe20000000a00 */
        /* <DEDUP_REMOVED lines=8> */
[----:B------:R-:W-:Y:S02]  /*1b290*/  IMAD.IADD R44, R51, 0x1, R55 ;  /* 0x00000001332c7824 */ /* 0x000fe400078e0237 */
        /* <DEDUP_REMOVED lines=19> */
[----:B------:R-:W-:Y:S02]  /*1b3d0*/  @!P2 LEA R40, P4, R46, R20, 0x1 ;  /* 0x000000142e28a211 */ /* 0x000fe400078808ff */
[----:B--2---:R-:W-:Y:S01]  /*1b3e0*/  @!P0 IMAD.WIDE R2, R50, 0x2, R20 ;  /* 0x0000000232028825 */ /* 0x004fe200078e0214 */
[-C--:B------:R-:W-:Y:S02]  /*1b3f0*/  @!P1 LEA.HI.X R37, R48, R21.reuse, R49, 0x1, P3 ;  /* 0x0000001530259211 */ /* 0x080fe400018f0c31 */
[----:B------:R-:W-:Y:S02]  /*1b400*/  @!P2 LEA.HI.X R41, R46, R21, R47, 0x1, P4 ;  /* 0x000000152e29a211 */ /* 0x000fe400020f0c2f */
[----:B------:R3:W-:Y:S04]  /*1b410*/  @!P0 ST.E.128 desc[UR42][R2.64], R4 ;  /* 0x0000000402008985 */ /* 0x0007e8000c101d2a */
[----:B------:R3:W-:Y:S04]  /*1b420*/  @!P1 ST.E.128 desc[UR42][R36.64], R12 ;  /* 0x0000000c24009985 */ /* 0x0007e8000c101d2a */
[----:B------:R3:W-:Y:S02]  /*1b430*/  @!P2 ST.E.128 desc[UR42][R40.64], R28 ;  /* 0x0000001c2800a985 */ /* 0x0007e4000c101d2a */
.L_x_1471:
[----:B------:R-:W-:Y:S05]  /*1b440*/  BSYNC B1 ;  /* 0x0000000000017941 */ /* 0x000fea0003800000 */
.L_x_1470:
[----:B0-----:R-:W-:Y:S01]  /*1b450*/  VIADD R0, R44, 0x60 ;  /* 0x000000602c007836 */ /* 0x001fe20000000000 */
[----:B---3-5:R0:W3:Y:S04]  /*1b460*/  SHFL.IDX PT, R5, R42, 0x1, 0x1c1f ;  /* 0x003c1f002a057f89 */ /* 0x0280e800000e0000 */
[----:B------:R-:W-:Y:S01]  /*1b470*/  ISETP.GE.AND P0, PT, R0, R39, PT ;  /* 0x000000270000720c */ /* 0x000fe20003f06270 */
[----:B------:R0:W4:-:S12]  /*1b480*/  SHFL.IDX PT, R4, R38, 0x1, 0x1c1f ;  /* 0x003c1f0026047f89 */ /* 0x00011800000e0000 */
[----:B0-----:R-:W-:Y:S05]  /*1b490*/  @P0 BRA `(.L_x_1472) ;  /* 0x0000000800c00947 */ /* 0x001fea0003800000 */
[----:B------:R-:W-:Y:S02]  /*1b4a0*/  ULDC UR4, c[0x0][0xac8] ;  /* 0x0002b20000047ab9 */ /* 0x000fe40000000800 */
[----:B------:R-:W-:Y:S02]  /*1b4b0*/  ISETP.GE.AND P2, PT, R48, UR4, PT ;  /* 0x0000000430007c0c */ /* 0x000fe4000bf46270 */
[----:B------:R-:W-:-:S11]  /*1b4c0*/  ISETP.GE.AND P1, PT, R50, UR4, PT ;  /* 0x0000000432007c0c */ /* 0x000fd6000bf26270 */
[----:B----4-:R-:W-:Y:S02]  /*1b4d0*/  @!P2 LEA R6, P0, R48, R4, 0x1 ;  /* 0x000000043006a211 */ /* 0x010fe400078008ff */
[----:B---3--:R-:W-:Y:S02]  /*1b4e0*/  @!P1 IMAD.WIDE R2, R50, 0x2, R4 ;  /* 0x0000000232029825 */ /* 0x008fe400078e0204 */
        /* <DEDUP_REMOVED lines=9> */
.L_x_1468:
[----:B------:R-:W2:Y:S01]  /*1b580*/  LDL R9, [R1+0x5c] ;  /* 0x00005c0001097983 */ /* 0x000ea20000100800 */
[----:B------:R-:W-:Y:S01]  /*1b590*/  ULDC.64 UR4, c[0x0][0xc00] ;  /* 0x0003000000047ab9 */ /* 0x000fe20000000a00 */
[----:B------:R-:W2:Y:S01]  /*1b5a0*/  LDC.64 R2, c[0x0][0xc00] ;  /* 0x00030000ff027b82 */ /* 0x000ea20000000a00 */
[----:B------:R-:W-:Y:S01]  /*1b5b0*/  ISETP.NE.U32.AND P0, PT, RZ, UR4, PT ;  /* 0x00000004ff007c0c */ /* 0x000fe2000bf05070 */
[----:B------:R-:W-:-:S03]  /*1b5c0*/  IMAD.MOV.U32 R6, RZ, RZ, RZ ;  /* 0x000000ffff067224 */ /* 0x000fc600078e00ff */
[----:B------:R-:W-:Y:S01]  /*1b5d0*/  ISETP.NE.AND.EX P0, PT, RZ, UR5, PT, P0 ;  /* 0x00000005ff007c0c */ /* 0x000fe2000bf05300 */
[----:B------:R-:W-:Y:S02]  /*1b5e0*/  ULDC.64 UR4, c[0x0][0xc08] ;  /* 0x0003020000047ab9 */ /* 0x000fe40000000a00 */
[----:B------:R-:W-:Y:S01]  /*1b5f0*/  ISETP.NE.U32.AND P1, PT, RZ, UR4, PT ;  /* 0x00000004ff007c0c */ /* 0x000fe2000bf25070 */
[----:B------:R-:W3:Y:S03]  /*1b600*/  LDC R25, c[0x0][0xbe8] ;  /* 0x0002fa00ff197b82 */ /* 0x000ee60000000800 */
[----:B------:R-:W-:-:S13]  /*1b610*/  ISETP.NE.AND.EX P1, PT, RZ, UR5, PT, P1 ;  /* 0x00000005ff007c0c */ /* 0x000fda000bf25310 */
[----:B0-----:R-:W0:Y:S01]  /*1b620*/  @P1 LDC.64 R4, c[0x0][0xc08] ;  /* 0x00030200ff041b82 */ /* 0x001e220000000a00 */
[----:B------:R-:W-:Y:S02]  /*1b630*/  ULDC UR4, c[0x0][0xa88] ;  /* 0x0002a20000047ab9 */ /* 0x000fe40000000800 */
[----:B------:R-:W-:Y:S01]  /*1b640*/  IMAD.U32 R0, RZ, RZ, UR4 ;  /* 0x00000004ff007e24 */ /* 0x000fe2000f8e00ff */
[----:B------:R-:W4:Y:S01]  /*1b650*/  S2R R8, SR_TID.X ;  /* 0x0000000000087919 */ /* 0x000f220000002100 */
[----:B--2---:R-:W-:-:S04]  /*1b660*/  IMAD.WIDE R2, R9, 0x4, R2 ;  /* 0x0000000409027825 */ /* 0x004fc800078e0202 */
[----:B0-----:R-:W-:Y:S01]  /*1b670*/  @P1 IMAD.WIDE R4, R9, 0x4, R4 ;  /* 0x0000000409041825 */ /* 0x001fe200078e0204 */
[----:B------:R0:W5:Y:S04]  /*1b680*/  @P0 LDG.E R6, desc[UR42][R2.64] ;  /* 0x0000002a02060981 */ /* 0x000168000c1e1900 */
[----:B------:R0:W5:Y:S01]  /*1b690*/  @P1 LDG.E R0, desc[UR42][R4.64] ;  /* 0x0000002a04001981 */ /* 0x000162000c1e1900 */
[----:B---3--:R-:W-:Y:S01]  /*1b6a0*/  ISETP.NE.AND P2, PT, R25, 0x1, PT ;  /* 0x000000011900780c */ /* 0x008fe20003f45270 */
[----:B----4-:R-:W-:Y:S01]  /*1b6b0*/  VIADD R30, R8, 0xffffff80 ;  /* 0xffffff80081e7836 */ /* 0x010fe20000000000 */
[----:B------:R-:W-:-:S04]  /*1b6c0*/  SHF.R.S32.HI R7, RZ, 0x1f, R9 ;  /* 0x0000001fff077819 */ /* 0x000fc80000011409 */
[----:B------:R-:W-:-:S07]  /*1b6d0*/  ISETP.GE.AND P3, PT, R30, 0xc0, PT ;  /* 0x000000c01e00780c */ /* 0x000fce0003f66270 */
[----:B------:R-:W2:Y:S01]  /*1b6e0*/  @P2 LDC R27, c[0x0][0xbec] ;  /* 0x0002fb00ff1b2b82 */ /* 0x000ea20000000800 */
[----:B0-----:R-:W-:Y:S05]  /*1b6f0*/  @P1 BRA `(.L_x_1473) ;  /* 0x0000000000101947 */ /* 0x001fea0003800000 */
[----:B------:R-:W-:Y:S05]  /*1b700*/  @!P0 BRA `(.L_x_1473) ;  /* 0x00000000000c8947 */ /* 0x000fea0003800000 */
[----:B------:R-:W3:Y:S04]  /*1b710*/  LDG.E R5, desc[UR42][R2.64] ;  /* 0x0000002a02057981 */ /* 0x000ee8000c1e1900 */
[----:B-----5:R-:W3:Y:S02]  /*1b720*/  LDG.E R0, desc[UR42][R2.64+0x4] ;  /* 0x0000042a02007981 */ /* 0x020ee4000c1e1900 */
[----:B---3--:R-:W-:-:S07]  /*1b730*/  IMAD.IADD R0, R0, 0x1, -R5 ;  /* 0x0000000100007824 */ /* 0x008fce00078e0a05 */
.L_x_1473:
[----:B------:R-:W3:Y:S04]  /*1b740*/  LDL R29, [R1+0x58] ;  /* 0x00005800011d7983 */ /* 0x000ee80000100800 */
[----:B------:R0:W5:Y:S01]  /*1b750*/  LDL R28, [R1+0x2c] ;  /* 0x00002c00011c7983 */ /* 0x0001620000100800 */
[----:B------:R-:W-:Y:S01]  /*1b760*/  BSSY B1, `(.L_x_1474) ;  /* 0x000002c000017945 */ /* 0x000fe20003800000 */
[----:B------:R-:W-:Y:S02]  /*1b770*/  SEL R13, R9, RZ, !P0 ;  /* 0x000000ff090d7207 */ /* 0x000fe40004000000 */
[----:B------:R-:W-:Y:S02]  /*1b780*/  SEL R12, R7, RZ, !P0 ;  /* 0x000000ff070c7207 */ /* 0x000fe40004000000 */
[----:B-----5:R-:W-:-:S02]  /*1b790*/  SHF.R.S32.HI R11, RZ, 0x1f, R6 ;  /* 0x0000001fff0b7819 */ /* 0x020fc40000011406 */
[----:B---3--:R-:W-:Y:S01]  /*1b7a0*/  SHF.R.S32.HI R10, RZ, 0x1f, R29 ;  /* 0x0000001fff0a7819 */ /* 0x008fe2000001141d */
[----:B0-----:R-:W-:Y:S06]  /*1b7b0*/  @P3 BRA `(.L_x_1475) ;  /* 0x0000000000983947 */ /* 0x001fec0003800000 */
[----:B------:R-:W0:Y:S01]  /*1b7c0*/  LDC R9, c[0x0][0xbe8] ;  /* 0x0002fa00ff097b82 */ /* 0x000e220000000800 */
[----:B------:R-:W-:Y:S01]  /*1b7d0*/  IADD3 R8, R28, -0x80, R8 ;  /* 0xffffff801c087810 */ /* 0x000fe20007ffe008 */
[----:B0-----:R-:W-:-:S05]  /*1b7e0*/  IMAD R2, R0, R9, RZ ;  /* 0x0000000900027224 */ /* 0x001fca00078e02ff */
[----:B------:R-:W-:-:S13]  /*1b7f0*/  ISETP.GE.AND P0, PT, R8, R2, PT ;  /* 0x000000020800720c */ /* 0x000fda0003f06270 */
[----:B------:R-:W-:Y:S05]  /*1b800*/  @P0 BRA `(.L_x_1475) ;  /* 0x0000000000840947 */ /* 0x000fea0003800000 */
[----:B------:R-:W-:Y:S01]  /*1b810*/  ISETP.NE.AND P0, PT, R9, 0x1, PT ;  /* 0x000000010900780c */ /* 0x000fe20003f05270 */
[----:B------:R-:W-:Y:S01]  /*1b820*/  ULDC.64 UR4, c[0x0][0xb90] ;  /* 0x0002e40000047ab9 */ /* 0x000fe20000000a00 */
[----:B------:R-:W-:Y:S02]  /*1b830*/  IMAD.MOV.U32 R2, RZ, RZ, R6 ;  /* 0x000000ffff027224 */ /* 0x000fe400078e0006 */
[----:B------:R-:W-:Y:S02]  /*1b840*/  IMAD R7, R10, UR4, RZ ;  /* 0x000000040a077c24 */ /* 0x000fe4000f8e02ff */
[----:B------:R-:W-:Y:S02]  /*1b850*/  IMAD.MOV.U32 R3, RZ, RZ, R11 ;  /* 0x000000ffff037224 */ /* 0x000fe400078e000b */
[----:B------:R-:W-:Y:S02]  /*1b860*/  IMAD.MOV.U32 R5, RZ, RZ, R8 ;  /* 0x000000ffff057224 */ /* 0x000fe400078e0008 */
[----:B------:R-:W-:-:S03]  /*1b870*/  IMAD.WIDE.U32 R2, R29, UR4, R2 ;  /* 0x000000041d027c25 */ /* 0x000fc6000f8e0002 */
[----:B------:R-:W0:Y:S01]  /*1b880*/  @P0 LDC R15, c[0x0][0xbec] ;  /* 0x0002fb00ff0f0b82 */ /* 0x000e220000000800 */
[----:B------:R-:W-:Y:S01]  /*1b890*/  IMAD R7, R29, UR5, R7 ;  /* 0x000000051d077c24 */ /* 0x000fe2000f8e0207 */
[----:B------:R-:W-:-:S03]  /*1b8a0*/  ULDC.64 UR4, c[0x0][0xb98] ;  /* 0x0002e60000047ab9 */ /* 0x000fc60000000a00 */
[----:B------:R-:W-:-:S03]  /*1b8b0*/  IMAD.IADD R3, R3, 0x1, R7 ;  /* 0x0000000103037824 */ /* 0x000fc600078e0207 */
[----:B------:R-:W3:Y:S01]  /*1b8c0*/  @P0 LDC R21, c[0x0][0xbf0] ;  /* 0x0002fc00ff150b82 */ /* 0x000ee20000000800 */
[----:B------:R-:W-:-:S04]  /*1b8d0*/  IMAD.WIDE.U32 R2, R13, UR4, R2 ;  /* 0x000000040d027c25 */ /* 0x000fc8000f8e0002 */
[----:B0-----:R-:W-:-:S05]  /*1b8e0*/  @P0 IMAD.HI.U32 R4, R8, R15, RZ ;  /* 0x0000000f08040227 */ /* 0x001fca00078e00ff */
[----:B---3--:R-:W-:Y:S01]  /*1b8f0*/  @P0 SHF.R.U32.HI R5, RZ, R21, R4 ;  /* 0x00000015ff050219 */ /* 0x008fe20000011604 */
        /* <DEDUP_REMOVED lines=18> */
.L_x_1475:
[----:B------:R-:W-:Y:S05]  /*1ba20*/  BSYNC B1 ;  /* 0x0000000000017941 */ /* 0x000fea0003800000 */
.L_x_1474:
        /* <DEDUP_REMOVED lines=18> */
[----:B------:R-:W-:Y:S02]  /*1bb50*/  IMAD.IADD R4, R30, 0x1, -R4 ;  /* 0x000000011e047824 */ /* 0x000fe400078e0a04 */
[----:B------:R-:W-:Y:S02]  /*1bb60*/  IMAD.IADD R3, R3, 0x1, R5 ;  /* 0x0000000103037824 */ /* 0x000fe400078e0205 */
[----:B------:R-:W-:Y:S02]  /*1bb70*/  IMAD R6, R4, 0x60, R26 ;  /* 0x0000006004067824 */ /* 0x000fe400078e021a */
[----:B------:R-:W-:Y:S02]  /*1bb80*/  IMAD R4, R10, UR4, RZ ;  /* 0x000000040a047c24 */ /* 0x000fe4000f8e02ff */
[----:B------:R-:W-:Y:S02]  /*1bb90*/  IMAD.IADD R8, R28, 0x1, R6 ;  /* 0x000000011c087824 */ /* 0x000fe400078e0206 */
[----:B------:R-:W-:-:S02]  /*1bba0*/  IMAD R7, R29, UR5, R4 ;  /* 0x000000051d077c24 */ /* 0x000fc4000f8e0204 */
[----:B--2---:R-:W-:-:S04]  /*1bbb0*/  @P2 IMAD.HI.U32 R4, R8, R27, RZ ;  /* 0x0000001b08042227 */ /* 0x004fc800078e00ff */
        /* <DEDUP_REMOVED lines=21> */
[----:B------:R-:W-:Y:S02]  /*1bd10*/  IMAD.IADD R0, R26, 0x1, R28 ;  /* 0x000000011a007824 */ /* 0x000fe400078e021c */
[C---:B------:R-:W-:Y:S02]  /*1bd20*/  IMAD R5, R7.reuse, UR5, R4 ;  /* 0x0000000507057c24 */ /* 0x040fe4000f8e0204 */
[----:B------:R-:W-:Y:S01]  /*1bd30*/  IMAD.WIDE.U32 R2, R7, UR4, R2 ;  /* 0x0000000407027c25 */ /* 0x000fe2000f8e0002 */
[----:B------:R-:W-:Y:S01]  /*1bd40*/  ISETP.GE.AND P0, PT, R0, R25, PT ;  /* 0x000000190000720c */ /* 0x000fe20003f06270 */
[----:B------:R-:W-:-:S02]  /*1bd50*/  ULDC.64 UR4, c[0x0][0xa80] ;  /* 0x0002a00000047ab9 */ /* 0x000fc40000000a00 */
[----:B------:R-:W-:Y:S01]  /*1bd60*/  IMAD.IADD R3, R3, 0x1, R5 ;  /* 0x0000000103037824 */ /* 0x000fe200078e0205 */
[----:B------:R-:W-:-:S04]  /*1bd70*/  LEA R4, P1, R2, UR4, 0x1 ;  /* 0x0000000402047c11 */ /* 0x000fc8000f8208ff */
[----:B------:R-:W-:Y:S02]  /*1bd80*/  LEA.HI.X R5, R2, UR5, R3, 0x1, P1 ;  /* 0x0000000502057c11 */ /* 0x000fe400088f0c03 */
[----:B------:R3:W0:Y:S04]  /*1bd90*/  SHFL.IDX PT, R2, R4, RZ, 0x1c1f ;  /* 0x001c1fff04027589 */ /* 0x00062800000e0000 */
[----:B------:R3:W2:Y:S01]  /*1bda0*/  SHFL.IDX PT, R3, R5, RZ, 0x1c1f ;  /* 0x001c1fff05037589 */ /* 0x0006a200000e0000 */
[----:B------:R-:W-:Y:S05]  /*1bdb0*/  @P0 BRA `(.L_x_1477) ;  /* 0x0000000000300947 */ /* 0x000fea0003800000 */
[----:B------:R-:W-:Y:S02]  /*1bdc0*/  ULDC UR4, c[0x0][0xac8] ;  /* 0x0002b20000047ab9 */ /* 0x000fe40000000800 */
[----:B-----5:R-:W-:Y:S02]  /*1bdd0*/  ISETP.GE.AND P3, PT, R20, UR4, PT ;  /* 0x0000000414007c0c */ /* 0x020fe4000bf66270 */
[----:B------:R-:W-:Y:S02]  /*1bde0*/  ISETP.GE.AND P4, PT, R14, UR4, PT ;  /* 0x000000040e007c0c */ /* 0x000fe4000bf86270 */
[----:B------:R-:W-:-:S09]  /*1bdf0*/  ISETP.GE.AND P2, PT, R24, UR4, PT ;  /* 0x0000000418007c0c */ /* 0x000fd2000bf46270 */
[-C--:B0-----:R-:W-:Y:S02]  /*1be00*/  @!P3 LEA R8, P0, R20, R2.reuse, 0x1 ;  /* 0x000000021408b211 */ /* 0x081fe400078008ff */
[----:B------:R-:W-:Y:S02]  /*1be10*/  @!P4 LEA R10, P1, R14, R2, 0x1 ;  /* 0x000000020e0ac211 */ /* 0x000fe400078208ff */
[----:B--2---:R-:W-:Y:S01]  /*1be20*/  @!P2 IMAD.WIDE R6, R24, 0x2, R2 ;  /* 0x000000021806a825 */ /* 0x004fe200078e0202 */
[-C--:B------:R-:W-:Y:S02]  /*1be30*/  @!P3 LEA.HI.X R9, R20, R3.reuse, R21, 0x1, P0 ;  /* 0x000000031409b211 */ /* 0x080fe400000f0c15 */
[----:B------:R-:W-:Y:S02]  /*1be40*/  @!P4 LEA.HI.X R11, R14, R3, R15, 0x1, P1 ;  /* 0x000000030e0bc211 */ /* 0x000fe400008f0c0f */
[----:B------:R4:W-:Y:S04]  /*1be50*/  @!P2 ST.E.128 desc[UR42][R6.64], RZ ;  /* 0x000000ff0600a985 */ /* 0x0009e8000c101d2a */
[----:B------:R4:W-:Y:S04]  /*1be60*/  @!P3 ST.E.128 desc[UR42][R8.64], RZ ;  /* 0x000000ff0800b985 */ /* 0x0009e8000c101d2a */
[----:B------:R4:W-:Y:S02]  /*1be70*/  @!P4 ST.E.128 desc[UR42][R10.64], RZ ;  /* 0x000000ff0a00c985 */ /* 0x0009e4000c101d2a */
.L_x_1477:
[----:B------:R-:W-:Y:S05]  /*1be80*/  BSYNC B1 ;  /* 0x0000000000017941 */ /* 0x000fea0003800000 */
.L_x_1476:
[----:B------:R-:W-:Y:S01]  /*1be90*/  VIADD R0, R0, 0x60 ;  /* 0x0000006000007836 */ /* 0x000fe20000000000 */
[----:B--2---:R2:W1:Y:S04]  /*1bea0*/  SHFL.IDX PT, R3, R5, 0x1, 0x1c1f ;  /* 0x003c1f0005037f89 */ /* 0x00446800000e0000 */
[----:B------:R-:W-:Y:S01]  /*1beb0*/  ISETP.GE.AND P0, PT, R0, R25, PT ;  /* 0x000000190000720c */ /* 0x000fe20003f06270 */
[----:B0-----:R2:W0:-:S12]  /*1bec0*/  SHFL.IDX PT, R2, R4, 0x1, 0x1c1f ;  /* 0x003c1f0004027f89 */ /* 0x00141800000e0000 */
[----:B--2---:R-:W-:Y:S05]  /*1bed0*/  @P0 BRA `(.L_x_1472) ;  /* 0x0000000000300947 */ /* 0x004fea0003800000 */
[----:B------:R-:W-:Y:S02]  /*1bee0*/  ULDC UR4, c[0x0][0xac8] ;  /* 0x0002b20000047ab9 */ /* 0x000fe40000000800 */
[----:B-----5:R-:W-:Y:S02]  /*1bef0*/  ISETP.GE.AND P3, PT, R20, UR4, PT ;  /* 0x0000000414007c0c */ /* 0x020fe4000bf66270 */
[----:B------:R-:W-:Y:S02]  /*1bf00*/  ISETP.GE.AND P4, PT, R14, UR4, PT ;  /* 0x000000040e007c0c */ /* 0x000fe4000bf86270 */
[----:B------:R-:W-:-:S09]  /*1bf10*/  ISETP.GE.AND P2, PT, R24, UR4, PT ;  /* 0x0000000418007c0c */ /* 0x000fd2000bf46270 */
[-C--:B0---4-:R-:W-:Y:S02]  /*1bf20*/  @!P3 LEA R6, P0, R20, R2.reuse, 0x1 ;  /* 0x000000021406b211 */ /* 0x091fe400078008ff */
[----:B------:R-:W-:Y:S02]  /*1bf30*/  @!P4 LEA R8, P1, R14, R2, 0x1 ;  /* 0x000000020e08c211 */ /* 0x000fe400078208ff */
[----:B-1-3--:R-:W-:Y:S01]  /*1bf40*/  @!P2 IMAD.WIDE R4, R24, 0x2, R2 ;  /* 0x000000021804a825 */ /* 0x00afe200078e0202 */
[-C--:B------:R-:W-:Y:S02]  /*1bf50*/  @!P3 LEA.HI.X R7, R20, R3.reuse, R21, 0x1, P0 ;  /* 0x000000031407b211 */ /* 0x080fe400000f0c15 */
[----:B------:R-:W-:Y:S02]  /*1bf60*/  @!P4 LEA.HI.X R9, R14, R3, R15, 0x1, P1 ;  /* 0x000000030e09c211 */ /* 0x000fe400008f0c0f */
[----:B------:R2:W-:Y:S04]  /*1bf70*/  @!P2 ST.E.128 desc[UR42][R4.64], RZ ;  /* 0x000000ff0400a985 */ /* 0x0005e8000c101d2a */
[----:B------:R2:W-:Y:S04]  /*1bf80*/  @!P3 ST.E.128 desc[UR42][R6.64], RZ ;  /* 0x000000ff0600b985 */ /* 0x0005e8000c101d2a */
[----:B------:R2:W-:Y:S02]  /*1bf90*/  @!P4 ST.E.128 desc[UR42][R8.64], RZ ;  /* 0x000000ff0800c985 */ /* 0x0005e4000c101d2a */
.L_x_1472:
[----:B------:R-:W-:Y:S05]  /*1bfa0*/  BSYNC B0 ;  /* 0x0000000000007941 */ /* 0x000fea0003800000 */
.L_x_1467:
[----:B------:R-:W-:Y:S02]  /*1bfb0*/  ULDC UR4, c[0x0][0xc3c] ;  /* 0x00030f0000047ab9 */ /* 0x000fe40000000800 */
[----:B-1----:R-:W-:-:S13]  /*1bfc0*/  ISETP.GE.AND P0, PT, R155, UR4, PT ;  /* 0x000000049b007c0c */ /* 0x002fda000bf06270 */
[----:B------:R-:W-:Y:S05]  /*1bfd0*/  @!P0 BRA `(.L_x_1478) ;  /* 0xfffffe50006c8947 */ /* 0x000fea000383ffff */
[----:B------:R-:W-:Y:S05]  /*1bfe0*/  BRA `(.L_x_1279) ;  /* 0x0000007800507947 */ /* 0x000fea0003800000 */
.L_x_1277:
        /* <DEDUP_REMOVED lines=10> */
[----:B------:R0:W1:Y:S01]  /*1c090*/  @P0 LDS.128 R16, [R2+0x19cd0] ;  /* 0x019cd00002100984 */ /* 0x0000620000000c00 */
[----:B------:R-:W-:Y:S06]  /*1c0a0*/  @P0 BAR.ARV 0x4, 0x200 ;  /* 0x0108000000000b1d */ /* 0x000fec0000002000 */
[----:B------:R-:W-:Y:S05]  /*1c0b0*/  @P0 BRA `(.L_x_1479) ;  /* 0x0000000800880947 */ /* 0x000fea0003800000 */
[----:B------:R-:W2:Y:S01]  /*1c0c0*/  S2R R4, SR_TID.X ;  /* 0x0000000000047919 */ /* 0x000ea20000002100 */
[----:B------:R-:W-:Y:S01]  /*1c0d0*/  ULDC UR4, c[0x0][0xc3c] ;  /* 0x00030f0000047ab9 */ /* 0x000fe20000000800 */
[----:B------:R-:W3:Y:S01]  /*1c0e0*/  S2UR UR6, SR_CTAID.X ;  /* 0x00000000000679c3 */ /* 0x000ee20000002500 */
[----:B------:R-:W-:Y:S01]  /*1c0f0*/  ULDC UR5, c[0x0][0xc38] ;  /* 0x00030e0000057ab9 */ /* 0x000fe20000000800 */
[----:B--2---:R-:W-:Y:S01]  /*1c100*/  LOP3.LUT R5, R4, 0x1f, RZ, 0xc0, !PT ;  /* 0x0000001f04057812 */ /* 0x004fe200078ec0ff */
[----:B------:R-:W-:-:S03]  /*1c110*/  IMAD.MOV.U32 R4, RZ, RZ, RZ ;  /* 0x000000ffff047224 */ /* 0x000fc600078e00ff */
[----:B------:R-:W-:-:S04]  /*1c120*/  ISETP.NE.AND P0, PT, R5, 0x1f, PT ;  /* 0x0000001f0500780c */ /* 0x000fc80003f05270 */
[----:B------:R-:W-:-:S13]  /*1c130*/  ISETP.GE.OR P1, PT, R5, UR4, !P0 ;  /* 0x0000000405007c0c */ /* 0x000fda000c726670 */
[----:B0-----:R-:W0:Y:S02]  /*1c140*/  @!P1 LDC.64 R2, c[0x0][0xc80] ;  /* 0x00032000ff029b82 */ /* 0x001e240000000a00 */
[----:B0-----:R-:W-:-:S05]  /*1c150*/  @!P1 IMAD.WIDE.U32 R2, R5, 0x4, R2 ;  /* 0x0000000405029825 */ /* 0x001fca00078e0002 */
[----:B------:R-:W2:Y:S01]  /*1c160*/  @!P1 LDG.E R4, desc[UR42][R2.64] ;  /* 0x0000002a02049981 */ /* 0x000ea2000c1e1900 */
[C---:B------:R-:W-:Y:S01]  /*1c170*/  ISETP.NE.AND P1, PT, R5.reuse, RZ, PT ;  /* 0x000000ff0500720c */ /* 0x040fe20003f25270 */
[----:B------:R-:W-:Y:S01]  /*1c180*/  UMOV UR4, URZ ;  /* 0x0000003f00047c82 */ /* 0x000fe20008000000 */
[C---:B------:R-:W-:Y:S01]  /*1c190*/  ISETP.GE.U32.AND P2, PT, R5.reuse, 0x2, PT ;  /* 0x000000020500780c */ /* 0x040fe20003f46070 */
[----:B-1----:R-:W-:Y:S01]  /*1c1a0*/  IMAD.MOV.U32 R16, RZ, RZ, RZ ;  /* 0x000000ffff107224 */ /* 0x002fe200078e00ff */
        /* <DEDUP_REMOVED lines=18> */
[----:B------:R-:W0:Y:S02]  /*1c2d0*/  SHFL.IDX PT, R6, R7, 0x1f, 0x1f ;  /* 0x03e01f0007067f89 */ /* 0x000e2400000e0000 */
[----:B0-----:R-:W-:-:S04]  /*1c2e0*/  IMAD R6, R6, UR5, RZ ;  /* 0x0000000506067c24 */ /* 0x001fc8000f8e02ff */
[----:B------:R-:W-:Y:S01]  /*1c2f0*/  IMAD.MOV.U32 R3, RZ, RZ, R6 ;  /* 0x000000ffff037224 */ /* 0x000fe200078e0006 */
[----:B---3--:R-:W-:-:S13]  /*1c300*/  ISETP.GT.AND P6, PT, R6, UR6, PT ;  /* 0x0000000606007c0c */ /* 0x008fda000bfc4270 */
[----:B------:R-:W-:Y:S05]  /*1c310*/  @P6 BRA `(.L_x_1480) ;  /* 0x00000000009c6947 */ /* 0x000fea0003800000 */
[----:B------:R-:W0:Y:S01]  /*1c320*/  LDC R7, c[0x0][0xc3c] ;  /* 0x00030f00ff077b82 */ /* 0x000e220000000800 */
[----:B------:R-:W-:Y:S01]  /*1c330*/  IMAD.MOV.U32 R6, RZ, RZ, R3 ;  /* 0x000000ffff067224 */ /* 0x000fe200078e0003 */
[----:B------:R-:W-:Y:S01]  /*1c340*/  UMOV UR4, URZ ;  /* 0x0000003f00047c82 */ /* 0x000fe20008000000 */
[----:B------:R-:W-:Y:S01]  /*1c350*/  ULDC UR7, c[0x0][0xc3c] ;  /* 0x00030f0000077ab9 */ /* 0x000fe20000000800 */
[----:B------:R-:W-:-:S05]  /*1c360*/  ULDC UR5, c[0x0][0xc38] ;  /* 0x00030e0000057ab9 */ /* 0x000fca0000000800 */
.L_x_1484:
[----:B------:R-:W-:Y:S01]  /*1c370*/  UIADD3 UR4, UR4, 0x1f, URZ ;  /* 0x0000001f04047890 */ /* 0x000fe2000fffe03f */
[----:B------:R-:W-:-:S05]  /*1c380*/  IMAD.U32 R19, RZ, RZ, UR7 ;  /* 0x00000007ff137e24 */ /* 0x000fca000f8e00ff */
[----:B0-----:R-:W-:-:S13]  /*1c390*/  ISETP.LE.AND P6, PT, R7, UR4, PT ;  /* 0x0000000407007c0c */ /* 0x001fda000bfc3270 */
[----:B------:R-:W-:Y:S05]  /*1c3a0*/  @P6 BRA `(.L_x_1481) ;  /* 0x0000000400a86947 */ /* 0x000fea0003800000 */
[----:B------:R-:W-:Y:S01]  /*1c3b0*/  VIADD R8, R5, UR4 ;  /* 0x0000000405087c36 */ /* 0x000fe20008000000 */
[----:B------:R-:W-:Y:S01]  /*1c3c0*/  BSSY B0, `(.L_x_1482) ;  /* 0x0000007000007945 */ /* 0x000fe20003800000 */
[----:B------:R-:W-:-:S03]  /*1c3d0*/  IMAD.MOV.U32 R4, RZ, RZ, RZ ;  /* 0x000000ffff047224 */ /* 0x000fc600078e00ff */
[----:B------:R-:W-:-:S13]  /*1c3e0*/  ISETP.GE.OR P6, PT, R8, R7, !P0 ;  /* 0x000000070800720c */ /* 0x000fda00047c6670 */
[----:B------:R-:W-:Y:S05]  /*1c3f0*/  @P6 BRA `(.L_x_1483) ;  /* 0x00000000000c6947 */ /* 0x000fea0003800000 */
[----:B------:R-:W0:Y:S02]  /*1c400*/  LDC.64 R2, c[0x0][0xc80] ;  /* 0x00032000ff027b82 */ /* 0x000e240000000a00 */
[----:B0-----:R-:W-:-:S05]  /*1c410*/  IMAD.WIDE R2, R8, 0x4, R2 ;  /* 0x0000000408027825 */ /* 0x001fca00078e0202 */
[----:B------:R0:W5:Y:S02]  /*1c420*/  LDG.E R4, desc[UR42][R2.64] ;  /* 0x0000002a02047981 */ /* 0x000164000c1e1900 */
.L_x_1483:
[----:B------:R-:W-:Y:S05]  /*1c430*/  BSYNC B0 ;  /* 0x0000000000007941 */ /* 0x000fea0003800000 */
.L_x_1482:
        /* <DEDUP_REMOVED lines=17> */
[----:B------:R-:W-:-:S05]  /*1c550*/  IMAD.IADD R6, R3, 0x1, R6 ;  /* 0x0000000103067824 */ /* 0x000fca00078e0206 */
[----:B------:R-:W-:-:S13]  /*1c560*/  ISETP.GT.AND P6, PT, R6, UR6, PT ;  /* 0x0000000606007c0c */ /* 0x000fda000bfc4270 */
[----:B------:R-:W-:Y:S05]  /*1c570*/  @!P6 BRA `(.L_x_1484) ;  /* 0xfffffffc007ce947 */ /* 0x000fea000383ffff */
[----:B------:R-:W-:-:S07]  /*1c580*/  IMAD.MOV.U32 R7, RZ, RZ, R11 ;  /* 0x000000ffff077224 */ /* 0x000fce00078e000b */
.L_x_1480:
[----:B------:R-:W-:-:S04]  /*1c590*/  IMAD.IADD R10, R6, 0x1, -R3 ;  /* 0x00000001060a7824 */ /* 0x000fc800078e0a03 */
[----:B------:R-:W-:-:S05]  /*1c5a0*/  IMAD R2, R7, UR5, R10 ;  /* 0x0000000507027c24 */ /* 0x000fca000f8e020a */
[----:B------:R-:W-:Y:S02]  /*1c5b0*/  ISETP.GT.AND P0, PT, R2, UR6, PT ;  /* 0x0000000602007c0c */ /* 0x000fe4000bf04270 */
[----:B------:R-:W0:Y:S11]  /*1c5c0*/  LDC.64 R2, c[0x0][0xc90] ;  /* 0x00032400ff027b82 */ /* 0x000e360000000a00 */
[----:B------:R-:W-:-:S04]  /*1c5d0*/  VOTE.ANY R11, PT, !P0 ;  /* 0x00000000000b7806 */ /* 0x000fc800040e0100 */
[----:B------:R-:W1:Y:S02]  /*1c5e0*/  POPC R15, R11 ;  /* 0x0000000b000f7309 */ /* 0x000e640000000000 */
[----:B-1----:R-:W-:-:S04]  /*1c5f0*/  VIADD R19, R15, UR4 ;  /* 0x000000040f137c36 */ /* 0x002fc80008000000 */
[----:B0-----:R-:W-:-:S05]  /*1c600*/  IMAD.WIDE R2, R19, 0x4, R2 ;  /* 0x0000000413027825 */ /* 0x001fca00078e0202 */
[----:B------:R-:W2:Y:S01]  /*1c610*/  LDG.E R9, desc[UR42][R2.64] ;  /* 0x0000002a02097981 */ /* 0x000ea2000c1e1900 */
[----:B------:R-:W-:-:S03]  /*1c620*/  ISETP.NE.AND P0, PT, R11, RZ, PT ;  /* 0x000000ff0b00720c */ /* 0x000fc60003f05270 */
[----:B------:R-:W2:Y:S02]  /*1c630*/  SHFL.IDX PT, R4, R4, R15, 0x1f ;  /* 0x00001f0f04047589 */ /* 0x000ea400000e0000 */
[----:B--2---:R-:W-:-:S05]  /*1c640*/  IMAD R6, R4, R9, RZ ;  /* 0x0000000904067224 */ /* 0x004fca00078e02ff */
[----:B------:R-:W-:-:S04]  /*1c650*/  IABS R8, R6 ;  /* 0x0000000600087213 */ /* 0x000fc80000000000 */
[----:B------:R-:W0:Y:S08]  /*1c660*/  I2F.RP R12, R8 ;  /* 0x00000008000c7306 */ /* 0x000e300000209400 */
[----:B0-----:R-:W0:Y:S02]  /*1c670*/  MUFU.RCP R12, R12 ;  /* 0x0000000c000c7308 */ /* 0x001e240000001000 */
[----:B0-----:R-:W-:-:S06]  /*1c680*/  VIADD R13, R12, 0xffffffe ;  /* 0x0ffffffe0c0d7836 */ /* 0x001fcc0000000000 */
[----:B------:R-:W0:Y:S02]  /*1c690*/  F2I.FTZ.U32.TRUNC.NTZ R3, R13 ;  /* 0x0000000d00037305 */ /* 0x000e24000021f000 */
[----:B0-----:R-:W-:Y:S01]  /*1c6a0*/  IMAD.MOV R11, RZ, RZ, -R3 ;  /* 0x000000ffff0b7224 */ /* 0x001fe200078e0a03 */
[----:B------:R-:W-:Y:S06]  /*1c6b0*/  @!P0 BRA `(.L_x_1485) ;  /* 0x0000000000088947 */ /* 0x000fec0003800000 */
[----:B------:R-:W-:-:S06]  /*1c6c0*/  VIADD R16, R15, 0xffffffff ;  /* 0xffffffff0f107836 */ /* 0x000fcc0000000000 */
[----:B------:R0:W1:Y:S02]  /*1c6d0*/  SHFL.IDX PT, R16, R7, R16, 0x1f ;  /* 0x00001f1007107589 */ /* 0x00006400000e0000 */
.L_x_1485:
[----:B-1----:R-:W-:Y:S01]  /*1c6e0*/  IMAD R16, R16, UR5, R10 ;  /* 0x0000000510107c24 */ /* 0x002fe2000f8e020a */
[----:B------:R-:W-:Y:S01]  /*1c6f0*/  IABS R10, R6 ;  /* 0x00000006000a7213 */ /* 0x000fe20000000000 */
[----:B------:R-:W-:Y:S02]  /*1c700*/  IMAD R11, R11, R8, RZ ;  /* 0x000000080b0b7224 */ /* 0x000fe400078e02ff */
[----:B------:R-:W-:Y:S01]  /*1c710*/  IMAD.MOV.U32 R2, RZ, RZ, RZ ;  /* 0x000000ffff027224 */ /* 0x000fe200078e00ff */
[----:B0-----:R-:W-:Y:S01]  /*1c720*/  IADD3 R7, -R16, UR6, RZ ;  /* 0x0000000610077c10 */ /* 0x001fe2000fffe1ff */
[----:B------:R-:W-:Y:S02]  /*1c730*/  IMAD.MOV R10, RZ, RZ, -R10 ;  /* 0x000000ffff0a7224 */ /* 0x000fe400078e0a0a */
        /* <DEDUP_REMOVED lines=14> */
[----:B------:R-:W-:Y:S02]  /*1c820*/  IMAD R8, R9, R2, RZ ;  /* 0x0000000209087224 */ /* 0x000fe400078e02ff */
[----:B------:R-:W-:Y:S02]  /*1c830*/  IMAD.MOV R2, RZ, RZ, -R2 ;  /* 0x000000ffff027224 */ /* 0x000fe400078e0a02 */
[----:B------:R-:W-:Y:S02]  /*1c840*/  IMAD.MOV R10, RZ, RZ, -R8 ;  /* 0x000000ffff0a7224 */ /* 0x000fe400078e0a08 */
[----:B------:R-:W-:Y:S02]  /*1c850*/  IMAD R6, R6, R2, R7 ;  /* 0x0000000206067224 */ /* 0x000fe400078e0207 */
[----:B------:R-:W-:Y:S01]  /*1c860*/  IMAD.MOV.U32 R2, RZ, RZ, RZ ;  /* 0x000000ffff027224 */ /* 0x000fe200078e00ff */
[----:B------:R-:W-:-:S04]  /*1c870*/  VIADDMNMX R9, R10, UR5, R9, PT ;  /* 0x000000050a097c46 */ /* 0x000fc8000b800109 */
[----:B------:R-:W-:-:S04]  /*1c880*/  IABS R10, R9 ;  /* 0x00000009000a7213 */ /* 0x000fc80000000000 */
[----:B------:R-:W0:Y:S08]  /*1c890*/  I2F.RP R11, R10 ;  /* 0x0000000a000b7306 */ /* 0x000e300000209400 */
[----:B0-----:R-:W0:Y:S02]  /*1c8a0*/  MUFU.RCP R11, R11 ;  /* 0x0000000b000b7308 */ /* 0x001e240000001000 */
[----:B0-----:R-:W-:Y:S01]  /*1c8b0*/  VIADD R3, R11, 0xffffffe ;  /* 0x0ffffffe0b037836 */ /* 0x001fe20000000000 */
[----:B------:R-:W-:-:S05]  /*1c8c0*/  IABS R11, R9 ;  /* 0x00000009000b7213 */ /* 0x000fca0000000000 */
[----:B------:R-:W0:Y:S02]  /*1c8d0*/  F2I.FTZ.U32.TRUNC.NTZ R3, R3 ;  /* 0x0000000300037305 */ /* 0x000e24000021f000 */
[----:B0-----:R-:W-:-:S04]  /*1c8e0*/  IMAD.MOV R13, RZ, RZ, -R3 ;  /* 0x000000ffff0d7224 */ /* 0x001fc800078e0a03 */
[----:B------:R-:W-:-:S04]  /*1c8f0*/  IMAD R7, R13, R10, RZ ;  /* 0x0000000a0d077224 */ /* 0x000fc800078e02ff */
[----:B------:R-:W-:Y:S01]  /*1c900*/  IMAD.HI.U32 R2, R3, R7, R2 ;  /* 0x0000000703027227 */ /* 0x000fe200078e0002 */
[----:B------:R-:W-:-:S03]  /*1c910*/  IABS R7, R6 ;  /* 0x0000000600077213 */ /* 0x000fc60000000000 */
[----:B------:R-:W-:Y:S02]  /*1c920*/  IMAD.MOV R3, RZ, RZ, -R11 ;  /* 0x000000ffff037224 */ /* 0x000fe400078e0a0b */
        /* <DEDUP_REMOVED lines=8> */
[----:B------:R-:W-:Y:S01]  /*1c9b0*/  ISETP.GE.AND P2, PT, R3, RZ, PT ;  /* 0x000000ff0300720c */ /* 0x000fe20003f46270 */
[----:B------:R-:W-:-:S06]  /*1c9c0*/  IMAD.IADD R3, R6, 0x1, R8 ;  /* 0x0000000106037824 */ /* 0x000fcc00078e0208 */
[----:B------:R-:W-:-:S06]  /*1c9d0*/  @P0 VIADD R2, R2, 0x1 ;  /* 0x0000000102020836 */ /* 0x000fcc0000000000 */
[----:B------:R-:W-:Y:S01]  /*1c9e0*/  @!P2 IMAD.MOV R2, RZ, RZ, -R2 ;  /* 0x000000ffff02a224 */ /* 0x000fe200078e0a02 */
[----:B------:R-:W-:Y:S01]  /*1c9f0*/  @!P1 LOP3.LUT R2, RZ, R9, RZ, 0x33, !PT ;  /* 0x00000009ff029212 */ /* 0x000fe200078e33ff */
[----:B------:R-:W-:-:S03]  /*1ca00*/  IMAD.MOV R9, RZ, RZ, -R9 ;  /* 0x000000ffff097224 */ /* 0x000fc600078e0a09 */
[----:B------:R-:W-:Y:S01]  /*1ca10*/  LOP3.LUT R17, RZ, R2, RZ, 0x33, !PT ;  /* 0x00000002ff117212 */ /* 0x000fe200078e33ff */
[----:B------:R-:W-:-:S04]  /*1ca20*/  IMAD R18, R2, R9, R3 ;  /* 0x0000000902127224 */ /* 0x000fc800078e0203 */
[----:B------:R-:W-:Y:S01]  /*1ca30*/  IMAD.IADD R17, R4, 0x1, R17 ;  /* 0x0000000104117824 */ /* 0x000fe200078e0211 */
[----:B------:R-:W-:Y:S06]  /*1ca40*/  BRA `(.L_x_1486) ;  /* 0x00000000000c7947 */ /* 0x000fec0003800000 */
.L_x_1481:
[----:B------:R-:W-:Y:S02]  /*1ca50*/  IMAD.MOV.U32 R17, RZ, RZ, RZ ;  /* 0x000000ffff117224 */ /* 0x000fe400078e00ff */
[----:B------:R-:W-:Y:S02]  /*1ca60*/  IMAD.U32 R16, RZ, RZ, UR6 ;  /* 0x00000006ff107e24 */ /* 0x000fe4000f8e00ff */
[----:B------:R-:W-:-:S07]  /*1ca70*/  IMAD.MOV.U32 R18, RZ, RZ, RZ ;  /* 0x000000ffff127224 */ /* 0x000fce00078e00ff */
.L_x_1486:
[----:B------:R-:W-:-:S13]  /*1ca80*/  ISETP.NE.AND P0, PT, R5, RZ, PT ;  /* 0x000000ff0500720c */ /* 0x000fda0003f05270 */
[----:B------:R-:W0:Y:S01]  /*1ca90*/  @!P0 S2R R3, SR_CgaCtaId ;  /* 0x0000000000038919 */ /* 0x000e220000008800 */
[----:B------:R-:W-:-:S04]  /*1caa0*/  @!P0 MOV R2, 0x400 ;  /* 0x0000040000028802 */ /* 0x000fc80000000f00 */
[----:B0-----:R-:W-:-:S05]  /*1cab0*/  @!P0 LEA R2, R3, R2, 0x18 ;  /* 0x0000000203028211 */ /* 0x001fca00078ec0ff */
[----:B------:R2:W-:Y:S01]  /*1cac0*/  @!P0 STS.128 [R2+0x19cd0], R16 ;  /* 0x019cd01002008388 */ /* 0x0005e20000000c00 */
[----:B------:R-:W-:Y:S06]  /*1cad0*/  BAR.ARV 0x5, 0x200 ;  /* 0x0148000000007b1d */ /* 0x000fec0000002000 */
.L_x_1479:
[----:B------:R3:W-:Y:S01]  /*1cae0*/  STL [R1+0x44], RZ ;  /* 0x000044ff01007387 */ /* 0x0007e20000100800 */
[----:B------:R-:W-:Y:S01]  /*1caf0*/  ULDC UR4, c[0x0][0xc3c] ;  /* 0x00030f0000047ab9 */ /* 0x000fe20000000800 */
[----:B------:R-:W-:Y:S01]  /*1cb00*/  IMAD.MOV.U32 R27, RZ, RZ, 0x1 ;  /* 0x00000001ff1b7424 */ /* 0x000fe200078e00ff */
[----:B-1----:R-:W-:Y:S01]  /*1cb10*/  ISETP.GE.AND P0, PT, R19, UR4, PT ;  /* 0x0000000413007c0c */ /* 0x002fe2000bf06270 */
[----:B------:R-:W-:-:S12]  /*1cb20*/  IMAD.MOV.U32 R24, RZ, RZ, RZ ;  /* 0x000000ffff187224 */ /* 0x000fd800078e00ff */
[----:B---3--:R-:W-:Y:S05]  /*1cb30*/  @P0 BRA `(.L_x_1487) ;  /* 0x0000006800800947 */ /* 0x008fea0003800000 */
[----:B------:R-:W1:Y:S01]  /*1cb40*/  S2R R14, SR_TID.X ;  /* 0x00000000000e7919 */ /* 0x000e620000002100 */
[----:B------:R-:W3:Y:S01]  /*1cb50*/  S2UR UR4, SR_CgaCtaId ;  /* 0x00000000000479c3 */ /* 0x000ee20000008800 */
[----:B------:R-:W-:Y:S01]  /*1cb60*/  IMAD.SHL.U32 R0, R0, 0x800, RZ ;  /* 0x0000080000007824 */ /* 0x000fe200078e00ff */
[----:B------:R-:W-:Y:S01]  /*1cb70*/  MOV R23, 0x400 ;  /* 0x0000040000177802 */ /* 0x000fe20000000f00 */
[----:B------:R-:W-:Y:S01]  /*1cb80*/  BSSY B7, `(.L_x_1487) ;  /* 0x000069b000077945 */ /* 0x000fe20003800000 */
[----:B------:R-:W-:Y:S01]  /*1cb90*/  IMAD.MOV.U32 R28, RZ, RZ, 0x1 ;  /* 0x00000001ff1c7424 */ /* 0x000fe200078e00ff */
[----:B------:R-:W-:Y:S01]  /*1cba0*/  CS2R R24, SRZ ;  /* 0x0000000000187805 */ /* 0x000fe2000001ff00 */
[----:B------:R-:W-:Y:S01]  /*1cbb0*/  IMAD.MOV.U32 R27, RZ, RZ, 0x1 ;  /* 0x00000001ff1b7424 */ /* 0x000fe200078e00ff */
[----:B------:R-:W-:Y:S01]  /*1cbc0*/  ULDC.64 UR40, c[0x0][0x198] ;  /* 0x0000660000287ab9 */ /* 0x000fe20000000a00 */
[----:B------:R-:W-:Y:S02]  /*1cbd0*/  ULOP3.LUT UR39, UR37, 0x2, URZ, 0xfc, !UPT ;  /* 0x0000000225277892 */ /* 0x000fe4000f8efc3f */
[----:B------:R-:W-:Y:S01]  /*1cbe0*/  ULOP3.LUT UR36, UR37, 0x1, URZ, 0xfc, !UPT ;  /* 0x0000000125247892 */ /* 0x000fe2000f8efc3f */
[----:B------:R-:W-:Y:S01]  /*1cbf0*/  ULDC UR38, c[0x0][0xc] ;  /* 0x0000030000267ab9 */ /* 0x000fe20000000800 */
[C---:B-1----:R-:W-:Y:S01]  /*1cc00*/  IMAD.SHL.U32 R3, R14.reuse, 0x20, RZ ;  /* 0x000000200e037824 */ /* 0x042fe200078e00ff */
[C---:B------:R-:W-:Y:S01]  /*1cc10*/  LOP3.LUT R12, R14.reuse, 0x7f, RZ, 0xc0, !PT ;  /* 0x0000007f0e0c7812 */ /* 0x040fe200078ec0ff */
[C---:B0-2---:R-:W-:Y:S01]  /*1cc20*/  IMAD.SHL.U32 R2, R14.reuse, 0x10, RZ ;  /* 0x000000100e027824 */ /* 0x045fe200078e00ff */
[----:B------:R-:W-:Y:S01]  /*1cc30*/  SHF.R.U32.HI R5, RZ, 0x1, R14 ;  /* 0x00000001ff057819 */ /* 0x000fe2000001160e */
[----:B------:R-:W-:Y:S01]  /*1cc40*/  IMAD.SHL.U32 R13, R14, 0x4, RZ ;  /* 0x000000040e0d7824 */ /* 0x000fe200078e00ff */
[C---:B------:R-:W-:Y:S01]  /*1cc50*/  LOP3.LUT R4, R3.reuse, 0x80, RZ, 0xc0, !PT ;  /* 0x0000008003047812 */ /* 0x040fe200078ec0ff */
[----:B------:R-:W-:Y:S01]  /*1cc60*/  IMAD.SHL.U32 R6, R12, 0x10, RZ ;  /* 0x000000100c067824 */ /* 0x000fe200078e00ff */
        /* <DEDUP_REMOVED lines=29> */
[----:B------:R-:W-:Y:S01]  /*1ce40*/  SEL R3, R3, 0xffffffc0, !P0 ;  /* 0xffffffc003037807 */ /* 0x000fe20004000000 */
[----:B-1----:R-:W-:-:S04]  /*1ce50*/  IMAD.SHL.U32 R0, R14, 0x40, RZ ;  /* 0x000000400e007824 */ /* 0x002fc800078e00ff */
[----:B------:R0:W-:Y:S01]  /*1ce60*/  STL [R1+0x20], R3 ;  /* 0x0000200301007387 */ /* 0x0001e20000100800 */
[----:B------:R-:W-:-:S03]  /*1ce70*/  LOP3.LUT R0, R0, 0x40, RZ, 0xc0, !PT ;  /* 0x0000004000007812 */ /* 0x000fc600078ec0ff */
[----:B------:R1:W-:Y:S01]  /*1ce80*/  STL [R1+0x44], RZ ;  /* 0x000044ff01007387 */ /* 0x0003e20000100800 */
[----:B------:R-:W-:Y:S01]  /*1ce90*/  LOP3.LUT R0, R4, R0, RZ, 0xfc, !PT ;  /* 0x0000000004007212 */ /* 0x000fe200078efcff */
[----:B------:R-:W-:Y:S01]  /*1cea0*/  IMAD.IADD R0, R23, 0x1, R10 ;  /* 0x0000000117007824 */ /* 0x000fe200078e020a */
[C---:B0-----:R-:W-:Y:S02]  /*1ceb0*/  LOP3.LUT R3, R2.reuse, 0x20, RZ, 0xfc, !PT ;  /* 0x0000002002037812 */ /* 0x041fe400078efcff */
[----:B------:R-:W-:Y:S02]  /*1cec0*/  LOP3.LUT R2, R2, 0x40, RZ, 0xfc, !PT ;  /* 0x0000004002027812 */ /* 0x000fe400078efcff */
[----:B------:R1:W-:Y:S05]  /*1ced0*/  STL [R1+0x2c], R0 ;  /* 0x00002c0001007387 */ /* 0x0003ea0000100800 */
.L_x_1621:
[----:B------:R-:W-:Y:S05]  /*1cee0*/  YIELD ;  /* 0x0000000000007946 */ /* 0x000fea0003800000 */
[----:B------:R-:W-:Y:S01]  /*1cef0*/  ULDC.64 UR4, c[0x0][0xa28] ;  /* 0x00028a0000047ab9 */ /* 0x000fe20000000a00 */
[----:B------:R-:W-:Y:S02]  /*1cf00*/  CS2R R8, SRZ ;  /* 0x0000000000087805 */ /* 0x000fe4000001ff00 */
[----:B------:R-:W-:Y:S01]  /*1cf10*/  ISETP.NE.U32.AND P0, PT, RZ, UR4, PT ;  /* 0x00000004ff007c0c */ /* 0x000fe2000bf05070 */
[----:B0-----:R-:W0:Y:S01]  /*1cf20*/  LDC.64 R4, c[0x0][0xa00] ;  /* 0x00028000ff047b82 */ /* 0x001e220000000a00 */
[----:B------:R-:W-:-:S02]  /*1cf30*/  ULDC.64 UR6, c[0x0][0xa10] ;  /* 0x0002840000067ab9 */ /* 0x000fc40000000a00 */
[----:B------:R-:W-:Y:S01]  /*1cf40*/  ISETP.NE.AND.EX P0, PT, RZ, UR5, PT, P0 ;  /* 0x00000005ff007c0c */ /* 0x000fe2000bf05300 */
[----:B------:R-:W-:-:S12]  /*1cf50*/  ULDC.64 UR4, c[0x0][0xa18] ;  /* 0x0002860000047ab9 */ /* 0x000fd80000000a00 */
[----:B-12---:R-:W2:Y:S02]  /*1cf60*/  @P0 LDC.64 R2, c[0x0][0xa28] ;  /* 0x00028a00ff020b82 */ /* 0x006ea40000000a00 */
[----:B--2---:R-:W-:-:S05]  /*1cf70*/  @P0 IMAD.WIDE R2, R19, 0x4, R2 ;  /* 0x0000000413020825 */ /* 0x004fca00078e0202 */
[----:B------:R2:W3:Y:S01]  /*1cf80*/  @P0 LDG.E R9, desc[UR42][R2.64] ;  /* 0x0000002a02090981 */ /* 0x0004e2000c1e1900 */
[----:B------:R-:W-:Y:S01]  /*1cf90*/  ISETP.NE.U32.AND P0, PT, RZ, UR4, PT ;  /* 0x00000004ff007c0c */ /* 0x000fe2000bf05070 */
[----:B0-----:R-:W-:Y:S01]  /*1cfa0*/  IMAD.WIDE R4, R19, 0x4, R4 ;  /* 0x0000000413047825 */ /* 0x001fe200078e0204 */
[----:B------:R-:W-:Y:S02]  /*1cfb0*/  ISETP.NE.U32.AND P1, PT, RZ, UR6, PT ;  /* 0x00000006ff007c0c */ /* 0x000fe4000bf25070 */
[----:B------:R-:W-:Y:S01]  /*1cfc0*/  ISETP.NE.AND.EX P2, PT, RZ, UR5, PT, P0 ;  /* 0x00000005ff007c0c */ /* 0x000fe2000bf45300 */
[----:B------:R-:W-:Y:S01]  /*1cfd0*/  ULDC.64 UR4, c[0x0][0xa00] ;  /* 0x0002800000047ab9 */ /* 0x000fe20000000a00 */
[----:B------:R-:W-:Y:S01]  /*1cfe0*/  ISETP.NE.AND.EX P1, PT, RZ, UR7, PT, P1 ;  /* 0x00000007ff007c0c */ /* 0x000fe2000bf25310 */
[----:B-1----:R-:W-:Y:S01]  /*1cff0*/  IMAD.MOV.U32 R0, RZ, RZ, RZ ;  /* 0x000000ffff007224 */ /* 0x002fe200078e00ff */
[----:B------:R-:W-:Y:S01]  /*1d000*/  ISETP.NE.U32.AND P0, PT, RZ, UR4, PT ;  /* 0x00000004ff007c0c */ /* 0x000fe2000bf05070 */
[----:B--2---:R-:W0:Y:S03]  /*1d010*/  LDC.64 R2, c[0x0][0xa10] ;  /* 0x00028400ff027b82 */ /* 0x004e260000000a00 */
[----:B------:R-:W-:-:S05]  /*1d020*/  ISETP.NE.AND.EX P0, PT, RZ, UR5, PT, P0 ;  /* 0x00000005ff007c0c */ /* 0x000fca000bf05300 */
[----:B------:R-:W1:Y:S08]  /*1d030*/  @P2 LDC.64 R6, c[0x0][0xa18] ;  /* 0x00028600ff062b82 */ /* 0x000e700000000a00 */
[----:B------:R-:W2:Y:S01]  /*1d040*/  @P0 LDG.E R8, desc[UR42][R4.64] ;  /* 0x0000002a04080981 */ /* 0x000ea2000c1e1900 */
[----:B------:R-:W-:Y:S01]  /*1d050*/  ULDC UR4, c[0x0][0x288] ;  /* 0x0000a20000047ab9 */ /* 0x000fe20000000800 */
[----:B0-----:R-:W-:-:S05]  /*1d060*/  IMAD.WIDE R2, R19, 0x4, R2 ;  /* 0x0000000413027825 */ /* 0x001fca00078e0202 */
[----:B------:R-:W5:Y:S01]  /*1d070*/  @P1 LDG.E R0, desc[UR42][R2.64] ;  /* 0x0000002a02001981 */ /* 0x000f62000c1e1900 */
[----:B-1----:R-:W-:-:S03]  /*1d080*/  @P2 IMAD.WIDE R6, R19, 0x4, R6 ;  /* 0x0000000413062825 */ /* 0x002fc600078e0206 */
[----:B--2---:R0:W-:Y:S02]  /*1d090*/  STL [R1+0x30], R8 ;  /* 0x0000300801007387 */ /* 0x0041e40000100800 */
[----:B0-----:R-:W-:Y:S01]  /*1d0a0*/  IMAD.U32 R8, RZ, RZ, UR4 ;  /* 0x00000004ff087e24 */ /* 0x001fe2000f8e00ff */
[----:B------:R-:W-:-:S05]  /*1d0b0*/  ULDC.64 UR4, c[0x0][0x418] ;  /* 0x0001060000047ab9 */ /* 0x000fca0000000a00 */
[----:B------:R0:W2:Y:S01]  /*1d0c0*/  @P2 LDG.E R8, desc[UR42][R6.64] ;  /* 0x0000002a06082981 */ /* 0x0000a2000c1e1900 */
[----:B------:R-:W-:-:S03]  /*1d0d0*/  UISETP.NE.U32.AND UP0, UPT, UR4, URZ, UPT ;  /* 0x0000003f0400728c */ /* 0x000fc6000bf05070 */
[----:B------:R-:W-:Y:S01]  /*1d0e0*/  ULDC UR4, c[0x0][0x424] ;  /* 0x0001090000047ab9 */ /* 0x000fe20000000800 */
[----:B------:R-:W-:-:S03]  /*1d0f0*/  UISETP.NE.AND.EX UP0, UPT, UR5, URZ, UPT, UP0 ;  /* 0x0000003f0500728c */ /* 0x000fc6000bf05300 */
[----:B------:R-:W-:Y:S01]  /*1d100*/  ULDC UR5, c[0x0][0x2f0] ;  /* 0x0000bc0000057ab9 */ /* 0x000fe20000000800 */
[----:B------:R-:W-:-:S04]  /*1d110*/  USEL UR4, UR4, 0x1, UP0 ;  /* 0x0000000104047887 */ /* 0x000fc80008000000 */
[----:B------:R-:W-:-:S03]  /*1d120*/  UIMAD UR4, UR4, UR5, URZ ;  /* 0x00000005040472a4 */ /* 0x000fc6000f8e023f */
[----:B------:R-:W-:Y:S02]  /*1d130*/  ULDC UR5, c[0x0][0x348] ;  /* 0x0000d20000057ab9 */ /* 0x000fe40000000800 */
[----:B0-----:R-:W-:Y:S02]  /*1d140*/  IMAD.U32 R7, RZ, RZ, UR5 ;  /* 0x00000005ff077e24 */ /* 0x001fe4000f8e00ff */
[----:B------:R-:W-:Y:S01]  /*1d150*/  IMAD.U32 R6, RZ, RZ, UR4 ;  /* 0x00000004ff067e24 */ /* 0x000fe2000f8e00ff */
[----:B--2---:R0:W-:Y:S04]  /*1d160*/  STL [R1+0x28], R8 ;  /* 0x0000280801007387 */ /* 0x0041e80000100800 */
[----:B---3--:R0:W-:Y:S01]  /*1d170*/  STL [R1+0x8], R9 ;  /* 0x0000080901007387 */ /* 0x0081e20000100800 */
[----:B------:R-:W-:Y:S01]  /*1d180*/  IMAD.MOV.U32 R10, RZ, RZ, R8 ;  /* 0x000000ffff0a7224 */ /* 0x000fe200078e0008 */
[----:B------:R-:W-:Y:S06]  /*1d190*/  @P2 BRA `(.L_x_1488) ;  /* 0x0000000000142947 */ /* 0x000fec0003800000 */
[----:B------:R-:W-:Y:S05]  /*1d1a0*/  @!P0 BRA `(.L_x_1488) ;  /* 0x0000000000108947 */ /* 0x000fea0003800000 */
[----:B0-----:R-:W2:Y:S04]  /*1d1b0*/  LDG.E R8, desc[UR42][R4.64] ;  /* 0x0000002a04087981 */ /* 0x001ea8000c1e1900 */
[----:B------:R-:W2:Y:S02]  /*1d1c0*/  LDG.E R4, desc[UR42][R4.64+0x4] ;  /* 0x0000042a04047981 */ /* 0x000ea4000c1e1900 */
[----:B--2---:R-:W-:-:S05]  /*1d1d0*/  IMAD.IADD R10, R4, 0x1, -R8 ;  /* 0x00000001040a7824 */ /* 0x004fca00078e0a08 */
[----:B------:R1:W-:Y:S02]  /*1d1e0*/  STL [R1+0x28], R10 ;  /* 0x0000280a01007387 */ /* 0x0003e40000100800 */
.L_x_1488:
[----:B------:R-:W-:Y:S02]  /*1d1f0*/  ULDC.64 UR4, c[0x0][0xa20] ;  /* 0x0002880000047ab9 */ /* 0x000fe40000000a00 */
[----:B------:R-:W-:-:S04]  /*1d200*/  ISETP.NE.U32.AND P0, PT, RZ, UR4, PT ;  /* 0x00000004ff007c0c */ /* 0x000fc8000bf05070 */
[----:B------:R-:W-:-:S13]  /*1d210*/  ISETP.NE.AND.EX P0, PT, RZ, UR5, PT, P0 ;  /* 0x00000005ff007c0c */ /* 0x000fda000bf05300 */
[----:B------:R-:W-:Y:S05]  /*1d220*/  @!P0 BRA `(.L_x_1489) ;  /* 0x0000000000108947 */ /* 0x000fea0003800000 */
[----:B------:R-:W2:Y:S02]  /*1d230*/  LDC.64 R4, c[0x0][0xa20] ;  /* 0x00028800ff047b82 */ /* 0x000ea40000000a00 */
[----:B--2---:R-:W-:-:S05]  /*1d240*/  IMAD.WIDE R4, R19, 0x4, R4 ;  /* 0x0000000413047825 */ /* 0x004fca00078e0204 */
[----:B------:R2:W5:Y:S01]  /*1d250*/  LDG.E R6, desc[UR42][R4.64] ;  /* 0x0000002a04067981 */ /* 0x000562000c1e1900 */
[----:B------:R-:W-:Y:S05]  /*1d260*/  BRA `(.L_x_1490) ;  /* 0x0000000000247947 */ /* 0x000fea0003800000 */
.L_x_1489:
[----:B------:R-:W-:Y:S02]  /*1d270*/  ULDC.64 UR4, c[0x0][0xa08] ;  /* 0x0002820000047ab9 */ /* 0x000fe40000000a00 */
[----:B------:R-:W-:-:S04]  /*1d280*/  ISETP.NE.U32.AND P0, PT, RZ, UR4, PT ;  /* 0x00000004ff007c0c */ /* 0x000fc8000bf05070 */
[----:B------:R-:W-:-:S13]  /*1d290*/  ISETP.NE.AND.EX P0, PT, RZ, UR5, PT, P0 ;  /* 0x00000005ff007c0c */ /* 0x000fda000bf05300 */
[----:B------:R-:W-:Y:S05]  /*1d2a0*/  @!P0 BRA `(.L_x_1490) ;  /* 0x0000000000148947 */ /* 0x000fea0003800000 */
[----:B------:R-:W2:Y:S02]  /*1d2b0*/  LDC.64 R4, c[0x0][0xa08] ;  /* 0x00028200ff047b82 */ /* 0x000ea40000000a00 */
[----:B--2---:R-:W-:-:S05]  /*1d2c0*/  IMAD.WIDE R4, R19, 0x4, R4 ;  /* 0x0000000413047825 */ /* 0x004fca00078e0204 */
[----:B------:R-:W2:Y:S04]  /*1d2d0*/  LDG.E R6, desc[UR42][R4.64] ;  /* 0x0000002a04067981 */ /* 0x000ea8000c1e1900 */
[----:B------:R-:W2:Y:S02]  /*1d2e0*/  LDG.E R4, desc[UR42][R4.64+0x4] ;  /* 0x0000042a04047981 */ /* 0x000ea4000c1e1900 */
[----:B--2---:R-:W-:-:S07]  /*1d2f0*/  IMAD.IADD R6, R4, 0x1, -R6 ;  /* 0x0000000104067824 */ /* 0x004fce00078e0a06 */
.L_x_1490:
[----:B--2---:R-:W2:Y:S04]  /*1d300*/  @P1 LDG.E R4, desc[UR42][R2.64] ;  /* 0x0000002a02041981 */ /* 0x004ea8000c1e1900 */
[----:B------:R3:W2:Y:S01]  /*1d310*/  @P1 LDG.E R5, desc[UR42][R2.64+0x4] ;  /* 0x0000042a02051981 */ /* 0x0006a2000c1e1900 */
[----:B------:R-:W-:Y:S02]  /*1d320*/  IMAD R17, R17, 0xc0, RZ ;  /* 0x000000c011117824 */ /* 0x000fe400078e02ff */
[----:B-----5:R-:W-:Y:S02]  /*1d330*/  IMAD.IADD R6, R6, 0x1, -R9 ;  /* 0x0000000106067824 */ /* 0x020fe400078e0a09 */
[----:B0-----:R-:W-:Y:S01]  /*1d340*/  VIADD R8, R17, 0xbf ;  /* 0x000000bf11087836 */ /* 0x001fe20000000000 */
[----:B---3--:R-:W0:Y:S02]  /*1d350*/  LDC R2, c[0x0][0x448] ;  /* 0x00011200ff027b82 */ /* 0x008e240000000800 */
[----:B0-----:R-:W-:-:S13]  /*1d360*/  ISETP.NE.AND P2, PT, R2, 0x1, PT ;  /* 0x000000010200780c */ /* 0x001fda0003f45270 */
[----:B------:R-:W0:Y:S08]  /*1d370*/  @P2 LDC R3, c[0x0][0x44c] ;  /* 0x00011300ff032b82 */ /* 0x000e300000000800 */
[----:B------:R-:W3:Y:S01]  /*1d380*/  @P2 LDC R2, c[0x0][0x450] ;  /* 0x00011400ff022b82 */ /* 0x000ee20000000800 */
[----:B0-----:R-:W-:-:S05]  /*1d390*/  @P2 IMAD.HI.U32 R3, R8, R3, RZ ;  /* 0x0000000308032227 */ /* 0x001fca00078e00ff */
[----:B---3--:R-:W-:Y:S01]  /*1d3a0*/  @P2 SHF.R.U32.HI R8, RZ, R2, R3 ;  /* 0x00000002ff082219 */ /* 0x008fe20000011603 */
[----:B--2---:R-:W-:-:S04]  /*1d3b0*/  @P1 IMAD.IADD R7, R5, 0x1, -R4 ;  /* 0x0000000105071824 */ /* 0x004fc800078e0a04 */
[----:B------:R-:W-:-:S04]  /*1d3c0*/  IMAD.IADD R26, R6, 0x1, R7 ;  /* 0x00000001061a7824 */ /* 0x000fc800078e0207 */
[C---:B------:R-:W-:Y:S01]  /*1d3d0*/  VIADD R29, R26.reuse, 0x7f ;  /* 0x0000007f1a1d7836 */ /* 0x040fe20000000000 */
[----:B------:R-:W-:-:S04]  /*1d3e0*/  IADD3 R21, R26, 0x1, -R10 ;  /* 0x000000011a157810 */ /* 0x000fc80007ffe80a */
[----:B------:R-:W-:Y:S01]  /*1d3f0*/  SHF.R.S32.HI R2, RZ, 0x1f, R29 ;  /* 0x0000001fff027819 */ /* 0x000fe2000001141d */
[----:B------:R-:W-:-:S03]  /*1d400*/  IMAD.IADD R8, R21, 0x1, R8 ;  /* 0x0000000115087824 */ /* 0x000fc600078e0208 */
[----:B------:R-:W-:Y:S02]  /*1d410*/  LEA.HI R29, R2, R29, RZ, 0x7 ;  /* 0x0000001d021d7211 */ /* 0x000fe400078f38ff */
[----:B------:R-:W0:Y:S02]  /*1d420*/  LDC.64 R2, c[0x0][0x9e0] ;  /* 0x00027800ff027b82 */ /* 0x000e240000000a00 */
[----:B------:R-:W-:Y:S02]  /*1d430*/  SHF.R.S32.HI R29, RZ, 0x7, R29 ;  /* 0x00000007ff1d7819 */ /* 0x000fe4000001141d */
[----:B0-----:R-:W-:Y:S01]  /*1d440*/  ISETP.GE.AND P3, PT, R3, 0x1, PT ;  /* 0x000000010300780c */ /* 0x001fe20003f66270 */
[----:B------:R-:W-:-:S12]  /*1d450*/  IMAD.IADD R2, R8, 0x1, R2 ;  /* 0x0000000108027824 */ /* 0x000fd800078e0202 */
[----:B------:R-:W-:Y:S05]  /*1d460*/  @!P3 BRA `(.L_x_1491) ;  /* 0x000000000048b947 */ /* 0x000fea0003800000 */
        /* <DEDUP_REMOVED lines=11> */
.L_x_1493:
[----:B------:R-:W-:-:S13]  /*1d520*/  ISETP.NE.AND P0, PT, R3, 0x1, PT ;  /* 0x000000010300780c */ /* 0x000fda0003f05270 */
[----:B------:R-:W0:Y:S02]  /*1d530*/  @P0 LDC.64 R4, c[0x0][0x9e8] ;  /* 0x00027a00ff040b82 */ /* 0x000e240000000a00 */
[----:B0-----:R-:W-:-:S05]  /*1d540*/  @P0 IMAD.HI.U32 R4, R9, R4, RZ ;  /* 0x0000000409040227 */ /* 0x001fca00078e00ff */
[----:B------:R-:W-:-:S07]  /*1d550*/  @P0 SHF.R.U32.HI R9, RZ, R5, R4 ;  /* 0x00000005ff090219 */ /* 0x000fce0000011604 */
.L_x_1494:
[----:B------:R-:W-:Y:S05]  /*1d560*/  BSYNC B0 ;  /* 0x0000000000007941 */ /* 0x000fea0003800000 */
.L_x_1492:
[----:B------:R-:W-:-:S05]  /*1d570*/  IMAD R9, R9, R3, R3 ;  /* 0x0000000309097224 */ /* 0x000fca00078e0203 */
[----:B------:R-:W-:-:S07]  /*1d580*/  VIMNMX R2, R2, R9, PT ;  /* 0x0000000902027248 */ /* 0x000fce0003fe0100 */
.L_x_1491:
[----:B------:R-:W0:Y:S01]  /*1d590*/  @P2 LDC R5, c[0x0][0x44c] ;  /* 0x00011300ff052b82 */ /* 0x000e220000000800 */
[----:B------:R-:W-:Y:S01]  /*1d5a0*/  IMAD.MOV.U32 R4, RZ, RZ, R17 ;  /* 0x000000ffff047224 */ /* 0x000fe200078e0011 */
[----:B------:R-:W-:Y:S01]  /*1d5b0*/  ULDC UR4, c[0x0][0x9dc] ;  /* 0x0002770000047ab9 */ /* 0x000fe20000000800 */
[----:B------:R-:W-:-:S05]  /*1d5c0*/  IMAD.IADD R20, R26, 0x1, -R10 ;  /* 0x000000011a147824 */ /* 0x000fca00078e0a0a */
[----:B------:R-:W2:Y:S01]  /*1d5d0*/  @P2 LDC R8, c[0x0][0x450] ;  /* 0x00011400ff082b82 */ /* 0x000ea20000000800 */
[----:B0-----:R-:W-:-:S05]  /*1d5e0*/  @P2 IMAD.HI.U32 R5, R17, R5, RZ ;  /* 0x0000000511052227 */ /* 0x001fca00078e00ff */
[----:B--2---:R-:W-:-:S05]  /*1d5f0*/  @P2 SHF.R.U32.HI R4, RZ, R8, R5 ;  /* 0x00000008ff042219 */ /* 0x004fca0000011605 */
        /* <DEDUP_REMOVED lines=13> */
.L_x_1497:
[----:B------:R-:W-:-:S13]  /*1d6d0*/  ISETP.NE.AND P0, PT, R3, 0x1, PT ;  /* 0x000000010300780c */ /* 0x000fda0003f05270 */
[----:B------:R-:W0:Y:S02]  /*1d6e0*/  @P0 LDC.64 R4, c[0x0][0x9e8] ;  /* 0x00027a00ff040b82 */ /* 0x000e240000000a00 */
[----:B0-----:R-:W-:-:S05]  /*1d6f0*/  @P0 IMAD.HI.U32 R4, R9, R4, RZ ;  /* 0x0000000409040227 */ /* 0x001fca00078e00ff */
[----:B------:R-:W-:-:S07]  /*1d700*/  @P0 SHF.R.U32.HI R9, RZ, R5, R4 ;  /* 0x00000005ff090219 */ /* 0x000fce0000011604 */
.L_x_1498:
[----:B------:R-:W-:Y:S05]  /*1d710*/  BSYNC B0 ;  /* 0x0000000000007941 */ /* 0x000fea0003800000 */
.L_x_1496:
[----:B------:R-:W-:-:S05]  /*1d720*/  IMAD R3, R9, R3, RZ ;  /* 0x0000000309037224 */ /* 0x000fca00078e02ff */
[----:B------:R-:W-:-:S07]  /*1d730*/  VIMNMX R8, R8, R3, !PT ;  /* 0x0000000308087248 */ /* 0x000fce0007fe0100 */
.L_x_1495:
[----:B------:R-:W-:Y:S01]  /*1d740*/  VIADD R2, R2, 0x7f ;  /* 0x0000007f02027836 */ /* 0x000fe20000000000 */
[----:B------:R-:W-:Y:S04]  /*1d750*/  BSSY B0, `(.L_x_1499) ;  /* 0x0000157000007945 */ /* 0x000fe80003800000 */
[----:B------:R-:W-:-:S04]  /*1d760*/  SHF.R.S32.HI R3, RZ, 0x1f, R2 ;  /* 0x0000001fff037819 */ /* 0x000fc80000011402 */
[----:B------:R-:W-:Y:S02]  /*1d770*/  LEA.HI R3, R3, R2, RZ, 0x7 ;  /* 0x0000000203037211 */ /* 0x000fe400078f38ff */
[----:B------:R-:W-:Y:S02]  /*1d780*/  SHF.R.S32.HI R2, RZ, 0x1f, R8 ;  /* 0x0000001fff027819 */ /* 0x000fe40000011408 */
[----:B------:R-:W-:Y:S02]  /*1d790*/  SHF.R.S32.HI R3, RZ, 0x7, R3 ;  /* 0x00000007ff037819 */ /* 0x000fe40000011403 */
[----:B------:R-:W-:Y:S02]  /*1d7a0*/  LEA.HI R2, R2, R8, RZ, 0x7 ;  /* 0x0000000802027211 */ /* 0x000fe400078f38ff */
[----:B------:R-:W-:Y:S02]  /*1d7b0*/  VIMNMX R3, R29, R3, PT ;  /* 0x000000031d037248 */ /* 0x000fe40003fe0100 */
[----:B------:R-:W-:-:S03]  /*1d7c0*/  SHF.R.S32.HI R2, RZ, 0x7, R2 ;  /* 0x00000007ff027819 */ /* 0x000fc60000011402 */
[----:B------:R-:W-:Y:S01]  /*1d7d0*/  IMAD R3, R3, 0x80, -R6 ;  /* 0x0000008003037824 */ /* 0x000fe200078e0a06 */
[----:B------:R-:W-:-:S04]  /*1d7e0*/  VIMNMX R2, RZ, R2, !PT ;  /* 0x00000002ff027248 */ /* 0x000fc80007fe0100 */
[----:B------:R-:W-:Y:S01]  /*1d7f0*/  VIMNMX R3, R3, R7, PT ;  /* 0x0000000703037248 */ /* 0x000fe20003fe0100 */
[----:B------:R-:W-:-:S05]  /*1d800*/  IMAD R2, R2, 0x80, -R6 ;  /* 0x0000008002027824 */ /* 0x000fca00078e0a06 */
[----:B------:R-:W-:-:S04]  /*1d810*/  VIMNMX R4, RZ, R2, !PT ;  /* 0x00000002ff047248 */ /* 0x000fc80007fe0100 */
[----:B------:R-:W-:Y:S02]  /*1d820*/  ISETP.GT.AND P0, PT, R3, R4, PT ;  /* 0x000000040300720c */ /* 0x000fe40003f04270 */
[----:B------:R-:W-:-:S11]  /*1d830*/  SHF.R.U32.HI R4, RZ, 0x7, R4 ;  /* 0x00000007ff047819 */ /* 0x000fd60000011604 */
[----:B------:R-:W-:-:S05]  /*1d840*/  @P0 VIADD R2, R3, 0x7f ;  /* 0x0000007f03020836 */ /* 0x000fca0000000000 */
[----:B------:R-:W-:-:S04]  /*1d850*/  @P0 SHF.R.S32.HI R3, RZ, 0x1f, R2 ;  /* 0x0000001fff030819 */ /* 0x000fc80000011402 */
[----:B------:R-:W-:Y:S01]  /*1d860*/  @P0 LEA.HI R2, R3, R2, RZ, 0x7 ;  /* 0x0000000203020211 */ /* 0x000fe200078f38ff */
[----:B------:R-:W-:-:S03]  /*1d870*/  IMAD.MOV.U32 R3, RZ, RZ, R4 ;  /* 0x000000ffff037224 */ /* 0x000fc600078e0004 */
        /* <DEDUP_REMOVED lines=11> */
.L_x_1669:
[----:B--2---:R-:W-:Y:S02]  /*1d930*/  ISETP.NE.AND P0, PT, R14, RZ, PT ;  /* 0x000000ff0e00720c */ /* 0x004fe40003f05270 */
[----:B------:R-:W-:-:S11]  /*1d940*/  PLOP3.LUT P6, PT, PT, PT, PT, 0x8, 0x0 ;  /* 0x000000000000781c */ /* 0x000fd60003fce170 */
[----:B------:R-:W-:Y:S05]  /*1d950*/  @P0 BRA `(.L_x_1502) ;  /* 0x00000000000c0947 */ /* 0x000fea0003800000 */
[----:B------:R-:W-:-:S03]  /*1d960*/  UMOV UR4, 0xffffffff ;  /* 0xffffffff00047882 */ /* 0x000fc60000000000 */
[----:B------:R-:W-:Y:S05]  /*1d970*/  BRA.DIV UR4, `(.L_x_1503) ;  /* 0x0000006a04f47947 */ /* 0x000fea000b800000 */
[----:B------:R-:W-:-:S13]  /*1d980*/  ELECT P6, URZ, PT ;  /* 0x00000000003f782f */ /* 0x000fda00038c0000 */
.L_x_1502:
        /* <DEDUP_REMOVED lines=9> */
.L_x_1672:
[----:B------:R-:W-:Y:S05]  /*1da20*/  BSYNC B1 ;  /* 0x0000000000017941 */ /* 0x000fea0003800000 */
.L_x_1504:
[----:B------:R-:W-:Y:S04]  /*1da30*/  BSSY B1, `(.L_x_1506) ;  /* 0x000008b000017945 */ /* 0x000fe80003800000 */
[----:B------:R-:W-:Y:S05]  /*1da40*/  @!P6 BRA `(.L_x_1507) ;  /* 0x000000080024e947 */ /* 0x000fea0003800000 */
[----:B------:R-:W-:Y:S01]  /*1da50*/  IMAD R9, R25, 0x8, R23 ;  /* 0x0000000819097824 */ /* 0x000fe200078e0217 */
[----:B------:R-:W-:Y:S01]  /*1da60*/  SHF.L.U32 R8, R28, 0x1f, RZ ;  /* 0x0000001f1c087819 */ /* 0x000fe200000006ff */
[----:B------:R-:W2:Y:S01]  /*1da70*/  S2R R6, SR_TID.X ;  /* 0x0000000000067919 */ /* 0x000ea20000002100 */
[----:B------:R-:W-:Y:S02]  /*1da80*/  BSSY B2, `(.L_x_1508) ;  /* 0x0000005000027945 */ /* 0x000fe40003800000 */
[----:B------:R-:W3:Y:S01]  /*1da90*/  SYNCS.PHASECHK.TRANS64.TRYWAIT P0, [R9+URZ+0x19ca0], R8 ;  /* 0x019ca008090075a7 */ /* 0x000ee2000800017f */
[----:B--2---:R-:W-:-:S04]  /*1daa0*/  LOP3.LUT R6, R6, 0x7f, RZ, 0xc0, !PT ;  /* 0x0000007f06067812 */ /* 0x004fc800078ec0ff */
[----:B------:R-:W-:Y:S01]  /*1dab0*/  ISETP.NE.AND P1, PT, R6, RZ, PT ;  /* 0x000000ff0600720c */ /* 0x000fe20003f25270 */
[----:B---3--:R-:W-:-:S12]  /*1dac0*/  @!P0 BRA `(.L_x_1509) ;  /* 0x0000006800d48947 */ /* 0x008fd80003800000 */
.L_x_1673:
[----:B------:R-:W-:Y:S05]  /*1dad0*/  BSYNC B2 ;  /* 0x0000000000027941 */ /* 0x000fea0003800000 */
.L_x_1508:
[----:B------:R-:W-:Y:S04]  /*1dae0*/  BSSY B2, `(.L_x_1510) ;  /* 0x0000009000027945 */ /* 0x000fe80003800000 */
[----:B------:R-:W-:Y:S05]  /*1daf0*/  @P1 BRA `(.L_x_1511) ;  /* 0x00000000001c1947 */ /* 0x000fea0003800000 */
[----:B0-----:R-:W0:Y:S02]  /*1db00*/  S2R R5, SR_TID.X ;  /* 0x0000000000057919 */ /* 0x001e240000002100 */
[----:B0-----:R-:W-:Y:S01]  /*1db10*/  LOP3.LUT R6, R5, 0x1f, RZ, 0xc0, !PT ;  /* 0x0000001f05067812 */ /* 0x001fe200078ec0ff */
[----:B------:R-:W-:-:S03]  /*1db20*/  IMAD.MOV.U32 R5, RZ, RZ, 0x3000 ;  /* 0x00003000ff057424 */ /* 0x000fc600078e00ff */
[----:B------:R-:W-:Y:S01]  /*1db30*/  ISETP.NE.AND P0, PT, R6, RZ, PT ;  /* 0x000000ff0600720c */ /* 0x000fe20003f05270 */
[----:B------:R3:W-:-:S12]  /*1db40*/  SYNCS.ARRIVE.TRANS64 RZ, [R9+URZ+0x19c90], R5 ;  /* 0x019c900509ff79a7 */ /* 0x0007d8000800003f */
[----:B---3--:R-:W-:Y:S05]  /*1db50*/  @!P0 BRA `(.L_x_1511) ;  /* 0x0000000000048947 */ /* 0x008fea0003800000 */
[----:B------:R-:W-:Y:S01]  /*1db60*/  BPT.TRAP 0x1 ;  /* 0x000000040000795c */ /* 0x000fe20000300000 */
.L_x_1511:
[----:B------:R-:W-:Y:S05]  /*1db70*/  BSYNC B2 ;  /* 0x0000000000027941 */ /* 0x000fea0003800000 */
.L_x_1510:
[----:B------:R-:W-:Y:S01]  /*1db80*/  IMAD.MOV.U32 R14, RZ, RZ, RZ ;  /* 0x000000ffff0e7224 */ /* 0x000fe200078e00ff */
[----:B------:R-:W-:Y:S01]  /*1db90*/  UIADD3 UR4, UP0, UR40, 0x570, URZ ;  /* 0x0000057028047890 */ /* 0x000fe2000ff1e03f */
[----:B------:R-:W-:Y:S01]  /*1dba0*/  IMAD R6, R3, 0x80, R0 ;  /* 0x0000008003067824 */ /* 0x000fe200078e0200 */
[----:B------:R-:W-:Y:S01]  /*1dbb0*/  PLOP3.LUT P0, PT, PT, PT, PT, 0x80, 0x0 ;  /* 0x000000000000781c */ /* 0x000fe20003f0f070 */
[----:B------:R-:W-:Y:S01]  /*1dbc0*/  IMAD R7, R25, 0x3000, R23 ;  /* 0x0000300019077824 */ /* 0x000fe200078e0217 */
[----:B------:R-:W-:Y:S01]  /*1dbd0*/  R2UR UR10, R14 ;  /* 0x000000000e0a72ca */ /* 0x000fe200000e0000 */
[----:B------:R-:W-:Y:S01]  /*1dbe0*/  VIADD R6, R6, 0xffffff80 ;  /* 0xffffff8006067836 */ /* 0x000fe20000000000 */
[----:B------:R-:W-:Y:S01]  /*1dbf0*/  UIADD3.X UR5, URZ, UR41, URZ, UP0, !UPT ;  /* 0x000000293f057290 */ /* 0x000fe200087fe43f */
[----:B0-----:R-:W-:Y:S01]  /*1dc00*/  VIADD R5, R9, 0x19c90 ;  /* 0x00019c9009057836 */ /* 0x001fe20000000000 */
[----:B------:R-:W-:Y:S01]  /*1dc10*/  UMOV UR6, 0x0 ;  /* 0x0000000000067882 */ /* 0x000fe20000000000 */
[----:B-1----:R-:W-:Y:S01]  /*1dc20*/  VIADD R10, R7, 0x13800 ;  /* 0x00013800070a7836 */ /* 0x002fe20000000000 */
[----:B------:R-:W-:-:S09]  /*1dc30*/  UMOV UR7, 0x12f00000 ;  /* 0x12f0000000077882 */ /* 0x000fd20000000000 */
.L_x_1512:
        /* <DEDUP_REMOVED lines=16> */
.L_x_1513:
        /* <DEDUP_REMOVED lines=16> */
.L_x_1514:
        /* <DEDUP_REMOVED lines=13> */
.L_x_1674:
[----:B------:R-:W-:Y:S05]  /*1df10*/  BSYNC B2 ;  /* 0x0000000000027941 */ /* 0x000fea0003800000 */
.L_x_1515:
[----:B------:R-:W-:Y:S01]  /*1df20*/  BSSY B2, `(.L_x_1517) ;  /* 0x000000b000027945 */ /* 0x000fe20003800000 */
[----:B------:R-:W-:Y:S02]  /*1df30*/  IMAD.MOV.U32 R10, RZ, RZ, 0x0 ;  /* 0x00000000ff0a7424 */ /* 0x000fe400078e00ff */
[----:B------:R-:W-:Y:S01]  /*1df40*/  IMAD.MOV.U32 R11, RZ, RZ, 0x12f00000 ;  /* 0x12f00000ff0b7424 */ /* 0x000fe200078e00ff */
[----:B------:R-:W-:Y:S06]  /*1df50*/  @P1 BRA `(.L_x_1518) ;  /* 0x00000000001c1947 */ /* 0x000fec0003800000 */
[----:B------:R-:W1:Y:S02]  /*1df60*/  S2R R5, SR_TID.X ;  /* 0x0000000000057919 */ /* 0x000e640000002100 */
[----:B-1----:R-:W-:Y:S01]  /*1df70*/  LOP3.LUT R15, R5, 0x1f, RZ, 0xc0, !PT ;  /* 0x0000001f050f7812 */ /* 0x002fe200078ec0ff */
[----:B------:R-:W-:-:S03]  /*1df80*/  IMAD.MOV.U32 R5, RZ, RZ, 0x3000 ;  /* 0x00003000ff057424 */ /* 0x000fc600078e00ff */
[----:B------:R-:W-:Y:S01]  /*1df90*/  ISETP.NE.AND P0, PT, R15, RZ, PT ;  /* 0x000000ff0f00720c */ /* 0x000fe20003f05270 */
[----:B------:R1:W-:-:S12]  /*1dfa0*/  SYNCS.ARRIVE.TRANS64 RZ, [R9+URZ+0x19cb0], R5 ;  /* 0x019cb00509ff79a7 */ /* 0x0003d8000800003f */
[----:B-1----:R-:W-:Y:S05]  /*1dfb0*/  @!P0 BRA `(.L_x_1518) ;  /* 0x0000000000048947 */ /* 0x002fea0003800000 */
[----:B------:R-:W-:Y:S01]  /*1dfc0*/  BPT.TRAP 0x1 ;  /* 0x000000040000795c */ /* 0x000fe20000300000 */
.L_x_1518:
[----:B------:R-:W-:Y:S05]  /*1dfd0*/  BSYNC B2 ;  /* 0x0000000000027941 */ /* 0x000fea0003800000 */
.L_x_1517:
[----:B------:R-:W-:Y:S01]  /*1dfe0*/  R2UR UR10, R14 ;  /* 0x000000000e0a72ca */ /* 0x000fe200000e0000 */
[----:B------:R-:W-:Y:S01]  /*1dff0*/  UIADD3 UR4, UP0, UR40, 0x670, URZ ;  /* 0x0000067028047890 */ /* 0x000fe2000ff1e03f */
[----:B------:R-:W-:Y:S01]  /*1e000*/  R2UR UR6, R10 ;  /* 0x000000000a0672ca */ /* 0x000fe200000e0000 */
[----:B0-2---:R-:W-:Y:S01]  /*1e010*/  VIADD R9, R9, 0x19cb0 ;  /* 0x00019cb009097836 */ /* 0x005fe20000000000 */
[----:B------:R-:W-:Y:S01]  /*1e020*/  R2UR UR7, R11 ;  /* 0x000000000b0772ca */ /* 0x000fe200000e0000 */
[----:B------:R-:W-:Y:S01]  /*1e030*/  VIADD R5, R7, 0x9000 ;  /* 0x0000900007057836 */ /* 0x000fe20000000000 */
[----:B------:R-:W-:Y:S01]  /*1e040*/  PLOP3.LUT P0, PT, PT, PT, PT, 0x80, 0x0 ;  /* 0x000000000000781c */ /* 0x000fe20003f0f070 */
[----:B------:R-:W-:-:S12]  /*1e050*/  UIADD3.X UR5, URZ, UR41, URZ, UP0, !UPT ;  /* 0x000000293f057290 */ /* 0x000fd800087fe43f */
.L_x_1519:
        /* <DEDUP_REMOVED lines=15> */
.L_x_1520:
        /* <DEDUP_REMOVED lines=15> */
.L_x_1521:
        /* <DEDUP_REMOVED lines=10> */
.L_x_1507:
[----:B------:R-:W-:Y:S05]  /*1e2e0*/  BSYNC B1 ;  /* 0x0000000000017941 */ /* 0x000fea0003800000 */
.L_x_1506:
[----:B------:R-:W-:Y:S01]  /*1e2f0*/  VIADD R9, R3, 0xfffffffe ;  /* 0xfffffffe03097836 */ /* 0x000fe20000000000 */
        /* <DEDUP_REMOVED lines=8> */
.L_x_1538:
[----:B------:R-:W-:Y:S05]  /*1e380*/  YIELD ;  /* 0x0000000000007946 */ /* 0x000fea0003800000 */
        /* <DEDUP_REMOVED lines=10> */
.L_x_1675:
[----:B------:R-:W-:Y:S05]  /*1e430*/  BSYNC B2 ;  /* 0x0000000000027941 */ /* 0x000fea0003800000 */
.L_x_1524:
[----:B------:R-:W-:Y:S04]  /*1e440*/  BSSY B2, `(.L_x_1526) ;  /* 0x0000009000027945 */ /* 0x000fe80003800000 */
[----:B------:R-:W-:Y:S05]  /*1e450*/  @P2 BRA `(.L_x_1527) ;  /* 0x00000000001c2947 */ /* 0x000fea0003800000 */
[----:B------:R-:W0:Y:S02]  /*1e460*/  S2R R3, SR_TID.X ;  /* 0x0000000000037919 */ /* 0x000e240000002100 */
[----:B0-----:R-:W-:Y:S01]  /*1e470*/  LOP3.LUT R5, R3, 0x1f, RZ, 0xc0, !PT ;  /* 0x0000001f03057812 */ /* 0x001fe200078ec0ff */
[----:B------:R-:W-:-:S03]  /*1e480*/  IMAD.MOV.U32 R3, RZ, RZ, 0x3000 ;  /* 0x00003000ff037424 */ /* 0x000fc600078e00ff */
[----:B------:R-:W-:Y:S01]  /*1e490*/  ISETP.NE.AND P1, PT, R5, RZ, PT ;  /* 0x000000ff0500720c */ /* 0x000fe20003f25270 */
[----:B------:R3:W-:-:S12]  /*1e4a0*/  SYNCS.ARRIVE.TRANS64 RZ, [R8+URZ+0x19c90], R3 ;  /* 0x019c900308ff79a7 */ /* 0x0007d8000800003f */
[----:B---3--:R-:W-:Y:S05]  /*1e4b0*/  @!P1 BRA `(.L_x_1527) ;  /* 0x0000000000049947 */ /* 0x008fea0003800000 */
[----:B------:R-:W-:Y:S01]  /*1e4c0*/  BPT.TRAP 0x1 ;  /* 0x000000040000795c */ /* 0x000fe20000300000 */
.L_x_1527:
[----:B------:R-:W-:Y:S05]  /*1e4d0*/  BSYNC B2 ;  /* 0x0000000000027941 */ /* 0x000fea0003800000 */
.L_x_1526:
        /* <DEDUP_REMOVED lines=8> */
[----:B-1----:R-:W-:Y:S01]  /*1e560*/  VIADD R10, R6, 0x13800 ;  /* 0x00013800060a7836 */ /* 0x002fe20000000000 */
[----:B------:R-:W-:Y:S01]  /*1e570*/  UMOV UR6, 0x0 ;  /* 0x0000000000067882 */ /* 0x000fe20000000000 */
[----:B------:R-:W-:-:S10]  /*1e580*/  UMOV UR7, 0x12f00000 ;  /* 0x12f0000000077882 */ /* 0x000fd40000000000 */
.L_x_1528:
        /* <DEDUP_REMOVED lines=16> */
.L_x_1529:
        /* <DEDUP_REMOVED lines=16> */
.L_x_1530:
        /* <DEDUP_REMOVED lines=13> */
.L_x_1676:
[----:B------:R-:W-:Y:S05]  /*1e860*/  BSYNC B2 ;  /* 0x0000000000027941 */ /* 0x000fea0003800000 */
.L_x_1531:
        /* <DEDUP_REMOVED lines=11> */
.L_x_1534:
[----:B------:R-:W-:Y:S05]  /*1e920*/  BSYNC B2 ;  /* 0x0000000000027941 */ /* 0x000fea0003800000 */
.L_x_1533:
        /* <DEDUP_REMOVED lines=8> */
.L_x_1535:
        /* <DEDUP_REMOVED lines=15> */
.L_x_1536:
        /* <DEDUP_REMOVED lines=15> */
.L_x_1537:
        /* <DEDUP_REMOVED lines=10> */
.L_x_1523:
[----:B------:R-:W-:Y:S05]  /*1ec30*/  BSYNC B1 ;  /* 0x0000000000017941 */ /* 0x000fea0003800000 */
.L_x_1522:
[----:B------:R-:W-:Y:S01]  /*1ec40*/  ISETP.GT.AND P2, PT, R9, R4, PT ;  /* 0x000000040900720c */ /* 0x000fe20003f44270 */
[----:B------:R-:W-:Y:S02]  /*1ec50*/  VIADD R25, R25, 0x1 ;  /* 0x0000000119197836 */ /* 0x000fe40000000000 */
[----:B------:R-:W-:-:S03]  /*1ec60*/  VIADD R9, R9, 0xffffffff ;  /* 0xffffffff09097836 */ /* 0x000fc60000000000 */
[----:B------:R-:W-:-:S04]  /*1ec70*/  ISETP.NE.AND P1, PT, R25, 0x2, PT ;  /* 0x000000021900780c */ /* 0x000fc80003f25270 */
[----:B------:R-:W-:Y:S02]  /*1ec80*/  SEL R3, RZ, 0x1, P1 ;  /* 0x00000001ff037807 */ /* 0x000fe40000800000 */
[----:B------:R-:W-:Y:S02]  /*1ec90*/  SEL R25, R25, RZ, P1 ;  /* 0x000000ff19197207 */ /* 0x000fe40000800000 */
[----:B------:R-:W-:Y:S01]  /*1eca0*/  LOP3.LUT R28, R28, R3, RZ, 0x3c, !PT ;  /* 0x000000031c1c7212 */ /* 0x000fe200078e3cff */
[----:B------:R-:W-:Y:S06]  /*1ecb0*/  @P2 BRA `(.L_x_1538) ;  /* 0xfffffff400b02947 */ /* 0x000fec000383ffff */
.L_x_1500:
[----:B------:R-:W-:Y:S05]  /*1ecc0*/  BSYNC B0 ;  /* 0x0000000000007941 */ /* 0x000fea0003800000 */
.L_x_1499:
[----:B------:R-:W2:Y:S01]  /*1ecd0*/  LDC R0, c[0x0][0x448] ;  /* 0x00011200ff007b82 */ /* 0x000ea20000000800 */
[----:B------:R-:W-:Y:S01]  /*1ece0*/  VIADD R2, R17, 0xbf ;  /* 0x000000bf11027836 */ /* 0x000fe20000000000 */
[----:B------:R-:W-:Y:S06]  /*1ecf0*/  @!P0 WARPSYNC.ALL ;  /* 0x0000000000008948 */ /* 0x000fec0003800000 */
[----:B------:R-:W-:Y:S01]  /*1ed00*/  @!P0 BAR.SYNC.DEFER_BLOCKING 0xc, 0x200 ;  /* 0x0308000000008b1d */ /* 0x000fe20000010000 */
[----:B--2---:R-:W-:-:S13]  /*1ed10*/  ISETP.NE.AND P1, PT, R0, 0x1, PT ;  /* 0x000000010000780c */ /* 0x004fda0003f25270 */
[----:B------:R-:W2:Y:S08]  /*1ed20*/  @P1 LDC R3, c[0x0][0x44c] ;  /* 0x00011300ff031b82 */ /* 0x000eb00000000800 */
[----:B------:R-:W3:Y:S01]  /*1ed30*/  @P1 LDC R0, c[0x0][0x450] ;  /* 0x00011400ff001b82 */ /* 0x000ee20000000800 */
[----:B--2---:R-:W-:-:S05]  /*1ed40*/  @P1 IMAD.HI.U32 R3, R2, R3, RZ ;  /* 0x0000000302031227 */ /* 0x004fca00078e00ff */
[----:B---3--:R-:W-:-:S05]  /*1ed50*/  @P1 SHF.R.U32.HI R2, RZ, R0, R3 ;  /* 0x00000000ff021219 */ /* 0x008fca0000011603 */
[----:B------:R-:W-:Y:S02]  /*1ed60*/  IMAD.IADD R21, R21, 0x1, R2 ;  /* 0x0000000115157824 */ /* 0x000fe400078e0202 */
[----:B------:R-:W2:Y:S02]  /*1ed70*/  LDC.64 R2, c[0x0][0x9e0] ;  /* 0x00027800ff027b82 */ /* 0x000ea40000000a00 */
[----:B--2---:R-:W-:Y:S01]  /*1ed80*/  ISETP.GE.AND P2, PT, R3, 0x1, PT ;  /* 0x000000010300780c */ /* 0x004fe20003f46270 */
        /* <DEDUP_REMOVED lines=8> */
[----:B0-----:R-:W0:Y:S02]  /*1ee10*/  @P0 LDC.64 R4, c[0x0][0x9e8] ;  /* 0x00027a00ff040b82 */ /* 0x001e240000000a00 */
[----:B0-----:R-:W-:-:S05]  /*1ee20*/  @P0 IMAD.HI.U32 R4, R0, R4, RZ ;  /* 0x0000000400040227 */ /* 0x001fca00078e00ff */
[----:B------:R-:W-:-:S04]  /*1ee30*/  @P0 SHF.R.U32.HI R0, RZ, R5, R4 ;  /* 0x00000005ff000219 */ /* 0x000fc80000011604 */
[----:B------:R-:W-:Y:S01]  /*1ee40*/  LOP3.LUT R0, RZ, R0, RZ, 0x33, !PT ;  /* 0x00000000ff007212 */ /* 0x000fe200078e33ff */
[----:B------:R-:W-:Y:S06]  /*1ee50*/  BRA `(.L_x_1542) ;  /* 0x0000000000107947 */ /* 0x000fec0003800000 */
.L_x_1541:
[----:B------:R-:W-:-:S13]  /*1ee60*/  ISETP.NE.AND P0, PT, R3, 0x1, PT ;  /* 0x000000010300780c */ /* 0x000fda0003f05270 */
[----:B0-----:R-:W0:Y:S02]  /*1ee70*/  @P0 LDC.64 R4, c[0x0][0x9e8] ;  /* 0x00027a00ff040b82 */ /* 0x001e240000000a00 */
[----:B0-----:R-:W-:-:S05]  /*1ee80*/  @P0 IMAD.HI.U32 R4, R0, R4, RZ ;  /* 0x0000000400040227 */ /* 0x001fca00078e00ff */
[----:B------:R-:W-:-:S07]  /*1ee90*/  @P0 SHF.R.U32.HI R0, RZ, R5, R4 ;  /* 0x00000005ff000219 */ /* 0x000fce0000011604 */
.L_x_1542:
[----:B------:R-:W-:Y:S05]  /*1eea0*/  BSYNC B0 ;  /* 0x0000000000007941 */ /* 0x000fea0003800000 */
.L_x_1540:
[----:B------:R-:W-:-:S05]  /*1eeb0*/  IMAD R0, R0, R3, R3 ;  /* 0x0000000300007224 */ /* 0x000fca00078e0203 */
[----:B------:R-:W-:-:S07]  /*1eec0*/  VIMNMX R2, R2, R0, PT ;  /* 0x0000000002027248 */ /* 0x000fce0003fe0100 */
.L_x_1539:
[----:B------:R-:W-:Y:S01]  /*1eed0*/  VIADD R2, R2, 0x7f ;  /* 0x0000007f02027836 */ /* 0x000fe20000000000 */
[----:B------:R-:W-:Y:S01]  /*1eee0*/  ULDC UR4, c[0x0][0x9dc] ;  /* 0x0002770000047ab9 */ /* 0x000fe20000000800 */
[----:B------:R-:W-:-:S03]  /*1eef0*/  IMAD.MOV.U32 R4, RZ, RZ, R17 ;  /* 0x000000ffff047224 */ /* 0x000fc600078e0011 */
[----:B------:R-:W-:-:S04]  /*1ef00*/  SHF.R.S32.HI R0, RZ, 0x1f, R2 ;  /* 0x0000001fff007819 */ /* 0x000fc80000011402 */
[----:B------:R-:W-:Y:S02]  /*1ef10*/  LEA.HI R0, R0, R2, RZ, 0x7 ;  /* 0x0000000200007211 */ /* 0x000fe400078f38ff */
[----:B------:R-:W2:Y:S02]  /*1ef20*/  @P1 LDC R2, c[0x0][0x44c] ;  /* 0x00011300ff021b82 */ /* 0x000ea40000000800 */
[----:B------:R-:W-:-:S04]  /*1ef30*/  SHF.R.S32.HI R0, RZ, 0x7, R0 ;  /* 0x00000007ff007819 */ /* 0x000fc80000011400 */
[----:B------:R-:W-:Y:S02]  /*1ef40*/  VIMNMX R6, R29, R0, PT ;  /* 0x000000001d067248 */ /* 0x000fe40003fe0100 */
[----:B------:R-:W3:Y:S03]  /*1ef50*/  @P1 LDC R0, c[0x0][0x450] ;  /* 0x00011400ff001b82 */ /* 0x000ee60000000800 */
[----:B------:R4:W-:Y:S01]  /*1ef60*/  STL [R1+0x38], R6 ;  /* 0x0000380601007387 */ /* 0x0009e20000100800 */
[----:B--2---:R-:W-:-:S05]  /*1ef70*/  @P1 IMAD.HI.U32 R2, R17, R2, RZ ;  /* 0x0000000211021227 */ /* 0x004fca00078e00ff */
[----:B---3--:R-:W-:-:S05]  /*1ef80*/  @P1 SHF.R.U32.HI R4, RZ, R0, R2 ;  /* 0x00000000ff041219 */ /* 0x008fca0000011602 */
[----:B------:R-:W-:-:S04]  /*1ef90*/  IMAD.IADD R2, R20, 0x1, R4 ;  /* 0x0000000114027824 */ /* 0x000fc800078e0204 */
[----:B------:R-:W-:Y:S01]  /*1efa0*/  VIADD R0, R2, -UR4 ;  /* 0x8000000402007c36 */ /* 0x000fe20008000000 */
[----:B----4-:R-:W-:Y:S06]  /*1efb0*/  @!P2 BRA `(.L_x_1543) ;  /* 0x000000000044a947 */ /* 0x010fec0003800000 */
[----:B------:R-:W-:Y:S01]  /*1efc0*/  ISETP.GT.AND P0, PT, R2, -0x1, PT ;  /* 0xffffffff0200780c */ /* 0x000fe20003f04270 */
[----:B------:R-:W-:-:S12]  /*1efd0*/  BSSY B0, `(.L_x_1544) ;  /* 0x000000d000007945 */ /* 0x000fd80003800000 */
[----:B------:R-:W-:Y:S05]  /*1efe0*/  @P0 BRA `(.L_x_1545) ;  /* 0x00000000001c0947 */ /* 0x000fea0003800000 */
[----:B------:R-:W-:Y:S02]  /*1eff0*/  ISETP.NE.AND P0, PT, R3, 0x1, PT ;  /* 0x000000010300780c */ /* 0x000fe40003f05270 */
[----:B------:R-:W-:-:S11]  /*1f000*/  LOP3.LUT R2, RZ, R2, RZ, 0x33, !PT ;  /* 0x00000002ff027212 */ /* 0x000fd600078e33ff */
[----:B0-----:R-:W0:Y:S02]  /*1f010*/  @P0 LDC.64 R4, c[0x0][0x9e8] ;  /* 0x00027a00ff040b82 */ /* 0x001e240000000a00 */
[----:B0-----:R-:W-:-:S05]  /*1f020*/  @P0 IMAD.HI.U32 R4, R2, R4, RZ ;  /* 0x0000000402040227 */ /* 0x001fca00078e00ff */
[----:B------:R-:W-:-:S04]  /*1f030*/  @P0 SHF.R.U32.HI R2, RZ, R5, R4 ;  /* 0x00000005ff020219 */ /* 0x000fc80000011604 */
[----:B------:R-:W-:Y:S01]  /*1f040*/  LOP3.LUT R2, RZ, R2, RZ, 0x33, !PT ;  /* 0x00000002ff027212 */ /* 0x000fe200078e33ff */
[----:B------:R-:W-:Y:S06]  /*1f050*/  BRA `(.L_x_1546) ;  /* 0x0000000000107947 */ /* 0x000fec0003800000 */
.L_x_1545:
[----:B------:R-:W-:-:S13]  /*1f060*/  ISETP.NE.AND P0, PT, R3, 0x1, PT ;  /* 0x000000010300780c */ /* 0x000fda0003f05270 */
[----:B0-----:R-:W0:Y:S02]  /*1f070*/  @P0 LDC.64 R4, c[0x0][0x9e8] ;  /* 0x00027a00ff040b82 */ /* 0x001e240000000a00 */
[----:B0-----:R-:W-:-:S05]  /*1f080*/  @P0 IMAD.HI.U32 R4, R2, R4, RZ ;  /* 0x0000000402040227 */ /* 0x001fca00078e00ff */
[----:B------:R-:W-:-:S07]  /*1f090*/  @P0 SHF.R.U32.HI R2, RZ, R5, R4 ;  /* 0x00000005ff020219 */ /* 0x000fce0000011604 */
.L_x_1546:
[----:B------:R-:W-:Y:S05]  /*1f0a0*/  BSYNC B0 ;  /* 0x0000000000007941 */ /* 0x000fea0003800000 */
.L_x_1544:
[----:B------:R-:W-:-:S05]  /*1f0b0*/  IMAD R2, R2, R3, RZ ;  /* 0x0000000302027224 */ /* 0x000fca00078e02ff */
[----:B------:R-:W-:-:S07]  /*1f0c0*/  VIMNMX R0, R0, R2, !PT ;  /* 0x0000000200007248 */ /* 0x000fce0007fe0100 */
.L_x_1543:
[----:B------:R-:W-:-:S04]  /*1f0d0*/  SHF.R.S32.HI R2, RZ, 0x1f, R0 ;  /* 0x0000001fff027819 */ /* 0x000fc80000011400 */
[----:B------:R-:W-:-:S04]  /*1f0e0*/  LEA.HI R2, R2, R0, RZ, 0x7 ;  /* 0x0000000002027211 */ /* 0x000fc800078f38ff */
[----:B------:R-:W-:-:S04]  /*1f0f0*/  SHF.R.S32.HI R2, RZ, 0x7, R2 ;  /* 0x00000007ff027819 */ /* 0x000fc80000011402 */
[----:B------:R-:W-:-:S04]  /*1f100*/  VIMNMX R3, RZ, R2, !PT ;  /* 0x00000002ff037248 */ /* 0x000fc80007fe0100 */
[----:B------:R-:W-:Y:S01]  /*1f110*/  ISETP.GT.AND P0, PT, R6, R3, PT ;  /* 0x000000030600720c */ /* 0x000fe20003f04270 */
[----:B------:R2:W-:-:S12]  /*1f120*/  STL [R1+0x10], R3 ;  /* 0x0000100301007387 */ /* 0x0005d80000100800 */
[----:B--2---:R-:W-:Y:S05]  /*1f130*/  @P0 BRA `(.L_x_1547) ;  /* 0x0000000000440947 */ /* 0x004fea0003800000 */
        /* <DEDUP_REMOVED lines=17> */
.L_x_1547:
        /* <DEDUP_REMOVED lines=9> */
[----:B------:R-:W2:Y:S01]  /*1f2e0*/  LDC.64 R2, c[0x4][R2] ;  /* 0x0100000002027b82 */ /* 0x000ea20000000a00 */
[----:B0-----:R-:W-:Y:S02]  /*1f2f0*/  IMAD.U32 R5, RZ, RZ, UR7 ;  /* 0x00000007ff057e24 */ /* 0x001fe4000f8e00ff */
[----:B------:R-:W-:Y:S02]  /*1f300*/  IMAD.U32 R6, RZ, RZ, UR8 ;  /* 0x00000008ff067e24 */ /* 0x000fe4000f8e00ff */
[----:B------:R-:W-:-:S02]  /*1f310*/  IMAD.U32 R7, RZ, RZ, UR9 ;  /* 0x00000009ff077e24 */ /* 0x000fc4000f8e00ff */
[----:B-1----:R-:W-:Y:S02]  /*1f320*/  IMAD.U32 R10, RZ, RZ, UR4 ;  /* 0x00000004ff0a7e24 */ /* 0x002fe4000f8e00ff */
[----:B------:R-:W-:Y:S02]  /*1f330*/  IMAD.U32 R11, RZ, RZ, UR5 ;  /* 0x00000005ff0b7e24 */ /* 0x000fe4000f8e00ff */
[----:B------:R-:W-:Y:S02]  /*1f340*/  IMAD.MOV.U32 R8, RZ, RZ, 0x70 ;  /* 0x00000070ff087424 */ /* 0x000fe400078e00ff */
[----:B------:R-:W-:Y:S02]  /*1f350*/  IMAD.MOV.U32 R12, RZ, RZ, 0x1 ;  /* 0x00000001ff0c7424 */ /* 0x000fe400078e00ff */
[----:B------:R-:W-:-:S07]  /*1f360*/  IMAD.MOV.U32 R13, RZ, RZ, RZ ;  /* 0x000000ffff0d7224 */ /* 0x000fce00078e00ff */
[----:B------:R-:W-:-:S07]  /*1f370*/  LEPC R20, `(.L_x_1550) ;  /* 0x000000001014794e */ /* 0x000fce0000000000 */
[----:B--2---:R-:W-:Y:S05]  /*1f380*/  CALL.ABS.NOINC R2 ;  /* 0x0000000002007343 */ /* 0x004fea0003c00000 */
.L_x_1550:
[----:B------:R-:W-:Y:S05]  /*1f390*/  BSYNC B6 ;  /* 0x0000000000067941 */ /* 0x000fea0003800000 */
.L_x_1549:
        /* <DEDUP_REMOVED lines=22> */
.L_x_1552:
[----:B------:R-:W-:Y:S05]  /*1f500*/  BSYNC B6 ;  /* 0x0000000000067941 */ /* 0x000fea0003800000 */
.L_x_1551:
        /* <DEDUP_REMOVED lines=20> */
.L_x_1554:
[----:B------:R-:W-:Y:S05]  /*1f650*/  BSYNC B6 ;  /* 0x0000000000067941 */ /* 0x000fea0003800000 */
.L_x_1553:
        /* <DEDUP_REMOVED lines=19> */
.L_x_1556:
[----:B------:R-:W-:Y:S05]  /*1f790*/  BSYNC B6 ;  /* 0x0000000000067941 */ /* 0x000fea0003800000 */
.L_x_1555:
[----:B------:R-:W2:Y:S01]  /*1f7a0*/  LDL R0, [R1+0x38] ;  /* 0x0000380001007983 */ /* 0x000ea20000100800 */
[----:B------:R-:W-:-:S03]  /*1f7b0*/  ULDC.64 UR4, c[0x0][0x9f8] ;  /* 0x00027e0000047ab9 */ /* 0x000fc60000000a00 */
[----:B------:R-:W3:Y:S01]  /*1f7c0*/  LDL R21, [R1+0x8] ;  /* 0x0000080001157983 */ /* 0x000ee20000100800 */
[----:B------:R-:W-:Y:S01]  /*1f7d0*/  ISETP.NE.U32.AND P0, PT, RZ, UR4, PT ;  /* 0x00000004ff007c0c */ /* 0x000fe2000bf05070 */
[----:B------:R-:W-:Y:S01]  /*1f7e0*/  IMAD.MOV.U32 R29, RZ, RZ, R19 ;  /* 0x000000ffff1d7224 */ /* 0x000fe200078e0013 */
[----:B------:R-:W4:Y:S01]  /*1f7f0*/  LDC R6, c[0x0][0x430] ;  /* 0x00010c00ff067b82 */ /* 0x000f220000000800 */
[----:B------:R-:W0:Y:S01]  /*1f800*/  S2R R20, SR_TID.X ;  /* 0x0000000000147919 */ /* 0x000e220000002100 */
[----:B------:R-:W-:-:S13]  /*1f810*/  ISETP.NE.AND.EX P0, PT, RZ, UR5, PT, P0 ;  /* 0x00000005ff007c0c */ /* 0x000fda000bf05300 */
[----:B------:R-:W1:Y:S02]  /*1f820*/  @P0 LDC.64 R2, c[0x0][0x9f8] ;  /* 0x00027e00ff020b82 */ /* 0x000e640000000a00 */
[----:B-1----:R-:W-:-:S05]  /*1f830*/  @P0 IMAD.WIDE R2, R19, 0x4, R2 ;  /* 0x0000000413020825 */ /* 0x002fca00078e0202 */
[----:B------:R1:W3:Y:S01]  /*1f840*/  @P0 LDG.E R29, desc[UR42][R2.64] ;  /* 0x0000002a021d0981 */ /* 0x0002e2000c1e1900 */
[----:B----4-:R-:W-:Y:S02]  /*1f850*/  ISETP.NE.AND P1, PT, R6, 0x1, PT ;  /* 0x000000010600780c */ /* 0x010fe40003f25270 */
[----:B0-----:R-:W-:Y:S01]  /*1f860*/  LOP3.LUT R20, R20, 0x7f, RZ, 0xc0, !PT ;  /* 0x0000007f14147812 */ /* 0x001fe200078ec0ff */
[----:B------:R-:W0:Y:S03]  /*1f870*/  S2R R4, SR_TID.X ;  /* 0x0000000000047919 */ /* 0x000e260000002100 */
[----:B------:R-:W-:-:S07]  /*1f880*/  SHF.R.U32.HI R20, RZ, 0x1, R20 ;  /* 0x00000001ff147819 */ /* 0x000fce0000011614 */
[----:B-1----:R-:W1:Y:S08]  /*1f890*/  @P1 LDC R3, c[0x0][0x434] ;  /* 0x00010d00ff031b82 */ /* 0x002e700000000800 */
[----:B------:R-:W4:Y:S01]  /*1f8a0*/  @P1 LDC R5, c[0x0][0x438] ;  /* 0x00010e00ff051b82 */ /* 0x000f220000000800 */
[----:B0-----:R-:W-:-:S05]  /*1f8b0*/  IMAD.SHL.U32 R4, R4, 0x40, RZ ;  /* 0x0000004004047824 */ /* 0x001fca00078e00ff */
[----:B------:R-:W-:Y:S02]  /*1f8c0*/  LOP3.LUT R4, R4, 0x40, RZ, 0xc0, !PT ;  /* 0x0000004004047812 */ /* 0x000fe400078ec0ff */
[----:B------:R-:W-:Y:S01]  /*1f8d0*/  LOP3.LUT R22, R22, 0xfffffffb, RZ, 0xc0, !PT ;  /* 0xfffffffb16167812 */ /* 0x000fe200078ec0ff */
[----:B------:R-:W-:Y:S01]  /*1f8e0*/  UMOV UR4, 0xffffffff ;  /* 0xffffffff00047882 */ /* 0x000fe20000000000 */
[----:B--2---:R-:W-:-:S04]  /*1f8f0*/  LEA R0, R0, 0xffffff80, 0x7 ;  /* 0xffffff8000007811 */ /* 0x004fc800078e38ff */
[----:B------:R-:W-:-:S04]  /*1f900*/  LOP3.LUT R4, R0, R20, R4, 0xfe, !PT ;  /* 0x0000001400047212 */ /* 0x000fc800078efe04 */
[C---:B------:R-:W-:Y:S01]  /*1f910*/  ISETP.GE.AND P0, PT, R4.reuse, R26, PT ;  /* 0x0000001a0400720c */ /* 0x040fe20003f06270 */
[----:B---3--:R-:W-:Y:S02]  /*1f920*/  IMAD.IADD R2, R4, 0x1, R21 ;  /* 0x0000000104027824 */ /* 0x008fe400078e0215 */
[----:B------:R-:W0:Y:S01]  /*1f930*/  S2R R21, SR_TID.X ;  /* 0x0000000000157919 */ /* 0x000e220000002100 */
[----:B------:R-:W2:Y:S01]  /*1f940*/  LDC R4, c[0x0][0x2f4] ;  /* 0x0000bd00ff047b82 */ /* 0x000ea20000000800 */
[----:B-1----:R-:W-:-:S04]  /*1f950*/  @P1 IMAD.HI.U32 R3, R2, R3, RZ ;  /* 0x0000000302031227 */ /* 0x002fc800078e00ff */
[----:B------:R-:W-:Y:S01]  /*1f960*/  IMAD.MOV.U32 R8, RZ, RZ, R2 ;  /* 0x000000ffff087224 */ /* 0x000fe200078e0002 */
[----:B----4-:R-:W-:-:S04]  /*1f970*/  @P1 SHF.R.U32.HI R8, RZ, R5, R3 ;  /* 0x00000005ff081219 */ /* 0x010fc80000011603 */
[--C-:B------:R-:W-:Y:S01]  /*1f980*/  @!P0 SHF.R.S32.HI R9, RZ, 0x1f, R8.reuse ;  /* 0x0000001fff098819 */ /* 0x100fe20000011408 */
[----:B------:R-:W-:-:S04]  /*1f990*/  IMAD.MOV R5, RZ, RZ, -R8 ;  /* 0x000000ffff057224 */ /* 0x000fc800078e0a08 */
[----:B------:R-:W-:Y:S02]  /*1f9a0*/  IMAD R5, R6, R5, R2 ;  /* 0x0000000506057224 */ /* 0x000fe400078e0202 */
[----:B------:R-:W1:Y:S08]  /*1f9b0*/  @!P0 LDC.64 R2, c[0x0][0x428] ;  /* 0x00010a00ff028b82 */ /* 0x000e700000000a00 */
[----:B------:R-:W3:Y:S01]  /*1f9c0*/  @!P0 LDC.64 R6, c[0x0][0x418] ;  /* 0x00010600ff068b82 */ /* 0x000ee20000000a00 */
[----:B0-----:R-:W-:-:S05]  /*1f9d0*/  IMAD.SHL.U32 R21, R21, 0x10, RZ ;  /* 0x0000001015157824 */ /* 0x001fca00078e00ff */
[----:B------:R-:W-:Y:S02]  /*1f9e0*/  LOP3.LUT R21, R21, 0x10, RZ, 0xc0, !PT ;  /* 0x0000001015157812 */ /* 0x000fe400078ec0ff */
[----:B------:R-:W-:Y:S01]  /*1f9f0*/  SHF.R.S32.HI R10, RZ, 0x1f, R29 ;  /* 0x0000001fff0a7819 */ /* 0x000fe2000001141d */
[----:B-1----:R-:W-:Y:S01]  /*1fa00*/  @!P0 IMAD.WIDE.U32 R8, R29, R2, R8 ;  /* 0x000000021d088225 */ /* 0x002fe200078e0008 */
[C---:B--2---:R-:W-:Y:S02]  /*1fa10*/  ISETP.GE.AND P3, PT, R21.reuse, R4, PT ;  /* 0x000000041500720c */ /* 0x044fe40003f66270 */
[----:B------:R-:W-:Y:S01]  /*1fa20*/  LOP3.LUT R11, R21, 0x20, RZ, 0xfc, !PT ;  /* 0x00000020150b7812 */ /* 0x000fe200078efcff */
[----:B------:R-:W-:Y:S01]  /*1fa30*/  @!P0 IMAD R2, R10, R2, RZ ;  /* 0x000000020a028224 */ /* 0x000fe200078e02ff */
[----:B------:R0:W-:Y:S03]  /*1fa40*/  STL [R1+0xc], R10 ;  /* 0x00000c0a01007387 */ /* 0x0001e60000100800 */
[----:B------:R-:W-:Y:S01]  /*1fa50*/  @!P0 IMAD R2, R29, R3, R2 ;  /* 0x000000031d028224 */ /* 0x000fe200078e0202 */
[----:B---3--:R-:W-:Y:S01]  /*1fa60*/  @!P0 LEA R6, P1, R8, R6, 0x2 ;  /* 0x0000000608068211 */ /* 0x008fe200078210ff */
[----:B------:R-:W-:-:S02]  /*1fa70*/  IMAD.MOV.U32 R3, RZ, RZ, RZ ;  /* 0x000000ffff037224 */ /* 0x000fc400078e00ff */
[----:B------:R-:W-:Y:S02]  /*1fa80*/  @!P0 IMAD.IADD R2, R9, 0x1, R2 ;  /* 0x0000000109028824 */ /* 0x000fe400078e0202 */
[----:B------:R-:W-:-:S03]  /*1fa90*/  @P3 LOP3.LUT R22, R22, 0x4, RZ, 0xfc, !PT ;  /* 0x0000000416163812 */ /* 0x000fc600078efcff */
[----:B------:R-:W-:Y:S01]  /*1faa0*/  @!P0 LEA.HI.X R7, R8, R7, R2, 0x2, P1 ;  /* 0x0000000708078211 */ /* 0x000fe200008f1402 */
[----:B------:R-:W-:Y:S01]  /*1fab0*/  IMAD.U32 R2, RZ, RZ, UR39 ;  /* 0x00000027ff027e24 */ /* 0x000fe2000f8e00ff */
[----:B------:R-:W-:Y:S02]  /*1fac0*/  ISETP.GE.AND P1, PT, R11, R4, PT ;  /* 0x000000040b00720c */ /* 0x000fe40003f26270 */
[----:B------:R-:W-:Y:S01]  /*1fad0*/  LOP3.LUT R22, R22, 0xfffffff7, RZ, 0xc0, !PT ;  /* 0xfffffff716167812 */ /* 0x000fe200078ec0ff */
[----:B------:R1:W5:Y:S01]  /*1fae0*/  @!P0 LDG.E R3, desc[UR42][R6.64] ;  /* 0x0000002a06038981 */ /* 0x000362000c1e1900 */
[----:B------:R-:W-:Y:S02]  /*1faf0*/  ISETP.NE.AND P2, PT, R2, 0x3, PT ;  /* 0x000000030200780c */ /* 0x000fe40003f45270 */
[----:B0-----:R-:W-:Y:S02]  /*1fb00*/  LOP3.LUT R10, R21, 0x40, RZ, 0xfc, !PT ;  /* 0x00000040150a7812 */ /* 0x001fe400078efcff */
[----:B------:R-:W-:-:S02]  /*1fb10*/  LOP3.LUT R22, R22, 0xfffffffd, RZ, 0xc0, !PT ;  /* 0xfffffffd16167812 */ /* 0x000fc400078ec0ff */
[----:B------:R-:W-:-:S03]  /*1fb20*/  ISETP.GE.AND P0, PT, R10, R4, PT ;  /* 0x000000040a00720c */ /* 0x000fc60003f06270 */
[----:B------:R-:W-:-:S04]  /*1fb30*/  @P1 LOP3.LUT R22, R22, 0x2, RZ, 0xfc, !PT ;  /* 0x0000000216161812 */ /* 0x000fc800078efcff */
[----:B------:R-:W-:-:S04]  /*1fb40*/  @P2 LOP3.LUT R22, R22, 0x8, RZ, 0xfc, !PT ;  /* 0x0000000816162812 */ /* 0x000fc800078efcff */
[----:B------:R-:W-:-:S04]  /*1fb50*/  LOP3.LUT R22, R22, 0xfffffffe, RZ, 0xc0, !PT ;  /* 0xfffffffe16167812 */ /* 0x000fc800078ec0ff */
[----:B------:R-:W-:Y:S01]  /*1fb60*/  @P0 LOP3.LUT R22, R22, 0x1, RZ, 0xfc, !PT ;  /* 0x0000000116160812 */ /* 0x000fe200078efcff */
[----:B-1----:R-:W-:Y:S06]  /*1fb70*/  BRA.DIV UR4, `(.L_x_1557) ;  /* 0x0000004a04f87947 */ /* 0x002fec000b800000 */
.L_x_1679:
[----:B------:R-:W-:-:S05]  /*1fb80*/  SHF.R.S32.HI R2, RZ, 0x1f, R18 ;  /* 0x0000001fff027819 */ /* 0x000fca0000011412 */
[----:B------:R0:W-:Y:S01]  /*1fb90*/  STL [R1], R2 ;  /* 0x0000000201007387 */ /* 0x0001e20000100800 */
[----:B------:R-:W-:Y:S05]  /*1fba0*/  @!P2 BRA `(.L_x_1558) ;  /* 0x000000000004a947 */ /* 0x000fea0003800000 */
[----:B------:R-:W-:Y:S01]  /*1fbb0*/  BPT.TRAP 0x1 ;  /* 0x000000040000795c */ /* 0x000fe20000300000 */
.L_x_1558:
[----:B------:R-:W-:Y:S01]  /*1fbc0*/  IMAD R4, R24, 0x8, R23 ;  /* 0x0000000818047824 */ /* 0x000fe200078e0217 */
[----:B0-----:R-:W-:Y:S01]  /*1fbd0*/  SHF.L.U32 R2, R27, 0x1f, RZ ;  /* 0x0000001f1b027819 */ /* 0x001fe200000006ff */
[----:B------:R-:W-:Y:S03]  /*1fbe0*/  BSSY B0, `(.L_x_1559) ;  /* 0x0000006000007945 */ /* 0x000fe60003800000 */
[----:B------:R0:W1:Y:S01]  /*1fbf0*/  SYNCS.PHASECHK.TRANS64.TRYWAIT P0, [R4+URZ+0x19c80], R2 ;  /* 0x019c8002040075a7 */ /* 0x000062000800017f */
[----:B------:R0:W-:Y:S02]  /*1fc00*/  STL [R1+0x34], R2 ;  /* 0x0000340201007387 */ /* 0x0001e40000100800 */
[----:B0-----:R-:W-:Y:S02]  /*1fc10*/  IADD3 R2, -R20, R26, -R0 ;  /* 0x0000001a14027210 */ /* 0x001fe40007ffe900 */
[----:B------:R-:W-:Y:S01]  /*1fc20*/  SHF.R.S32.HI R20, RZ, 0x1f, R5 ;  /* 0x0000001fff147819 */ /* 0x000fe20000011405 */
[----:B-1----:R-:W-:Y:S06]  /*1fc30*/  @!P0 BRA `(.L_x_1560) ;  /* 0x0000004800fc8947 */ /* 0x002fec0003800000 */
.L_x_1680:
[----:B------:R-:W-:Y:S05]  /*1fc40*/  BSYNC B0 ;  /* 0x0000000000007941 */ /* 0x000fea0003800000 */
.L_x_1559:
[----:B------:R-:W2:Y:S01]  /*1fc50*/  LDL R8, [R1] ;  /* 0x0000000001087983 */ /* 0x000ea20000100800 */
[----:B------:R-:W-:-:S03]  /*1fc60*/  ULDC.64 UR4, c[0x0][0x328] ;  /* 0x0000ca0000047ab9 */ /* 0x000fc60000000a00 */
[----:B------:R-:W3:Y:S01]  /*1fc70*/  LDL R10, [R1+0x18] ;  /* 0x00001800010a7983 */ /* 0x000ee20000100800 */
[----:B0-----:R-:W-:Y:S01]  /*1fc80*/  IMAD R0, R20, UR4, RZ ;  /* 0x0000000414007c24 */ /* 0x001fe2000f8e02ff */
[----:B-----5:R-:W-:Y:S01]  /*1fc90*/  SHF.R.S32.HI R21, RZ, 0x1f, R3 ;  /* 0x0000001fff157819 */ /* 0x020fe20000011403 */
[C---:B------:R-:W-:Y:S01]  /*1fca0*/  IMAD.WIDE.U32 R6, R5.reuse, UR4, RZ ;  /* 0x0000000405067c25 */ /* 0x040fe2000f8e00ff */
[----:B------:R-:W0:Y:S01]  /*1fcb0*/  S2R R11, SR_TID.X ;  /* 0x00000000000b7919 */ /* 0x000e220000002100 */
[----:B------:R-:W-:Y:S02]  /*1fcc0*/  ISETP.GE.AND P1, PT, R2, 0x1, PT ;  /* 0x000000010200780c */ /* 0x000fe40003f26270 */
        /* <DEDUP_REMOVED lines=8> */
[----:B------:R-:W-:-:S04]  /*1fd50*/  IMAD.WIDE.U32 R6, R18, UR4, R6 ;  /* 0x0000000412067c25 */ /* 0x000fc8000f8e0006 */
[----:B0-----:R-:W-:-:S05]  /*1fd60*/  IMAD.SHL.U32 R26, R11, 0x10, RZ ;  /* 0x000000100b1a7824 */ /* 0x001fca00078e00ff */
[----:B------:R-:W-:Y:S01]  /*1fd70*/  LOP3.LUT R26, R26, 0x10, RZ, 0xc0, !PT ;  /* 0x000000101a1a7812 */ /* 0x000fe200078ec0ff */
[----:B--2---:R-:W-:-:S04]  /*1fd80*/  IMAD R9, R8, UR4, RZ ;  /* 0x0000000408097c24 */ /* 0x004fc8000f8e02ff */
        /* <DEDUP_REMOVED lines=12> */
[----:B-1----:R-:W-:-:S02]  /*1fe50*/  ISETP.GE.AND P4, PT, R26, R12, PT ;  /* 0x0000000c1a00720c */ /* 0x002fc40003f86270 */
[----:B--2---:R-:W-:Y:S01]  /*1fe60*/  IADD3 R6, P0, R26, R6, RZ ;  /* 0x000000061a067210 */ /* 0x004fe20007f1e0ff */
[----:B0-----:R-:W-:-:S04]  /*1fe70*/  IMAD.SHL.U32 R11, R11, 0x10, RZ ;  /* 0x000000100b0b7824 */ /* 0x001fc800078e00ff */
[----:B---3--:R-:W-:Y:S01]  /*1fe80*/  IMAD.X R7, RZ, RZ, R0, P0 ;  /* 0x000000ffff077224 */ /* 0x008fe200000e0600 */
[----:B------:R-:W-:Y:S01]  /*1fe90*/  ISETP.LT.OR P0, PT, R2, 0x1, P4 ;  /* 0x000000010200780c */ /* 0x000fe20002701670 */
[----:B------:R-:W-:Y:S01]  /*1fea0*/  IMAD.IADD R0, R23, 0x1, R10 ;  /* 0x0000000117007824 */ /* 0x000fe200078e020a */
[----:B------:R-:W-:-:S04]  /*1feb0*/  LOP3.LUT R11, R11, 0x10, RZ, 0xc0, !PT ;  /* 0x000000100b0b7812 */ /* 0x000fc800078ec0ff */
[C---:B------:R-:W-:Y:S02]  /*1fec0*/  LOP3.LUT R13, R11.reuse, 0x20, RZ, 0xfc, !PT ;  /* 0x000000200b0d7812 */ /* 0x040fe400078efcff */
[----:B------:R-:W-:Y:S02]  /*1fed0*/  LOP3.LUT R11, R11, 0x40, RZ, 0xfc, !PT ;  /* 0x000000400b0b7812 */ /* 0x000fe400078efcff */
[----:B------:R-:W-:-:S03]  /*1fee0*/  ISETP.GE.AND P2, PT, R13, R12, PT ;  /* 0x0000000c0d00720c */ /* 0x000fc60003f46270 */
        /* <DEDUP_REMOVED lines=8> */
.L_x_1686:
        /* <DEDUP_REMOVED lines=13> */
.L_x_1562:
        /* <DEDUP_REMOVED lines=11> */
.L_x_1563:
[----:B------:R2:W-:Y:S01]  /*200f0*/  SYNCS.ARRIVE.TRANS64.A1T0 RZ, [R4+URZ+0x19c70], RZ ;  /* 0x019c70ff04ff79a7 */ /* 0x0005e2000810003f */
[----:B------:R-:W-:Y:S05]  /*20100*/  @!P4 BRA `(.L_x_1564) ;  /* 0x000000000004c947 */ /* 0x000fea0003800000 */
[----:B------:R-:W-:Y:S01]  /*20110*/  BPT.TRAP 0x1 ;  /* 0x000000040000795c */ /* 0x000fe20000300000 */
.L_x_1564:
[----:B------:R-:W3:Y:S01]  /*20120*/  LDL R2, [R1+0x34] ;  /* 0x0000340001027983 */ /* 0x000ee20000100800 */
[----:B------:R-:W-:Y:S01]  /*20130*/  BSSY B0, `(.L_x_1565) ;  /* 0x0000003000007945 */ /* 0x000fe20003800000 */
[----:B---3--:R-:W3:Y:S03]  /*20140*/  SYNCS.PHASECHK.TRANS64.TRYWAIT P0, [R4+URZ+0x19c40], R2 ;  /* 0x019c4002040075a7 */ /* 0x008ee6000800017f */
[----:B---3--:R-:W-:Y:S05]  /*20150*/  @!P0 BRA `(.L_x_1566) ;  /* 0x0000004800b08947 */ /* 0x008fea0003800000 */
.L_x_1687:
[----:B------:R-:W-:Y:S05]  /*20160*/  BSYNC B0 ;  /* 0x0000000000007941 */ /* 0x000fea0003800000 */
.L_x_1565:
[----:B------:R-:W4:Y:S01]  /*20170*/  LDL R9, [R1] ;  /* 0x0000000001097983 */ /* 0x000f220000100800 */
[----:B------:R-:W-:Y:S01]  /*20180*/  ULDC.64 UR4, c[0x0][0x300] ;  /* 0x0000c00000047ab9 */ /* 0x000fe20000000a00 */
[----:B------:R-:W-:Y:S01]  /*20190*/  ULDC.64 UR6, c[0x0][0x2e8] ;  /* 0x0000ba0000067ab9 */ /* 0x000fe20000000a00 */
[----:B------:R-:W-:Y:S01]  /*201a0*/  IMAD R20, R20, UR4, RZ ;  /* 0x0000000414147c24 */ /* 0x000fe2000f8e02ff */
[----:B0-----:R-:W0:Y:S01]  /*201b0*/  S2R R8, SR_TID.X ;  /* 0x0000000000087919 */ /* 0x001e220000002100 */
[----:B-1----:R-:W-:-:S04]  /*201c0*/  IMAD.WIDE.U32 R6, R5, UR4, RZ ;  /* 0x0000000405067c25 */ /* 0x002fc8000f8e00ff */
[----:B------:R-:W-:Y:S01]  /*201d0*/  IMAD R20, R5, UR5, R20 ;  /* 0x0000000505147c24 */ /* 0x000fe2000f8e0214 */
[----:B------:R-:W-:Y:S02]  /*201e0*/  ULDC.64 UR4, c[0x0][0x310] ;  /* 0x0000c40000047ab9 */ /* 0x000fe40000000a00 */
[----:B------:R-:W-:Y:S02]  /*201f0*/  IMAD R21, R21, UR4, RZ ;  /* 0x0000000415157c24 */ /* 0x000fe4000f8e02ff */
[----:B------:R-:W-:Y:S02]  /*20200*/  IMAD.IADD R7, R7, 0x1, R20 ;  /* 0x0000000107077824 */ /* 0x000fe400078e0214 */
[----:B------:R-:W-:-:S04]  /*20210*/  IMAD.WIDE.U32 R6, R3, UR4, R6 ;  /* 0x0000000403067c25 */ /* 0x000fc8000f8e0006 */
[----:B------:R-:W-:Y:S01]  /*20220*/  IMAD R3, R3, UR5, R21 ;  /* 0x0000000503037c24 */ /* 0x000fe2000f8e0215 */
[----:B------:R-:W-:Y:S01]  /*20230*/  ULDC.64 UR4, c[0x0][0x308] ;  /* 0x0000c20000047ab9 */ /* 0x000fe20000000a00 */
[----:B---3--:R-:W-:Y:S02]  /*20240*/  IMAD.MOV.U32 R2, RZ, RZ, R6 ;  /* 0x000000ffff027224 */ /* 0x008fe400078e0006 */
[----:B------:R-:W-:Y:S02]  /*20250*/  IMAD.IADD R3, R7, 0x1, R3 ;  /* 0x0000000107037824 */ /* 0x000fe400078e0203 */
[----:B------:R-:W-:-:S04]  /*20260*/  IMAD.WIDE.U32 R2, R18, UR4, R2 ;  /* 0x0000000412027c25 */ /* 0x000fc8000f8e0002 */
[C---:B0-----:R-:W-:Y:S02]  /*20270*/  IMAD.SHL.U32 R10, R8.reuse, 0x10, RZ ;  /* 0x00000010080a7824 */ /* 0x041fe400078e00ff */
[----:B------:R-:W-:-:S03]  /*20280*/  IMAD.SHL.U32 R8, R8, 0x10, RZ ;  /* 0x0000001008087824 */ /* 0x000fc600078e00ff */
[----:B------:R-:W-:Y:S02]  /*20290*/  LOP3.LUT R10, R10, 0x10, RZ, 0xc0, !PT ;  /* 0x000000100a0a7812 */ /* 0x000fe400078ec0ff */
[----:B------:R-:W-:Y:S02]  /*202a0*/  LOP3.LUT R8, R8, 0x10, RZ, 0xc0, !PT ;  /* 0x0000001008087812 */ /* 0x000fe400078ec0ff */
[C---:B------:R-:W-:Y:S02]  /*202b0*/  LOP3.LUT R11, R10.reuse, 0x40, RZ, 0xfc, !PT ;  /* 0x000000400a0b7812 */ /* 0x040fe400078efcff */
[----:B------:R-:W-:Y:S01]  /*202c0*/  LOP3.LUT R10, R10, 0x20, RZ, 0xfc, !PT ;  /* 0x000000200a0a7812 */ /* 0x000fe200078efcff */
[----:B----4-:R-:W-:Y:S01]  /*202d0*/  IMAD R5, R9, UR4, RZ ;  /* 0x0000000409057c24 */ /* 0x010fe2000f8e02ff */
[----:B------:R-:W-:Y:S01]  /*202e0*/  UMOV UR4, 0xffffffff ;  /* 0xffffffff00047882 */ /* 0x000fe20000000000 */
[----:B------:R-:W0:Y:S02]  /*202f0*/  LDC R9, c[0x0][0x2f4] ;  /* 0x0000bd00ff097b82 */ /* 0x000e240000000800 */
[----:B------:R-:W-:Y:S01]  /*20300*/  IMAD R6, R18, UR5, R5 ;  /* 0x0000000512067c24 */ /* 0x000fe2000f8e0205 */
[----:B------:R-:W-:-:S04]  /*20310*/  IADD3 R5, P0, R2, UR6, RZ ;  /* 0x0000000602057c10 */ /* 0x000fc8000ff1e0ff */
[----:B------:R-:W-:Y:S02]  /*20320*/  IADD3.X R6, R3, UR7, R6, P0, !PT ;  /* 0x0000000703067c10 */ /* 0x000fe400087fe406 */
[-C--:B0-----:R-:W-:Y:S02]  /*20330*/  ISETP.GE.AND P2, PT, R11, R9.reuse, PT ;  /* 0x000000090b00720c */ /* 0x081fe40003f46270 */
        /* <DEDUP_REMOVED lines=15> */
.L_x_1693:
        /* <DEDUP_REMOVED lines=10> */
.L_x_1568:
        /* <DEDUP_REMOVED lines=11> */
.L_x_1569:
[----:B------:R0:W5:Y:S01]  /*20580*/  LDL.LU R3, [R1+0x30] ;  /* 0x0000300001037983 */ /* 0x0001620000300800 */
[----:B------:R0:W-:Y:S02]  /*20590*/  SYNCS.ARRIVE.TRANS64.A1T0 RZ, [R4+URZ+0x19c30], RZ ;  /* 0x019c30ff04ff79a7 */ /* 0x0001e4000810003f */
[----:B------:R-:W-:Y:S05]  /*205a0*/  WARPSYNC.ALL ;  /* 0x0000000000007948 */ /* 0x000fea0003800000 */
[----:B------:R-:W-:Y:S01]  /*205b0*/  ULDC.64 UR4, c[0x0][0x298] ;  /* 0x0000a60000047ab9 */ /* 0x000fe20000000a00 */
[----:B------:R-:W-:Y:S01]  /*205c0*/  VIADD R0, R23, 0xf000 ;  /* 0x0000f00017007836 */ /* 0x000fe20000000000 */
[----:B------:R-:W-:Y:S01]  /*205d0*/  ULDC.64 UR6, c[0x0][0xa00] ;  /* 0x0002800000067ab9 */ /* 0x000fe20000000a00 */
[----:B------:R-:W-:Y:S01]  /*205e0*/  BSSY B6, `(.L_x_1570) ;  /* 0x0000021000067945 */ /* 0x000fe20003800000 */
[----:B------:R-:W-:Y:S01]  /*205f0*/  BAR.SYNC.DEFER_BLOCKING 0x8, 0x200 ;  /* 0x0208000000007b1d */ /* 0x000fe20000010000 */
[----:B------:R-:W-:-:S02]  /*20600*/  ISETP.NE.U32.AND P0, PT, RZ, UR6, PT ;  /* 0x00000006ff007c0c */ /* 0x000fc4000bf05070 */
[----:B------:R-:W-:Y:S02]  /*20610*/  LOP3.LUT P1, RZ, R0, 0x9f, RZ, 0xc0, !PT ;  /* 0x0000009f00ff7812 */ /* 0x000fe4000782c0ff */
[----:B------:R-:W-:-:S04]  /*20620*/  ISETP.NE.AND.EX P0, PT, RZ, UR7, PT, P0 ;  /* 0x00000007ff007c0c */ /* 0x000fc8000bf05300 */
[----:B------:R-:W-:Y:S02]  /*20630*/  SEL R26, R19, RZ, !P0 ;  /* 0x000000ff131a7207 */ /* 0x000fe40004000000 */
[----:B-----5:R-:W-:Y:S01]  /*20640*/  SHF.R.S32.HI R2, RZ, 0x1f, R3 ;  /* 0x0000001fff027819 */ /* 0x020fe20000011403 */
[----:B0-2---:R-:W-:-:S04]  /*20650*/  IMAD.WIDE.U32 R4, R3, UR4, RZ ;  /* 0x0000000403047c25 */ /* 0x005fc8000f8e00ff */
[----:B------:R-:W-:Y:S01]  /*20660*/  IMAD R2, R2, UR4, RZ ;  /* 0x0000000402027c24 */ /* 0x000fe2000f8e02ff */
[----:B------:R0:W-:Y:S03]  /*20670*/  STL.64 [R1+0x30], R4 ;  /* 0x0000300401007387 */ /* 0x0001e60000100a00 */
[----:B------:R-:W-:Y:S01]  /*20680*/  IMAD R0, R3, UR5, R2 ;  /* 0x0000000503007c24 */ /* 0x000fe2000f8e0202 */
[----:B------:R-:W-:-:S03]  /*20690*/  SHF.R.S32.HI R2, RZ, 0x1f, R19 ;  /* 0x0000001fff027819 */ /* 0x000fc60000011413 */
[----:B------:R-:W-:Y:S01]  /*206a0*/  IMAD.IADD R3, R5, 0x1, R0 ;  /* 0x0000000105037824 */ /* 0x000fe200078e0200 */
[----:B------:R-:W-:-:S04]  /*206b0*/  SEL R0, R2, RZ, !P0 ;  /* 0x000000ff02007207 */ /* 0x000fc80004000000 */
[----:B------:R0:W-:Y:S04]  /*206c0*/  STL [R1+0x3c], R3 ;  /* 0x00003c0301007387 */ /* 0x0001e80000100800 */
[----:B------:R0:W-:Y:S01]  /*206d0*/  STL [R1+0x40], R0 ;  /* 0x0000400001007387 */ /* 0x0001e20000100800 */
        /* <DEDUP_REMOVED lines=17> */
.L_x_1571:
[----:B------:R-:W-:Y:S05]  /*207f0*/  BSYNC B6 ;  /* 0x0000000000067941 */ /* 0x000fea0003800000 */
.L_x_1570:
[----:B0-----:R-:W2:Y:S01]  /*20800*/  LDL.LU R0, [R1+0x40] ;  /* 0x0000400001007983 */ /* 0x001ea20000300800 */
[----:B------:R-:W0:Y:S01]  /*20810*/  LDC R9, c[0x0][0x448] ;  /* 0x00011200ff097b82 */ /* 0x000e220000000800 */
[----:B------:R-:W-:Y:S01]  /*20820*/  ULDC.64 UR4, c[0x0][0x2d8] ;  /* 0x0000b60000047ab9 */ /* 0x000fe20000000a00 */
[----:B------:R-:W-:Y:S01]  /*20830*/  ULDC.64 UR6, c[0x0][0x2c8] ;  /* 0x0000b20000067ab9 */ /* 0x000fe20000000a00 */
[----:B------:R-:W3:Y:S01]  /*20840*/  LDL.LU R21, [R1+0x3c] ;  /* 0x00003c0001157983 */ /* 0x000ee20000300800 */
[----:B------:R-:W-:-:S03]  /*20850*/  ULDC.64 UR8, c[0x0][0x280] ;  /* 0x0000a00000087ab9 */ /* 0x000fc60000000a00 */
[----:B------:R-:W3:Y:S04]  /*20860*/  LDL.LU.64 R2, [R1+0x30] ;  /* 0x0000300001027983 */ /* 0x000ee80000300a00 */
[----:B------:R-:W4:Y:S01]  /*20870*/  LDL R20, [R1] ;  /* 0x0000000001147983 */ /* 0x000f220000100800 */
[----:B0-----:R-:W-:-:S13]  /*20880*/  ISETP.NE.AND P1, PT, R9, 0x1, PT ;  /* 0x000000010900780c */ /* 0x001fda0003f25270 */
[----:B------:R-:W0:Y:S08]  /*20890*/  @P1 LDC R5, c[0x0][0x44c] ;  /* 0x00011300ff051b82 */ /* 0x000e300000000800 */
[----:B------:R-:W1:Y:S08]  /*208a0*/  @P1 LDC R6, c[0x0][0x450] ;  /* 0x00011400ff061b82 */ /* 0x000e700000000800 */
[----:B------:R-:W1:Y:S01]  /*208b0*/  @P1 LDC R8, c[0x0][0x450] ;  /* 0x00011400ff081b82 */ /* 0x000e620000000800 */
[----:B--2---:R-:W-:-:S02]  /*208c0*/  IMAD.MOV.U32 R4, RZ, RZ, R0 ;  /* 0x000000ffff047224 */ /* 0x004fc400078e0000 */
[----:B---3--:R-:W-:Y:S02]  /*208d0*/  IMAD.MOV.U32 R3, RZ, RZ, R21 ;  /* 0x000000ffff037224 */ /* 0x008fe400078e0015 */
[----:B------:R-:W2:Y:S01]  /*208e0*/  S2R R21, SR_TID.X ;  /* 0x0000000000157919 */ /* 0x000ea20000002100 */
[----:B----4-:R-:W-:Y:S02]  /*208f0*/  IMAD R0, R20, UR4, RZ ;  /* 0x0000000414007c24 */ /* 0x010fe4000f8e02ff */
[----:B------:R-:W3:Y:S01]  /*20900*/  S2R R20, SR_TID.X ;  /* 0x0000000000147919 */ /* 0x000ee20000002100 */
[----:B------:R-:W-:-:S04]  /*20910*/  IMAD.WIDE.U32 R2, R18, UR4, R2 ;  /* 0x0000000412027c25 */ /* 0x000fc8000f8e0002 */
        /* <DEDUP_REMOVED lines=14> */
[----:B------:R-:W-:-:S04]  /*20a00*/  IMAD.IADD R0, R20, 0x1, R17 ;  /* 0x0000000114007824 */ /* 0x000fc800078e0211 */
[----:B0-----:R-:W-:-:S04]  /*20a10*/  @P1 IMAD.HI.U32 R5, R0, R5, RZ ;  /* 0x0000000500051227 */ /* 0x001fc800078e00ff */
[----:B------:R-:W-:Y:S01]  /*20a20*/  IMAD.MOV.U32 R4, RZ, RZ, R0 ;  /* 0x000000ffff047224 */ /* 0x000fe200078e0000 */
[----:B-1----:R-:W-:-:S04]  /*20a30*/  @P1 SHF.R.U32.HI R4, RZ, R6, R5 ;  /* 0x00000006ff041219 */ /* 0x002fc80000011605 */
[--C-:B------:R-:W-:Y:S01]  /*20a40*/  SHF.R.S32.HI R5, RZ, 0x1f, R4.reuse ;  /* 0x0000001fff057819 */ /* 0x100fe20000011404 */
[----:B------:R-:W-:-:S04]  /*20a50*/  IMAD.MOV R7, RZ, RZ, -R4 ;  /* 0x000000ffff077224 */ /* 0x000fc800078e0a04 */
[----:B------:R-:W-:-:S04]  /*20a60*/  IMAD R5, R5, UR4, RZ ;  /* 0x0000000405057c24 */ /* 0x000fc8000f8e02ff */
[C---:B------:R-:W-:Y:S02]  /*20a70*/  IMAD R6, R4.reuse, UR5, R5 ;  /* 0x0000000504067c24 */ /* 0x040fe4000f8e0205 */
[----:B------:R-:W-:-:S04]  /*20a80*/  IMAD.WIDE.U32 R4, R4, UR4, R2 ;  /* 0x0000000404047c25 */ /* 0x000fc8000f8e0002 */
[----:B------:R-:W-:Y:S02]  /*20a90*/  IMAD.IADD R5, R5, 0x1, R6 ;  /* 0x0000000105057824 */ /* 0x000fe400078e0206 */
[----:B------:R-:W-:-:S05]  /*20aa0*/  IMAD R6, R9, R7, R0 ;  /* 0x0000000709067224 */ /* 0x000fca00078e0200 */
        /* <DEDUP_REMOVED lines=19> */
[----:B------:R-:W-:-:S04]  /*20be0*/  IMAD R4, R4, UR5, R7 ;  /* 0x0000000504047c24 */ /* 0x000fc8000f8e0207 */
[----:B------:R-:W-:Y:S01]  /*20bf0*/  IMAD.IADD R3, R3, 0x1, R4 ;  /* 0x0000000103037824 */ /* 0x000fe200078e0204 */
[----:B------:R-:W-:Y:S01]  /*20c00*/  SHF.R.S32.HI R4, RZ, 0x1f, R0 ;  /* 0x0000001fff047819 */ /* 0x000fe20000011400 */
[----:B------:R-:W-:-:S04]  /*20c10*/  IMAD.WIDE.U32 R2, R0, UR6, R2 ;  /* 0x0000000600027c25 */ /* 0x000fc8000f8e0002 */
[----:B------:R-:W-:Y:S02]  /*20c20*/  IMAD R4, R4, UR6, RZ ;  /* 0x0000000604047c24 */ /* 0x000fe4000f8e02ff */
[C---:B0-----:R-:W-:Y:S02]  /*20c30*/  IMAD.SHL.U32 R11, R20.reuse, 0x10, RZ ;  /* 0x00000010140b7824 */ /* 0x041fe400078e00ff */
[----:B------:R-:W-:-:S03]  /*20c40*/  IMAD.SHL.U32 R10, R20, 0x10, RZ ;  /* 0x00000010140a7824 */ /* 0x000fc600078e00ff */
        /* <DEDUP_REMOVED lines=16> */
[----:B------:R-:W-:Y:S01]  /*20d50*/  IMAD.IADD R17, R20, 0x1, R17 ;  /* 0x0000000114117824 */ /* 0x000fe200078e0211 */
        /* <DEDUP_REMOVED lines=21> */
.L_x_1700:
        /* <DEDUP_REMOVED lines=12> */
.L_x_1574:
[----:B------:R-:W-:Y:S05]  /*20f70*/  BSYNC B0 ;  /* 0x0000000000007941 */ /* 0x000fea0003800000 */
.L_x_1573:
[----:B------:R-:W-:Y:S01]  /*20f80*/  NOP ;  /* 0x0000000000007918 */ /* 0x000fe20000000000 */
[----:B------:R-:W-:-:S13]  /*20f90*/  PLOP3.LUT P0, PT, PT, PT, PT, 0x80, 0x0 ;  /* 0x000000000000781c */ /* 0x000fda0003f0f070 */
.L_x_1575:
[----:B------:R-:W-:Y:S02]  /*20fa0*/  PLOP3.LUT P1, PT, P1, P0, PT, 0xa2, 0x0 ;  /* 0x000000000000781c */ /* 0x000fe40000f21472 */
[----:B------:R-:W-:-:S08]  /*20fb0*/  @P0 R2UR P1, UR4, R23 ;  /* 0x00000000170402ca */ /* 0x000fd00000020000 */
[----:B------:R-:W-:-:S05]  /*20fc0*/  @P0 PLOP3.LUT P0, PT, P1, PT, PT, 0x80, 0x0 ;  /* 0x000000000000081c */ /* 0x000fca0000f0f070 */
[----:B------:R-:W-:Y:S01]  /*20fd0*/  @!P1 SYNCS.ARRIVE.TRANS64.RED.A0T1 RZ, [UR4+0x19c00], RZ ;  /* 0x019c00ffffff99a7 */ /* 0x000fe20008200404 */
[----:B------:R-:W-:Y:S07]  /*20fe0*/  @!P1 ARRIVES.LDGSTSBAR.64.TRANSCNT [UR4+0x19c00] ;  /* 0x019c0000ff0099b0 */ /* 0x000fee0008000a84 */
[----:B------:R-:W-:Y:S05]  /*20ff0*/  @P0 BRA.U.ANY `(.L_x_1575) ;  /* 0xfffffffd00e80947 */ /* 0x000fea000393ffff */
[----:B--23--:R-:W2:Y:S02]  /*21000*/  LDL.LU R2, [R1+0x44] ;  /* 0x0000440001027983 */ /* 0x00cea40000300800 */
        /* <DEDUP_REMOVED lines=11> */
.L_x_1701:
[----:B------:R-:W-:Y:S05]  /*210c0*/  BSYNC B0 ;  /* 0x0000000000007941 */ /* 0x000fea0003800000 */
.L_x_1576:
[----:B-1----:R-:W3:Y:S04]  /*210d0*/  LDL.LU R3, [R1+0x38] ;  /* 0x0000380001037983 */ /* 0x002ee80000300800 */
[----:B------:R-:W4:Y:S01]  /*210e0*/  LDL R2, [R1+0x10] ;  /* 0x0000100001027983 */ /* 0x000f220000100800 */
[----:B---3--:R-:W-:-:S05]  /*210f0*/  VIADD R20, R3, 0xfffffffe ;  /* 0xfffffffe03147836 */ /* 0x008fca0000000000 */
[----:B----4-:R-:W-:-:S13]  /*21100*/  ISETP.GE.AND P0, PT, R20, R2, PT ;  /* 0x000000021400720c */ /* 0x010fda0003f06270 */
[----:B------:R-:W-:Y:S05]  /*21110*/  @!P0 BRA `(.L_x_1578) ;  /* 0x0000001000508947 */ /* 0x000fea0003800000 */
[----:B0-----:R-:W-:Y:S02]  /*21120*/  IMAD.MOV.U32 R4, RZ, RZ, R24 ;  /* 0x000000ffff047224 */ /* 0x001fe400078e0018 */
[----:B------:R-:W-:-:S07]  /*21130*/  IMAD.MOV.U32 R6, RZ, RZ, R27 ;  /* 0x000000ffff067224 */ /* 0x000fce00078e001b */
.L_x_1598:
[----:B0-----:R-:W3:Y:S01]  /*21140*/  LDL R9, [R1+0x8] ;  /* 0x0000080001097983 */ /* 0x001ee20000100800 */
[----:B------:R-:W0:Y:S03]  /*21150*/  LDC R7, c[0x0][0x430] ;  /* 0x00010c00ff077b82 */ /* 0x000e260000000800 */
[----:B------:R-:W4:Y:S01]  /*21160*/  LDL R8, [R1+0xc] ;  /* 0x00000c0001087983 */ /* 0x000f220000100800 */
[----:B-1----:R-:W2:Y:S03]  /*21170*/  S2R R2, SR_TID.X ;  /* 0x0000000000027919 */ /* 0x002ea60000002100 */
[----:B------:R-:W5:Y:S01]  /*21180*/  LDL R10, [R1+0x10] ;  /* 0x00001000010a7983 */ /* 0x000f620000100800 */
[----:B0-----:R-:W-:-:S13]  /*21190*/  ISETP.NE.AND P0, PT, R7, 0x1, PT ;  /* 0x000000010700780c */ /* 0x001fda0003f05270 */
[----:B------:R-:W0:Y:S01]  /*211a0*/  @P0 LDC R5, c[0x0][0x434] ;  /* 0x00010d00ff050b82 */ /* 0x000e220000000800 */
[----:B--2---:R-:W-:-:S04]  /*211b0*/  LOP3.LUT R0, R2, 0x7f, RZ, 0xc0, !PT ;  /* 0x0000007f02007812 */ /* 0x004fc800078ec0ff */
[----:B------:R-:W-:-:S03]  /*211c0*/  SHF.R.U32.HI R3, RZ, 0x1, R0 ;  /* 0x00000001ff037819 */ /* 0x000fc60000011600 */
[----:B------:R-:W1:Y:S01]  /*211d0*/  @P0 LDC R0, c[0x0][0x438] ;  /* 0x00010e00ff000b82 */ /* 0x000e620000000800 */
[----:B------:R-:W-:Y:S02]  /*211e0*/  IMAD.SHL.U32 R2, R2, 0x40, RZ ;  /* 0x0000004002027824 */ /* 0x000fe400078e00ff */
[----:B------:R-:W-:-:S03]  /*211f0*/  IMAD R3, R20, 0x80, R3 ;  /* 0x0000008014037824 */ /* 0x000fc600078e0203 */
[----:B------:R-:W-:Y:S01]  /*21200*/  LOP3.LUT R2, R2, 0x40, RZ, 0xc0, !PT ;  /* 0x0000004002027812 */ /* 0x000fe200078ec0ff */
[----:B------:R-:W-:Y:S05]  /*21210*/  YIELD ;  /* 0x0000000000007946 */ /* 0x000fea0003800000 */
[----:B------:R-:W-:Y:S01]  /*21220*/  ULDC.64 UR4, c[0x0][0x428] ;  /* 0x00010a0000047ab9 */ /* 0x000fe20000000a00 */
[----:B---3--:R-:W-:-:S05]  /*21230*/  IADD3 R3, R2, R3, R9 ;  /* 0x0000000302037210 */ /* 0x008fca0007ffe009 */
[----:B0-----:R-:W-:-:S04]  /*21240*/  @P0 IMAD.HI.U32 R5, R3, R5, RZ ;  /* 0x0000000503050227 */ /* 0x001fc800078e00ff */
[----:B------:R-:W-:Y:S01]  /*21250*/  IMAD.MOV.U32 R2, RZ, RZ, R3 ;  /* 0x000000ffff027224 */ /* 0x000fe200078e0003 */
        /* <DEDUP_REMOVED lines=12> */
[----:B------:R-:W-:-:S05]  /*21320*/  IMAD.MOV.U32 R0, RZ, RZ, R20 ;  /* 0x000000ffff007224 */ /* 0x000fca00078e0014 */
[----:B-----5:R-:W-:Y:S01]  /*21330*/  ISETP.GT.AND P1, PT, R0, R10, PT ;  /* 0x0000000a0000720c */ /* 0x020fe20003f24270 */
[----:B------:R-:W-:Y:S02]  /*21340*/  IMAD.U32 R10, RZ, RZ, UR39 ;  /* 0x00000027ff0a7e24 */ /* 0x000fe4000f8e00ff */
[----:B------:R-:W-:-:S03]  /*21350*/  VIADD R24, R4, 0x1 ;  /* 0x0000000104187836 */ /* 0x000fc60000000000 */
[----:B------:R-:W-:Y:S02]  /*21360*/  ISETP.NE.AND P2, PT, R10, 0x3, PT ;  /* 0x000000030a00780c */ /* 0x000fe40003f45270 */
[----:B------:R-:W-:-:S04]  /*21370*/  ISETP.NE.AND P0, PT, R24, 0x2, PT ;  /* 0x000000021800780c */ /* 0x000fc80003f05270 */
[----:B------:R-:W-:Y:S01]  /*21380*/  SEL R27, RZ, 0x1, P0 ;  /* 0x00000001ff1b7807 */ /* 0x000fe20000000000 */
[----:B------:R-:W-:Y:S01]  /*21390*/  VIADD R20, R20, 0xffffffff ;  /* 0xffffffff14147836 */ /* 0x000fe20000000000 */
[----:B------:R-:W-:Y:S02]  /*213a0*/  SEL R24, R24, RZ, P0 ;  /* 0x000000ff18187207 */ /* 0x000fe40000000000 */
[----:B------:R-:W-:Y:S02]  /*213b0*/  LOP3.LUT R27, R6, R27, RZ, 0x3c, !PT ;  /* 0x0000001b061b7212 */ /* 0x000fe400078e3cff */
[----:B--2---:R-:W-:Y:S01]  /*213c0*/  SHF.R.S32.HI R17, RZ, 0x1f, R8 ;  /* 0x0000001fff117819 */ /* 0x004fe20000011408 */
[----:B------:R-:W-:Y:S06]  /*213d0*/  @!P2 BRA `(.L_x_1579) ;  /* 0x000000000004a947 */ /* 0x000fec0003800000 */
[----:B------:R-:W-:Y:S01]  /*213e0*/  BPT.TRAP 0x1 ;  /* 0x000000040000795c */ /* 0x000fe20000300000 */
.L_x_1579:
[----:B------:R-:W-:Y:S01]  /*213f0*/  IMAD R0, R24, 0x8, R23 ;  /* 0x0000000818007824 */ /* 0x000fe200078e0217 */
[----:B------:R-:W-:Y:S01]  /*21400*/  SHF.L.U32 R10, R27, 0x1f, RZ ;  /* 0x0000001f1b0a7819 */ /* 0x000fe200000006ff */
[----:B------:R-:W-:Y:S01]  /*21410*/  BSSY B0, `(.L_x_1580) ;  /* 0x0000004000007945 */ /* 0x000fe20003800000 */
[----:B------:R-:W-:Y:S02]  /*21420*/  SHF.R.S32.HI R9, RZ, 0x1f, R7 ;  /* 0x0000001fff097819 */ /* 0x000fe40000011407 */
[----:B------:R-:W0:Y:S02]  /*21430*/  SYNCS.PHASECHK.TRANS64.TRYWAIT P0, [R0+URZ+0x19c80], R10 ;  /* 0x019c800a000075a7 */ /* 0x000e24000800017f */
[----:B0-----:R-:W-:Y:S05]  /*21440*/  @!P0 BRA `(.L_x_1581) ;  /* 0x0000003c00b48947 */ /* 0x001fea0003800000 */
.L_x_1702:
[----:B------:R-:W-:Y:S05]  /*21450*/  BSYNC B0 ;  /* 0x0000000000007941 */ /* 0x000fea0003800000 */
.L_x_1580:
[----:B------:R-:W2:Y:S01]  /*21460*/  LDL R11, [R1] ;  /* 0x00000000010b7983 */ /* 0x000ea20000100800 */
[----:B------:R-:W-:Y:S01]  /*21470*/  ULDC.64 UR4, c[0x0][0x328] ;  /* 0x0000ca0000047ab9 */ /* 0x000fe20000000a00 */
[----:B------:R-:W1:Y:S02]  /*21480*/  LDC R12, c[0x0][0x2f4] ;  /* 0x0000bd00ff0c7b82 */ /* 0x000e640000000800 */
[----:B------:R-:W3:Y:S01]  /*21490*/  LDL R15, [R1+0x18] ;  /* 0x00001800010f7983 */ /* 0x000ee20000100800 */
[----:B------:R-:W-:Y:S01]  /*214a0*/  IMAD R5, R9, UR4, RZ ;  /* 0x0000000409057c24 */ /* 0x000fe2000f8e02ff */
[----:B------:R-:W-:Y:S01]  /*214b0*/  ULDC.64 UR6, c[0x0][0x318] ;  /* 0x0000c60000067ab9 */ /* 0x000fe20000000a00 */
[----:B------:R-:W-:-:S04]  /*214c0*/  IMAD.WIDE.U32 R2, R7, UR4, RZ ;  /* 0x0000000407027c25 */ /* 0x000fc8000f8e00ff */
        /* <DEDUP_REMOVED lines=8> */
[----:B------:R-:W-:-:S03]  /*21550*/  IMAD.WIDE.U32 R2, R18, UR4, R2 ;  /* 0x0000000412027c25 */ /* 0x000fc6000f8e0002 */
[----:B------:R-:W-:Y:S01]  /*21560*/  IADD3 R21, P0, R2, UR6, RZ ;  /* 0x0000000602157c10 */ /* 0x000fe2000ff1e0ff */
[----:B--2---:R-:W-:Y:S01]  /*21570*/  IMAD R26, R11, UR4, RZ ;  /* 0x000000040b1a7c24 */ /* 0x004fe2000f8e02ff */
[----:B------:R-:W-:Y:S01]  /*21580*/  UMOV UR4, 0xffffffff ;  /* 0xffffffff00047882 */ /* 0x000fe20000000000 */
[----:B------:R-:W2:Y:S02]  /*21590*/  S2R R11, SR_TID.X ;  /* 0x00000000000b7919 */ /* 0x000ea40000002100 */
[----:B------:R-:W-:Y:S02]  /*215a0*/  IMAD R26, R18, UR5, R26 ;  /* 0x00000005121a7c24 */ /* 0x000fe4000f8e021a */
[----:B---3--:R-:W-:-:S03]  /*215b0*/  IMAD R5, R24, 0x3000, R15 ;  /* 0x0000300018057824 */ /* 0x008fc600078e020f */
[----:B------:R-:W-:Y:S01]  /*215c0*/  IADD3.X R26, R26, UR7, R3, P0, !PT ;  /* 0x000000071a1a7c10 */ /* 0x000fe200087fe403 */
[C---:B--2---:R-:W-:Y:S02]  /*215d0*/  IMAD.SHL.U32 R13, R11.reuse, 0x10, RZ ;  /* 0x000000100b0d7824 */ /* 0x044fe400078e00ff */
[----:B------:R-:W-:-:S03]  /*215e0*/  IMAD.SHL.U32 R11, R11, 0x10, RZ ;  /* 0x000000100b0b7824 */ /* 0x000fc600078e00ff */
[----:B------:R-:W-:Y:S02]  /*215f0*/  LOP3.LUT R13, R13, 0x10, RZ, 0xc0, !PT ;  /* 0x000000100d0d7812 */ /* 0x000fe400078ec0ff */
[----:B------:R-:W-:Y:S02]  /*21600*/  LOP3.LUT R11, R11, 0x10, RZ, 0xc0, !PT ;  /* 0x000000100b0b7812 */ /* 0x000fe400078ec0ff */
[C---:B------:R-:W-:Y:S02]  /*21610*/  LOP3.LUT R14, R13.reuse, 0x40, RZ, 0xfc, !PT ;  /* 0x000000400d0e7812 */ /* 0x040fe400078efcff */
[----:B------:R-:W-:Y:S02]  /*21620*/  LOP3.LUT R13, R13, 0x20, RZ, 0xfc, !PT ;  /* 0x000000200d0d7812 */ /* 0x000fe400078efcff */
[-C--:B-1----:R-:W-:Y:S02]  /*21630*/  ISETP.GE.AND P2, PT, R14, R12.reuse, PT ;  /* 0x0000000c0e00720c */ /* 0x082fe40003f46270 */
[----:B------:R-:W-:-:S02]  /*21640*/  ISETP.GE.AND P3, PT, R13, R12, PT ;  /* 0x0000000c0d00720c */ /* 0x000fc40003f66270 */
[----:B------:R-:W-:Y:S01]  /*21650*/  ISETP.GE.AND P4, PT, R11, R12, PT ;  /* 0x0000000c0b00720c */ /* 0x000fe20003f86270 */
[----:B------:R-:W-:-:S12]  /*21660*/  BRA.DIV UR4, `(.L_x_1582) ;  /* 0x0000003e04407947 */ /* 0x000fd8000b800000 */
        /* <DEDUP_REMOVED lines=13> */
.L_x_1708:
        /* <DEDUP_REMOVED lines=13> */
.L_x_1583:
        /* <DEDUP_REMOVED lines=11> */
.L_x_1584:
[----:B------:R2:W-:Y:S01]  /*218c0*/  SYNCS.ARRIVE.TRANS64.A1T0 RZ, [R0+URZ+0x19c70], RZ ;  /* 0x019c70ff00ff79a7 */ /* 0x0005e2000810003f */
[----:B------:R-:W-:Y:S05]  /*218d0*/  @!P3 BRA `(.L_x_1585) ;  /* 0x000000000004b947 */ /* 0x000fea0003800000 */
[----:B------:R-:W-:Y:S01]  /*218e0*/  BPT.TRAP 0x1 ;  /* 0x000000040000795c */ /* 0x000fe20000300000 */
.L_x_1585:
[----:B------:R-:W3:Y:S01]  /*218f0*/  SYNCS.PHASECHK.TRANS64.TRYWAIT P0, [R0+URZ+0x19c40], R10 ;  /* 0x019c400a000075a7 */ /* 0x000ee2000800017f */
[----:B------:R-:W-:Y:S04]  /*21900*/  BSSY B0, `(.L_x_1586) ;  /* 0x0000002000007945 */ /* 0x000fe80003800000 */
[----:B---3--:R-:W-:Y:S05]  /*21910*/  @!P0 BRA `(.L_x_1587) ;  /* 0x0000003c00408947 */ /* 0x008fea0003800000 */
.L_x_1709:
[----:B------:R-:W-:Y:S05]  /*21920*/  BSYNC B0 ;  /* 0x0000000000007941 */ /* 0x000fea0003800000 */
.L_x_1586:
[----:B------:R-:W4:Y:S01]  /*21930*/  LDL R11, [R1] ;  /* 0x00000000010b7983 */ /* 0x000f220000100800 */
[----:B------:R-:W-:Y:S01]  /*21940*/  ULDC.64 UR4, c[0x0][0x300] ;  /* 0x0000c00000047ab9 */ /* 0x000fe20000000a00 */
[----:B------:R-:W-:Y:S01]  /*21950*/  ULDC.64 UR6, c[0x0][0x2e8] ;  /* 0x0000ba0000067ab9 */ /* 0x000fe20000000a00 */
[----:B------:R-:W-:Y:S01]  /*21960*/  IMAD R9, R9, UR4, RZ ;  /* 0x0000000409097c24 */ /* 0x000fe2000f8e02ff */
[----:B------:R-:W5:Y:S01]  /*21970*/  S2R R13, SR_TID.X ;  /* 0x00000000000d7919 */ /* 0x000f620000002100 */
[----:B------:R-:W-:-:S04]  /*21980*/  IMAD.WIDE.U32 R2, R7, UR4, RZ ;  /* 0x0000000407027c25 */ /* 0x000fc8000f8e00ff */
        /* <DEDUP_REMOVED lines=8> */
[----:B------:R-:W-:-:S03]  /*21a10*/  IMAD.WIDE.U32 R2, R18, UR4, R2 ;  /* 0x0000000412027c25 */ /* 0x000fc6000f8e0002 */
[----:B------:R-:W-:Y:S01]  /*21a20*/  IADD3 R7, P0, R2, UR6, RZ ;  /* 0x0000000602077c10 */ /* 0x000fe2000ff1e0ff */
[C---:B-----5:R-:W-:Y:S02]  /*21a30*/  IMAD.SHL.U32 R12, R13.reuse, 0x10, RZ ;  /* 0x000000100d0c7824 */ /* 0x060fe400078e00ff */
[----:B-1----:R-:W-:-:S03]  /*21a40*/  IMAD.SHL.U32 R21, R13, 0x10, RZ ;  /* 0x000000100d157824 */ /* 0x002fc600078e00ff */
[----:B------:R-:W-:Y:S02]  /*21a50*/  LOP3.LUT R12, R12, 0x10, RZ, 0xc0, !PT ;  /* 0x000000100c0c7812 */ /* 0x000fe400078ec0ff */
[----:B------:R-:W-:Y:S02]  /*21a60*/  LOP3.LUT R21, R21, 0x10, RZ, 0xc0, !PT ;  /* 0x0000001015157812 */ /* 0x000fe400078ec0ff */
[C---:B------:R-:W-:Y:S02]  /*21a70*/  LOP3.LUT R13, R12.reuse, 0x40, RZ, 0xfc, !PT ;  /* 0x000000400c0d7812 */ /* 0x040fe400078efcff */
[----:B------:R-:W-:Y:S01]  /*21a80*/  LOP3.LUT R12, R12, 0x20, RZ, 0xfc, !PT ;  /* 0x000000200c0c7812 */ /* 0x000fe200078efcff */
[----:B----4-:R-:W-:Y:S01]  /*21a90*/  IMAD R8, R11, UR4, RZ ;  /* 0x000000040b087c24 */ /* 0x010fe2000f8e02ff */
[----:B------:R-:W-:Y:S01]  /*21aa0*/  UMOV UR4, 0xffffffff ;  /* 0xffffffff00047882 */ /* 0x000fe20000000000 */
[----:B------:R-:W1:Y:S02]  /*21ab0*/  LDC R11, c[0x0][0x2f4] ;  /* 0x0000bd00ff0b7b82 */ /* 0x000e640000000800 */
[----:B------:R-:W-:-:S05]  /*21ac0*/  IMAD R8, R18, UR5, R8 ;  /* 0x0000000512087c24 */ /* 0x000fca000f8e0208 */
[----:B------:R-:W-:Y:S02]  /*21ad0*/  IADD3.X R8, R8, UR7, R3, P0, !PT ;  /* 0x0000000708087c10 */ /* 0x000fe400087fe403 */
[-C--:B-1----:R-:W-:Y:S02]  /*21ae0*/  ISETP.GE.AND P2, PT, R13, R11.reuse, PT ;  /* 0x0000000b0d00720c */ /* 0x082fe40003f46270 */
        /* <DEDUP_REMOVED lines=12> */
.L_x_1715:
        /* <DEDUP_REMOVED lines=10> */
.L_x_1589:
        /* <DEDUP_REMOVED lines=11> */
.L_x_1590:
[----:B------:R2:W-:Y:S02]  /*21d00*/  SYNCS.ARRIVE.TRANS64.A1T0 RZ, [R0+URZ+0x19c30], RZ ;  /* 0x019c30ff00ff79a7 */ /* 0x0005e4000810003f */
[----:B--23--:R-:W-:-:S05]  /*21d10*/  IMAD.U32 R0, RZ, RZ, UR36 ;  /* 0x00000024ff007e24 */ /* 0x00cfca000f8e00ff */
[----:B------:R-:W-:-:S13]  /*21d20*/  ISETP.NE.AND P0, PT, R0, 0x3, PT ;  /* 0x000000030000780c */ /* 0x000fda0003f05270 */
[----:B------:R-:W-:Y:S05]  /*21d30*/  @!P0 BRA `(.L_x_1591) ;  /* 0x0000000000048947 */ /* 0x000fea0003800000 */
[----:B------:R-:W-:Y:S01]  /*21d40*/  BPT.TRAP 0x1 ;  /* 0x000000040000795c */ /* 0x000fe20000300000 */
.L_x_1591:
[----:B------:R-:W-:Y:S01]  /*21d50*/  LOP3.LUT R0, R6, 0x1, RZ, 0x3c, !PT ;  /* 0x0000000106007812 */ /* 0x000fe200078e3cff */
[----:B------:R-:W-:Y:S01]  /*21d60*/  IMAD R2, R4, 0x8, R23 ;  /* 0x0000000804027824 */ /* 0x000fe200078e0217 */
[----:B------:R-:W-:Y:S02]  /*21d70*/  BSSY B0, `(.L_x_1592) ;  /* 0x0000004000007945 */ /* 0x000fe40003800000 */
[----:B------:R-:W-:-:S04]  /*21d80*/  SHF.L.U32 R0, R0, 0x1f, RZ ;  /* 0x0000001f00007819 */ /* 0x000fc800000006ff */
[----:B------:R-:W0:Y:S02]  /*21d90*/  SYNCS.PHASECHK.TRANS64.TRYWAIT P2, [R2+URZ+0x19c70], R0 ;  /* 0x019c7000020075a7 */ /* 0x000e24000804017f */
[----:B0-----:R-:W-:Y:S05]  /*21da0*/  @!P2 BRA `(.L_x_1593) ;  /* 0x0000003800c8a947 */ /* 0x001fea0003800000 */
.L_x_1716:
[----:B------:R-:W-:Y:S05]  /*21db0*/  BSYNC B0 ;  /* 0x0000000000007941 */ /* 0x000fea0003800000 */
.L_x_1592:
[----:B------:R-:W-:-:S05]  /*21dc0*/  IMAD.U32 R3, RZ, RZ, UR39 ;  /* 0x00000027ff037e24 */ /* 0x000fca000f8e00ff */
[----:B------:R-:W-:-:S13]  /*21dd0*/  ISETP.NE.AND P2, PT, R3, 0x3, PT ;  /* 0x000000030300780c */ /* 0x000fda0003f45270 */
[----:B------:R-:W-:Y:S05]  /*21de0*/  @!P2 BRA `(.L_x_1594) ;  /* 0x000000000004a947 */ /* 0x000fea0003800000 */
[----:B------:R-:W-:Y:S01]  /*21df0*/  BPT.TRAP 0x1 ;  /* 0x000000040000795c */ /* 0x000fe20000300000 */
.L_x_1594:
[----:B0-----:R-:W-:Y:S01]  /*21e00*/  SHF.L.U32 R0, R6, 0x1f, RZ ;  /* 0x0000001f06007819 */ /* 0x001fe200000006ff */
[----:B------:R-:W-:-:S03]  /*21e10*/  IMAD R3, R4, 0x3000, RZ ;  /* 0x0000300004037824 */ /* 0x000fc600078e02ff */
[----:B------:R-:W0:Y:S02]  /*21e20*/  SYNCS.PHASECHK.TRANS64.TRYWAIT P2, [R2+URZ+0x19c60], R0 ;  /* 0x019c6000020075a7 */ /* 0x000e24000804017f */
[----:B0-----:R-:W-:Y:S05]  /*21e30*/  @!P2 BRA `(.L_x_1595) ;  /* 0x0000003800b8a947 */ /* 0x001fea0003800000 */
.L_x_1717:
        /* <DEDUP_REMOVED lines=55> */
.L_x_1596:
[----:B-1----:R1:W-:Y:S01]  /*221b0*/  SYNCS.ARRIVE.TRANS64.A1T0 RZ, [R2+URZ+0x19c50], RZ ;  /* 0x019c50ff02ff79a7 */ /* 0x0023e2000810003f */
[----:B------:R-:W-:Y:S06]  /*221c0*/  BAR.SYNC.DEFER_BLOCKING 0x2, 0x80 ;  /* 0x0082000000007b1d */ /* 0x000fec0000010000 */
[----:B------:R-:W-:Y:S05]  /*221d0*/  @!P0 BRA `(.L_x_1597) ;  /* 0x0000000000048947 */ /* 0x000fea0003800000 */
[----:B------:R-:W-:Y:S01]  /*221e0*/  BPT.TRAP 0x1 ;  /* 0x000000040000795c */ /* 0x000fe20000300000 */
.L_x_1597:
[----:B------:R-:W2:Y:S01]  /*221f0*/  LDL R0, [R1+0x14] ;  /* 0x0000140001007983 */ /* 0x000ea20000100800 */
[----:B-1----:R-:W-:Y:S02]  /*22200*/  VIADD R2, R2, 0x19c80 ;  /* 0x00019c8002027836 */ /* 0x002fe40000000000 */
[----:B------:R-:W-:Y:S02]  /*22210*/  IMAD.MOV.U32 R4, RZ, RZ, R24 ;  /* 0x000000ffff047224 */ /* 0x000fe400078e0018 */
[----:B------:R-:W-:Y:S01]  /*22220*/  IMAD.MOV.U32 R6, RZ, RZ, R27 ;  /* 0x000000ffff067224 */ /* 0x000fe200078e001b */
[----:B--2---:R-:W-:-:S04]  /*22230*/  PRMT R2, R0, 0x654, R2 ;  /* 0x0000065400027816 */ /* 0x004fc80000000002 */
[----:B------:R1:W-:Y:S01]  /*22240*/  SYNCS.ARRIVE.TRANS64.RED.A1T0 RZ, [R2+URZ], RZ ;  /* 0x000000ff02ff79a7 */ /* 0x0003e2000810043f */
[----:B------:R-:W-:Y:S05]  /*22250*/  @P1 BRA `(.L_x_1598) ;  /* 0xffffffec00b81947 */ /* 0x000fea000383ffff */
.L_x_1578:
[----:B--2---:R-:W1:Y:S01]  /*22260*/  S2R R0, SR_TID.X ;  /* 0x0000000000007919 */ /* 0x004e620000002100 */
[----:B------:R-:W-:Y:S01]  /*22270*/  BSSY B0, `(.L_x_1599) ;  /* 0x0000012000007945 */ /* 0x000fe20003800000 */
[----:B-1----:R-:W-:Y:S01]  /*22280*/  LOP3.LUT R2, R0, 0x7f, RZ, 0xc0, !PT ;  /* 0x0000007f00027812 */ /* 0x002fe200078ec0ff */
        /* <DEDUP_REMOVED lines=16> */
.L_x_1600:
[----:B------:R-:W-:Y:S05]  /*22390*/  BSYNC B0 ;  /* 0x0000000000007941 */ /* 0x000fea0003800000 */
.L_x_1599:
[----:B------:R-:W-:Y:S05]  /*223a0*/  @!P0 BRA `(.L_x_1601) ;  /* 0x0000000000048947 */ /* 0x000fea0003800000 */
[----:B------:R-:W-:Y:S01]  /*223b0*/  BPT.TRAP 0x1 ;  /* 0x000000040000795c */ /* 0x000fe20000300000 */
.L_x_1601:
[----:B------:R-:W-:Y:S01]  /*223c0*/  LOP3.LUT R0, R27, 0x1, RZ, 0x3c, !PT ;  /* 0x000000011b007812 */ /* 0x000fe200078e3cff */
[----:B0-----:R-:W-:Y:S01]  /*223d0*/  IMAD R3, R24, 0x8, R23 ;  /* 0x0000000818037824 */ /* 0x001fe200078e0217 */
[----:B------:R-:W-:Y:S02]  /*223e0*/  BSSY B0, `(.L_x_1602) ;  /* 0x0000004000007945 */ /* 0x000fe40003800000 */
[----:B------:R-:W-:-:S04]  /*223f0*/  SHF.L.U32 R0, R0, 0x1f, RZ ;  /* 0x0000001f00007819 */ /* 0x000fc800000006ff */
[----:B------:R-:W0:Y:S02]  /*22400*/  SYNCS.PHASECHK.TRANS64.TRYWAIT P1, [R3+URZ+0x19c70], R0 ;  /* 0x019c7000030075a7 */ /* 0x000e24000802017f */
[----:B0-----:R-:W-:Y:S05]  /*22410*/  @!P1 BRA `(.L_x_1603) ;  /* 0x0000003400549947 */ /* 0x001fea0003800000 */
.L_x_1718:
[----:B------:R-:W-:Y:S05]  /*22420*/  BSYNC B0 ;  /* 0x0000000000007941 */ /* 0x000fea0003800000 */
.L_x_1602:
[----:B------:R-:W-:-:S05]  /*22430*/  IMAD.U32 R2, RZ, RZ, UR39 ;  /* 0x00000027ff027e24 */ /* 0x000fca000f8e00ff */
[----:B------:R-:W-:-:S13]  /*22440*/  ISETP.NE.AND P1, PT, R2, 0x3, PT ;  /* 0x000000030200780c */ /* 0x000fda0003f25270 */
[----:B------:R-:W-:Y:S05]  /*22450*/  @!P1 BRA `(.L_x_1604) ;  /* 0x0000000000049947 */ /* 0x000fea0003800000 */
[----:B------:R-:W-:Y:S01]  /*22460*/  BPT.TRAP 0x1 ;  /* 0x000000040000795c */ /* 0x000fe20000300000 */
.L_x_1604:
[----:B0-----:R-:W-:-:S04]  /*22470*/  SHF.L.U32 R0, R27, 0x1f, RZ ;  /* 0x0000001f1b007819 */ /* 0x001fc800000006ff */
[----:B------:R-:W0:Y:S02]  /*22480*/  SYNCS.PHASECHK.TRANS64.TRYWAIT P1, [R3+URZ+0x19c60], R0 ;  /* 0x019c6000030075a7 */ /* 0x000e24000802017f */
[----:B0-----:R-:W-:Y:S05]  /*22490*/  @!P1 BRA `(.L_x_1605) ;  /* 0x0000003400489947 */ /* 0x001fea0003800000 */
.L_x_1719:
[----:B------:R-:W0:Y:S04]  /*224a0*/  LDL R4, [R1+0x24] ;  /* 0x0000240001047983 */ /* 0x000e280000100800 */
[----:B------:R-:W2:Y:S04]  /*224b0*/  LDL R10, [R1+0x1c] ;  /* 0x00001c00010a7983 */ /* 0x000ea80000100800 */
[----:B------:R-:W3:Y:S01]  /*224c0*/  LDL R12, [R1+0x20] ;  /* 0x00002000010c7983 */ /* 0x000ee20000100800 */
[----:B------:R-:W-:Y:S01]  /*224d0*/  IMAD R2, R24, 0x3000, RZ ;  /* 0x0000300018027824 */ /* 0x000fe200078e02ff */
[----:B------:R-:W-:Y:S05]  /*224e0*/  WARPSYNC.ALL ;  /* 0x0000000000007948 */ /* 0x000fea0003800000 */
[----:B0-----:R-:W-:-:S02]  /*224f0*/  LOP3.LUT R0, R2, R4, RZ, 0xfc, !PT ;  /* 0x0000000402007212 */ /* 0x001fc400078efcff */
[----:B--2---:R-:W-:-:S03]  /*22500*/  LOP3.LUT R2, R2, R10, RZ, 0xfc, !PT ;  /* 0x0000000a02027212 */ /* 0x004fc600078efcff */
[C---:B------:R-:W-:Y:S02]  /*22510*/  IMAD.IADD R0, R23.reuse, 0x1, R0 ;  /* 0x0000000117007824 */ /* 0x040fe400078e0200 */
        /* <DEDUP_REMOVED lines=48> */
.L_x_1606:
[----:B-1----:R1:W-:Y:S01]  /*22820*/  SYNCS.ARRIVE.TRANS64.A1T0 RZ, [R3+URZ+0x19c50], RZ ;  /* 0x019c50ff03ff79a7 */ /* 0x0023e2000810003f */
[----:B------:R-:W-:Y:S06]  /*22830*/  BAR.SYNC.DEFER_BLOCKING 0x2, 0x80 ;  /* 0x0082000000007b1d */ /* 0x000fec0000010000 */
[----:B------:R-:W-:Y:S05]  /*22840*/  @!P0 BRA `(.L_x_1607) ;  /* 0x0000000000048947 */ /* 0x000fea0003800000 */
[----:B------:R-:W-:Y:S01]  /*22850*/  BPT.TRAP 0x1 ;  /* 0x000000040000795c */ /* 0x000fe20000300000 */
.L_x_1607:
        /* <DEDUP_REMOVED lines=9> */
.L_x_1548:
[----:B------:R-:W-:-:S13]  /*228f0*/  LOP3.LUT P0, RZ, R22, 0x10, RZ, 0xc0, !PT ;  /* 0x0000001016ff7812 */ /* 0x000fda000780c0ff */
[----:B------:R-:W-:Y:S05]  /*22900*/  @!P0 BRA `(.L_x_1608) ;  /* 0x0000000000288947 */ /* 0x000fea0003800000 */
[----:B------:R-:W-:Y:S05]  /*22910*/  WARPSYNC.ALL ;  /* 0x0000000000007948 */ /* 0x000fea0003800000 */
[----:B------:R-:W2:Y:S08]  /*22920*/  S2UR UR4, SR_CgaCtaId ;  /* 0x00000000000479c3 */ /* 0x000eb00000008800 */
[----:B------:R-:W-:Y:S01]  /*22930*/  BAR.SYNC.DEFER_BLOCKING 0x5, 0x200 ;  /* 0x0148000000007b1d */ /* 0x000fe20000010000 */
[----:B0-----:R-:W-:Y:S01]  /*22940*/  MOV R23, 0x400 ;  /* 0x0000040000177802 */ /* 0x001fe20000000f00 */
[----:B--2---:R-:W-:-:S05]  /*22950*/  IMAD.U32 R0, RZ, RZ, UR4 ;  /* 0x00000004ff007e24 */ /* 0x004fca000f8e00ff */
[----:B------:R-:W-:Y:S01]  /*22960*/  LEA R23, R0, R23, 0x18 ;  /* 0x0000001700177211 */ /* 0x000fe200078ec0ff */
[----:B------:R2:W-:Y:S04]  /*22970*/  STL [R1+0x14], R0 ;  /* 0x0000140001007387 */ /* 0x0005e80000100800 */
[----:B------:R2:W3:Y:S01]  /*22980*/  LDS.128 R16, [R23+0x19cd0] ;  /* 0x019cd00017107984 */ /* 0x0004e20000000c00 */
[----:B------:R-:W-:Y:S06]  /*22990*/  BAR.ARV 0x4, 0x200 ;  /* 0x0108000000007b1d */ /* 0x000fec0000002000 */
[----:B------:R-:W-:Y:S05]  /*229a0*/  BRA `(.L_x_1609) ;  /* 0x0000000800d47947 */ /* 0x000fea0003800000 */
.L_x_1608:
        /* <DEDUP_REMOVED lines=35> */
[----:B------:R0:W1:Y:S02]  /*22be0*/  SHFL.IDX PT, R14, R3, 0x1f, 0x1f ;  /* 0x03e01f00030e7f89 */ /* 0x00006400000e0000 */
.L_x_1729:
[----:B------:R-:W-:Y:S02]  /*22bf0*/  ULDC UR4, c[0x0][0xc38] ;  /* 0x00030e0000047ab9 */ /* 0x000fe40000000800 */
[----:B------:R-:W-:-:S04]  /*22c00*/  IMAD.U32 R4, RZ, RZ, UR4 ;  /* 0x00000004ff047e24 */ /* 0x000fc8000f8e00ff */
[----:B-1----:R-:W-:-:S04]  /*22c10*/  IMAD R5, R14, R4, RZ ;  /* 0x000000040e057224 */ /* 0x002fc800078e02ff */
[----:B------:R-:W-:-:S05]  /*22c20*/  IMAD.IADD R16, R16, 0x1, R5 ;  /* 0x0000000110107824 */ /* 0x000fca00078e0205 */
[----:B------:R-:W-:-:S13]  /*22c30*/  ISETP.GT.AND P6, PT, R16, R0, PT ;  /* 0x000000001000720c */ /* 0x000fda0003fc4270 */
[----:B------:R-:W-:Y:S05]  /*22c40*/  @P6 BRA `(.L_x_1611) ;  /* 0x00000000009c6947 */ /* 0x000fea0003800000 */
.L_x_1616:
[----:B------:R-:W1:Y:S01]  /*22c50*/  LDC R2, c[0x0][0xc3c] ;  /* 0x00030f00ff027b82 */ /* 0x000e620000000800 */
[----:B------:R-:W-:-:S05]  /*22c60*/  VIADD R19, R19, 0x1f ;  /* 0x0000001f13137836 */ /* 0x000fca0000000000 */
[----:B-1----:R-:W-:-:S13]  /*22c70*/  ISETP.GE.AND P6, PT, R19, R2, PT ;  /* 0x000000021300720c */ /* 0x002fda0003fc6270 */
[----:B------:R-:W-:Y:S05]  /*22c80*/  @P6 BRA `(.L_x_1612) ;  /* 0x0000000400d06947 */ /* 0x000fea0003800000 */
[----:B0-----:R-:W0:Y:S01]  /*22c90*/  S2R R3, SR_TID.X ;  /* 0x0000000000037919 */ /* 0x001e220000002100 */
[----:B------:R-:W-:Y:S01]  /*22ca0*/  BSSY B0, `(.L_x_1613) ;  /* 0x0000009000007945 */ /* 0x000fe20003800000 */
[----:B0-----:R-:W-:-:S05]  /*22cb0*/  LOP3.LUT R3, R3, 0x1f, RZ, 0xc0, !PT ;  /* 0x0000001f03037812 */ /* 0x001fca00078ec0ff */
[----:B------:R-:W-:-:S05]  /*22cc0*/  IMAD.IADD R5, R19, 0x1, R3 ;  /* 0x0000000113057824 */ /* 0x000fca00078e0203 */
[----:B------:R-:W-:Y:S01]  /*22cd0*/  ISETP.GE.OR P6, PT, R5, R2, !P0 ;  /* 0x000000020500720c */ /* 0x000fe200047c6670 */
[----:B------:R-:W-:-:S12]  /*22ce0*/  IMAD.MOV.U32 R2, RZ, RZ, RZ ;  /* 0x000000ffff027224 */ /* 0x000fd800078e00ff */
[----:B------:R-:W-:Y:S05]  /*22cf0*/  @P6 BRA `(.L_x_1614) ;  /* 0x00000000000c6947 */ /* 0x000fea0003800000 */
[----:B------:R-:W0:Y:S02]  /*22d00*/  LDC.64 R2, c[0x0][0xc80] ;  /* 0x00032000ff027b82 */ /* 0x000e240000000a00 */
[----:B0-----:R-:W-:-:S06]  /*22d10*/  IMAD.WIDE R2, R5, 0x4, R2 ;  /* 0x0000000405027825 */ /* 0x001fcc00078e0202 */
[----:B------:R0:W5:Y:S02]  /*22d20*/  LDG.E R2, desc[UR42][R2.64] ;  /* 0x0000002a02027981 */ /* 0x000164000c1e1900 */
.L_x_1614:
[----:B------:R-:W-:Y:S05]  /*22d30*/  BSYNC B0 ;  /* 0x0000000000007941 */ /* 0x000fea0003800000 */
.L_x_1613:
        /* <DEDUP_REMOVED lines=18> */
.L_x_1737:
[----:B------:R-:W-:Y:S02]  /*22e60*/  ULDC UR4, c[0x0][0xc38] ;  /* 0x00030e0000047ab9 */ /* 0x000fe40000000800 */
[----:B------:R-:W-:-:S04]  /*22e70*/  IMAD.U32 R4, RZ, RZ, UR4 ;  /* 0x00000004ff047e24 */ /* 0x000fc8000f8e00ff */
[----:B-1----:R-:W-:-:S04]  /*22e80*/  IMAD R5, R14, R4, RZ ;  /* 0x000000040e057224 */ /* 0x002fc800078e02ff */
[----:B------:R-:W-:-:S05]  /*22e90*/  IMAD.IADD R16, R5, 0x1, R16 ;  /* 0x0000000105107824 */ /* 0x000fca00078e0210 */
[----:B------:R-:W-:-:S13]  /*22ea0*/  ISETP.GT.AND P6, PT, R16, R0, PT ;  /* 0x000000001000720c */ /* 0x000fda0003fc4270 */
[----:B------:R-:W-:Y:S05]  /*22eb0*/  @!P6 BRA `(.L_x_1616) ;  /* 0xfffffffc0064e947 */ /* 0x000fea000383ffff */
.L_x_1611:
        /* <DEDUP_REMOVED lines=8> */
.L_x_1741:
[----:B------:R-:W-:Y:S01]  /*22f40*/  ISETP.NE.AND P0, PT, R5, RZ, PT ;  /* 0x000000ff0500720c */ /* 0x000fe20003f05270 */
[----:B------:R-:W-:-:S12]  /*22f50*/  IMAD.MOV.U32 R5, RZ, RZ, RZ ;  /* 0x000000ffff057224 */ /* 0x000fd800078e00ff */
[----:B------:R-:W-:Y:S05]  /*22f60*/  @!P0 BRA `(.L_x_1618) ;  /* 0x0000000000108947 */ /* 0x000fea0003800000 */
[----:B------:R-:W-:Y:S01]  /*22f70*/  UMOV UR4, 0xffffffff ;  /* 0xffffffff00047882 */ /* 0x000fe20000000000 */
[----:B------:R-:W-:Y:S02]  /*22f80*/  VIADD R12, R6, 0xffffffff ;  /* 0xffffffff060c7836 */ /* 0x000fe40000000000 */
[----:B------:R-:W-:Y:S05]  /*22f90*/  BRA.DIV UR4, `(.L_x_1619) ;  /* 0x0000003204c87947 */ /* 0x000fea000b800000 */
[----:B------:R3:W4:Y:S02]  /*22fa0*/  SHFL.IDX PT, R5, R3, R12, 0x1f ;  /* 0x00001f0c03057589 */ /* 0x00072400000e0000 */
.L_x_1618:
[----:B01-3--:R-:W0:Y:S01]  /*22fb0*/  LDC.64 R2, c[0x0][0xc90] ;  /* 0x00032400ff027b82 */ /* 0x00be220000000a00 */
[----:B------:R-:W-:-:S04]  /*22fc0*/  IMAD.IADD R19, R6, 0x1, R19 ;  /* 0x0000000106137824 */ /* 0x000fc800078e0213 */
[----:B0-----:R-:W-:-:S05]  /*22fd0*/  IMAD.WIDE R2, R19, 0x4, R2 ;  /* 0x0000000413027825 */ /* 0x001fca00078e0202 */
[----:B------:R-:W2:Y:S01]  /*22fe0*/  LDG.E R7, desc[UR42][R2.64] ;  /* 0x0000002a02077981 */ /* 0x000ea2000c1e1900 */
[----:B----4-:R-:W-:-:S04]  /*22ff0*/  IMAD R16, R5, R4, R16 ;  /* 0x0000000405107224 */ /* 0x010fc800078e0210 */
[----:B------:R-:W-:Y:S02]  /*23000*/  IMAD.IADD R0, R0, 0x1, -R16 ;  /* 0x0000000100007824 */ /* 0x000fe400078e0a10 */
[----:B--2---:R-:W-:-:S05]  /*23010*/  IMAD R6, R17, R7, RZ ;  /* 0x0000000711067224 */ /* 0x004fca00078e02ff */
[----:B------:R-:W-:-:S04]  /*23020*/  IABS R8, R6 ;  /* 0x0000000600087213 */ /* 0x000fc80000000000 */
        /* <DEDUP_REMOVED lines=10> */
[----:B------:R-:W-:-:S04]  /*230d0*/  IMAD.HI.U32 R2, R2, R3, RZ ;  /* 0x0000000302027227 */ /* 0x000fc800078e00ff */
[----:B------:R-:W-:-:S04]  /*230e0*/  IMAD.MOV R5, RZ, RZ, -R5 ;  /* 0x000000ffff057224 */ /* 0x000fc800078e0a05 */
        /* <DEDUP_REMOVED lines=14> */
[----:B------:R-:W-:-:S03]  /*231d0*/  IMAD R0, R6, R2, R0 ;  /* 0x0000000206007224 */ /* 0x000fc600078e0200 */
[----:B------:R-:W-:Y:S01]  /*231e0*/  VIADDMNMX R4, R3, R4, R7, PT ;  /* 0x0000000403047246 */ /* 0x000fe20003800107 */
[----:B------:R-:W-:-:S03]  /*231f0*/  IMAD.IADD R5, R0, 0x1, R5 ;  /* 0x0000000100057824 */ /* 0x000fc600078e0205 */
        /* <DEDUP_REMOVED lines=23> */
[----:B------:R-:W-:Y:S01]  /*23370*/  @!P1 LOP3.LUT R2, RZ, R4, RZ, 0x33, !PT ;  /* 0x00000004ff029212 */ /* 0x000fe200078e33ff */
[----:B------:R-:W-:-:S04]  /*23380*/  IMAD.MOV R4, RZ, RZ, -R4 ;  /* 0x000000ffff047224 */ /* 0x000fc800078e0a04 */
[----:B------:R-:W-:Y:S01]  /*23390*/  IMAD R18, R2, R4, R5 ;  /* 0x0000000402127224 */ /* 0x000fe200078e0205 */
[----:B------:R-:W-:-:S05]  /*233a0*/  LOP3.LUT R2, RZ, R2, RZ, 0x33, !PT ;  /* 0x00000002ff027212 */ /* 0x000fca00078e33ff */
[----:B------:R-:W-:Y:S01]  /*233b0*/  IMAD.IADD R17, R17, 0x1, R2 ;  /* 0x0000000111117824 */ /* 0x000fe200078e0202 */
[----:B------:R-:W-:Y:S06]  /*233c0*/  BRA `(.L_x_1620) ;  /* 0x00000000001c7947 */ /* 0x000fec0003800000 */
.L_x_1612:
[----:B------:R-:W-:Y:S01]  /*233d0*/  UMOV UR4, URZ ;  /* 0x0000003f00047c82 */ /* 0x000fe20008000000 */
[----:B------:R-:W-:Y:S01]  /*233e0*/  UMOV UR5, URZ ;  /* 0x0000003f00057c82 */ /* 0x000fe20008000000 */
[----:B------:R-:W-:Y:S01]  /*233f0*/  ULDC UR6, c[0x0][0xc3c] ;  /* 0x00030f0000067ab9 */ /* 0x000fe20000000800 */
[----:B------:R-:W-:Y:S02]  /*23400*/  IMAD.MOV.U32 R16, RZ, RZ, R0 ;  /* 0x000000ffff107224 */ /* 0x000fe400078e0000 */
[----:B------:R-:W-:Y:S02]  /*23410*/  IMAD.U32 R17, RZ, RZ, UR4 ;  /* 0x00000004ff117e24 */ /* 0x000fe4000f8e00ff */
[----:B------:R-:W-:Y:S02]  /*23420*/  IMAD.U32 R18, RZ, RZ, UR5 ;  /* 0x00000005ff127e24 */ /* 0x000fe4000f8e00ff */
[----:B------:R-:W-:-:S07]  /*23430*/  IMAD.U32 R19, RZ, RZ, UR6 ;  /* 0x00000006ff137e24 */ /* 0x000fce000f8e00ff */
.L_x_1620:
[----:B------:R1:W2:Y:S01]  /*23440*/  LDL R2, [R1+0x14] ;  /* 0x0000140001027983 */ /* 0x0002a20000100800 */
[----:B------:R-:W3:Y:S01]  /*23450*/  S2R R0, SR_TID.X ;  /* 0x0000000000007919 */ /* 0x000ee20000002100 */
[----:B------:R-:W-:Y:S05]  /*23460*/  WARPSYNC.ALL ;  /* 0x0000000000007948 */ /* 0x000fea0003800000 */
[----:B---3--:R-:W-:Y:S01]  /*23470*/  LOP3.LUT R0, R0, 0x1f, RZ, 0xc0, !PT ;  /* 0x0000001f00007812 */ /* 0x008fe200078ec0ff */
[----:B------:R-:W-:Y:S03]  /*23480*/  BAR.SYNC.DEFER_BLOCKING 0x4, 0x200 ;  /* 0x0108000000007b1d */ /* 0x000fe60000010000 */
[----:B------:R-:W-:-:S13]  /*23490*/  ISETP.NE.AND P0, PT, R0, RZ, PT ;  /* 0x000000ff0000720c */ /* 0x000fda0003f05270 */
[----:B------:R-:W-:Y:S01]  /*234a0*/  @!P0 MOV R0, 0x400 ;  /* 0x0000040000008802 */ /* 0x000fe20000000f00 */
[----:B--2---:R-:W2:Y:S03]  /*234b0*/  @!P0 S2R R2, SR_CgaCtaId ;  /* 0x0000000000028919 */ /* 0x004ea60000008800 */
[----:B--2---:R-:W-:Y:S01]  /*234c0*/  @!P0 LEA R23, R2, R0, 0x18 ;  /* 0x0000000002178211 */ /* 0x004fe200078ec0ff */
[----:B------:R1:W-:Y:S04]  /*234d0*/  @!P0 STL [R1+0x14], R2 ;  /* 0x0000140201008387 */ /* 0x0003e80000100800 */
[----:B------:R1:W-:Y:S01]  /*234e0*/  @!P0 STS.128 [R23+0x19cd0], R16 ;  /* 0x019cd01017008388 */ /* 0x0003e20000000c00 */
[----:B------:R-:W-:Y:S06]  /*234f0*/  BAR.ARV 0x5, 0x200 ;  /* 0x0148000000007b1d */ /* 0x000fec0000002000 */
.L_x_1609:
[----:B------:R-:W-:Y:S02]  /*23500*/  ULDC UR4, c[0x0][0xc3c] ;  /* 0x00030f0000047ab9 */ /* 0x000fe40000000800 */
[----:B---3--:R-:W-:-:S13]  /*23510*/  ISETP.GE.AND P0, PT, R19, UR4, PT ;  /* 0x0000000413007c0c */ /* 0x008fda000bf06270 */
[----:B------:R-:W-:Y:S05]  /*23520*/  @!P0 BRA `(.L_x_1621) ;  /* 0xffffff98006c8947 */ /* 0x000fea000383ffff */
[----:B------:R-:W-:Y:S05]  /*23530*/  BSYNC B7 ;  /* 0x0000000000077941 */ /* 0x000fea0003800000 */
.L_x_1487:
[----:B--2---:R-:W2:Y:S01]  /*23540*/  LDL.LU R0, [R1+0x44] ;  /* 0x0000440001007983 */ /* 0x004ea20000300800 */
        /* <DEDUP_REMOVED lines=11> */
.L_x_1744:
[----:B------:R-:W-:Y:S05]  /*23600*/  BSYNC B0 ;  /* 0x0000000000007941 */ /* 0x000fea0003800000 */
.L_x_1622:
[----:B------:R-:W-:-:S03]  /*23610*/  UMOV UR4, 0xffffffff ;  /* 0xffffffff00047882 */ /* 0x000fc60000000000 */
[----:B------:R-:W-:Y:S05]  /*23620*/  BRA.DIV UR4, `(.L_x_1624) ;  /* 0x0000002e04607947 */ /* 0x000fea000b800000 */
[----:B0-----:R-:W0:Y:S02]  /*23630*/  S2R R0, SR_TID.X ;  /* 0x0000000000007919 */ /* 0x001e240000002100 */
[----:B0-----:R-:W-:-:S04]  /*23640*/  SHF.R.U32.HI R0, RZ, 0x5, R0 ;  /* 0x00000005ff007819 */ /* 0x001fc80000011600 */
[----:B------:R-:W-:-:S05]  /*23650*/  LOP3.LUT R0, R0, 0x3, RZ, 0xc0, !PT ;  /* 0x0000000300007812 */ /* 0x000fca00078ec0ff */
[----:B------:R0:W1:Y:S02]  /*23660*/  SHFL.IDX PT, R14, R0, RZ, 0x1f ;  /* 0x00001fff000e7589 */ /* 0x00006400000e0000 */
.L_x_1747:
[----:B-1----:R-:W-:-:S13]  /*23670*/  ISETP.NE.AND P0, PT, R14, RZ, PT ;  /* 0x000000ff0e00720c */ /* 0x002fda0003f05270 */
[----:B------:R-:W-:Y:S05]  /*23680*/  @P0 BRA `(.L_x_1279) ;  /* 0x0000000000a80947 */ /* 0x000fea0003800000 */
[----:B------:R-:W-:-:S03]  /*23690*/  UMOV UR4, 0xffffffff ;  /* 0xffffffff00047882 */ /* 0x000fc60000000000 */
[----:B------:R-:W-:Y:S05]  /*236a0*/  BRA.DIV UR4, `(.L_x_1625) ;  /* 0x0000002e04747947 */ /* 0x000fea000b800000 */
[----:B------:R-:W-:-:S13]  /*236b0*/  ELECT P6, URZ, PT ;  /* 0x00000000003f782f */ /* 0x000fda00038c0000 */
.L_x_1750:
[----:B------:R-:W-:Y:S05]  /*236c0*/  @!P6 BRA `(.L_x_1279) ;  /* 0x000000000098e947 */ /* 0x000fea0003800000 */
[----:B------:R-:W-:-:S06]  /*236d0*/  ULOP3.LUT UR4, UR37, 0x2, URZ, 0xfc, !UPT ;  /* 0x0000000225047892 */ /* 0x000fcc000f8efc3f */
[----:B0-----:R-:W-:-:S05]  /*236e0*/  IMAD.U32 R0, RZ, RZ, UR4 ;  /* 0x00000004ff007e24 */ /* 0x001fca000f8e00ff */
[----:B------:R-:W-:-:S13]  /*236f0*/  ISETP.NE.AND P0, PT, R0, 0x3, PT ;  /* 0x000000030000780c */ /* 0x000fda0003f05270 */
[----:B------:R-:W-:Y:S05]  /*23700*/  @!P0 BRA `(.L_x_1626) ;  /* 0x0000000000048947 */ /* 0x000fea0003800000 */
[----:B------:R-:W-:Y:S01]  /*23710*/  BPT.TRAP 0x1 ;  /* 0x000000040000795c */ /* 0x000fe20000300000 */
.L_x_1626:
[C---:B------:R-:W-:Y:S01]  /*23720*/  IMAD R3, R24.reuse, 0x8, R5 ;  /* 0x0000000818037824 */ /* 0x040fe200078e0205 */
[----:B------:R-:W-:Y:S01]  /*23730*/  SHF.L.U32 R2, R27, 0x1f, RZ ;  /* 0x0000001f1b027819 */ /* 0x000fe200000006ff */
[----:B------:R-:W-:-:S03]  /*23740*/  VIADD R24, R24, 0x1 ;  /* 0x0000000118187836 */ /* 0x000fc60000000000 */
[----:B------:R-:W0:Y:S02]  /*23750*/  SYNCS.PHASECHK.TRANS64.TRYWAIT P1, [R3+URZ+0x19c40], R2 ;  /* 0x019c4002030075a7 */ /* 0x000e24000802017f */
[----:B------:R-:W-:-:S04]  /*23760*/  ISETP.NE.AND P2, PT, R24, 0x2, PT ;  /* 0x000000021800780c */ /* 0x000fc80003f45270 */
[----:B------:R-:W-:Y:S01]  /*23770*/  SEL R0, RZ, 0x1, P2 ;  /* 0x00000001ff007807 */ /* 0x000fe20001000000 */
[----:B0-----:R-:W-:Y:S08]  /*23780*/  @!P1 BRA `(.L_x_1627) ;  /* 0x0000002c005c9947 */ /* 0x001ff00003800000 */
.L_x_1751:
[----:B------:R-:W-:Y:S02]  /*23790*/  SEL R24, R24, RZ, P2 ;  /* 0x000000ff18187207 */ /* 0x000fe40001000000 */
[----:B------:R-:W-:Y:S01]  /*237a0*/  LOP3.LUT R0, R27, R0, RZ, 0x3c, !PT ;  /* 0x000000001b007212 */ /* 0x000fe200078e3cff */
[----:B------:R-:W-:Y:S06]  /*237b0*/  @!P0 BRA `(.L_x_1628) ;  /* 0x0000000000048947 */ /* 0x000fec0003800000 */
[----:B------:R-:W-:Y:S01]  /*237c0*/  BPT.TRAP 0x1 ;  /* 0x000000040000795c */ /* 0x000fe20000300000 */
.L_x_1628:
[----:B------:R-:W-:Y:S01]  /*237d0*/  IMAD R5, R24, 0x8, R5 ;  /* 0x0000000818057824 */ /* 0x000fe200078e0205 */
[----:B------:R-:W-:-:S04]  /*237e0*/  SHF.L.U32 R0, R0, 0x1f, RZ ;  /* 0x0000001f00007819 */ /* 0x000fc800000006ff */
[----:B------:R-:W1:Y:S02]  /*237f0*/  SYNCS.PHASECHK.TRANS64.TRYWAIT P1, [R5+URZ+0x19c40], R0 ;  /* 0x019c4000050075a7 */ /* 0x000e64000802017f */
[----:B-1----:R-:W-:Y:S05]  /*23800*/  @!P1 BRA `(.L_x_1629) ;  /* 0x0000002c00509947 */ /* 0x002fea0003800000 */
.L_x_1752:
[----:B------:R-:W-:Y:S05]  /*23810*/  @!P0 BRA `(.L_x_1630) ;  /* 0x0000000000048947 */ /* 0x000fea0003800000 */
[----:B------:R-:W-:Y:S01]  /*23820*/  BPT.TRAP 0x1 ;  /* 0x000000040000795c */ /* 0x000fe20000300000 */
.L_x_1630:
[----:B------:R-:W2:Y:S02]  /*23830*/  SYNCS.PHASECHK.TRANS64.TRYWAIT P1, [R3+URZ+0x19c60], R2 ;  /* 0x019c6002030075a7 */ /* 0x000ea4000802017f */
[----:B--2---:R-:W-:Y:S05]  /*23840*/  @!P1 BRA `(.L_x_1631) ;  /* 0x0000002c00549947 */ /* 0x004fea0003800000 */
.L_x_1753:
[----:B------:R-:W-:Y:S05]  /*23850*/  @!P0 BRA `(.L_x_1632) ;  /* 0x0000000000048947 */ /* 0x000fea0003800000 */
[----:B------:R-:W-:Y:S01]  /*23860*/  BPT.TRAP 0x1 ;  /* 0x000000040000795c */ /* 0x000fe20000300000 */
.L_x_1632:
[----:B------:R-:W3:Y:S02]  /*23870*/  SYNCS.PHASECHK.TRANS64.TRYWAIT P1, [R5+URZ+0x19c60], R0 ;  /* 0x019c6000050075a7 */ /* 0x000ee4000802017f */
[----:B---3--:R-:W-:Y:S05]  /*23880*/  @!P1 BRA `(.L_x_1633) ;  /* 0x0000002c00589947 */ /* 0x008fea0003800000 */
.L_x_1754:
[----:B------:R-:W-:Y:S05]  /*23890*/  @!P0 BRA `(.L_x_1634) ;  /* 0x0000000000048947 */ /* 0x000fea0003800000 */
[----:B------:R-:W-:Y:S01]  /*238a0*/  BPT.TRAP 0x1 ;  /* 0x000000040000795c */ /* 0x000fe20000300000 */
.L_x_1634:
[----:B------:R-:W4:Y:S02]  /*238b0*/  SYNCS.PHASECHK.TRANS64.TRYWAIT P1, [R3+URZ+0x19c80], R2 ;  /* 0x019c8002030075a7 */ /* 0x000f24000802017f */
[----:B----4-:R-:W-:Y:S05]  /*238c0*/  @!P1 BRA `(.L_x_1635) ;  /* 0x0000002c005c9947 */ /* 0x010fea0003800000 */
.L_x_1755:
[----:B------:R-:W-:Y:S05]  /*238d0*/  @!P0 BRA `(.L_x_1636) ;  /* 0x0000000000048947 */ /* 0x000fea0003800000 */
[----:B------:R-:W-:Y:S01]  /*238e0*/  BPT.TRAP 0x1 ;  /* 0x000000040000795c */ /* 0x000fe20000300000 */
.L_x_1636:
[----:B------:R0:W0:Y:S02]  /*238f0*/  SYNCS.PHASECHK.TRANS64.TRYWAIT P0, [R5+URZ+0x19c80], R0 ;  /* 0x019c8000050075a7 */ /* 0x000024000800017f */
[----:B0-----:R-:W-:Y:S05]  /*23900*/  @!P0 NANOSLEEP.SYNCS 0x989680 ;  /* 0x009896800000895d */ /* 0x001fea0003900000 */
[----:B------:R-:W0:Y:S02]  /*23910*/  @!P0 SYNCS.PHASECHK.TRANS64 P0, [R5+URZ+0x19c80], R0 ;  /* 0x019c8000050085a7 */ /* 0x000e24000800007f */
[----:B0-----:R-:W-:Y:S05]  /*23920*/  @!P0 BRA `(.L_x_1636) ;  /* 0xfffffffc00f08947 */ /* 0x001fea000383ffff */
.L_x_1279:
[----:B------:R-:W-:Y:S05]  /*23930*/  BSYNC B8 ;  /* 0x0000000000087941 */ /* 0x000fea0003800000 */
.L_x_1276:
[----:B------:R-:W-:Y:S05]  /*23940*/  EXIT ;  /* 0x000000000000794d */ /* 0x000fea0003800000 */
.L_x_1303:
[----:B-1----:R1:W2:Y:S02]  /*23950*/  SYNCS.PHASECHK.TRANS64.TRYWAIT P6, [R68+URZ+0x19c90], R79 ;  /* 0x019c904f440075a7 */ /* 0x0022a400080c017f */
[----:B--2---:R-:W-:Y:S05]  /*23960*/  @!P6 NANOSLEEP.SYNCS 0x989680 ;  /* 0x009896800000e95d */ /* 0x004fea0003900000 */
[----:B------:R-:W2:Y:S02]  /*23970*/  @!P6 SYNCS.PHASECHK.TRANS64 P6, [R68+URZ+0x19c90], R79 ;  /* 0x019c904f4400e5a7 */ /* 0x000ea400080c007f */
[----:B--2---:R-:W-:Y:S05]  /*23980*/  @!P6 BRA `(.L_x_1303) ;  /* 0xfffffffc00f0e947 */ /* 0x004fea000383ffff */
[----:B------:R-:W-:Y:S05]  /*23990*/  BRA `(.L_x_1637) ;  /* 0xfffffdf000a47947 */ /* 0x000fea000383ffff */
.L_x_1304:
        /* <DEDUP_REMOVED lines=8> */
.L_x_1639:
[----:B------:R-:W-:Y:S05]  /*23a20*/  BSYNC B1 ;  /* 0x0000000000017941 */ /* 0x000fea0003800000 */
.L_x_1638:
        /* <DEDUP_REMOVED lines=8> */
.L_x_1640:
[----:B------:R-:W-:Y:S05]  /*23ab0*/  BRA `(.L_x_1641) ;  /* 0xfffffdf000707947 */ /* 0x000fea000383ffff */
.L_x_1320:
[----:B-1----:R1:W2:Y:S02]  /*23ac0*/  SYNCS.PHASECHK.TRANS64.TRYWAIT P6, [R68+URZ+0x19c90], R79 ;  /* 0x019c904f440075a7 */ /* 0x0022a400080c017f */
[----:B--2---:R-:W-:Y:S05]  /*23ad0*/  @!P6 NANOSLEEP.SYNCS 0x989680 ;  /* 0x009896800000e95d */ /* 0x004fea0003900000 */
[----:B------:R-:W2:Y:S02]  /*23ae0*/  @!P6 SYNCS.PHASECHK.TRANS64 P6, [R68+URZ+0x19c90], R79 ;  /* 0x019c904f4400e5a7 */ /* 0x000ea400080c007f */
[----:B--2---:R-:W-:Y:S05]  /*23af0*/  @!P6 BRA `(.L_x_1320) ;  /* 0xfffffffc00f0e947 */ /* 0x004fea000383ffff */
[----:B------:R-:W-:Y:S05]  /*23b00*/  BRA `(.L_x_1642) ;  /* 0xfffffe0800a07947 */ /* 0x000fea000383ffff */
.L_x_1321:
        /* <DEDUP_REMOVED lines=8> */
.L_x_1644:
[----:B------:R-:W-:Y:S05]  /*23b90*/  BSYNC B1 ;  /* 0x0000000000017941 */ /* 0x000fea0003800000 */
.L_x_1643:
        /* <DEDUP_REMOVED lines=8> */
.L_x_1645:
[----:B------:R-:W-:Y:S01]  /*23c20*/  IMAD.MOV.U32 R82, RZ, RZ, R14 ;  /* 0x000000ffff527224 */ /* 0x000fe200078e000e */
[----:B------:R-:W-:Y:S06]  /*23c30*/  BRA `(.L_x_1646) ;  /* 0xfffffe0800687947 */ /* 0x000fec000383ffff */
.L_x_1330:
[----:B0-----:R0:W1:Y:S02]  /*23c40*/  SYNCS.PHASECHK.TRANS64.TRYWAIT P5, [R68+URZ+0x19c90], R79 ;  /* 0x019c904f440075a7 */ /* 0x00106400080a017f */
[----:B-1----:R-:W-:Y:S05]  /*23c50*/  @!P5 NANOSLEEP.SYNCS 0x989680 ;  /* 0x009896800000d95d */ /* 0x002fea0003900000 */
[----:B------:R-:W1:Y:S02]  /*23c60*/  @!P5 SYNCS.PHASECHK.TRANS64 P5, [R68+URZ+0x19c90], R79 ;  /* 0x019c904f4400d5a7 */ /* 0x000e6400080a007f */
[----:B-1----:R-:W-:Y:S05]  /*23c70*/  @!P5 BRA `(.L_x_1330) ;  /* 0xfffffffc00f0d947 */ /* 0x002fea000383ffff */
[----:B------:R-:W-:Y:S05]  /*23c80*/  BRA `(.L_x_1647) ;  /* 0xfffffe2800347947 */ /* 0x000fea000383ffff */
.L_x_1331:
[----:B------:R-:W-:Y:S01]  /*23c90*/  BSSY B1, `(.L_x_1648) ;  /* 0x0000007000017945 */ /* 0x000fe20003800000 */
[----:B------:R-:W-:Y:S02]  /*23ca0*/  IMAD.MOV.U32 R12, RZ, RZ, RZ ;  /* 0x000000ffff0c7224 */ /* 0x000fe400078e00ff */
[----:B------:R-:W-:Y:S02]  /*23cb0*/  IMAD.MOV.U32 R11, RZ, RZ, 0x1e1f ;  /* 0x00001e1fff0b7424 */ /* 0x000fe400078e00ff */
[----:B------:R-:W-:-:S07]  /*23cc0*/  IMAD.MOV.U32 R15, RZ, RZ, -0x1 ;  /* 0xffffffffff0f7424 */ /* 0x000fce00078e00ff */
[----:B0-----:R-:W-:Y:S05]  /*23cd0*/  WARPSYNC.COLLECTIVE R15, `(.L_x_1649) ;  /* 0x000000000f087348 */ /* 0x001fea0003c00000 */
[----:B------:R1:W2:Y:S02]  /*23ce0*/  SHFL.IDX P6, R14, R13, R12, R11 ;  /* 0x0000000c0d0e7389 */ /* 0x0002a400000c000b */
[----:B012---:R-:W-:Y:S01]  /*23cf0*/  ENDCOLLECTIVE ;  /* 0x000000000000791b */ /* 0x007fe20003800000 */
.L_x_1649:
[----:B------:R-:W-:Y:S05]  /*23d00*/  BSYNC B1 ;  /* 0x0000000000017941 */ /* 0x000fea0003800000 */
.L_x_1648:
        /* <DEDUP_REMOVED lines=8> */
.L_x_1650:
[----:B------:R-:W-:Y:S05]  /*23d90*/  BRA `(.L_x_1651) ;  /* 0xfffffe2800687947 */ /* 0x000fea000383ffff */
.L_x_1335:
[----:B0-----:R0:W2:Y:S02]  /*23da0*/  SYNCS.PHASECHK.TRANS64.TRYWAIT P0, [R68+URZ+0x19cb0], R79 ;  /* 0x019cb04f440075a7 */ /* 0x0010a4000800017f */
[----:B--2---:R-:W-:Y:S05]  /*23db0*/  @!P0 NANOSLEEP.SYNCS 0x989680 ;  /* 0x009896800000895d */ /* 0x004fea0003900000 */
[----:B------:R-:W2:Y:S02]  /*23dc0*/  @!P0 SYNCS.PHASECHK.TRANS64 P0, [R68+URZ+0x19cb0], R79 ;  /* 0x019cb04f440085a7 */ /* 0x000ea4000800007f */
[----:B--2---:R-:W-:Y:S05]  /*23dd0*/  @!P0 BRA `(.L_x_1335) ;  /* 0xfffffffc00f08947 */ /* 0x004fea000383ffff */
[----:B------:R-:W-:Y:S05]  /*23de0*/  BRA `(.L_x_1652) ;  /* 0xfffffe2800fc7947 */ /* 0x000fea000383ffff */
.L_x_1361:
[----:B------:R-:W-:Y:S01]  /*23df0*/  BSSY B1, `(.L_x_1653) ;  /* 0x0000007000017945 */ /* 0x000fe20003800000 */
[----:B------:R-:W-:Y:S02]  /*23e00*/  IMAD.MOV.U32 R12, RZ, RZ, RZ ;  /* 0x000000ffff0c7224 */ /* 0x000fe400078e00ff */
[----:B------:R-:W-:Y:S02]  /*23e10*/  IMAD.MOV.U32 R11, RZ, RZ, 0x1e1f ;  /* 0x00001e1fff0b7424 */ /* 0x000fe400078e00ff */
[----:B------:R-:W-:-:S07]  /*23e20*/  IMAD.MOV.U32 R15, RZ, RZ, -0x1 ;  /* 0xffffffffff0f7424 */ /* 0x000fce00078e00ff */
[----:B------:R-:W-:Y:S05]  /*23e30*/  WARPSYNC.COLLECTIVE R15, `(.L_x_1654) ;  /* 0x000000000f087348 */ /* 0x000fea0003c00000 */
[----:B------:R0:W1:Y:S02]  /*23e40*/  SHFL.IDX P6, R14, R13, R12, R11 ;  /* 0x0000000c0d0e7389 */ /* 0x00006400000c000b */
[----:B01----:R-:W-:Y:S01]  /*23e50*/  ENDCOLLECTIVE ;  /* 0x000000000000791b */ /* 0x003fe20003800000 */
.L_x_1654:
[----:B------:R-:W-:Y:S05]  /*23e60*/  BSYNC B1 ;  /* 0x0000000000017941 */ /* 0x000fea0003800000 */
.L_x_1653:
        /* <DEDUP_REMOVED lines=8> */
.L_x_1655:
[----:B------:R-:W-:Y:S02]  /*23ef0*/  IMAD.MOV.U32 R13, RZ, RZ, R4 ;  /* 0x000000ffff0d7224 */ /* 0x000fe400078e0004 */
[----:B------:R-:W-:-:S07]  /*23f00*/  IMAD.MOV.U32 R3, RZ, RZ, R14 ;  /* 0x000000ffff037224 */ /* 0x000fce00078e000e */
[----:B------:R-:W-:Y:S05]  /*23f10*/  WARPSYNC.COLLECTIVE R15, `(.L_x_1656) ;  /* 0x000000000f087348 */ /* 0x000fea0003c00000 */
[----:B------:R0:W1:Y:S02]  /*23f20*/  SHFL.IDX P6, R14, R13, R12, R11 ;  /* 0x0000000c0d0e7389 */ /* 0x00006400000c000b */
[----:B01----:R-:W-:Y:S01]  /*23f30*/  ENDCOLLECTIVE ;  /* 0x000000000000791b */ /* 0x003fe20003800000 */
.L_x_1656:
[----:B------:R-:W-:Y:S02]  /*23f40*/  IMAD.MOV.U32 R13, RZ, RZ, R5 ;  /* 0x000000ffff0d7224 */ /* 0x000fe400078e0005 */
[----:B------:R-:W-:-:S07]  /*23f50*/  IMAD.MOV.U32 R4, RZ, RZ, R14 ;  /* 0x000000ffff047224 */ /* 0x000fce00078e000e */
[----:B------:R-:W-:Y:S05]  /*23f60*/  WARPSYNC.COLLECTIVE R15, `(.L_x_1657) ;  /* 0x000000000f087348 */ /* 0x000fea0003c00000 */
[----:B------:R0:W1:Y:S02]  /*23f70*/  SHFL.IDX P6, R14, R13, R12, R11 ;  /* 0x0000000c0d0e7389 */ /* 0x00006400000c000b */
[----:B01----:R-:W-:Y:S01]  /*23f80*/  ENDCOLLECTIVE ;  /* 0x000000000000791b */ /* 0x003fe20003800000 */
.L_x_1657:
[----:B------:R-:W-:Y:S05]  /*23f90*/  BRA `(.L_x_1658) ;  /* 0xfffffe3c00dc7947 */ /* 0x000fea000383ffff */
.L_x_1365:
[----:B-1----:R1:W0:Y:S02]  /*23fa0*/  SYNCS.PHASECHK.TRANS64.TRYWAIT P0, [R18+URZ+0x19c00], R5 ;  /* 0x019c0005120075a7 */ /* 0x002224000800017f */
[----:B0-----:R-:W-:Y:S05]  /*23fb0*/  @!P0 NANOSLEEP.SYNCS 0x989680 ;  /* 0x009896800000895d */ /* 0x001fea0003900000 */
[----:B------:R-:W0:Y:S02]  /*23fc0*/  @!P0 SYNCS.PHASECHK.TRANS64 P0, [R18+URZ+0x19c00], R5 ;  /* 0x019c0005120085a7 */ /* 0x000e24000800007f */
[----:B0-----:R-:W-:Y:S05]  /*23fd0*/  @!P0 BRA `(.L_x_1365) ;  /* 0xfffffffc00f08947 */ /* 0x001fea000383ffff */
[----:B------:R-:W-:Y:S05]  /*23fe0*/  BRA `(.L_x_1659) ;  /* 0xfffffe4000a87947 */ /* 0x000fea000383ffff */
.L_x_1371:
[----:B------:R-:W-:Y:S01]  /*23ff0*/  BSSY B1, `(.L_x_1660) ;  /* 0x0000007000017945 */ /* 0x000fe20003800000 */
[----:B------:R-:W-:Y:S02]  /*24000*/  IMAD.MOV.U32 R12, RZ, RZ, RZ ;  /* 0x000000ffff0c7224 */ /* 0x000fe400078e00ff */
[----:B------:R-:W-:Y:S02]  /*24010*/  IMAD.MOV.U32 R11, RZ, RZ, 0x1e1f ;  /* 0x00001e1fff0b7424 */ /* 0x000fe400078e00ff */
[----:B------:R-:W-:-:S07]  /*24020*/  IMAD.MOV.U32 R15, RZ, RZ, -0x1 ;  /* 0xffffffffff0f7424 */ /* 0x000fce00078e00ff */
[----:B------:R-:W-:Y:S05]  /*24030*/  WARPSYNC.COLLECTIVE R15, `(.L_x_1661) ;  /* 0x000000000f087348 */ /* 0x000fea0003c00000 */
[----:B------:R0:W1:Y:S02]  /*24040*/  SHFL.IDX P6, R14, R13, R12, R11 ;  /* 0x0000000c0d0e7389 */ /* 0x00006400000c000b */
[----:B01----:R-:W-:Y:S01]  /*24050*/  ENDCOLLECTIVE ;  /* 0x000000000000791b */ /* 0x003fe20003800000 */
.L_x_1661:
[----:B------:R-:W-:Y:S05]  /*24060*/  BSYNC B1 ;  /* 0x0000000000017941 */ /* 0x000fea0003800000 */
.L_x_1660:
        /* <DEDUP_REMOVED lines=8> */
.L_x_1662:
[----:B------:R-:W-:Y:S02]  /*240f0*/  IMAD.MOV.U32 R13, RZ, RZ, R20 ;  /* 0x000000ffff0d7224 */ /* 0x000fe400078e0014 */
[----:B------:R-:W-:-:S07]  /*24100*/  IMAD.MOV.U32 R3, RZ, RZ, R14 ;  /* 0x000000ffff037224 */ /* 0x000fce00078e000e */
[----:B------:R-:W-:Y:S05]  /*24110*/  WARPSYNC.COLLECTIVE R15, `(.L_x_1663) ;  /* 0x000000000f087348 */ /* 0x000fea0003c00000 */
[----:B------:R0:W1:Y:S02]  /*24120*/  SHFL.IDX P6, R14, R13, R12, R11 ;  /* 0x0000000c0d0e7389 */ /* 0x00006400000c000b */
[----:B01----:R-:W-:Y:S01]  /*24130*/  ENDCOLLECTIVE ;  /* 0x000000000000791b */ /* 0x003fe20003800000 */
.L_x_1663:
[----:B------:R-:W-:Y:S02]  /*24140*/  IMAD.MOV.U32 R13, RZ, RZ, R21 ;  /* 0x000000ffff0d7224 */ /* 0x000fe400078e0015 */
[----:B------:R-:W-:-:S07]  /*24150*/  IMAD.MOV.U32 R20, RZ, RZ, R14 ;  /* 0x000000ffff147224 */ /* 0x000fce00078e000e */
[----:B------:R-:W-:Y:S05]  /*24160*/  WARPSYNC.COLLECTIVE R15, `(.L_x_1664) ;  /* 0x000000000f087348 */ /* 0x000fea0003c00000 */
[----:B------:R0:W1:Y:S02]  /*24170*/  SHFL.IDX P6, R14, R13, R12, R11 ;  /* 0x0000000c0d0e7389 */ /* 0x00006400000c000b */
[----:B01----:R-:W-:Y:S01]  /*24180*/  ENDCOLLECTIVE ;  /* 0x000000000000791b */ /* 0x003fe20003800000 */
.L_x_1664:
[----:B------:R-:W-:Y:S01]  /*24190*/  IMAD.MOV.U32 R21, RZ, RZ, R14 ;  /* 0x000000ffff157224 */ /* 0x000fe200078e000e */
[----:B------:R-:W-:Y:S06]  /*241a0*/  BRA `(.L_x_1665) ;  /* 0xfffffe5800947947 */ /* 0x000fec000383ffff */
.L_x_1375:
[----:B-1----:R1:W2:Y:S02]  /*241b0*/  SYNCS.PHASECHK.TRANS64.TRYWAIT P0, [R18+URZ+0x19c00], R39 ;  /* 0x019c0027120075a7 */ /* 0x0022a4000800017f */
[----:B--2---:R-:W-:Y:S05]  /*241c0*/  @!P0 NANOSLEEP.SYNCS 0x989680 ;  /* 0x009896800000895d */ /* 0x004fea0003900000 */
[----:B------:R-:W2:Y:S02]  /*241d0*/  @!P0 SYNCS.PHASECHK.TRANS64 P0, [R18+URZ+0x19c00], R39 ;  /* 0x019c0027120085a7 */ /* 0x000ea4000800007f */
[----:B--2---:R-:W-:Y:S05]  /*241e0*/  @!P0 BRA `(.L_x_1375) ;  /* 0xfffffffc00f08947 */ /* 0x004fea000383ffff */
[----:B------:R-:W-:Y:S05]  /*241f0*/  BRA `(.L_x_1666) ;  /* 0xfffffe5c00607947 */ /* 0x000fea000383ffff */
.L_x_1381:
[----:B-1----:R1:W2:Y:S02]  /*24200*/  SYNCS.PHASECHK.TRANS64.TRYWAIT P1, [R3+URZ+0x19c30], R4 ;  /* 0x019c3004030075a7 */ /* 0x0022a4000802017f */
[----:B--2---:R-:W-:Y:S05]  /*24210*/  @!P1 NANOSLEEP.SYNCS 0x989680 ;  /* 0x009896800000995d */ /* 0x004fea0003900000 */
[----:B------:R-:W2:Y:S02]  /*24220*/  @!P1 SYNCS.PHASECHK.TRANS64 P1, [R3+URZ+0x19c30], R4 ;  /* 0x019c3004030095a7 */ /* 0x000ea4000802007f */
[----:B--2---:R-:W-:Y:S05]  /*24230*/  @!P1 BRA `(.L_x_1381) ;  /* 0xfffffffc00f09947 */ /* 0x004fea000383ffff */
[----:B------:R-:W-:Y:S05]  /*24240*/  BRA `(.L_x_1380) ;  /* 0xfffffe7c00c87947 */ /* 0x000fea000383ffff */
.L_x_1402:
[----:B-1----:R1:W2:Y:S02]  /*24250*/  SYNCS.PHASECHK.TRANS64.TRYWAIT P1, [R21+URZ+0x19c30], R12 ;  /* 0x019c300c150075a7 */ /* 0x0022a4000802017f */
[----:B--2---:R-:W-:Y:S05]  /*24260*/  @!P1 NANOSLEEP.SYNCS 0x989680 ;  /* 0x009896800000995d */ /* 0x004fea0003900000 */
[----:B------:R-:W2:Y:S02]  /*24270*/  @!P1 SYNCS.PHASECHK.TRANS64 P1, [R21+URZ+0x19c30], R12 ;  /* 0x019c300c150095a7 */ /* 0x000ea4000802007f */
[----:B--2---:R-:W-:Y:S05]  /*24280*/  @!P1 BRA `(.L_x_1402) ;  /* 0xfffffffc00f09947 */ /* 0x004fea000383ffff */
[----:B------:R-:W-:Y:S05]  /*24290*/  BRA `(.L_x_1401) ;  /* 0xfffffeb800607947 */ /* 0x000fea000383ffff */
.L_x_1407:
[----:B-1----:R1:W2:Y:S02]  /*242a0*/  SYNCS.PHASECHK.TRANS64.TRYWAIT P1, [R152+URZ+0x19c50], R12 ;  /* 0x019c500c980075a7 */ /* 0x0022a4000802017f */
[----:B--2---:R-:W-:Y:S05]  /*242b0*/  @!P1 NANOSLEEP.SYNCS 0x989680 ;  /* 0x009896800000995d */ /* 0x004fea0003900000 */
[----:B------:R-:W2:Y:S02]  /*242c0*/  @!P1 SYNCS.PHASECHK.TRANS64 P1, [R152+URZ+0x19c50], R12 ;  /* 0x019c500c980095a7 */ /* 0x000ea4000802007f */
[----:B--2---:R-:W-:Y:S05]  /*242d0*/  @!P1 BRA `(.L_x_1407) ;  /* 0xfffffffc00f09947 */ /* 0x004fea000383ffff */
[----:B------:R-:W-:Y:S05]  /*242e0*/  BRA `(.L_x_1406) ;  /* 0xfffffeb800e47947 */ /* 0x000fea000383ffff */
.L_x_1429:
[----:B-1----:R1:W2:Y:S02]  /*242f0*/  SYNCS.PHASECHK.TRANS64.TRYWAIT P1, [R10+URZ+0x19c30], R15 ;  /* 0x019c300f0a0075a7 */ /* 0x0022a4000802017f */
[----:B--2---:R-:W-:Y:S05]  /*24300*/  @!P1 NANOSLEEP.SYNCS 0x989680 ;  /* 0x009896800000995d */ /* 0x004fea0003900000 */
[----:B------:R-:W2:Y:S02]  /*24310*/  @!P1 SYNCS.PHASECHK.TRANS64 P1, [R10+URZ+0x19c30], R15 ;  /* 0x019c300f0a0095a7 */ /* 0x000ea4000802007f */
[----:B--2---:R-:W-:Y:S05]  /*24320*/  @!P1 BRA `(.L_x_1429) ;  /* 0xfffffffc00f09947 */ /* 0x004fea000383ffff */
[----:B------:R-:W-:Y:S05]  /*24330*/  BRA `(.L_x_1428) ;  /* 0xfffffef400007947 */ /* 0x000fea000383ffff */
.L_x_1434:
[----:B-1----:R1:W2:Y:S02]  /*24340*/  SYNCS.PHASECHK.TRANS64.TRYWAIT P1, [R15+URZ+0x19c50], R10 ;  /* 0x019c500a0f0075a7 */ /* 0x0022a4000802017f */
[----:B--2---:R-:W-:Y:S05]  /*24350*/  @!P1 NANOSLEEP.SYNCS 0x989680 ;  /* 0x009896800000995d */ /* 0x004fea0003900000 */
[----:B------:R-:W2:Y:S02]  /*24360*/  @!P1 SYNCS.PHASECHK.TRANS64 P1, [R15+URZ+0x19c50], R10 ;  /* 0x019c500a0f0095a7 */ /* 0x000ea4000802007f */
[----:B--2---:R-:W-:Y:S05]  /*24370*/  @!P1 BRA `(.L_x_1434) ;  /* 0xfffffffc00f09947 */ /* 0x004fea000383ffff */
[----:B------:R-:W-:Y:S05]  /*24380*/  BRA `(.L_x_1433) ;  /* 0xfffffef400847947 */ /* 0x000fea000383ffff */
.L_x_1444:
[----:B-1----:R1:W2:Y:S02]  /*24390*/  SYNCS.PHASECHK.TRANS64.TRYWAIT P1, [R10+URZ+0x19c30], R15 ;  /* 0x019c300f0a0075a7 */ /* 0x0022a4000802017f */
[----:B--2---:R-:W-:Y:S05]  /*243a0*/  @!P1 NANOSLEEP.SYNCS 0x989680 ;  /* 0x009896800000995d */ /* 0x004fea0003900000 */
[----:B------:R-:W2:Y:S02]  /*243b0*/  @!P1 SYNCS.PHASECHK.TRANS64 P1, [R10+URZ+0x19c30], R15 ;  /* 0x019c300f0a0095a7 */ /* 0x000ea4000802007f */
[----:B--2---:R-:W-:Y:S05]  /*243c0*/  @!P1 BRA `(.L_x_1444) ;  /* 0xfffffffc00f09947 */ /* 0x004fea000383ffff */
[----:B------:R-:W-:Y:S05]  /*243d0*/  BRA `(.L_x_1443) ;  /* 0xffffff1800607947 */ /* 0x000fea000383ffff */
.L_x_1449:
[----:B-1----:R1:W2:Y:S02]  /*243e0*/  SYNCS.PHASECHK.TRANS64.TRYWAIT P1, [R20+URZ+0x19c50], R10 ;  /* 0x019c500a140075a7 */ /* 0x0022a4000802017f */
[----:B--2---:R-:W-:Y:S05]  /*243f0*/  @!P1 NANOSLEEP.SYNCS 0x989680 ;  /* 0x009896800000995d */ /* 0x004fea0003900000 */
[----:B------:R-:W2:Y:S02]  /*24400*/  @!P1 SYNCS.PHASECHK.TRANS64 P1, [R20+URZ+0x19c50], R10 ;  /* 0x019c500a140095a7 */ /* 0x000ea4000802007f */
[----:B--2---:R-:W-:Y:S05]  /*24410*/  @!P1 BRA `(.L_x_1449) ;  /* 0xfffffffc00f09947 */ /* 0x004fea000383ffff */
[----:B------:R-:W-:Y:S05]  /*24420*/  BRA `(.L_x_1448) ;  /* 0xffffff1800e47947 */ /* 0x000fea000383ffff */
.L_x_1465:
[----:B-1----:R1:W2:Y:S02]  /*24430*/  SYNCS.PHASECHK.TRANS64.TRYWAIT P1, [R11+URZ+0x19c50], R0 ;  /* 0x019c50000b0075a7 */ /* 0x0022a4000802017f */
[----:B--2---:R-:W-:Y:S05]  /*24440*/  @!P1 NANOSLEEP.SYNCS 0x989680 ;  /* 0x009896800000995d */ /* 0x004fea0003900000 */
[----:B------:R-:W2:Y:S02]  /*24450*/  @!P1 SYNCS.PHASECHK.TRANS64 P1, [R11+URZ+0x19c50], R0 ;  /* 0x019c50000b0095a7 */ /* 0x000ea4000802007f */
[----:B--2---:R-:W-:Y:S05]  /*24460*/  @!P1 BRA `(.L_x_1465) ;  /* 0xfffffffc00f09947 */ /* 0x004fea000383ffff */
[----:B------:R-:W-:Y:S05]  /*24470*/  BRA `(.L_x_1464) ;  /* 0xffffff50000c7947 */ /* 0x000fea000383ffff */
.L_x_1501:
[----:B------:R-:W0:Y:S01]  /*24480*/  S2R R5, SR_TID.X ;  /* 0x0000000000057919 */ /* 0x000e220000002100 */
[----:B------:R-:W-:Y:S01]  /*24490*/  BSSY B1, `(.L_x_1667) ;  /* 0x000000a000017945 */ /* 0x000fe20003800000 */
[----:B------:R-:W-:Y:S02]  /*244a0*/  IMAD.MOV.U32 R12, RZ, RZ, RZ ;  /* 0x000000ffff0c7224 */ /* 0x000fe400078e00ff */
[----:B------:R-:W-:Y:S02]  /*244b0*/  IMAD.MOV.U32 R11, RZ, RZ, 0x1f ;  /* 0x0000001fff0b7424 */ /* 0x000fe400078e00ff */
[----:B------:R-:W-:Y:S01]  /*244c0*/  IMAD.MOV.U32 R15, RZ, RZ, -0x1 ;  /* 0xffffffffff0f7424 */ /* 0x000fe200078e00ff */
[----:B0-----:R-:W-:-:S04]  /*244d0*/  SHF.R.U32.HI R5, RZ, 0x5, R5 ;  /* 0x00000005ff057819 */ /* 0x001fc80000011605 */
[----:B------:R-:W-:-:S05]  /*244e0*/  LOP3.LUT R5, R5, 0x3, RZ, 0xc0, !PT ;  /* 0x0000000305057812 */ /* 0x000fca00078ec0ff */
[----:B------:R-:W-:-:S07]  /*244f0*/  IMAD.MOV.U32 R13, RZ, RZ, R5 ;  /* 0x000000ffff0d7224 */ /* 0x000fce00078e0005 */
[----:B-1----:R-:W-:Y:S05]  /*24500*/  WARPSYNC.COLLECTIVE R15, `(.L_x_1668) ;  /* 0x000000000f087348 */ /* 0x002fea0003c00000 */
[----:B------:R0:W2:Y:S02]  /*24510*/  SHFL.IDX P6, R14, R13, R12, R11 ;  /* 0x0000000c0d0e7389 */ /* 0x0000a400000c000b */
[----:B012---:R-:W-:Y:S01]  /*24520*/  ENDCOLLECTIVE ;  /* 0x000000000000791b */ /* 0x007fe20003800000 */
.L_x_1668:
[----:B------:R-:W-:Y:S05]  /*24530*/  BSYNC B1 ;  /* 0x0000000000017941 */ /* 0x000fea0003800000 */
.L_x_1667:
[----:B------:R-:W-:Y:S05]  /*24540*/  BRA `(.L_x_1669) ;  /* 0xffffff9000f87947 */ /* 0x000fea000383ffff */
.L_x_1503:
[----:B------:R-:W-:Y:S01]  /*24550*/  BSSY B1, `(.L_x_1670) ;  /* 0x0000006000017945 */ /* 0x000fe20003800000 */
[----:B------:R-:W-:-:S07]  /*24560*/  IMAD.MOV.U32 R15, RZ, RZ, -0x1 ;  /* 0xffffffffff0f7424 */ /* 0x000fce00078e00ff */
[----:B01----:R-:W-:Y:S05]  /*24570*/  WARPSYNC.COLLECTIVE R15, `(.L_x_1671) ;  /* 0x000000000f0c7348 */ /* 0x003fea0003c00000 */
[----:B------:R-:W-:Y:S02]  /*24580*/  ELECT P6, UR62, PT ;  /* 0x00000000003e782f */ /* 0x000fe400038c0000 */
[----:B------:R-:W-:Y:S01]  /*24590*/  MOV R14, UR62 ;  /* 0x0000003e000e7c02 */ /* 0x000fe20008000f00 */
[----:B01----:R-:W-:Y:S10]  /*245a0*/  ENDCOLLECTIVE ;  /* 0x000000000000791b */ /* 0x003ff40003800000 */
.L_x_1671:
[----:B------:R-:W-:Y:S05]  /*245b0*/  BSYNC B1 ;  /* 0x0000000000017941 */ /* 0x000fea0003800000 */
.L_x_1670:
[----:B------:R-:W-:Y:S05]  /*245c0*/  BRA `(.L_x_1502) ;  /* 0xffffff9000f07947 */ /* 0x000fea000383ffff */
.L_x_1505:
[----:B0-----:R0:W2:Y:S02]  /*245d0*/  SYNCS.PHASECHK.TRANS64.TRYWAIT P0, [R23+URZ+0x19c20], R5 ;  /* 0x019c2005170075a7 */ /* 0x0010a4000800017f */
[----:B--2---:R-:W-:Y:S05]  /*245e0*/  @!P0 NANOSLEEP.SYNCS 0x989680 ;  /* 0x009896800000895d */ /* 0x004fea0003900000 */
[----:B------:R-:W2:Y:S02]  /*245f0*/  @!P0 SYNCS.PHASECHK.TRANS64 P0, [R23+URZ+0x19c20], R5 ;  /* 0x019c2005170085a7 */ /* 0x000ea4000800007f */
[----:B--2---:R-:W-:Y:S05]  /*24600*/  @!P0 BRA `(.L_x_1505) ;  /* 0xfffffffc00f08947 */ /* 0x004fea000383ffff */
[----:B------:R-:W-:Y:S05]  /*24610*/  BRA `(.L_x_1672) ;  /* 0xffffff9400007947 */ /* 0x000fea000383ffff */
.L_x_1509:
[----:B--2---:R2:W3:Y:S02]  /*24620*/  SYNCS.PHASECHK.TRANS64.TRYWAIT P0, [R9+URZ+0x19ca0], R8 ;  /* 0x019ca008090075a7 */ /* 0x0044e4000800017f */
[----:B---3--:R-:W-:Y:S05]  /*24630*/  @!P0 NANOSLEEP.SYNCS 0x989680 ;  /* 0x009896800000895d */ /* 0x008fea0003900000 */
[----:B------:R-:W3:Y:S02]  /*24640*/  @!P0 SYNCS.PHASECHK.TRANS64 P0, [R9+URZ+0x19ca0], R8 ;  /* 0x019ca008090085a7 */ /* 0x000ee4000800007f */
[----:B---3--:R-:W-:Y:S05]  /*24650*/  @!P0 BRA `(.L_x_1509) ;  /* 0xfffffffc00f08947 */ /* 0x008fea000383ffff */
[----:B------:R-:W-:Y:S05]  /*24660*/  BRA `(.L_x_1673) ;  /* 0xffffff9400187947 */ /* 0x000fea000383ffff */
.L_x_1516:
[----:B0-----:R0:W1:Y:S02]  /*24670*/  SYNCS.PHASECHK.TRANS64.TRYWAIT P0, [R9+URZ+0x19cc0], R8 ;  /* 0x019cc008090075a7 */ /* 0x001064000800017f */
[----:B-1----:R-:W-:Y:S05]  /*24680*/  @!P0 NANOSLEEP.SYNCS 0x989680 ;  /* 0x009896800000895d */ /* 0x002fea0003900000 */
[----:B------:R-:W1:Y:S02]  /*24690*/  @!P0 SYNCS.PHASECHK.TRANS64 P0, [R9+URZ+0x19cc0], R8 ;  /* 0x019cc008090085a7 */ /* 0x000e64000800007f */
[----:B-1----:R-:W-:Y:S05]  /*246a0*/  @!P0 BRA `(.L_x_1516) ;  /* 0xfffffffc00f08947 */ /* 0x002fea000383ffff */
[----:B------:R-:W-:Y:S05]  /*246b0*/  BRA `(.L_x_1674) ;  /* 0xffffff9800147947 */ /* 0x000fea000383ffff */
.L_x_1525:
[----:B--2---:R2:W3:Y:S02]  /*246c0*/  SYNCS.PHASECHK.TRANS64.TRYWAIT P1, [R8+URZ+0x19ca0], R7 ;  /* 0x019ca007080075a7 */ /* 0x0044e4000802017f */
[----:B---3--:R-:W-:Y:S05]  /*246d0*/  @!P1 NANOSLEEP.SYNCS 0x989680 ;  /* 0x009896800000995d */ /* 0x008fea0003900000 */
[----:B------:R-:W3:Y:S02]  /*246e0*/  @!P1 SYNCS.PHASECHK.TRANS64 P1, [R8+URZ+0x19ca0], R7 ;  /* 0x019ca007080095a7 */ /* 0x000ee4000802007f */
[----:B---3--:R-:W-:Y:S05]  /*246f0*/  @!P1 BRA `(.L_x_1525) ;  /* 0xfffffffc00f09947 */ /* 0x008fea000383ffff */
[----:B------:R-:W-:Y:S05]  /*24700*/  BRA `(.L_x_1675) ;  /* 0xffffff9c00487947 */ /* 0x000fea000383ffff */
.L_x_1532:
[----:B0-----:R0:W1:Y:S02]  /*24710*/  SYNCS.PHASECHK.TRANS64.TRYWAIT P1, [R8+URZ+0x19cc0], R7 ;  /* 0x019cc007080075a7 */ /* 0x001064000802017f */
[----:B-1----:R-:W-:Y:S05]  /*24720*/  @!P1 NANOSLEEP.SYNCS 0x989680 ;  /* 0x009896800000995d */ /* 0x002fea0003900000 */
[----:B------:R-:W1:Y:S02]  /*24730*/  @!P1 SYNCS.PHASECHK.TRANS64 P1, [R8+URZ+0x19cc0], R7 ;  /* 0x019cc007080095a7 */ /* 0x000e64000802007f */
[----:B-1----:R-:W-:Y:S05]  /*24740*/  @!P1 BRA `(.L_x_1532) ;  /* 0xfffffffc00f09947 */ /* 0x002fea000383ffff */
[----:B------:R-:W-:Y:S05]  /*24750*/  BRA `(.L_x_1676) ;  /* 0xffffffa000407947 */ /* 0x000fea000383ffff */
.L_x_1557:
        /* <DEDUP_REMOVED lines=11> */
.L_x_1678:
[----:B------:R-:W-:Y:S05]  /*24810*/  BSYNC B0 ;  /* 0x0000000000007941 */ /* 0x000fea0003800000 */
.L_x_1677:
[----:B------:R-:W-:Y:S05]  /*24820*/  BRA `(.L_x_1679) ;  /* 0xffffffb000d47947 */ /* 0x000fea000383ffff */
.L_x_1560:
[----:B0-----:R-:W2:Y:S02]  /*24830*/  LDL R0, [R1+0x34] ;  /* 0x0000340001007983 */ /* 0x001ea40000100800 */
[----:B--2---:R0:W1:Y:S02]  /*24840*/  SYNCS.PHASECHK.TRANS64.TRYWAIT P0, [R4+URZ+0x19c80], R0 ;  /* 0x019c8000040075a7 */ /* 0x004064000800017f */
[----:B-1----:R-:W-:Y:S05]  /*24850*/  @!P0 NANOSLEEP.SYNCS 0x989680 ;  /* 0x009896800000895d */ /* 0x002fea0003900000 */
[----:B------:R-:W1:Y:S02]  /*24860*/  @!P0 SYNCS.PHASECHK.TRANS64 P0, [R4+URZ+0x19c80], R0 ;  /* 0x019c8000040085a7 */ /* 0x000e64000800007f */
[----:B-1----:R-:W-:Y:S05]  /*24870*/  @!P0 BRA `(.L_x_1560) ;  /* 0xfffffffc00ec8947 */ /* 0x002fea000383ffff */
[----:B------:R-:W-:Y:S05]  /*24880*/  BRA `(.L_x_1680) ;  /* 0xffffffb000ec7947 */ /* 0x000fea000383ffff */
.L_x_1561:
        /* <DEDUP_REMOVED lines=8> */
.L_x_1682:
[----:B------:R-:W-:Y:S05]  /*24910*/  BSYNC B0 ;  /* 0x0000000000007941 */ /* 0x000fea0003800000 */
.L_x_1681:
        /* <DEDUP_REMOVED lines=8> */
.L_x_1683:
[----:B------:R-:W0:Y:S01]  /*249a0*/  S2R R15, SR_TID.X ;  /* 0x00000000000f7919 */ /* 0x000e220000002100 */
[----:B------:R-:W1:Y:S01]  /*249b0*/  LDC R11, c[0x0][0x2f4] ;  /* 0x0000bd00ff0b7b82 */ /* 0x000e620000000800 */
[----:B------:R-:W-:Y:S02]  /*249c0*/  IMAD.MOV.U32 R13, RZ, RZ, R9 ;  /* 0x000000ffff0d7224 */ /* 0x000fe400078e0009 */
[----:B------:R-:W-:-:S05]  /*249d0*/  IMAD.MOV.U32 R6, RZ, RZ, R14 ;  /* 0x000000ffff067224 */ /* 0x000fca00078e000e */
[----:B------:R-:W-:-:S05]  /*249e0*/  IADD3 R6, P0, R26, R6, RZ ;  /* 0x000000061a067210 */ /* 0x000fca0007f1e0ff */
[----:B------:R-:W-:Y:S02]  /*249f0*/  IMAD.X R7, RZ, RZ, R0, P0 ;  /* 0x000000ffff077224 */ /* 0x000fe400000e0600 */
[----:B------:R-:W-:Y:S01]  /*24a00*/  IMAD.IADD R0, R23, 0x1, R10 ;  /* 0x0000000117007824 */ /* 0x000fe200078e020a */
[----:B-1----:R-:W-:-:S04]  /*24a10*/  ISETP.GE.AND P4, PT, R26, R11, PT ;  /* 0x0000000b1a00720c */ /* 0x002fc80003f86270 */
[----:B------:R-:W-:Y:S01]  /*24a20*/  ISETP.LT.OR P0, PT, R2, 0x1, P4 ;  /* 0x000000010200780c */ /* 0x000fe20002701670 */
[----:B0-----:R-:W-:-:S05]  /*24a30*/  IMAD.SHL.U32 R15, R15, 0x10, RZ ;  /* 0x000000100f0f7824 */ /* 0x001fca00078e00ff */
[----:B------:R-:W-:-:S04]  /*24a40*/  LOP3.LUT R15, R15, 0x10, RZ, 0xc0, !PT ;  /* 0x000000100f0f7812 */ /* 0x000fc800078ec0ff */
[----:B------:R-:W-:-:S03]  /*24a50*/  LOP3.LUT R12, R15, 0x20, RZ, 0xfc, !PT ;  /* 0x000000200f0c7812 */ /* 0x000fc600078efcff */
[----:B------:R-:W-:Y:S01]  /*24a60*/  @!PT LDS RZ, [RZ] ;  /* 0x00000000fffff984 */ /* 0x000fe20000000800 */
[----:B------:R-:W-:Y:S01]  /*24a70*/  @!PT LDS RZ, [RZ] ;  /* 0x00000000fffff984 */ /* 0x000fe20000000800 */
[----:B------:R-:W-:Y:S01]  /*24a80*/  @!PT LDS RZ, [RZ] ;  /* 0x00000000fffff984 */ /* 0x000fe20000000800 */
[----:B------:R0:W-:Y:S01]  /*24a90*/  LDGSTS.E.BYPASS.LTC128B.128 [R0+0x9000], desc[UR42][R6.64], !P0 ;  /* 0x0900000006007fae */ /* 0x0001e2000c101d6a */
[----:B------:R-:W-:Y:S02]  /*24aa0*/  LOP3.LUT R15, R15, 0x40, RZ, 0xfc, !PT ;  /* 0x000000400f0f7812 */ /* 0x000fe400078efcff */
[----:B------:R-:W-:Y:S01]  /*24ab0*/  ISETP.GE.AND P2, PT, R12, R11, PT ;  /* 0x0000000b0c00720c */ /* 0x000fe20003f46270 */
[----:B------:R-:W-:-:S03]  /*24ac0*/  IMAD.MOV.U32 R12, RZ, RZ, 0x1 ;  /* 0x00000001ff0c7424 */ /* 0x000fc600078e00ff */
        /* <DEDUP_REMOVED lines=9> */
.L_x_1684:
        /* <DEDUP_REMOVED lines=10> */
.L_x_1685:
[----:B------:R-:W-:Y:S01]  /*24c00*/  IMAD.MOV.U32 R6, RZ, RZ, R14 ;  /* 0x000000ffff067224 */ /* 0x000fe200078e000e */
[----:B------:R-:W-:Y:S06]  /*24c10*/  BRA `(.L_x_1686) ;  /* 0xffffffb000d47947 */ /* 0x000fec000383ffff */
.L_x_1566:
[----:B---3--:R-:W3:Y:S02]  /*24c20*/  LDL R2, [R1+0x34] ;  /* 0x0000340001027983 */ /* 0x008ee40000100800 */
[----:B---3--:R3:W4:Y:S02]  /*24c30*/  SYNCS.PHASECHK.TRANS64.TRYWAIT P0, [R4+URZ+0x19c40], R2 ;  /* 0x019c4002040075a7 */ /* 0x008724000800017f */
[----:B----4-:R-:W-:Y:S05]  /*24c40*/  @!P0 NANOSLEEP.SYNCS 0x989680 ;  /* 0x009896800000895d */ /* 0x010fea0003900000 */
[----:B------:R-:W4:Y:S02]  /*24c50*/  @!P0 SYNCS.PHASECHK.TRANS64 P0, [R4+URZ+0x19c40], R2 ;  /* 0x019c4002040085a7 */ /* 0x000f24000800007f */
[----:B----4-:R-:W-:Y:S05]  /*24c60*/  @!P0 BRA `(.L_x_1566) ;  /* 0xfffffffc00ec8947 */ /* 0x010fea000383ffff */
[----:B------:R-:W-:Y:S05]  /*24c70*/  BRA `(.L_x_1687) ;  /* 0xffffffb400387947 */ /* 0x000fea000383ffff */
.L_x_1567:
[----:B------:R-:W-:Y:S01]  /*24c80*/  BSSY B0, `(.L_x_1688) ;  /* 0x0000008000007945 */ /* 0x000fe20003800000 */
[----:B------:R-:W-:Y:S02]  /*24c90*/  IMAD.MOV.U32 R13, RZ, RZ, R6 ;  /* 0x000000ffff0d7224 */ /* 0x000fe400078e0006 */
[----:B------:R-:W-:Y:S02]  /*24ca0*/  IMAD.MOV.U32 R12, RZ, RZ, RZ ;  /* 0x000000ffff0c7224 */ /* 0x000fe400078e00ff */
[----:B------:R-:W-:Y:S02]  /*24cb0*/  IMAD.MOV.U32 R11, RZ, RZ, 0x1e1f ;  /* 0x00001e1fff0b7424 */ /* 0x000fe400078e00ff */
[----:B------:R-:W-:-:S07]  /*24cc0*/  IMAD.MOV.U32 R15, RZ, RZ, -0x1 ;  /* 0xffffffffff0f7424 */ /* 0x000fce00078e00ff */
[----:B--2---:R-:W-:Y:S05]  /*24cd0*/  WARPSYNC.COLLECTIVE R15, `(.L_x_1689) ;  /* 0x000000000f087348 */ /* 0x004fea0003c00000 */
[----:B------:R0:W1:Y:S02]  /*24ce0*/  SHFL.IDX P6, R14, R13, R12, R11 ;  /* 0x0000000c0d0e7389 */ /* 0x00006400000c000b */
[----:B012---:R-:W-:Y:S01]  /*24cf0*/  ENDCOLLECTIVE ;  /* 0x000000000000791b */ /* 0x007fe20003800000 */
.L_x_1689:
[----:B------:R-:W-:Y:S05]  /*24d00*/  BSYNC B0 ;  /* 0x0000000000007941 */ /* 0x000fea0003800000 */
.L_x_1688:
        /* <DEDUP_REMOVED lines=8> */
.L_x_1690:
[----:B------:R-:W-:Y:S02]  /*24d90*/  IMAD.MOV.U32 R13, RZ, RZ, R6 ;  /* 0x000000ffff0d7224 */ /* 0x000fe400078e0006 */
[----:B------:R-:W-:Y:S02]  /*24da0*/  IMAD.MOV.U32 R12, RZ, RZ, 0x1 ;  /* 0x00000001ff0c7424 */ /* 0x000fe400078e00ff */
[----:B------:R-:W-:-:S07]  /*24db0*/  IMAD.MOV.U32 R3, RZ, RZ, R14 ;  /* 0x000000ffff037224 */ /* 0x000fce00078e000e */
[----:B------:R-:W-:Y:S05]  /*24dc0*/  WARPSYNC.COLLECTIVE R15, `(.L_x_1691) ;  /* 0x000000000f087348 */ /* 0x000fea0003c00000 */
[----:B------:R0:W1:Y:S02]  /*24dd0*/  SHFL.IDX P6, R14, R13, R12, R11 ;  /* 0x0000000c0d0e7389 */ /* 0x00006400000c000b */
[----:B01----:R-:W-:Y:S01]  /*24de0*/  ENDCOLLECTIVE ;  /* 0x000000000000791b */ /* 0x003fe20003800000 */
.L_x_1691:
        /* <DEDUP_REMOVED lines=10> */
.L_x_1692:
        /* <DEDUP_REMOVED lines=8> */
.L_x_1572:
[----:B------:R-:W-:Y:S02]  /*24f10*/  IMAD.MOV.U32 R13, RZ, RZ, R5 ;  /* 0x000000ffff0d7224 */ /* 0x000fe400078e0005 */
[----:B------:R-:W-:Y:S02]  /*24f20*/  IMAD.MOV.U32 R12, RZ, RZ, RZ ;  /* 0x000000ffff0c7224 */ /* 0x000fe400078e00ff */
[----:B------:R-:W-:Y:S02]  /*24f30*/  IMAD.MOV.U32 R11, RZ, RZ, 0x1e1f ;  /* 0x00001e1fff0b7424 */ /* 0x000fe400078e00ff */
[----:B------:R-:W-:Y:S02]  /*24f40*/  IMAD.MOV.U32 R15, RZ, RZ, -0x1 ;  /* 0xffffffffff0f7424 */ /* 0x000fe400078e00ff */
[----:B-----5:R-:W-:Y:S02]  /*24f50*/  IMAD R0, R21, R9, RZ ;  /* 0x0000000915007224 */ /* 0x020fe400078e02ff */
[----:B------:R-:W-:-:S07]  /*24f60*/  IMAD.IADD R17, R20, 0x1, R17 ;  /* 0x0000000114117824 */ /* 0x000fce00078e0211 */
[----:B------:R-:W-:Y:S05]  /*24f70*/  WARPSYNC.COLLECTIVE R15, `(.L_x_1694) ;  /* 0x000000000f087348 */ /* 0x000fea0003c00000 */
[----:B------:R0:W1:Y:S02]  /*24f80*/  SHFL.IDX P6, R14, R13, R12, R11 ;  /* 0x0000000c0d0e7389 */ /* 0x00006400000c000b */
[----:B01----:R-:W-:Y:S01]  /*24f90*/  ENDCOLLECTIVE ;  /* 0x000000000000791b */ /* 0x003fe20003800000 */
.L_x_1694:
[----:B------:R-:W-:Y:S01]  /*24fa0*/  ISETP.GE.AND P2, PT, R17, R0, PT ;  /* 0x000000001100720c */ /* 0x000fe20003f46270 */
[----:B------:R-:W-:Y:S02]  /*24fb0*/  IMAD.MOV.U32 R13, RZ, RZ, R6 ;  /* 0x000000ffff0d7224 */ /* 0x000fe400078e0006 */
[----:B------:R-:W-:-:S10]  /*24fc0*/  IMAD.MOV.U32 R2, RZ, RZ, R14 ;  /* 0x000000ffff027224 */ /* 0x000fd400078e000e */
[----:B------:R-:W-:Y:S05]  /*24fd0*/  WARPSYNC.COLLECTIVE R15, `(.L_x_1695) ;  /* 0x000000000f087348 */ /* 0x000fea0003c00000 */
[----:B------:R0:W1:Y:S02]  /*24fe0*/  SHFL.IDX P6, R14, R13, R12, R11 ;  /* 0x0000000c0d0e7389 */ /* 0x00006400000c000b */
[----:B01----:R-:W-:Y:S01]  /*24ff0*/  ENDCOLLECTIVE ;  /* 0x000000000000791b */ /* 0x003fe20003800000 */
.L_x_1695:
[----:B------:R-:W-:Y:S02]  /*25000*/  IMAD.MOV.U32 R13, RZ, RZ, R5 ;  /* 0x000000ffff0d7224 */ /* 0x000fe400078e0005 */
[----:B------:R-:W-:Y:S02]  /*25010*/  IMAD.MOV.U32 R12, RZ, RZ, 0x1 ;  /* 0x00000001ff0c7424 */ /* 0x000fe400078e00ff */
[----:B------:R-:W-:-:S07]  /*25020*/  IMAD.MOV.U32 R3, RZ, RZ, R14 ;  /* 0x000000ffff037224 */ /* 0x000fce00078e000e */
[----:B------:R-:W-:Y:S05]  /*25030*/  WARPSYNC.COLLECTIVE R15, `(.L_x_1696) ;  /* 0x000000000f087348 */ /* 0x000fea0003c00000 */
[----:B------:R0:W1:Y:S02]  /*25040*/  SHFL.IDX P6, R14, R13, R12, R11 ;  /* 0x0000000c0d0e7389 */ /* 0x00006400000c000b */
[----:B01----:R-:W-:Y:S01]  /*25050*/  ENDCOLLECTIVE ;  /* 0x000000000000791b */ /* 0x003fe20003800000 */
.L_x_1696:
        /* <DEDUP_REMOVED lines=10> */
.L_x_1697:
        /* <DEDUP_REMOVED lines=13> */
.L_x_1698:
        /* <DEDUP_REMOVED lines=10> */
[----:B0-----:R-:W-:-:S07]  /*25270*/  IMAD.MOV.U32 R3, RZ, RZ, R14 ;  /* 0x000000ffff037224 */ /* 0x001fce00078e000e */
[----:B------:R-:W-:Y:S05]  /*25280*/  WARPSYNC.COLLECTIVE R15, `(.L_x_1699) ;  /* 0x000000000f087348 */ /* 0x000fea0003c00000 */
[----:B------:R0:W1:Y:S02]  /*25290*/  SHFL.IDX P6, R14, R13, R12, R11 ;  /* 0x0000000c0d0e7389 */ /* 0x00006400000c000b */
[----:B01----:R-:W-:Y:S01]  /*252a0*/  ENDCOLLECTIVE ;  /* 0x000000000000791b */ /* 0x003fe20003800000 */
.L_x_1699:
[----:B------:R-:W-:Y:S01]  /*252b0*/  IMAD.MOV.U32 R2, RZ, RZ, R14 ;  /* 0x000000ffff027224 */ /* 0x000fe200078e000e */
[----:B------:R-:W-:Y:S06]  /*252c0*/  BRA `(.L_x_1700) ;  /* 0xffffffb800f87947 */ /* 0x000fec000383ffff */
.L_x_1577:
[----:B--2---:R2:W3:Y:S02]  /*252d0*/  SYNCS.PHASECHK.TRANS64.TRYWAIT P0, [R23+URZ+0x19c20], R0 ;  /* 0x019c2000170075a7 */ /* 0x0044e4000800017f */
[----:B---3--:R-:W-:Y:S05]  /*252e0*/  @!P0 NANOSLEEP.SYNCS 0x989680 ;  /* 0x009896800000895d */ /* 0x008fea0003900000 */
[----:B------:R-:W3:Y:S02]  /*252f0*/  @!P0 SYNCS.PHASECHK.TRANS64 P0, [R23+URZ+0x19c20], R0 ;  /* 0x019c2000170085a7 */ /* 0x000ee4000800007f */
[----:B---3--:R-:W-:Y:S05]  /*25300*/  @!P0 BRA `(.L_x_1577) ;  /* 0xfffffffc00f08947 */ /* 0x008fea000383ffff */
[----:B------:R-:W-:Y:S05]  /*25310*/  BRA `(.L_x_1701) ;  /* 0xffffffbc00687947 */ /* 0x000fea000383ffff */
.L_x_1581:
[----:B0-----:R0:W1:Y:S02]  /*25320*/  SYNCS.PHASECHK.TRANS64.TRYWAIT P0, [R0+URZ+0x19c80], R10 ;  /* 0x019c800a000075a7 */ /* 0x001064000800017f */
[----:B-1----:R-:W-:Y:S05]  /*25330*/  @!P0 NANOSLEEP.SYNCS 0x989680 ;  /* 0x009896800000895d */ /* 0x002fea0003900000 */
[----:B------:R-:W1:Y:S02]  /*25340*/  @!P0 SYNCS.PHASECHK.TRANS64 P0, [R0+URZ+0x19c80], R10 ;  /* 0x019c800a000085a7 */ /* 0x000e64000800007f */
[----:B-1----:R-:W-:Y:S05]  /*25350*/  @!P0 BRA `(.L_x_1581) ;  /* 0xfffffffc00f08947 */ /* 0x002fea000383ffff */
[----:B------:R-:W-:Y:S05]  /*25360*/  BRA `(.L_x_1702) ;  /* 0xffffffc000387947 */ /* 0x000fea000383ffff */
.L_x_1582:
        /* <DEDUP_REMOVED lines=8> */
.L_x_1704:
[----:B------:R-:W-:Y:S05]  /*253f0*/  BSYNC B0 ;  /* 0x0000000000007941 */ /* 0x000fea0003800000 */
.L_x_1703:
        /* <DEDUP_REMOVED lines=10> */
.L_x_1705:
        /* <DEDUP_REMOVED lines=11> */
.L_x_1706:
        /* <DEDUP_REMOVED lines=11> */
.L_x_1707:
[----:B------:R-:W-:Y:S01]  /*25600*/  IMAD.MOV.U32 R2, RZ, RZ, R14 ;  /* 0x000000ffff027224 */ /* 0x000fe200078e000e */
[----:B------:R-:W-:Y:S06]  /*25610*/  BRA `(.L_x_1708) ;  /* 0xffffffc000487947 */ /* 0x000fec000383ffff */
.L_x_1587:
[----:B---3--:R3:W4:Y:S02]  /*25620*/  SYNCS.PHASECHK.TRANS64.TRYWAIT P0, [R0+URZ+0x19c40], R10 ;  /* 0x019c400a000075a7 */ /* 0x008724000800017f */
[----:B----4-:R-:W-:Y:S05]  /*25630*/  @!P0 NANOSLEEP.SYNCS 0x989680 ;  /* 0x009896800000895d */ /* 0x010fea0003900000 */
[----:B------:R-:W4:Y:S02]  /*25640*/  @!P0 SYNCS.PHASECHK.TRANS64 P0, [R0+URZ+0x19c40], R10 ;  /* 0x019c400a000085a7 */ /* 0x000f24000800007f */
[----:B----4-:R-:W-:Y:S05]  /*25650*/  @!P0 BRA `(.L_x_1587) ;  /* 0xfffffffc00f08947 */ /* 0x010fea000383ffff */
[----:B------:R-:W-:Y:S05]  /*25660*/  BRA `(.L_x_1709) ;  /* 0xffffffc000ac7947 */ /* 0x000fea000383ffff */
.L_x_1588:
        /* <DEDUP_REMOVED lines=8> */
.L_x_1711:
[----:B------:R-:W-:Y:S05]  /*256f0*/  BSYNC B0 ;  /* 0x0000000000007941 */ /* 0x000fea0003800000 */
.L_x_1710:
        /* <DEDUP_REMOVED lines=8> */
.L_x_1712:
[----:B------:R-:W-:Y:S02]  /*25780*/  IMAD.MOV.U32 R13, RZ, RZ, R8 ;  /* 0x000000ffff0d7224 */ /* 0x000fe400078e0008 */
[----:B------:R-:W-:Y:S02]  /*25790*/  IMAD.MOV.U32 R12, RZ, RZ, 0x1 ;  /* 0x00000001ff0c7424 */ /* 0x000fe400078e00ff */
[----:B------:R-:W-:-:S07]  /*257a0*/  IMAD.MOV.U32 R2, RZ, RZ, R14 ;  /* 0x000000ffff027224 */ /* 0x000fce00078e000e */
[----:B------:R-:W-:Y:S05]  /*257b0*/  WARPSYNC.COLLECTIVE R15, `(.L_x_1713) ;  /* 0x000000000f087348 */ /* 0x000fea0003c00000 */
[----:B------:R0:W1:Y:S02]  /*257c0*/  SHFL.IDX P6, R14, R13, R12, R11 ;  /* 0x0000000c0d0e7389 */ /* 0x00006400000c000b */
[----:B01----:R-:W-:Y:S01]  /*257d0*/  ENDCOLLECTIVE ;  /* 0x000000000000791b */ /* 0x003fe20003800000 */
.L_x_1713:
        /* <DEDUP_REMOVED lines=13> */
.L_x_1714:
[----:B------:R-:W-:Y:S01]  /*258b0*/  IMAD.MOV.U32 R2, RZ, RZ, R14 ;  /* 0x000000ffff027224 */ /* 0x000fe200078e000e */
[----:B------:R-:W-:Y:S06]  /*258c0*/  BRA `(.L_x_1715) ;  /* 0xffffffc000b87947 */ /* 0x000fec000383ffff */
.L_x_1593:
[----:B0-----:R0:W2:Y:S02]  /*258d0*/  SYNCS.PHASECHK.TRANS64.TRYWAIT P2, [R2+URZ+0x19c70], R0 ;  /* 0x019c7000020075a7 */ /* 0x0010a4000804017f */
[----:B--2---:R-:W-:Y:S05]  /*258e0*/  @!P2 NANOSLEEP.SYNCS 0x989680 ;  /* 0x009896800000a95d */ /* 0x004fea0003900000 */
[----:B------:R-:W2:Y:S02]  /*258f0*/  @!P2 SYNCS.PHASECHK.TRANS64 P2, [R2+URZ+0x19c70], R0 ;  /* 0x019c70000200a5a7 */ /* 0x000ea4000804007f */
[----:B--2---:R-:W-:Y:S05]  /*25900*/  @!P2 BRA `(.L_x_1593) ;  /* 0xfffffffc00f0a947 */ /* 0x004fea000383ffff */
[----:B------:R-:W-:Y:S05]  /*25910*/  BRA `(.L_x_1716) ;  /* 0xffffffc400247947 */ /* 0x000fea000383ffff */
.L_x_1595:
[----:B0-----:R0:W2:Y:S02]  /*25920*/  SYNCS.PHASECHK.TRANS64.TRYWAIT P2, [R2+URZ+0x19c60], R0 ;  /* 0x019c6000020075a7 */ /* 0x0010a4000804017f */
[----:B--2---:R-:W-:Y:S05]  /*25930*/  @!P2 NANOSLEEP.SYNCS 0x989680 ;  /* 0x009896800000a95d */ /* 0x004fea0003900000 */
[----:B------:R-:W2:Y:S02]  /*25940*/  @!P2 SYNCS.PHASECHK.TRANS64 P2, [R2+URZ+0x19c60], R0 ;  /* 0x019c60000200a5a7 */ /* 0x000ea4000804007f */
[----:B--2---:R-:W-:Y:S05]  /*25950*/  @!P2 BRA `(.L_x_1595) ;  /* 0xfffffffc00f0a947 */ /* 0x004fea000383ffff */
[----:B------:R-:W-:Y:S05]  /*25960*/  BRA `(.L_x_1717) ;  /* 0xffffffc400347947 */ /* 0x000fea000383ffff */
.L_x_1603:
[----:B0-----:R0:W1:Y:S02]  /*25970*/  SYNCS.PHASECHK.TRANS64.TRYWAIT P1, [R3+URZ+0x19c70], R0 ;  /* 0x019c7000030075a7 */ /* 0x001064000802017f */
[----:B-1----:R-:W-:Y:S05]  /*25980*/  @!P1 NANOSLEEP.SYNCS 0x989680 ;  /* 0x009896800000995d */ /* 0x002fea0003900000 */
[----:B------:R-:W1:Y:S02]  /*25990*/  @!P1 SYNCS.PHASECHK.TRANS64 P1, [R3+URZ+0x19c70], R0 ;  /* 0x019c7000030095a7 */ /* 0x000e64000802007f */
[----:B-1----:R-:W-:Y:S05]  /*259a0*/  @!P1 BRA `(.L_x_1603) ;  /* 0xfffffffc00f09947 */ /* 0x002fea000383ffff */
[----:B------:R-:W-:Y:S05]  /*259b0*/  BRA `(.L_x_1718) ;  /* 0xffffffc800987947 */ /* 0x000fea000383ffff */
.L_x_1605:
[----:B0-----:R0:W1:Y:S02]  /*259c0*/  SYNCS.PHASECHK.TRANS64.TRYWAIT P1, [R3+URZ+0x19c60], R0 ;  /* 0x019c6000030075a7 */ /* 0x001064000802017f */
[----:B-1----:R-:W-:Y:S05]  /*259d0*/  @!P1 NANOSLEEP.SYNCS 0x989680 ;  /* 0x009896800000995d */ /* 0x002fea0003900000 */
[----:B------:R-:W1:Y:S02]  /*259e0*/  @!P1 SYNCS.PHASECHK.TRANS64 P1, [R3+URZ+0x19c60], R0 ;  /* 0x019c6000030095a7 */ /* 0x000e64000802007f */
[----:B-1----:R-:W-:Y:S05]  /*259f0*/  @!P1 BRA `(.L_x_1605) ;  /* 0xfffffffc00f09947 */ /* 0x002fea000383ffff */
[----:B------:R-:W-:Y:S05]  /*25a00*/  BRA `(.L_x_1719) ;  /* 0xffffffc800a47947 */ /* 0x000fea000383ffff */
.L_x_1610:
        /* <DEDUP_REMOVED lines=8> */
.L_x_1721:
[----:B------:R-:W-:Y:S05]  /*25a90*/  BSYNC B0 ;  /* 0x0000000000007941 */ /* 0x000fea0003800000 */
.L_x_1720:
[----:B------:R-:W-:Y:S02]  /*25aa0*/  IMAD.MOV.U32 R13, RZ, RZ, R16 ;  /* 0x000000ffff0d7224 */ /* 0x000fe400078e0010 */
[----:B------:R-:W-:Y:S02]  /*25ab0*/  IMAD.MOV.U32 R12, RZ, RZ, 0x1 ;  /* 0x00000001ff0c7424 */ /* 0x000fe400078e00ff */
[----:B------:R-:W-:Y:S02]  /*25ac0*/  IMAD.MOV.U32 R11, RZ, RZ, 0x1f ;  /* 0x0000001fff0b7424 */ /* 0x000fe400078e00ff */
[----:B------:R-:W-:Y:S02]  /*25ad0*/  IMAD.MOV.U32 R15, RZ, RZ, -0x1 ;  /* 0xffffffffff0f7424 */ /* 0x000fe400078e00ff */
[----:B------:R-:W-:Y:S02]  /*25ae0*/  IMAD.IADD R5, R19, 0x1, R4 ;  /* 0x0000000113057824 */ /* 0x000fe400078e0204 */
[----:B------:R-:W-:-:S07]  /*25af0*/  IMAD.MOV.U32 R0, RZ, RZ, R14 ;  /* 0x000000ffff007224 */ /* 0x000fce00078e000e */
[----:B------:R-:W-:Y:S05]  /*25b00*/  WARPSYNC.COLLECTIVE R15, `(.L_x_1722) ;  /* 0x000000000f087348 */ /* 0x000fea0003c00000 */
[----:B------:R0:W1:Y:S02]  /*25b10*/  SHFL.IDX P6, R14, R13, R12, R11 ;  /* 0x0000000c0d0e7389 */ /* 0x00006400000c000b */
[----:B01----:R-:W-:Y:S01]  /*25b20*/  ENDCOLLECTIVE ;  /* 0x000000000000791b */ /* 0x003fe20003800000 */
.L_x_1722:
        /* <DEDUP_REMOVED lines=18> */
.L_x_1723:
[----:B------:R-:W-:Y:S01]  /*25c50*/  IMAD.MOV.U32 R12, RZ, RZ, 0x2 ;  /* 0x00000002ff0c7424 */ /* 0x000fe200078e00ff */
[----:B------:R-:W-:-:S05]  /*25c60*/  SEL R5, R14, RZ, P1 ;  /* 0x000000ff0e057207 */ /* 0x000fca0000800000 */
[----:B------:R-:W-:-:S04]  /*25c70*/  IMAD.IADD R3, R2, 0x1, R5 ;  /* 0x0000000102037824 */ /* 0x000fc800078e0205 */
[----:B------:R-:W-:-:S07]  /*25c80*/  IMAD.MOV.U32 R13, RZ, RZ, R3 ;  /* 0x000000ffff0d7224 */ /* 0x000fce00078e0003 */
[----:B------:R-:W-:Y:S05]  /*25c90*/  WARPSYNC.COLLECTIVE R15, `(.L_x_1724) ;  /* 0x000000000f087348 */ /* 0x000fea0003c00000 */
[----:B------:R0:W1:Y:S02]  /*25ca0*/  SHFL.UP P6, R14, R13, R12, R11 ;  /* 0x0400000c0d0e7389 */ /* 0x00006400000c000b */
[----:B01----:R-:W-:Y:S01]  /*25cb0*/  ENDCOLLECTIVE ;  /* 0x000000000000791b */ /* 0x003fe20003800000 */
.L_x_1724:
[----:B------:R-:W-:Y:S01]  /*25cc0*/  IMAD.MOV.U32 R12, RZ, RZ, 0x4 ;  /* 0x00000004ff0c7424 */ /* 0x000fe200078e00ff */
[----:B------:R-:W-:-:S05]  /*25cd0*/  SEL R14, R14, RZ, P2 ;  /* 0x000000ff0e0e7207 */ /* 0x000fca0001000000 */
[----:B------:R-:W-:-:S04]  /*25ce0*/  IMAD.IADD R3, R3, 0x1, R14 ;  /* 0x0000000103037824 */ /* 0x000fc800078e020e */
[----:B------:R-:W-:-:S07]  /*25cf0*/  IMAD.MOV.U32 R13, RZ, RZ, R3 ;  /* 0x000000ffff0d7224 */ /* 0x000fce00078e0003 */
[----:B------:R-:W-:Y:S05]  /*25d00*/  WARPSYNC.COLLECTIVE R15, `(.L_x_1725) ;  /* 0x000000000f087348 */ /* 0x000fea0003c00000 */
[----:B------:R0:W1:Y:S02]  /*25d10*/  SHFL.UP P6, R14, R13, R12, R11 ;  /* 0x0400000c0d0e7389 */ /* 0x00006400000c000b */
[----:B01----:R-:W-:Y:S01]  /*25d20*/  ENDCOLLECTIVE ;  /* 0x000000000000791b */ /* 0x003fe20003800000 */
.L_x_1725:
[----:B------:R-:W-:Y:S01]  /*25d30*/  IMAD.MOV.U32 R12, RZ, RZ, 0x8 ;  /* 0x00000008ff0c7424 */ /* 0x000fe200078e00ff */
[----:B------:R-:W-:-:S05]  /*25d40*/  SEL R14, R14, RZ, P3 ;  /* 0x000000ff0e0e7207 */ /* 0x000fca0001800000 */
[----:B------:R-:W-:-:S04]  /*25d50*/  IMAD.IADD R3, R3, 0x1, R14 ;  /* 0x0000000103037824 */ /* 0x000fc800078e020e */
[----:B------:R-:W-:-:S07]  /*25d60*/  IMAD.MOV.U32 R13, RZ, RZ, R3 ;  /* 0x000000ffff0d7224 */ /* 0x000fce00078e0003 */
[----:B------:R-:W-:Y:S05]  /*25d70*/  WARPSYNC.COLLECTIVE R15, `(.L_x_1726) ;  /* 0x000000000f087348 */ /* 0x000fea0003c00000 */
[----:B------:R0:W1:Y:S02]  /*25d80*/  SHFL.UP P6, R14, R13, R12, R11 ;  /* 0x0400000c0d0e7389 */ /* 0x00006400000c000b */
[----:B01----:R-:W-:Y:S01]  /*25d90*/  ENDCOLLECTIVE ;  /* 0x000000000000791b */ /* 0x003fe20003800000 */
.L_x_1726:
[----:B------:R-:W-:Y:S01]  /*25da0*/  IMAD.MOV.U32 R12, RZ, RZ, 0x10 ;  /* 0x00000010ff0c7424 */ /* 0x000fe200078e00ff */
[----:B------:R-:W-:-:S05]  /*25db0*/  SEL R14, R14, RZ, P4 ;  /* 0x000000ff0e0e7207 */ /* 0x000fca0002000000 */
[----:B------:R-:W-:-:S04]  /*25dc0*/  IMAD.IADD R3, R3, 0x1, R14 ;  /* 0x0000000103037824 */ /* 0x000fc800078e020e */
[----:B------:R-:W-:-:S07]  /*25dd0*/  IMAD.MOV.U32 R13, RZ, RZ, R3 ;  /* 0x000000ffff0d7224 */ /* 0x000fce00078e0003 */
[----:B------:R-:W-:Y:S05]  /*25de0*/  WARPSYNC.COLLECTIVE R15, `(.L_x_1727) ;  /* 0x000000000f087348 */ /* 0x000fea0003c00000 */
[----:B------:R0:W1:Y:S02]  /*25df0*/  SHFL.UP P6, R14, R13, R12, R11 ;  /* 0x0400000c0d0e7389 */ /* 0x00006400000c000b */
[----:B01----:R-:W-:Y:S01]  /*25e00*/  ENDCOLLECTIVE ;  /* 0x000000000000791b */ /* 0x003fe20003800000 */
.L_x_1727:
[----:B------:R-:W-:Y:S02]  /*25e10*/  IMAD.MOV.U32 R12, RZ, RZ, 0x1f ;  /* 0x0000001fff0c7424 */ /* 0x000fe400078e00ff */
[----:B------:R-:W-:Y:S01]  /*25e20*/  IMAD.MOV.U32 R11, RZ, RZ, 0x1f ;  /* 0x0000001fff0b7424 */ /* 0x000fe200078e00ff */
[----:B------:R-:W-:-:S05]  /*25e30*/  SEL R14, R14, RZ, P5 ;  /* 0x000000ff0e0e7207 */ /* 0x000fca0002800000 */
[----:B------:R-:W-:-:S04]  /*25e40*/  IMAD.IADD R3, R3, 0x1, R14 ;  /* 0x0000000103037824 */ /* 0x000fc800078e020e */
[----:B------:R-:W-:-:S07]  /*25e50*/  IMAD.MOV.U32 R13, RZ, RZ, R3 ;  /* 0x000000ffff0d7224 */ /* 0x000fce00078e0003 */
[----:B------:R-:W-:Y:S05]  /*25e60*/  WARPSYNC.COLLECTIVE R15, `(.L_x_1728) ;  /* 0x000000000f087348 */ /* 0x000fea0003c00000 */
[----:B------:R0:W1:Y:S02]  /*25e70*/  SHFL.IDX P6, R14, R13, R12, R11 ;  /* 0x0000000c0d0e7389 */ /* 0x00006400000c000b */
[----:B01----:R-:W-:Y:S01]  /*25e80*/  ENDCOLLECTIVE ;  /* 0x000000000000791b */ /* 0x003fe20003800000 */
.L_x_1728:
[----:B------:R-:W-:Y:S05]  /*25e90*/  BRA `(.L_x_1729) ;  /* 0xffffffcc00547947 */ /* 0x000fea000383ffff */
.L_x_1615:
[----:B------:R-:W-:Y:S01]  /*25ea0*/  BSSY B0, `(.L_x_1730) ;  /* 0x0000008000007945 */ /* 0x000fe20003800000 */
[----:B-----5:R-:W-:Y:S02]  /*25eb0*/  IMAD.MOV.U32 R13, RZ, RZ, R2 ;  /* 0x000000ffff0d7224 */ /* 0x020fe400078e0002 */
[----:B------:R-:W-:Y:S02]  /*25ec0*/  IMAD.MOV.U32 R12, RZ, RZ, 0x1 ;  /* 0x00000001ff0c7424 */ /* 0x000fe400078e00ff */
[----:B------:R-:W-:Y:S02]  /*25ed0*/  IMAD.MOV.U32 R11, RZ, RZ, RZ ;  /* 0x000000ffff0b7224 */ /* 0x000fe400078e00ff */
[----:B------:R-:W-:-:S07]  /*25ee0*/  IMAD.MOV.U32 R15, RZ, RZ, -0x1 ;  /* 0xffffffffff0f7424 */ /* 0x000fce00078e00ff */
[----:B0-----:R-:W-:Y:S05]  /*25ef0*/  WARPSYNC.COLLECTIVE R15, `(.L_x_1731) ;  /* 0x000000000f087348 */ /* 0x001fea0003c00000 */
[----:B------:R1:W2:Y:S02]  /*25f00*/  SHFL.UP P6, R14, R13, R12, R11 ;  /* 0x0400000c0d0e7389 */ /* 0x0002a400000c000b */
[----:B012---:R-:W-:Y:S01]  /*25f10*/  ENDCOLLECTIVE ;  /* 0x000000000000791b */ /* 0x007fe20003800000 */
.L_x_1731:
[----:B------:R-:W-:Y:S05]  /*25f20*/  BSYNC B0 ;  /* 0x0000000000007941 */ /* 0x000fea0003800000 */
.L_x_1730:
        /* <DEDUP_REMOVED lines=9> */
.L_x_1732:
[----:B------:R-:W-:Y:S01]  /*25fc0*/  IMAD.MOV.U32 R12, RZ, RZ, 0x4 ;  /* 0x00000004ff0c7424 */ /* 0x000fe200078e00ff */
[----:B------:R-:W-:-:S05]  /*25fd0*/  SEL R14, R14, RZ, P2 ;  /* 0x000000ff0e0e7207 */ /* 0x000fca0001000000 */
[----:B------:R-:W-:-:S04]  /*25fe0*/  IMAD.IADD R3, R3, 0x1, R14 ;  /* 0x0000000103037824 */ /* 0x000fc800078e020e */
[----:B------:R-:W-:-:S07]  /*25ff0*/  IMAD.MOV.U32 R13, RZ, RZ, R3 ;  /* 0x000000ffff0d7224 */ /* 0x000fce00078e0003 */
[----:B------:R-:W-:Y:S05]  /*26000*/  WARPSYNC.COLLECTIVE R15, `(.L_x_1733) ;  /* 0x000000000f087348 */ /* 0x000fea0003c00000 */
[----:B------:R0:W1:Y:S02]  /*26010*/  SHFL.UP P6, R14, R13, R12, R11 ;  /* 0x0400000c0d0e7389 */ /* 0x00006400000c000b */
[----:B01----:R-:W-:Y:S01]  /*26020*/  ENDCOLLECTIVE ;  /* 0x000000000000791b */ /* 0x003fe20003800000 */
.L_x_1733:
[----:B------:R-:W-:Y:S01]  /*26030*/  IMAD.MOV.U32 R12, RZ, RZ, 0x8 ;  /* 0x00000008ff0c7424 */ /* 0x000fe200078e00ff */
[----:B------:R-:W-:-:S05]  /*26040*/  SEL R14, R14, RZ, P3 ;  /* 0x000000ff0e0e7207 */ /* 0x000fca0001800000 */
[----:B------:R-:W-:-:S04]  /*26050*/  IMAD.IADD R3, R3, 0x1, R14 ;  /* 0x0000000103037824 */ /* 0x000fc800078e020e */
[----:B------:R-:W-:-:S07]  /*26060*/  IMAD.MOV.U32 R13, RZ, RZ, R3 ;  /* 0x000000ffff0d7224 */ /* 0x000fce00078e0003 */
[----:B------:R-:W-:Y:S05]  /*26070*/  WARPSYNC.COLLECTIVE R15, `(.L_x_1734) ;  /* 0x000000000f087348 */ /* 0x000fea0003c00000 */
[----:B------:R0:W1:Y:S02]  /*26080*/  SHFL.UP P6, R14, R13, R12, R11 ;  /* 0x0400000c0d0e7389 */ /* 0x00006400000c000b */
[----:B01----:R-:W-:Y:S01]  /*26090*/  ENDCOLLECTIVE ;  /* 0x000000000000791b */ /* 0x003fe20003800000 */
.L_x_1734:
[----:B------:R-:W-:Y:S01]  /*260a0*/  IMAD.MOV.U32 R12, RZ, RZ, 0x10 ;  /* 0x00000010ff0c7424 */ /* 0x000fe200078e00ff */
[----:B------:R-:W-:-:S05]  /*260b0*/  SEL R14, R14, RZ, P4 ;  /* 0x000000ff0e0e7207 */ /* 0x000fca0002000000 */
[----:B------:R-:W-:-:S04]  /*260c0*/  IMAD.IADD R3, R3, 0x1, R14 ;  /* 0x0000000103037824 */ /* 0x000fc800078e020e */
[----:B------:R-:W-:-:S07]  /*260d0*/  IMAD.MOV.U32 R13, RZ, RZ, R3 ;  /* 0x000000ffff0d7224 */ /* 0x000fce00078e0003 */
[----:B------:R-:W-:Y:S05]  /*260e0*/  WARPSYNC.COLLECTIVE R15, `(.L_x_1735) ;  /* 0x000000000f087348 */ /* 0x000fea0003c00000 */
[----:B------:R0:W1:Y:S02]  /*260f0*/  SHFL.UP P6, R14, R13, R12, R11 ;  /* 0x0400000c0d0e7389 */ /* 0x00006400000c000b */
[----:B01----:R-:W-:Y:S01]  /*26100*/  ENDCOLLECTIVE ;  /* 0x000000000000791b */ /* 0x003fe20003800000 */
.L_x_1735:
        /* <DEDUP_REMOVED lines=8> */
.L_x_1736:
[----:B------:R-:W-:Y:S05]  /*26190*/  BRA `(.L_x_1737) ;  /* 0xffffffcc00307947 */ /* 0x000fea000383ffff */
.L_x_1617:
[----:B------:R-:W-:Y:S01]  /*261a0*/  BSSY B0, `(.L_x_1738) ;  /* 0x0000006000007945 */ /* 0x000fe20003800000 */
[----:B------:R-:W-:Y:S01]  /*261b0*/  PLOP3.LUT P6, PT, P6, PT, PT, 0x8, 0x0 ;  /* 0x000000000000781c */ /* 0x000fe200037ce170 */
[----:B------:R-:W-:-:S12]  /*261c0*/  IMAD.MOV.U32 R15, RZ, RZ, -0x1 ;  /* 0xffffffffff0f7424 */ /* 0x000fd800078e00ff */
[----:B0-----:R-:W-:Y:S05]  /*261d0*/  WARPSYNC.COLLECTIVE R15, `(.L_x_1739) ;  /* 0x000000000f087348 */ /* 0x001fea0003c00000 */
[----:B------:R-:W-:Y:S01]  /*261e0*/  VOTE.ANY R14, PT, P6 ;  /* 0x00000000000e7806 */ /* 0x000fe200030e0100 */
[----:B0-----:R-:W-:Y:S06]  /*261f0*/  ENDCOLLECTIVE ;  /* 0x000000000000791b */ /* 0x001fec0003800000 */
.L_x_1739:
[----:B------:R-:W-:Y:S05]  /*26200*/  BSYNC B0 ;  /* 0x0000000000007941 */ /* 0x000fea0003800000 */
.L_x_1738:
[----:B------:R-:W-:Y:S02]  /*26210*/  IMAD.MOV.U32 R5, RZ, RZ, R14 ;  /* 0x000000ffff057224 */ /* 0x000fe400078e000e */
[----:B------:R-:W-:Y:S02]  /*26220*/  IMAD.MOV.U32 R13, RZ, RZ, R2 ;  /* 0x000000ffff0d7224 */ /* 0x000fe400078e0002 */
[----:B------:R-:W0:Y:S01]  /*26230*/  POPC R6, R5 ;  /* 0x0000000500067309 */ /* 0x000e220000000000 */
[----:B------:R-:W-:Y:S02]  /*26240*/  IMAD.MOV.U32 R11, RZ, RZ, 0x1f ;  /* 0x0000001fff0b7424 */ /* 0x000fe400078e00ff */
[----:B------:R-:W-:Y:S02]  /*26250*/  IMAD.MOV.U32 R15, RZ, RZ, -0x1 ;  /* 0xffffffffff0f7424 */ /* 0x000fe400078e00ff */
[----:B0-----:R-:W-:-:S07]  /*26260*/  IMAD.MOV.U32 R12, RZ, RZ, R6 ;  /* 0x000000ffff0c7224 */ /* 0x001fce00078e0006 */
[----:B------:R-:W-:Y:S05]  /*26270*/  WARPSYNC.COLLECTIVE R15, `(.L_x_1740) ;  /* 0x000000000f087348 */ /* 0x000fea0003c00000 */
[----:B------:R0:W1:Y:S02]  /*26280*/  SHFL.IDX P6, R14, R13, R12, R11 ;  /* 0x0000000c0d0e7389 */ /* 0x00006400000c000b */
[----:B01----:R-:W-:Y:S01]  /*26290*/  ENDCOLLECTIVE ;  /* 0x000000000000791b */ /* 0x003fe20003800000 */
.L_x_1740:
[----:B------:R-:W-:Y:S01]  /*262a0*/  IMAD.MOV.U32 R17, RZ, RZ, R14 ;  /* 0x000000ffff117224 */ /* 0x000fe200078e000e */
[----:B------:R-:W-:Y:S06]  /*262b0*/  BRA `(.L_x_1741) ;  /* 0xffffffcc00207947 */ /* 0x000fec000383ffff */
.L_x_1619:
[----:B------:R-:W-:Y:S01]  /*262c0*/  BSSY B0, `(.L_x_1742) ;  /* 0x0000007000007945 */ /* 0x000fe20003800000 */
[----:B------:R-:W-:Y:S02]  /*262d0*/  IMAD.MOV.U32 R13, RZ, RZ, R3 ;  /* 0x000000ffff0d7224 */ /* 0x000fe400078e0003 */
[----:B------:R-:W-:Y:S02]  /*262e0*/  IMAD.MOV.U32 R11, RZ, RZ, 0x1f ;  /* 0x0000001fff0b7424 */ /* 0x000fe400078e00ff */
[----:B------:R-:W-:-:S07]  /*262f0*/  IMAD.MOV.U32 R15, RZ, RZ, -0x1 ;  /* 0xffffffffff0f7424 */ /* 0x000fce00078e00ff */
[----:B012---:R-:W-:Y:S05]  /*26300*/  WARPSYNC.COLLECTIVE R15, `(.L_x_1743) ;  /* 0x000000000f087348 */ /* 0x007fea0003c00000 */
[----:B------:R3:W4:Y:S02]  /*26310*/  SHFL.IDX P6, R14, R13, R12, R11 ;  /* 0x0000000c0d0e7389 */ /* 0x00072400000c000b */
[----:B01234-:R-:W-:Y:S01]  /*26320*/  ENDCOLLECTIVE ;  /* 0x000000000000791b */ /* 0x01ffe20003800000 */
.L_x_1743:
[----:B------:R-:W-:Y:S05]  /*26330*/  BSYNC B0 ;  /* 0x0000000000007941 */ /* 0x000fea0003800000 */
.L_x_1742:
[----:B------:R-:W-:Y:S01]  /*26340*/  IMAD.MOV.U32 R5, RZ, RZ, R14 ;  /* 0x000000ffff057224 */ /* 0x000fe200078e000e */
[----:B------:R-:W-:Y:S06]  /*26350*/  BRA `(.L_x_1618) ;  /* 0xffffffcc00147947 */ /* 0x000fec000383ffff */
.L_x_1623:
[----:B0-----:R0:W1:Y:S02]  /*26360*/  SYNCS.PHASECHK.TRANS64.TRYWAIT P0, [R5+URZ+0x19c20], R0 ;  /* 0x019c2000050075a7 */ /* 0x001064000800017f */
[----:B-1----:R-:W-:Y:S05]  /*26370*/  @!P0 NANOSLEEP.SYNCS 0x989680 ;  /* 0x009896800000895d */ /* 0x002fea0003900000 */
[----:B------:R-:W1:Y:S02]  /*26380*/  @!P0 SYNCS.PHASECHK.TRANS64 P0, [R5+URZ+0x19c20], R0 ;  /* 0x019c2000050085a7 */ /* 0x000e64000800007f */
[----:B-1----:R-:W-:Y:S05]  /*26390*/  @!P0 BRA `(.L_x_1623) ;  /* 0xfffffffc00f08947 */ /* 0x002fea000383ffff */
[----:B------:R-:W-:Y:S05]  /*263a0*/  BRA `(.L_x_1744) ;  /* 0xffffffd000947947 */ /* 0x000fea000383ffff */
.L_x_1624:
        /* <DEDUP_REMOVED lines=11> */
.L_x_1746:
[----:B------:R-:W-:Y:S05]  /*26460*/  BSYNC B0 ;  /* 0x0000000000007941 */ /* 0x000fea0003800000 */
.L_x_1745:
[----:B------:R-:W-:Y:S05]  /*26470*/  BRA `(.L_x_1747) ;  /* 0xffffffd0007c7947 */ /* 0x000fea000383ffff */
.L_x_1625:
[----:B------:R-:W-:Y:S01]  /*26480*/  BSSY B0, `(.L_x_1748) ;  /* 0x0000006000007945 */ /* 0x000fe20003800000 */
[----:B------:R-:W-:-:S07]  /*26490*/  IMAD.MOV.U32 R15, RZ, RZ, -0x1 ;  /* 0xffffffffff0f7424 */ /* 0x000fce00078e00ff */
[----:B0-----:R-:W-:Y:S05]  /*264a0*/  WARPSYNC.COLLECTIVE R15, `(.L_x_1749) ;  /* 0x000000000f0c7348 */ /* 0x001fea0003c00000 */
[----:B------:R-:W-:Y:S02]  /*264b0*/  ELECT P6, UR62, PT ;  /* 0x00000000003e782f */ /* 0x000fe400038c0000 */
[----:B------:R-:W-:Y:S01]  /*264c0*/  MOV R14, UR62 ;  /* 0x0000003e000e7c02 */ /* 0x000fe20008000f00 */
[----:B0-----:R-:W-:Y:S10]  /*264d0*/  ENDCOLLECTIVE ;  /* 0x000000000000791b */ /* 0x001ff40003800000 */
.L_x_1749:
[----:B------:R-:W-:Y:S05]  /*264e0*/  BSYNC B0 ;  /* 0x0000000000007941 */ /* 0x000fea0003800000 */
.L_x_1748:
[----:B------:R-:W-:Y:S05]  /*264f0*/  BRA `(.L_x_1750) ;  /* 0xffffffd000707947 */ /* 0x000fea000383ffff */
.L_x_1627:
[----:B0-----:R0:W1:Y:S02]  /*26500*/  SYNCS.PHASECHK.TRANS64.TRYWAIT P1, [R3+URZ+0x19c40], R2 ;  /* 0x019c4002030075a7 */ /* 0x001064000802017f */
[----:B-1----:R-:W-:Y:S05]  /*26510*/  @!P1 NANOSLEEP.SYNCS 0x989680 ;  /* 0x009896800000995d */ /* 0x002fea0003900000 */
[----:B------:R-:W1:Y:S02]  /*26520*/  @!P1 SYNCS.PHASECHK.TRANS64 P1, [R3+URZ+0x19c40], R2 ;  /* 0x019c4002030095a7 */ /* 0x000e64000802007f */
[----:B-1----:R-:W-:Y:S05]  /*26530*/  @!P1 BRA `(.L_x_1627) ;  /* 0xfffffffc00f09947 */ /* 0x002fea000383ffff */
[----:B------:R-:W-:Y:S05]  /*26540*/  BRA `(.L_x_1751) ;  /* 0xffffffd000907947 */ /* 0x000fea000383ffff */
.L_x_1629:
[----:B-1----:R1:W2:Y:S02]  /*26550*/  SYNCS.PHASECHK.TRANS64.TRYWAIT P1, [R5+URZ+0x19c40], R0 ;  /* 0x019c4000050075a7 */ /* 0x0022a4000802017f */
[----:B--2---:R-:W-:Y:S05]  /*26560*/  @!P1 NANOSLEEP.SYNCS 0x989680 ;  /* 0x009896800000995d */ /* 0x004fea0003900000 */
[----:B------:R-:W2:Y:S02]  /*26570*/  @!P1 SYNCS.PHASECHK.TRANS64 P1, [R5+URZ+0x19c40], R0 ;  /* 0x019c4000050095a7 */ /* 0x000ea4000802007f */
[----:B--2---:R-:W-:Y:S05]  /*26580*/  @!P1 BRA `(.L_x_1629) ;  /* 0xfffffffc00f09947 */ /* 0x004fea000383ffff */
[----:B------:R-:W-:Y:S05]  /*26590*/  BRA `(.L_x_1752) ;  /* 0xffffffd0009c7947 */ /* 0x000fea000383ffff */
.L_x_1631:
[----:B--2---:R2:W3:Y:S02]  /*265a0*/  SYNCS.PHASECHK.TRANS64.TRYWAIT P1, [R3+URZ+0x19c60], R2 ;  /* 0x019c6002030075a7 */ /* 0x0044e4000802017f */
[----:B---3--:R-:W-:Y:S05]  /*265b0*/  @!P1 NANOSLEEP.SYNCS 0x989680 ;  /* 0x009896800000995d */ /* 0x008fea0003900000 */
[----:B------:R-:W3:Y:S02]  /*265c0*/  @!P1 SYNCS.PHASECHK.TRANS64 P1, [R3+URZ+0x19c60], R2 ;  /* 0x019c6002030095a7 */ /* 0x000ee4000802007f */
[----:B---3--:R-:W-:Y:S05]  /*265d0*/  @!P1 BRA `(.L_x_1631) ;  /* 0xfffffffc00f09947 */ /* 0x008fea000383ffff */
[----:B------:R-:W-:Y:S05]  /*265e0*/  BRA `(.L_x_1753) ;  /* 0xffffffd000987947 */ /* 0x000fea000383ffff */
.L_x_1633:
[----:B---3--:R3:W4:Y:S02]  /*265f0*/  SYNCS.PHASECHK.TRANS64.TRYWAIT P1, [R5+URZ+0x19c60], R0 ;  /* 0x019c6000050075a7 */ /* 0x008724000802017f */
[----:B----4-:R-:W-:Y:S05]  /*26600*/  @!P1 NANOSLEEP.SYNCS 0x989680 ;  /* 0x009896800000995d */ /* 0x010fea0003900000 */
[----:B------:R-:W4:Y:S02]  /*26610*/  @!P1 SYNCS.PHASECHK.TRANS64 P1, [R5+URZ+0x19c60], R0 ;  /* 0x019c6000050095a7 */ /* 0x000f24000802007f */
[----:B----4-:R-:W-:Y:S05]  /*26620*/  @!P1 BRA `(.L_x_1633) ;  /* 0xfffffffc00f09947 */ /* 0x010fea000383ffff */
[----:B------:R-:W-:Y:S05]  /*26630*/  BRA `(.L_x_1754) ;  /* 0xffffffd000947947 */ /* 0x000fea000383ffff */
.L_x_1635:
[----:B----4-:R4:W0:Y:S02]  /*26640*/  SYNCS.PHASECHK.TRANS64.TRYWAIT P1, [R3+URZ+0x19c80], R2 ;  /* 0x019c8002030075a7 */ /* 0x010824000802017f */
[----:B0-----:R-:W-:Y:S05]  /*26650*/  @!P1 NANOSLEEP.SYNCS 0x989680 ;  /* 0x009896800000995d */ /* 0x001fea0003900000 */
[----:B------:R-:W0:Y:S02]  /*26660*/  @!P1 SYNCS.PHASECHK.TRANS64 P1, [R3+URZ+0x19c80], R2 ;  /* 0x019c8002030095a7 */ /* 0x000e24000802007f */
[----:B0-----:R-:W-:Y:S05]  /*26670*/  @!P1 BRA `(.L_x_1635) ;  /* 0xfffffffc00f09947 */ /* 0x001fea000383ffff */
[----:B------:R-:W-:Y:S05]  /*26680*/  BRA `(.L_x_1755) ;  /* 0xffffffd000907947 */ /* 0x000fea000383ffff */
.L_x_1756:
        /* <DEDUP_REMOVED lines=15> */
.L_x_2583:


//--------------------- .text._ZN7cutlass13device_kernelIN5flash11enable_sm90INS1_16FlashAttnFwdSm90INS1_25CollectiveMainloopFwdSm90ILi2EN4cute5tupleIJNS5_1CILi1EEES8_S8_EEENS6_IJNS7_ILi192EEENS7_ILi128EEENS7_ILi96EEEEEELi96ENS_12float_e4m3_tEfNS_4arch4Sm90ELb1ELb0ELb1ELb0ELb1ELb0ELb0ELb1ELb1ELb1ELb0ELb0EEENS1_21CollectiveEpilogueFwdINS6_IJSA_SC_SB_EEES9_NS_10bfloat16_tESG_Li384ELb0ELb1ELb0ELb1EEENS1_30DynamicPersistentTileSchedulerILi384ELi128ELb0ELb1ELb1EEEEEEEEEvNT_6ParamsE --------------------------
	.section	.text._ZN7cutlass13device_kernelIN5flash11enable_sm90INS1_16FlashAttnFwdSm90INS1_25CollectiveMainloopFwdSm90ILi2EN4cute5tupleIJNS5_1CILi1EEES8_S8_EEENS6_IJNS7_ILi192EEENS7_ILi128EEENS7_ILi96EEEEEELi96ENS_12float_e4m3_tEfNS_4arch4Sm90ELb1ELb0ELb1ELb0ELb1ELb0ELb0ELb1ELb1ELb1ELb0ELb0EEENS1_21CollectiveEpilogueFwdINS6_IJSA_SC_SB_EEES9_NS_10bfloat16_tESG_Li384ELb0ELb1ELb0ELb1EEENS1_30DynamicPersistentTileSchedulerILi384ELi128ELb0ELb1ELb1EEEEEEEEEvNT_6ParamsE,"ax",@progbits
	.align	128
.text._ZN7cutlass13device_kernelIN5flash11enable_sm90INS1_16FlashAttnFwdSm90INS1_25CollectiveMainloopFwdSm90ILi2EN4cute5tupleIJNS5_1CILi1EEES8_S8_EEENS6_IJNS7_ILi192EEENS7_ILi128EEENS7_ILi96EEEEEELi96ENS_12float_e4m3_tEfNS_4arch4Sm90ELb1ELb0ELb1ELb0ELb1ELb0ELb0ELb1ELb1ELb1ELb0ELb0EEENS1_21CollectiveEpilogueFwdINS6_IJSA_SC_SB_EEES9_NS_10bfloat16_tESG_Li384ELb0ELb1ELb0ELb1EEENS1_30DynamicPersistentTileSchedulerILi384ELi128ELb0ELb1ELb1EEEEEEEEEvNT_6ParamsE:
        .type           _ZN7cutlass13device_kernelIN5flash11enable_sm90INS1_16FlashAttnFwdSm90INS1_25CollectiveMainloopFwdSm90ILi2EN4cute5tupleIJNS5_1CILi1EEES8_S8_EEENS6_IJNS7_ILi192EEENS7_ILi128EEENS7_ILi96EEEEEELi96ENS_12float_e4m3_tEfNS_4arch4Sm90ELb1ELb0ELb1ELb0ELb1ELb0ELb0ELb1ELb1ELb1ELb0ELb0EEENS1_21CollectiveEpilogueFwdINS6_IJSA_SC_SB_EEES9_NS_10bfloat16_tESG_Li384ELb0ELb1ELb0ELb1EEENS1_30DynamicPersistentTileSchedulerILi384ELi128ELb0ELb1ELb1EEEEEEEEEvNT_6ParamsE,@function
        .size           _ZN7cutlass13device_kernelIN5flash11enable_sm90INS1_16FlashAttnFwdSm90INS1_25CollectiveMainloopFwdSm90ILi2EN4cute5tupleIJNS5_1CILi1EEES8_S8_EEENS6_IJNS7_ILi192EEENS7_ILi128EEENS7_ILi96EEEEEELi96ENS_12float_e4m3_tEfNS_4arch4Sm90ELb1ELb0ELb1ELb0ELb1ELb0ELb0ELb1ELb1ELb1ELb0ELb0EEENS1_21CollectiveEpilogueFwdINS6_IJSA_SC_SB_EEES9_NS_10bfloat16_tESG_Li384ELb0ELb1ELb0ELb1EEENS1_30DynamicPersistentTileSchedulerILi384ELi128ELb0ELb1ELb1EEEEEEEEEvNT_6ParamsE,(.L_x_2584 - _ZN7cutlass13device_kernelIN5flash11enable_sm90INS1_16FlashAttnFwdSm90INS1_25CollectiveMainloopFwdSm90ILi2EN4cute5tupleIJNS5_1CILi1EEES8_S8_EEENS6_IJNS7_ILi192EEENS7_ILi128EEENS7_ILi96EEEEEELi96ENS_12float_e4m3_tEfNS_4arch4Sm90ELb1ELb0ELb1ELb0ELb1ELb0ELb0ELb1ELb1ELb1ELb0ELb0EEENS1_21CollectiveEpilogueFwdINS6_IJSA_SC_SB_EEES9_NS_10bfloat16_tESG_Li384ELb0ELb1ELb0ELb1EEENS1_30DynamicPersistentTileSchedulerILi384ELi128ELb0ELb1ELb1EEEEEEEEEvNT_6ParamsE)
        .other          _ZN7cutlass13device_kernelIN5flash11enable_sm90INS1_16FlashAttnFwdSm90INS1_25CollectiveMainloopFwdSm90ILi2EN4cute5tupleIJNS5_1CILi1EEES8_S8_EEENS6_IJNS7_ILi192EEENS7_ILi128EEENS7_ILi96EEEEEELi96ENS_12float_e4m3_tEfNS_4arch4Sm90ELb1ELb0ELb1ELb0ELb1ELb0ELb0ELb1ELb1ELb1ELb0ELb0EEENS1_21CollectiveEpilogueFwdINS6_IJSA_SC_SB_EEES9_NS_10bfloat16_tESG_Li384ELb0ELb1ELb0ELb1EEENS1_30DynamicPersistentTileSchedulerILi384ELi128ELb0ELb1ELb1EEEEEEEEEvNT_6ParamsE,@"STO_CUDA_ENTRY STV_DEFAULT"
_ZN7cutlass13device_kernelIN5flash11enable_sm90INS1_16FlashAttnFwdSm90INS1_25CollectiveMainloopFwdSm90ILi2EN4cute5tupleIJNS5_1CILi1EEES8_S8_EEENS6_IJNS7_ILi192EEENS7_ILi128EEENS7_ILi96EEEEEELi96ENS_12float_e4m3_tEfNS_4arch4Sm90ELb1ELb0ELb1ELb0ELb1ELb0ELb0ELb1ELb1ELb1ELb0ELb0EEENS1_21CollectiveEpilogueFwdINS6_IJSA_SC_SB_EEES9_NS_10bfloat16_tESG_Li384ELb0ELb1ELb0ELb1EEENS1_30DynamicPersistentTileSchedulerILi384ELi128ELb0ELb1ELb1EEEEEEEEEvNT_6ParamsE:
        /* <DEDUP_REMOVED lines=45> */
.L_x_1757:
        /* <DEDUP_REMOVED lines=22> */
.L_x_1758:
        /* <DEDUP_REMOVED lines=18> */
.L_x_1759:
        /* <DEDUP_REMOVED lines=22> */
.L_x_1760:
        /* <DEDUP_REMOVED lines=24> */
.L_x_1761:
        /* <DEDUP_REMOVED lines=9> */
.L_x_1763:
        /* <DEDUP_REMOVED lines=20> */
[CC--:B------:R-:W-:Y:S02]  /*0a00*/  LEA.HI R3, R0.reuse, R11.reuse, RZ, 0x5 ;  /* 0x0000000b00037211 */ /* 0x0c0fe400078f28ff */
        /* <DEDUP_REMOVED lines=41> */
.L_x_1812:
        /* <DEDUP_REMOVED lines=12> */
[----:B012345:R-:W-:Y:S05]  /*0d60*/  @!P0 BRA `(.L_x_1764) ;  /* 0x0000000000208947 */ /* 0x03ffea0003800000 */
        /* <DEDUP_REMOVED lines=8> */
.L_x_1764:
[----:B------:R-:W-:Y:S01]  /*0df0*/  ULDC UR7, c[0x0][0xc54] ;  /* 0x0003150000077ab9 */ /* 0x000fe20000000800 */
[----:B------:R-:W-:Y:S01]  /*0e00*/  UMOV UR6, UR9 ;  /* 0x0000000900067c82 */ /* 0x000fe20008000000 */
[----:B------:R-:W-:-:S11]  /*0e10*/  UISETP.NE.AND UP0, UPT, UR7, 0x1, UPT ;  /* 0x000000010700788c */ /* 0x000fd6000bf05270 */
[----:B------:R-:W-:Y:S02]  /*0e20*/  @UP0 ULDC.64 UR10, c[0x0][0xc58] ;  /* 0x00031600000a0ab9 */ /* 0x000fe40000000a00 */
[----:B------:R-:W-:-:S04]  /*0e30*/  UIMAD.WIDE.U32 UR4, UR9, UR10, URZ ;  /* 0x0000000a090472a5 */ /* 0x000fc8000f8e003f */
[----:B------:R-:W-:-:S04]  /*0e40*/  @UP0 USHF.R.U32.HI UR6, URZ, UR11, UR5 ;  /* 0x0000000b3f060299 */ /* 0x000fc80008011605 */
[----:B------:R-:W-:-:S12]  /*0e50*/  UIMAD UR4, UR6, UR7, URZ ;  /* 0x00000007060472a4 */ /* 0x000fd8000f8e023f */
.L_x_1765:
[----:B------:R-:W-:Y:S01]  /*0e60*/  ULDC.64 UR10, c[0x0][0x418] ;  /* 0x00010600000a7ab9 */ /* 0x000fe20000000a00 */
[----:B------:R-:W-:Y:S01]  /*0e70*/  ULOP3.LUT UR6, URZ, UR6, URZ, 0x33, !UPT ;  /* 0x000000063f067292 */ /* 0x000fe2000f8e333f */
[----:B------:R-:W-:Y:S01]  /*0e80*/  PLOP3.LUT P0, PT, PT, PT, PT, 0x80, 0x0 ;  /* 0x000000000000781c */ /* 0x000fe20003f0f070 */
[----:B------:R-:W-:Y:S01]  /*0e90*/  UISETP.NE.U32.AND UP0, UPT, UR10, URZ, UPT ;  /* 0x0000003f0a00728c */ /* 0x000fe2000bf05070 */
[----:B------:R-:W-:Y:S01]  /*0ea0*/  IMAD.MOV.U32 R2, RZ, RZ, RZ ;  /* 0x000000ffff027224 */ /* 0x000fe200078e00ff */
[----:B------:R-:W-:Y:S01]  /*0eb0*/  ULDC UR5, c[0x0][0xc3c] ;  /* 0x00030f0000057ab9 */ /* 0x000fe20000000800 */
[----:B------:R-:W-:Y:S01]  /*0ec0*/  UIADD3 UR4, UR9, -UR4, URZ ;  /* 0x8000000409047290 */ /* 0x000fe2000fffe03f */
[----:B------:R-:W-:Y:S01]  /*0ed0*/  IMAD.MOV.U32 R0, RZ, RZ, RZ ;  /* 0x000000ffff007224 */ /* 0x000fe200078e00ff */
[----:B------:R-:W-:Y:S01]  /*0ee0*/  UISETP.NE.AND.EX UP0, UPT, UR11, URZ, UPT, UP0 ;  /* 0x0000003f0b00728c */ /* 0x000fe2000bf05300 */
[----:B------:R-:W-:Y:S01]  /*0ef0*/  CS2R R134, SRZ ;  /* 0x0000000000867805 */ /* 0x000fe2000001ff00 */
[----:B------:R-:W-:Y:S01]  /*0f00*/  UIADD3 UR6, UR6, UR5, URZ ;  /* 0x0000000506067290 */ /* 0x000fe2000fffe03f */
[----:B------:R-:W-:Y:S01]  /*0f10*/  CS2R R6, SRZ ;  /* 0x0000000000067805 */ /* 0x000fe2000001ff00 */
[----:B------:R-:W-:Y:S01]  /*0f20*/  ULDC UR11, c[0x0][0x448] ;  /* 0x00011200000b7ab9 */ /* 0x000fe20000000800 */
[----:B------:R-:W-:Y:S01]  /*0f30*/  ULDC UR10, c[0x0][0xc54] ;  /* 0x00031500000a7ab9 */ /* 0x000fe20000000800 */
[----:B------:R-:W-:Y:S01]  /*0f40*/  UISETP.NE.AND UP2, UPT, UR11, 0x1, UPT ;  /* 0x000000010b00788c */ /* 0x000fe2000bf45270 */
[----:B------:R-:W-:Y:S01]  /*0f50*/  CS2R R132, SRZ ;  /* 0x0000000000847805 */ /* 0x000fe2000001ff00 */
[----:B------:R-:W-:Y:S01]  /*0f60*/  UIMAD UR41, UR6, 0xc0, URZ ;  /* 0x000000c0062978a4 */ /* 0x000fe2000f8e023f */
[----:B------:R-:W-:Y:S01]  /*0f70*/  CS2R R8, SRZ ;  /* 0x0000000000087805 */ /* 0x000fe2000001ff00 */
[----:B------:R-:W-:Y:S01]  /*0f80*/  UIMAD UR10, UR8, UR10, UR4 ;  /* 0x0000000a080a72a4 */ /* 0x000fe2000f8e0204 */
[----:B------:R-:W-:Y:S01]  /*0f90*/  CS2R R126, SRZ ;  /* 0x00000000007e7805 */ /* 0x000fe2000001ff00 */
[----:B------:R-:W-:Y:S01]  /*0fa0*/  UIADD3 UR6, UR41, 0xbf, URZ ;  /* 0x000000bf29067890 */ /* 0x000fe2000fffe03f */
[----:B------:R-:W-:Y:S01]  /*0fb0*/  CS2R R10, SRZ ;  /* 0x00000000000a7805 */ /* 0x000fe2000001ff00 */
[----:B------:R-:W-:Y:S01]  /*0fc0*/  ULDC UR42, c[0x0][0x424] ;  /* 0x00010900002a7ab9 */ /* 0x000fe20000000800 */
[----:B------:R-:W-:Y:S01]  /*0fd0*/  ULDC UR7, c[0x0][0x288] ;  /* 0x0000a20000077ab9 */ /* 0x000fe20000000800 */
[----:B------:R-:W-:Y:S01]  /*0fe0*/  USEL UR42, UR42, 0x1, UP0 ;  /* 0x000000012a2a7887 */ /* 0x000fe20008000000 */
[----:B------:R-:W-:Y:S01]  /*0ff0*/  CS2R R124, SRZ ;  /* 0x00000000007c7805 */ /* 0x000fe2000001ff00 */
[----:B------:R-:W-:Y:S01]  /*1000*/  @UP2 ULDC UR4, c[0x0][0x44c] ;  /* 0x0001130000042ab9 */ /* 0x000fe20000000800 */
[----:B------:R-:W-:Y:S01]  /*1010*/  UIADD3 UR7, -UR7, 0x80, URZ ;  /* 0x0000008007077890 */ /* 0x000fe2000fffe13f */
[----:B------:R-:W-:Y:S01]  /*1020*/  CS2R R12, SRZ ;  /* 0x00000000000c7805 */ /* 0x000fe2000001ff00 */
[----:B------:R-:W-:Y:S01]  /*1030*/  UIMAD.WIDE.U32 UR4, UR6, UR4, URZ ;  /* 0x00000004060472a5 */ /* 0x000fe2000f8e003f */
[----:B------:R-:W-:Y:S01]  /*1040*/  CS2R R118, SRZ ;  /* 0x0000000000767805 */ /* 0x000fe2000001ff00 */
[----:B------:R-:W-:Y:S01]  /*1050*/  ULDC UR9, c[0x0][0x2f0] ;  /* 0x0000bc0000097ab9 */ /* 0x000fe20000000800 */
[----:B------:R-:W-:Y:S01]  /*1060*/  @UP2 ULDC UR11, c[0x0][0x450] ;  /* 0x00011400000b2ab9 */ /* 0x000fe20000000800 */
[----:B------:R-:W-:Y:S01]  /*1070*/  UIMAD UR7, UR42, UR9, UR7 ;  /* 0x000000092a0772a4 */ /* 0x000fe2000f8e0207 */
[----:B------:R-:W-:Y:S01]  /*1080*/  CS2R R14, SRZ ;  /* 0x00000000000e7805 */ /* 0x000fe2000001ff00 */
[----:B------:R-:W-:Y:S01]  /*1090*/  @UP2 USHF.R.U32.HI UR6, URZ, UR11, UR5 ;  /* 0x0000000b3f062299 */ /* 0x000fe20008011605 */
[----:B------:R-:W-:Y:S01]  /*10a0*/  CS2R R116, SRZ ;  /* 0x0000000000747805 */ /* 0x000fe2000001ff00 */
[----:B------:R-:W-:Y:S01]  /*10b0*/  UIMAD UR4, UR42, UR9, 0x7f ;  /* 0x0000007f2a0474a4 */ /* 0x000fe2000f8e0209 */
[----:B------:R-:W-:Y:S01]  /*10c0*/  CS2R R20, SRZ ;  /* 0x0000000000147805 */ /* 0x000fe2000001ff00 */
[----:B------:R-:W-:Y:S01]  /*10d0*/  UIADD3 UR6, UR7, UR6, URZ ;  /* 0x0000000607067290 */ /* 0x000fe2000fffe03f */
[----:B------:R-:W-:Y:S01]  /*10e0*/  CS2R R110, SRZ ;  /* 0x00000000006e7805 */ /* 0x000fe2000001ff00 */
[----:B------:R-:W-:Y:S01]  /*10f0*/  USHF.R.S32.HI UR5, URZ, 0x1f, UR4 ;  /* 0x0000001f3f057899 */ /* 0x000fe20008011404 */
[----:B------:R-:W-:Y:S01]  /*1100*/  CS2R R24, SRZ ;  /* 0x0000000000187805 */ /* 0x000fe2000001ff00 */
[----:B------:R-:W-:Y:S01]  /*1110*/  USHF.R.S32.HI UR7, URZ, 0x1f, UR6 ;  /* 0x0000001f3f077899 */ /* 0x000fe20008011406 */
[----:B------:R-:W-:Y:S01]  /*1120*/  CS2R R108, SRZ ;  /* 0x00000000006c7805 */ /* 0x000fe2000001ff00 */
[----:B------:R-:W-:Y:S01]  /*1130*/  ULEA.HI UR5, UR5, UR4, URZ, 0x7 ;  /* 0x0000000405057291 */ /* 0x000fe2000f8f383f */
[----:B------:R-:W-:Y:S01]  /*1140*/  CS2R R26, SRZ ;  /* 0x00000000001a7805 */ /* 0x000fe2000001ff00 */
[----:B------:R-:W-:Y:S01]  /*1150*/  ULEA.HI UR7, UR7, UR6, URZ, 0x7 ;  /* 0x0000000607077291 */ /* 0x000fe2000f8f383f */
[----:B------:R-:W-:Y:S01]  /*1160*/  CS2R R102, SRZ ;  /* 0x0000000000667805 */ /* 0x000fe2000001ff00 */
[----:B------:R-:W-:Y:S01]  /*1170*/  USHF.R.S32.HI UR48, URZ, 0x7, UR5 ;  /* 0x000000073f307899 */ /* 0x000fe20008011405 */
[----:B------:R-:W-:Y:S01]  /*1180*/  CS2R R28, SRZ ;  /* 0x00000000001c7805 */ /* 0x000fe2000001ff00 */
[----:B------:R-:W-:Y:S01]  /*1190*/  USHF.R.S32.HI UR7, URZ, 0x7, UR7 ;  /* 0x000000073f077899 */ /* 0x000fe20008011407 */
[----:B------:R-:W-:Y:S01]  /*11a0*/  CS2R R100, SRZ ;  /* 0x0000000000647805 */ /* 0x000fe2000001ff00 */
[----:B------:R-:W-:Y:S01]  /*11b0*/  ULDC UR44, c[0x0][0xc48] ;  /* 0x00031200002c7ab9 */ /* 0x000fe20000000800 */
[----:B------:R-:W-:Y:S01]  /*11c0*/  UMOV UR43, UR10 ;  /* 0x0000000a002b7c82 */ /* 0x000fe20008000000 */
[----:B------:R-:W-:Y:S01]  /*11d0*/  UISETP.LT.AND UP0, UPT, UR48, UR7, UPT ;  /* 0x000000073000728c */ /* 0x000fe2000bf01270 */
[----:B------:R-:W-:Y:S01]  /*11e0*/  CS2R R30, SRZ ;  /* 0x00000000001e7805 */ /* 0x000fe2000001ff00 */
[----:B------:R-:W-:Y:S01]  /*11f0*/  UISETP.NE.AND UP1, UPT, UR44, 0x1, UPT ;  /* 0x000000012c00788c */ /* 0x000fe2000bf25270 */
[----:B------:R-:W-:Y:S01]  /*1200*/  CS2R R94, SRZ ;  /* 0x00000000005e7805 */ /* 0x000fe2000001ff00 */
[----:B------:R-:W-:Y:S01]  /*1210*/  USEL UR48, UR48, UR7, UP0 ;  /* 0x0000000730307287 */ /* 0x000fe20008000000 */
[----:B------:R-:W-:Y:S01]  /*1220*/  CS2R R32, SRZ ;  /* 0x0000000000207805 */ /* 0x000fe2000001ff00 */
[----:B------:R-:W-:Y:S01]  /*1230*/  UP2UR UR47, UPR, URZ, 0x4 ;  /* 0x000000043f2f7883 */ /* 0x000fe20008000000 */
[----:B------:R-:W-:Y:S01]  /*1240*/  CS2R R92, SRZ ;  /* 0x00000000005c7805 */ /* 0x000fe2000001ff00 */
[----:B------:R-:W-:Y:S01]  /*1250*/  UISETP.GE.AND UP0, UPT, UR48, 0x1, UPT ;  /* 0x000000013000788c */ /* 0x000fe2000bf06270 */
[----:B------:R-:W-:-:S04]  /*1260*/  CS2R R34, SRZ ;  /* 0x0000000000227805 */ /* 0x000fc8000001ff00 */
[----:B------:R-:W-:Y:S01]  /*1270*/  @UP1 ULDC UR8, c[0x0][0xc4c] ;  /* 0x0003130000081ab9 */ /* 0x000fe20000000800 */
[----:B------:R-:W-:Y:S01]  /*1280*/  PLOP3.LUT P1, PT, PT, PT, UP0, 0x80, 0x0 ;  /* 0x000000000000781c */ /* 0x000fe20003f2f008 */
[----:B------:R-:W-:Y:S01]  /*1290*/  UIMAD.WIDE.U32 UR4, UR10, UR8, URZ ;  /* 0x000000080a0472a5 */ /* 0x000fe2000f8e003f */
[----:B------:R-:W-:-:S03]  /*12a0*/  @UP1 ULDC UR6, c[0x0][0xc50] ;  /* 0x0003140000061ab9 */ /* 0x000fc60000000800 */
[----:B------:R-:W-:-:S04]  /*12b0*/  @UP1 USHF.R.U32.HI UR43, URZ, UR6, UR5 ;  /* 0x000000063f2b1299 */ /* 0x000fc80008011605 */
[----:B------:R-:W-:-:S04]  /*12c0*/  UIADD3 UR4, -UR43, URZ, URZ ;  /* 0x0000003f2b047290 */ /* 0x000fc8000fffe13f */
[----:B------:R-:W-:Y:S01]  /*12d0*/  UIMAD UR44, UR44, UR4, UR10 ;  /* 0x000000042c2c72a4 */ /* 0x000fe2000f8e020a */
[----:B------:R-:W-:Y:S11]  /*12e0*/  @!P1 BRA `(.L_x_1766) ;  /* 0x0000008800809947 */ /* 0x000ff60003800000 */
        /* <DEDUP_REMOVED lines=31> */
.L_x_1767:
        /* <DEDUP_REMOVED lines=56> */
.L_x_1898:
[----:B------:R-:W-:Y:S05]  /*1860*/  @!P0 BRA `(.L_x_1769) ;  /* 0x0000000000048947 */ /* 0x000fea0003800000 */
[----:B------:R-:W-:Y:S01]  /*1870*/  BPT.TRAP 0x1 ;  /* 0x000000040000795c */ /* 0x000fe20000300000 */
.L_x_1769:
[----:B------:R-:W-:Y:S02]  /*1880*/  IMAD.U32 R2, RZ, RZ, UR38 ;  /* 0x00000026ff027e24 */ /* 0x000fe4000f8e00ff */
[----:B0-----:R-:W-:-:S03]  /*1890*/  IMAD.U32 R3, RZ, RZ, UR37 ;  /* 0x00000025ff037e24 */ /* 0x001fc6000f8e00ff */
[----:B------:R-:W-:Y:S02]  /*18a0*/  LEA R2, R2, UR46, 0x3 ;  /* 0x0000002e02027c11 */ /* 0x000fe4000f8e18ff */
[----:B------:R-:W-:-:S04]  /*18b0*/  SHF.L.U32 R3, R3, 0x1f, RZ ;  /* 0x0000001f03037819 */ /* 0x000fc800000006ff */
[----:B------:R0:W1:Y:S01]  /*18c0*/  SYNCS.PHASECHK.TRANS64.TRYWAIT P1, [R2+URZ+0x19c30], R3 ;  /* 0x019c3003020075a7 */ /* 0x000062000802017f */
[----:B------:R-:W-:Y:S05]  /*18d0*/  @!P0 BRA `(.L_x_1770) ;  /* 0x0000000000048947 */ /* 0x000fea0003800000 */
[----:B------:R-:W-:Y:S01]  /*18e0*/  BPT.TRAP 0x1 ;  /* 0x000000040000795c */ /* 0x000fe20000300000 */
.L_x_1770:
[----:B-1----:R-:W-:Y:S05]  /*18f0*/  @P1 BRA `(.L_x_1771) ;  /* 0x0000000000081947 */ /* 0x002fea0003800000 */
[----:B------:R-:W1:Y:S02]  /*1900*/  SYNCS.PHASECHK.TRANS64.TRYWAIT P1, [R2+URZ+0x19c30], R3 ;  /* 0x019c3003020075a7 */ /* 0x000e64000802017f */
[----:B-1----:R-:W-:Y:S05]  /*1910*/  @!P1 BRA `(.L_x_1772) ;  /* 0x000000e400989947 */ /* 0x002fea0003800000 */
.L_x_1771:
        /* <DEDUP_REMOVED lines=28> */
.L_x_1773:
[----:B------:R-:W-:Y:S01]  /*1ae0*/  UISETP.NE.AND UP0, UPT, UR47, URZ, UPT ;  /* 0x0000003f2f00728c */ /* 0x000fe2000bf05270 */
[----:B------:R-:W-:Y:S02]  /*1af0*/  VIADD R12, R17, UR41 ;  /* 0x00000029110c7c36 */ /* 0x000fe40008000000 */
[C---:B------:R-:W-:Y:S01]  /*1b00*/  FMUL.FTZ R46, R0.reuse, R46 ;  /* 0x0000002e002e7220 */ /* 0x040fe20000410000 */
[----:B------:R-:W-:Y:S01]  /*1b10*/  ULDC UR11, c[0x0][0x2f0] ;  /* 0x0000bc00000b7ab9 */ /* 0x000fe20000000800 */
[C---:B------:R-:W-:Y:S01]  /*1b20*/  FMUL.FTZ R101, R0.reuse, R26 ;  /* 0x0000001a00657220 */ /* 0x040fe20000410000 */
[----:B------:R-:W-:Y:S01]  /*1b30*/  FMUL.FTZ R99, R0, R27 ;  /* 0x0000001b00637220 */ /* 0x000fe20000410000 */
[----:B------:R-:W-:Y:S01]  /*1b40*/  PLOP3.LUT P1, PT, PT, PT, UP0, 0x80, 0x0 ;  /* 0x000000000000781c */ /* 0x000fe20003f2f008 */
[----:B------:R2:W-:Y:S01]  /*1b50*/  MUFU.TANH R6, R46 ;  /* 0x0000002e00067308 */ /* 0x0005e20000002400 */
[----:B------:R-:W-:Y:S01]  /*1b60*/  PLOP3.LUT P2, PT, PT, PT, UP0, 0x80, 0x0 ;  /* 0x000000000000781c */ /* 0x000fe20003f4f008 */
[----:B------:R-:W-:-:S02]  /*1b70*/  IMAD.U32 R11, RZ, RZ, UR11 ;  /* 0x0000000bff0b7e24 */ /* 0x000fc4000f8e00ff */
[C---:B------:R-:W-:Y:S01]  /*1b80*/  FMUL.FTZ R30, R0.reuse, R30 ;  /* 0x0000001e001e7220 */ /* 0x040fe20000410000 */
[----:B------:R-:W-:Y:S01]  /*1b90*/  @UP0 ULDC UR6, c[0x0][0x44c] ;  /* 0x0001130000060ab9 */ /* 0x000fe20000000800 */
[----:B------:R-:W-:Y:S01]  /*1ba0*/  ULDC UR14, c[0x0][0x288] ;  /* 0x0000a200000e7ab9 */ /* 0x000fe20000000800 */
[C---:B------:R-:W-:Y:S01]  /*1bb0*/  FMUL.FTZ R31, R0.reuse, R31 ;  /* 0x0000001f001f7220 */ /* 0x040fe20000410000 */
[C---:B------:R-:W-:Y:S01]  /*1bc0*/  FMUL.FTZ R34, R0.reuse, R34 ;  /* 0x0000002200227220 */ /* 0x040fe20000410000 */
[----:B------:R-:W3:Y:S01]  /*1bd0*/  MUFU.TANH R101, R101 ;  /* 0x0000006500657308 */ /* 0x000ee20000002400 */
[C---:B------:R-:W-:Y:S01]  /*1be0*/  FMUL.FTZ R35, R0.reuse, R35 ;  /* 0x0000002300237220 */ /* 0x040fe20000410000 */
[C---:B------:R-:W-:Y:S01]  /*1bf0*/  FMUL.FTZ R38, R0.reuse, R38 ;  /* 0x0000002600267220 */ /* 0x040fe20000410000 */
[----:B------:R-:W-:Y:S01]  /*1c00*/  FMUL.FTZ R39, R0, R39 ;  /* 0x0000002700277220 */ /* 0x000fe20000410000 */
[----:B01----:R-:W-:Y:S01]  /*1c10*/  @P1 IMAD.HI.U32 R3, R12, UR6, RZ ;  /* 0x000000060c031c27 */ /* 0x003fe2000f8e00ff */
[----:B------:R-:W-:-:S03]  /*1c20*/  @UP0 ULDC UR6, c[0x0][0x450] ;  /* 0x0001140000060ab9 */ /* 0x000fc60000000800 */
[C---:B------:R-:W-:Y:S01]  /*1c30*/  FMUL.FTZ R42, R0.reuse, R42 ;  /* 0x0000002a002a7220 */ /* 0x040fe20000410000 */
[C---:B------:R-:W-:Y:S01]  /*1c40*/  FMUL.FTZ R43, R0.reuse, R43 ;  /* 0x0000002b002b7220 */ /* 0x040fe20000410000 */
[----:B------:R-:W0:Y:S01]  /*1c50*/  MUFU.TANH R99, R99 ;  /* 0x0000006300637308 */ /* 0x000e220000002400 */
[----:B------:R-:W-:Y:S01]  /*1c60*/  @P2 SHF.R.U32.HI R12, RZ, UR6, R3 ;  /* 0x00000006ff0c2c19 */ /* 0x000fe20008011603 */
[----:B------:R-:W-:Y:S01]  /*1c70*/  UMOV UR6, 0xffffff80 ;  /* 0xffffff8000067882 */ /* 0x000fe20000000000 */
[C---:B------:R-:W-:Y:S01]  /*1c80*/  FMUL.FTZ R47, R0.reuse, R47 ;  /* 0x0000002f002f7220 */ /* 0x040fe20000410000 */
[----:B------:R-:W-:Y:S01]  /*1c90*/  UIMAD UR6, UR48, UR6, 0x80 ;  /* 0x00000080300674a4 */ /* 0x000fe2000f8e0206 */
[C---:B------:R-:W-:Y:S01]  /*1ca0*/  FMUL.FTZ R50, R0.reuse, R50 ;  /* 0x0000003200327220 */ /* 0x040fe20000410000 */
[----:B------:R-:W1:Y:S01]  /*1cb0*/  SHFL.IDX PT, R3, R12, 0x1, 0x1c1f ;  /* 0x003c1f000c037f89 */ /* 0x000e6200000e0000 */
[C---:B------:R-:W-:Y:S01]  /*1cc0*/  FMUL.FTZ R63, R0.reuse, R63 ;  /* 0x0000003f003f7220 */ /* 0x040fe20000410000 */
[----:B------:R-:W-:Y:S01]  /*1cd0*/  UIADD3 UR7, UR6, 0x1, URZ ;  /* 0x0000000106077890 */ /* 0x000fe2000fffe03f */
[----:B------:R4:W5:Y:S01]  /*1ce0*/  MUFU.TANH R97, R30 ;  /* 0x0000001e00617308 */ /* 0x0009620000002400 */
[----:B------:R-:W-:Y:S01]  /*1cf0*/  UIMAD UR6, UR42, UR11, UR6 ;  /* 0x0000000b2a0672a4 */ /* 0x000fe2000f8e0206 */
[C---:B------:R-:W-:Y:S01]  /*1d00*/  FMUL.FTZ R51, R0.reuse, R51 ;  /* 0x0000003300337220 */ /* 0x040fe20000410000 */
[C---:B------:R-:W-:Y:S01]  /*1d10*/  FMUL.FTZ R59, R0.reuse, R59 ;  /* 0x0000003b003b7220 */ /* 0x040fe20000410000 */
[----:B------:R-:W-:Y:S01]  /*1d20*/  FMUL.FTZ R54, R0, R54 ;  /* 0x0000003600367220 */ /* 0x000fe20000410000 */
[----:B------:R-:W-:-:S02]  /*1d30*/  IMAD.U32 R9, RZ, RZ, UR7 ;  /* 0x00000007ff097e24 */ /* 0x000fc4000f8e00ff */
[----:B------:R-:W-:Y:S01]  /*1d40*/  FMUL.FTZ R20, R0, R29 ;  /* 0x0000001d00147220 */ /* 0x000fe20000410000 */
[----:B------:R-:W-:Y:S01]  /*1d50*/  IMAD.U32 R13, RZ, RZ, UR6 ;  /* 0x00000006ff0d7e24 */ /* 0x000fe2000f8e00ff */
[----:B------:R3:W5:Y:S01]  /*1d60*/  MUFU.TANH R95, R31 ;  /* 0x0000001f005f7308 */ /* 0x0007620000002400 */
[----:B--2---:R-:W-:Y:S02]  /*1d70*/  IMAD R46, R16, -0x2, R9 ;  /* 0xfffffffe102e7824 */ /* 0x004fe400078e0209 */
[----:B----4-:R-:W-:Y:S01]  /*1d80*/  FMUL.FTZ R30, R0, R37 ;  /* 0x00000025001e7220 */ /* 0x010fe20000410000 */
[----:B------:R-:W-:Y:S02]  /*1d90*/  IMAD R13, R16, -0x2, R13 ;  /* 0xfffffffe100d7824 */ /* 0x000fe400078e020d */
[C---:B------:R-:W-:Y:S01]  /*1da0*/  FMUL.FTZ R29, R0.reuse, R36 ;  /* 0x00000024001d7220 */ /* 0x040fe20000410000 */
[----:B------:R-:W-:Y:S02]  /*1db0*/  IMAD R46, R11, UR42, R46 ;  /* 0x0000002a0b2e7c24 */ /* 0x000fe4000f8e022e */
[C---:B------:R-:W-:Y:S01]  /*1dc0*/  FMUL.FTZ R36, R0.reuse, R49 ;  /* 0x0000003100247220 */ /* 0x040fe20000410000 */
[C---:B------:R-:W-:Y:S01]  /*1dd0*/  FMUL.FTZ R55, R0.reuse, R55 ;  /* 0x0000003700377220 */ /* 0x040fe20000410000 */
[----:B------:R2:W4:Y:S01]  /*1de0*/  MUFU.TANH R93, R34 ;  /* 0x00000022005d7308 */ /* 0x0005220000002400 */
[C---:B------:R-:W-:Y:S01]  /*1df0*/  FMUL.FTZ R58, R0.reuse, R58 ;  /* 0x0000003a003a7220 */ /* 0x040fe20000410000 */
[C---:B------:R-:W-:Y:S01]  /*1e00*/  FMUL.FTZ R62, R0.reuse, R62 ;  /* 0x0000003e003e7220 */ /* 0x040fe20000410000 */
[C---:B---3--:R-:W-:Y:S01]  /*1e10*/  FMUL.FTZ R31, R0.reuse, R41 ;  /* 0x00000029001f7220 */ /* 0x048fe20000410000 */
[C---:B------:R-:W-:Y:S01]  /*1e20*/  FMUL.FTZ R66, R0.reuse, R66 ;  /* 0x0000004200427220 */ /* 0x040fe20000410000 */
[----:B-1----:R-:W-:Y:S01]  /*1e30*/  IADD3 R8, R3, -UR14, R46 ;  /* 0x8000000e03087c10 */ /* 0x002fe2000fffe02e */
[C---:B------:R-:W-:Y:S01]  /*1e40*/  FMUL.FTZ R3, R0.reuse, R67 ;  /* 0x0000004300037220 */ /* 0x040fe20000410000 */
[C---:B------:R-:W-:Y:S01]  /*1e50*/  FMUL.FTZ R70, R0.reuse, R70 ;  /* 0x0000004600467220 */ /* 0x040fe20000410000 */
[----:B------:R-:W1:Y:S01]  /*1e60*/  MUFU.TANH R91, R35 ;  /* 0x00000023005b7308 */ /* 0x000e620000002400 */
[----:B------:R-:W-:Y:S01]  /*1e70*/  VIMNMX R8, R13, R8, PT ;  /* 0x000000080d087248 */ /* 0x000fe20003fe0100 */
[C---:B--2---:R-:W-:Y:S01]  /*1e80*/  FMUL.FTZ R34, R0.reuse, R45 ;  /* 0x0000002d00227220 */ /* 0x044fe20000410000 */
[C---:B------:R-:W-:Y:S01]  /*1e90*/  FMUL.FTZ R15, R0.reuse, R25 ;  /* 0x00000019000f7220 */ /* 0x040fe20000410000 */
[----:B------:R-:W-:Y:S01]  /*1ea0*/  FMUL.FTZ R71, R0, R71 ;  /* 0x0000004700477220 */ /* 0x000fe20000410000 */
[----:B------:R-:W-:Y:S01]  /*1eb0*/  ISETP.GT.AND P1, PT, R8, RZ, PT ;  /* 0x000000ff0800720c */ /* 0x000fe20003f24270 */
[----:B------:R-:W-:Y:S01]  /*1ec0*/  FMUL.FTZ R74, R0, R74 ;  /* 0x0000004a004a7220 */ /* 0x000fe20000410000 */
[C---:B------:R-:W-:Y:S01]  /*1ed0*/  ISETP.GT.AND P2, PT, R8.reuse, 0x1, PT ;  /* 0x000000010800780c */ /* 0x040fe20003f44270 */
[----:B------:R2:W3:Y:S01]  /*1ee0*/  MUFU.TANH R89, R38 ;  /* 0x0000002600597308 */ /* 0x0004e20000002400 */
[----:B------:R-:W-:Y:S01]  /*1ef0*/  ISETP.GT.AND P3, PT, R8, 0x8, PT ;  /* 0x000000080800780c */ /* 0x000fe20003f64270 */
[C---:B------:R-:W-:Y:S01]  /*1f00*/  FMUL.FTZ R75, R0.reuse, R75 ;  /* 0x0000004b004b7220 */ /* 0x040fe20000410000 */
[----:B------:R-:W-:Y:S01]  /*1f10*/  FSEL R101, R101, -INF , P1 ;  /* 0xff80000065657808 */ /* 0x000fe20000800000 */
[C---:B------:R-:W-:Y:S01]  /*1f20*/  FMUL.FTZ R78, R0.reuse, R78 ;  /* 0x0000004e004e7220 */ /* 0x040fe20000410000 */
[----:B0-----:R-:W-:Y:S01]  /*1f30*/  FSEL R99, R99, -INF , P2 ;  /* 0xff80000063637808 */ /* 0x001fe20001000000 */
[----:B------:R-:W-:Y:S01]  /*1f40*/  FMUL.FTZ R79, R0, R79 ;  /* 0x0000004f004f7220 */ /* 0x000fe20000410000 */
[----:B------:R-:W-:Y:S01]  /*1f50*/  ISETP.GT.AND P1, PT, R8, 0x9, PT ;  /* 0x000000090800780c */ /* 0x000fe20003f24270 */
[----:B------:R-:W0:Y:S01]  /*1f60*/  MUFU.TANH R39, R39 ;  /* 0x0000002700277308 */ /* 0x000e220000002400 */
[----:B-----5:R-:W-:Y:S01]  /*1f70*/  FSEL R97, R97, -INF , P3 ;  /* 0xff80000061617808 */ /* 0x020fe20001800000 */
[C---:B--2---:R-:W-:Y:S01]  /*1f80*/  FMUL.FTZ R38, R0.reuse, R53 ;  /* 0x0000003500267220 */ /* 0x044fe20000410000 */
[----:B------:R-:W-:Y:S01]  /*1f90*/  FMNMX.FTZ R4, R101, R99, !PT ;  /* 0x0000006365047209 */ /* 0x000fe20007810000 */
[----:B------:R-:W-:Y:S01]  /*1fa0*/  FMUL.FTZ R82, R0, R82 ;  /* 0x0000005200527220 */ /* 0x000fe20000410000 */
[----:B------:R-:W-:Y:S01]  /*1fb0*/  ISETP.GT.AND P2, PT, R8, 0x10, PT ;  /* 0x000000100800780c */ /* 0x000fe20003f44270 */
[C---:B------:R-:W-:Y:S01]  /*1fc0*/  FMUL.FTZ R83, R0.reuse, R83 ;  /* 0x0000005300537220 */ /* 0x040fe20000410000 */
[----:B------:R-:W-:Y:S01]  /*1fd0*/  FSEL R95, R95, -INF , P1 ;  /* 0xff8000005f5f7808 */ /* 0x000fe20000800000 */
[----:B------:R2:W5:Y:S01]  /*1fe0*/  MUFU.TANH R5, R42 ;  /* 0x0000002a00057308 */ /* 0x0005620000002400 */
[----:B------:R-:W-:Y:S01]  /*1ff0*/  FMNMX.FTZ R4, R97, R4, !PT ;  /* 0x0000000461047209 */ /* 0x000fe20007810000 */
[----:B------:R-:W-:Y:S01]  /*2000*/  FMUL.FTZ R86, R0, R86 ;  /* 0x0000005600567220 */ /* 0x000fe20000410000 */
[----:B------:R-:W-:Y:S01]  /*2010*/  ISETP.GT.AND P1, PT, R8, 0x11, PT ;  /* 0x000000110800780c */ /* 0x000fe20003f24270 */
[C---:B------:R-:W-:Y:S01]  /*2020*/  FMUL.FTZ R87, R0.reuse, R87 ;  /* 0x0000005700577220 */ /* 0x040fe20000410000 */
[----:B----4-:R-:W-:Y:S01]  /*2030*/  FSEL R93, R93, -INF , P2 ;  /* 0xff8000005d5d7808 */ /* 0x010fe20001000000 */
[----:B------:R-:W-:Y:S01]  /*2040*/  FMUL.FTZ R14, R0, R24 ;  /* 0x00000018000e7220 */ /* 0x000fe20000410000 */
[----:B------:R-:W-:Y:S01]  /*2050*/  FMNMX.FTZ R4, R95, R4, !PT ;  /* 0x000000045f047209 */ /* 0x000fe20007810000 */
[----:B------:R-:W-:Y:S01]  /*2060*/  MUFU.TANH R43, R43 ;  /* 0x0000002b002b7308 */ /* 0x000fe20000002400 */
[----:B------:R-:W-:Y:S01]  /*2070*/  ISETP.GT.AND P2, PT, R8, 0x18, PT ;  /* 0x000000180800780c */ /* 0x000fe20003f44270 */
[C---:B--2---:R-:W-:Y:S01]  /*2080*/  FMUL.FTZ R42, R0.reuse, R57 ;  /* 0x00000039002a7220 */ /* 0x044fe20000410000 */
[----:B-1----:R-:W-:Y:S01]  /*2090*/  FSEL R91, R91, -INF , P1 ;  /* 0xff8000005b5b7808 */ /* 0x002fe20000800000 */
[C---:B------:R-:W-:Y:S01]  /*20a0*/  FMUL.FTZ R24, R0.reuse, R28 ;  /* 0x0000001c00187220 */ /* 0x040fe20000410000 */
[----:B------:R-:W-:Y:S01]  /*20b0*/  FMNMX.FTZ R4, R93, R4, !PT ;  /* 0x000000045d047209 */ /* 0x000fe20007810000 */
[----:B------:R-:W-:Y:S01]  /*20c0*/  FMUL.FTZ R28, R0, R33 ;  /* 0x00000021001c7220 */ /* 0x000fe20000410000 */
[----:B------:R-:W-:Y:S01]  /*20d0*/  ISETP.GT.AND P1, PT, R8, 0x19, PT ;  /* 0x000000190800780c */ /* 0x000fe20003f24270 */
[----:B------:R-:W-:Y:S01]  /*20e0*/  MUFU.TANH R47, R47 ;  /* 0x0000002f002f7308 */ /* 0x000fe20000002400 */
[----:B---3--:R-:W-:Y:S01]  /*20f0*/  FSEL R89, R89, -INF , P2 ;  /* 0xff80000059597808 */ /* 0x008fe20001000000 */
[C---:B------:R-:W-:Y:S01]  /*2100*/  FMUL.FTZ R33, R0.reuse, R44 ;  /* 0x0000002c00217220 */ /* 0x040fe20000410000 */
[----:B------:R-:W-:Y:S01]  /*2110*/  FMNMX.FTZ R4, R91, R4, !PT ;  /* 0x000000045b047209 */ /* 0x000fe20007810000 */
[----:B------:R-:W-:Y:S01]  /*2120*/  FMUL.FTZ R44, R0, R56 ;  /* 0x00000038002c7220 */ /* 0x000fe20000410000 */
[----:B------:R-:W-:Y:S01]  /*2130*/  ISETP.GT.AND P2, PT, R8, 0x20, PT ;  /* 0x000000200800780c */ /* 0x000fe20003f44270 */
[----:B------:R-:W-:Y:S01]  /*2140*/  FMUL.FTZ R56, R0, R61 ;  /* 0x0000003d00387220 */ /* 0x000fe20000410000 */
[----:B0-----:R-:W-:Y:S01]  /*2150*/  FSEL R67, R39, -INF , P1 ;  /* 0xff80000027437808 */ /* 0x001fe20000800000 */
[----:B------:R-:W0:Y:S01]  /*2160*/  MUFU.TANH R50, R50 ;  /* 0x0000003200327308 */ /* 0x000e220000002400 */
[----:B------:R-:W-:Y:S01]  /*2170*/  FMNMX.FTZ R4, R89, R4, !PT ;  /* 0x0000000459047209 */ /* 0x000fe20007810000 */
[----:B------:R-:W-:Y:S01]  /*2180*/  ULDC UR19, c[0x0][0x988] ;  /* 0x0002620000137ab9 */ /* 0x000fe20000000800 */
[----:B------:R-:W-:Y:S01]  /*2190*/  ISETP.GT.AND P1, PT, R8, 0x21, PT ;  /* 0x000000210800780c */ /* 0x000fe20003f24270 */
[----:B------:R-:W-:Y:S01]  /*21a0*/  VIADD R46, R46, -UR14 ;  /* 0x8000000e2e2e7c36 */ /* 0x000fe20008000000 */
[----:B------:R-:W-:Y:S01]  /*21b0*/  FMNMX.FTZ R4, R67, R4, !PT ;  /* 0x0000000443047209 */ /* 0x000fe20007810000 */
[C---:B------:R-:W-:Y:S01]  /*21c0*/  FMUL.FTZ R27, R0.reuse, R32 ;  /* 0x00000020001b7220 */ /* 0x040fe20000410000 */
[C---:B------:R-:W-:Y:S01]  /*21d0*/  FMUL.FTZ R35, R0.reuse, R48 ;  /* 0x0000003000237220 */ /* 0x040fe20000410000 */
[----:B------:R5:W-:Y:S01]  /*21e0*/  MUFU.TANH R37, R63 ;  /* 0x0000003f00257308 */ /* 0x000be20000002400 */
[C---:B------:R-:W-:Y:S01]  /*21f0*/  FMUL.FTZ R32, R0.reuse, R40 ;  /* 0x0000002800207220 */ /* 0x040fe20000410000 */
[----:B------:R-:W-:Y:S01]  /*2200*/  FMUL.FTZ R40, R0, R52 ;  /* 0x0000003400287220 */ /* 0x000fe20000410000 */
[----:B------:R-:W-:Y:S01]  /*2210*/  R2UR UR15, R2 ;  /* 0x00000000020f72ca */ /* 0x000fe200000e0000 */
[----:B------:R-:W-:Y:S01]  /*2220*/  @UP0 ULDC UR6, c[0x0][0x44c] ;  /* 0x0001130000060ab9 */ /* 0x000fe20000000800 */
[----:B------:R-:W-:Y:S01]  /*2230*/  @UP0 ULDC UR17, c[0x0][0x450] ;  /* 0x0001140000110ab9 */ /* 0x000fe20000000800 */
[----:B------:R-:W-:Y:S01]  /*2240*/  UIMAD.WIDE.U32 UR6, UR41, UR6, URZ ;  /* 0x00000006290672a5 */ /* 0x000fe2000f8e003f */
[----:B------:R-:W-:Y:S01]  /*2250*/  CS2R R134, SRZ ;  /* 0x0000000000867805 */ /* 0x000fe2000001ff00 */
[----:B------:R-:W1:Y:S01]  /*2260*/  MUFU.TANH R51, R51 ;  /* 0x0000003300337308 */ /* 0x000e620000002400 */
[----:B-----5:R-:W-:Y:S01]  /*2270*/  FSEL R63, R5, -INF , P2 ;  /* 0xff800000053f7808 */ /* 0x020fe20001000000 */
[----:B------:R-:W-:Y:S01]  /*2280*/  UMOV UR10, UR41 ;  /* 0x00000029000a7c82 */ /* 0x000fe20008000000 */
[----:B------:R-:W-:Y:S01]  /*2290*/  ISETP.GT.AND P2, PT, R8, 0x28, PT ;  /* 0x000000280800780c */ /* 0x000fe20003f44270 */
[----:B------:R-:W-:Y:S01]  /*22a0*/  UIMAD UR11, UR42, UR11, -UR14 ;  /* 0x0000000b2a0b72a4 */ /* 0x000fe2000f8e0a0e */
[----:B------:R-:W-:Y:S01]  /*22b0*/  FMNMX.FTZ R4, R63, R4, !PT ;  /* 0x000000043f047209 */ /* 0x000fe20007810000 */
[----:B------:R-:W-:Y:S01]  /*22c0*/  @UP0 USHF.R.U32.HI UR10, URZ, UR17, UR7 ;  /* 0x000000113f0a0299 */ /* 0x000fe20008011607 */
[----:B------:R-:W-:Y:S01]  /*22d0*/  FSEL R57, R6, -INF , P2 ;  /* 0xff80000006397808 */ /* 0x000fe20001000000 */
[----:B------:R2:W-:Y:S01]  /*22e0*/  MUFU.TANH R9, R59 ;  /* 0x0000003b00097308 */ /* 0x0005e20000002400 */
[----:B------:R-:W-:Y:S01]  /*22f0*/  ISETP.GT.AND P2, PT, R8, 0x30, PT ;  /* 0x000000300800780c */ /* 0x000fe20003f44270 */
[----:B------:R-:W-:Y:S01]  /*2300*/  UIADD3 UR11, UR11, UR10, URZ ;  /* 0x0000000a0b0b7290 */ /* 0x000fe2000fffe03f */
[----:B------:R-:W-:Y:S01]  /*2310*/  CS2R R132, SRZ ;  /* 0x0000000000847805 */ /* 0x000fe2000001ff00 */
[----:B------:R-:W-:Y:S01]  /*2320*/  UIADD3 UR18, UR48, -0x2, URZ ;  /* 0xfffffffe30127890 */ /* 0x000fe2000fffe03f */
[----:B0-----:R-:W-:Y:S01]  /*2330*/  FSEL R53, R50, -INF , P2 ;  /* 0xff80000032357808 */ /* 0x001fe20001000000 */
[----:B------:R-:W-:Y:S01]  /*2340*/  USHF.R.S32.HI UR6, URZ, 0x1f, UR11 ;  /* 0x0000001f3f067899 */ /* 0x000fe2000801140b */
[C---:B------:R-:W-:Y:S01]  /*2350*/  ISETP.GT.AND P2, PT, R8.reuse, 0x38, PT ;  /* 0x000000380800780c */ /* 0x040fe20003f44270 */
[----:B------:R0:W3:Y:S01]  /*2360*/  MUFU.TANH R49, R54 ;  /* 0x0000003600317308 */ /* 0x0000e20000002400 */
[----:B--2---:R-:W-:Y:S01]  /*2370*/  FSEL R59, R43, -INF , P1 ;  /* 0xff8000002b3b7808 */ /* 0x004fe20000800000 */
[----:B------:R-:W-:Y:S01]  /*2380*/  ULEA.HI UR6, UR6, UR11, URZ, 0x7 ;  /* 0x0000000b06067291 */ /* 0x000fe2000f8f383f */
[----:B------:R-:W-:-:S02]  /*2390*/  ISETP.GT.AND P1, PT, R8, 0x29, PT ;  /* 0x000000290800780c */ /* 0x000fc40003f24270 */
[----:B------:R-:W-:Y:S02]  /*23a0*/  CS2R R130, SRZ ;  /* 0x0000000000827805 */ /* 0x000fe4000001ff00 */
[----:B------:R-:W-:Y:S01]  /*23b0*/  FMNMX.FTZ R4, R59, R4, !PT ;  /* 0x000000043b047209 */ /* 0x000fe20007810000 */
[----:B------:R-:W-:Y:S01]  /*23c0*/  USHF.R.S32.HI UR17, URZ, 0x7, UR6 ;  /* 0x000000073f117899 */ /* 0x000fe20008011406 */
[----:B------:R-:W-:Y:S01]  /*23d0*/  CS2R R128, SRZ ;  /* 0x0000000000807805 */ /* 0x000fe2000001ff00 */
[----:B------:R2:W4:Y:S01]  /*23e0*/  MUFU.TANH R7, R55 ;  /* 0x0000003700077308 */ /* 0x0005220000002400 */
[----:B------:R-:W-:Y:S01]  /*23f0*/  FMNMX.FTZ R4, R57, R4, !PT ;  /* 0x0000000439047209 */ /* 0x000fe20007810000 */
[C---:B0-----:R-:W-:Y:S01]  /*2400*/  FMUL.FTZ R54, R0.reuse, R60 ;  /* 0x0000003c00367220 */ /* 0x041fe20000410000 */
[C---:B------:R-:W-:Y:S01]  /*2410*/  FMUL.FTZ R60, R0.reuse, R64 ;  /* 0x00000040003c7220 */ /* 0x040fe20000410000 */
[C---:B------:R-:W-:Y:S01]  /*2420*/  FMUL.FTZ R64, R0.reuse, R68 ;  /* 0x0000004400407220 */ /* 0x040fe20000410000 */
[----:B------:R-:W-:Y:S01]  /*2430*/  FMUL.FTZ R68, R0, R77 ;  /* 0x0000004d00447220 */ /* 0x000fe20000410000 */
[----:B------:R-:W-:Y:S01]  /*2440*/  UISETP.LT.AND UP0, UPT, URZ, UR17, UPT ;  /* 0x000000113f00728c */ /* 0x000fe2000bf01270 */
[----:B------:R-:W0:Y:S01]  /*2450*/  SHFL.IDX PT, R77, R12, RZ, 0x1c1f ;  /* 0x001c1fff0c4d7589 */ /* 0x000e2200000e0000 */
[----:B------:R5:W0:Y:S01]  /*2460*/  MUFU.TANH R45, R58 ;  /* 0x0000003a002d7308 */ /* 0x000a220000002400 */
[----:B--2---:R-:W-:Y:S01]  /*2470*/  FSEL R55, R47, -INF , P1 ;  /* 0xff8000002f377808 */ /* 0x004fe20000800000 */
[----:B------:R-:W-:Y:S01]  /*2480*/  USEL UR17, URZ, UR17, !UP0 ;  /* 0x000000113f117287 */ /* 0x000fe2000c000000 */
[----:B------:R-:W-:Y:S01]  /*2490*/  ISETP.GT.AND P1, PT, R8, 0x31, PT ;  /* 0x000000310800780c */ /* 0x000fe20003f24270 */
[----:B------:R-:W-:Y:S01]  /*24a0*/  UIADD3 UR6, UR15, 0x19c40, URZ ;  /* 0x00019c400f067890 */ /* 0x000fe2000fffe03f */
[----:B------:R-:W-:Y:S01]  /*24b0*/  FMNMX.FTZ R4, R55, R4, !PT ;  /* 0x0000000437047209 */ /* 0x000fe20007810000 */
[----:B------:R-:W-:Y:S01]  /*24c0*/  UISETP.GE.AND UP0, UPT, UR18, UR17, UPT ;  /* 0x000000111200728c */ /* 0x000fe2000bf06270 */
[----:B-1----:R-:W-:Y:S01]  /*24d0*/  FSEL R51, R51, -INF , P1 ;  /* 0xff80000033337808 */ /* 0x002fe20000800000 */
[----:B------:R1:W2:Y:S01]  /*24e0*/  MUFU.TANH R41, R62 ;  /* 0x0000003e00297308 */ /* 0x0002a20000002400 */
[----:B------:R-:W-:Y:S01]  /*24f0*/  FMNMX.FTZ R4, R53, R4, !PT ;  /* 0x0000000435047209 */ /* 0x000fe20007810000 */
[----:B-----5:R-:W-:Y:S01]  /*2500*/  FMUL.FTZ R58, R0, R65 ;  /* 0x00000041003a7220 */ /* 0x020fe20000410000 */
[----:B------:R-:W-:Y:S01]  /*2510*/  ISETP.GT.AND P1, PT, R8, 0x39, PT ;  /* 0x000000390800780c */ /* 0x000fe20003f24270 */
[C---:B------:R-:W-:Y:S01]  /*2520*/  FMUL.FTZ R65, R0.reuse, R73 ;  /* 0x0000004900417220 */ /* 0x040fe20000410000 */
[----:B---3--:R-:W-:Y:S01]  /*2530*/  FSEL R49, R49, -INF , P2 ;  /* 0xff80000031317808 */ /* 0x008fe20001000000 */
[----:B------:R-:W-:Y:S01]  /*2540*/  FMUL.FTZ R73, R0, R84 ;  /* 0x0000005400497220 */ /* 0x000fe20000410000 */
[----:B------:R-:W-:Y:S01]  /*2550*/  FMNMX.FTZ R4, R51, R4, !PT ;  /* 0x0000000433047209 */ /* 0x000fe20007810000 */
[----:B------:R-:W3:Y:S01]  /*2560*/  MUFU.TANH R66, R66 ;  /* 0x0000004200427308 */ /* 0x000ee20000002400 */
[----:B------:R-:W-:Y:S01]  /*2570*/  ISETP.GT.AND P2, PT, R8, 0x40, PT ;  /* 0x000000400800780c */ /* 0x000fe20003f44270 */
[C---:B-1----:R-:W-:Y:S01]  /*2580*/  FMUL.FTZ R62, R0.reuse, R69 ;  /* 0x00000045003e7220 */ /* 0x042fe20000410000 */
[----:B----4-:R-:W-:Y:S01]  /*2590*/  FSEL R47, R7, -INF , P1 ;  /* 0xff800000072f7808 */ /* 0x010fe20000800000 */
[----:B------:R-:W-:Y:S01]  /*25a0*/  FMUL.FTZ R69, R0, R76 ;  /* 0x0000004c00457220 */ /* 0x000fe20000410000 */
[----:B------:R-:W-:Y:S01]  /*25b0*/  FMNMX.FTZ R4, R49, R4, !PT ;  /* 0x0000000431047209 */ /* 0x000fe20007810000 */
[----:B------:R-:W-:Y:S01]  /*25c0*/  UPRMT UR6, UR45, 0x654, UR6 ;  /* 0x000006542d067896 */ /* 0x000fe20008000006 */
[----:B------:R-:W-:Y:S01]  /*25d0*/  ISETP.GT.AND P1, PT, R8, 0x41, PT ;  /* 0x000000410800780c */ /* 0x000fe20003f24270 */
[----:B------:R-:W1:Y:S01]  /*25e0*/  MUFU.TANH R3, R3 ;  /* 0x0000000300037308 */ /* 0x000e620000002400 */
[----:B0-----:R-:W-:-:S02]  /*25f0*/  FSEL R45, R45, -INF , P2 ;  /* 0xff8000002d2d7808 */ /* 0x001fc40001000000 */
[----:B------:R-:W-:Y:S02]  /*2600*/  CS2R R126, SRZ ;  /* 0x00000000007e7805 */ /* 0x000fe4000001ff00 */
[----:B------:R-:W-:Y:S02]  /*2610*/  FMNMX.FTZ R4, R47, R4, !PT ;  /* 0x000000042f047209 */ /* 0x000fe40007810000 */
[----:B------:R-:W-:Y:S02]  /*2620*/  CS2R R124, SRZ ;  /* 0x00000000007c7805 */ /* 0x000fe4000001ff00 */
[C---:B------:R-:W-:Y:S02]  /*2630*/  ISETP.GT.AND P2, PT, R8.reuse, 0x48, PT ;  /* 0x000000480800780c */ /* 0x040fe40003f44270 */
[----:B------:R-:W-:Y:S02]  /*2640*/  CS2R R122, SRZ ;  /* 0x00000000007a7805 */ /* 0x000fe4000001ff00 */
[----:B------:R-:W-:Y:S01]  /*2650*/  FSEL R43, R9, -INF , P1 ;  /* 0xff800000092b7808 */ /* 0x000fe20000800000 */
[----:B------:R0:W4:Y:S01]  /*2660*/  MUFU.TANH R25, R70 ;  /* 0x0000004600197308 */ /* 0x0001220000002400 */
[----:B------:R-:W-:Y:S01]  /*2670*/  FMNMX.FTZ R4, R45, R4, !PT ;  /* 0x000000042d047209 */ /* 0x000fe20007810000 */
[----:B------:R-:W-:Y:S01]  /*2680*/  SYNCS.ARRIVE.TRANS64.RED.A1T0 RZ, [UR6], RZ ;  /* 0x000000ffffff79a7 */ /* 0x000fe20008100406 */
[----:B------:R-:W-:-:S02]  /*2690*/  ISETP.GT.AND P1, PT, R8, 0x49, PT ;  /* 0x000000490800780c */ /* 0x000fc40003f24270 */
[----:B------:R-:W-:Y:S02]  /*26a0*/  CS2R R120, SRZ ;  /* 0x0000000000787805 */ /* 0x000fe4000001ff00 */
[----:B--2---:R-:W-:Y:S02]  /*26b0*/  FSEL R41, R41, -INF , P2 ;  /* 0xff80000029297808 */ /* 0x004fe40001000000 */
[----:B------:R-:W-:Y:S02]  /*26c0*/  CS2R R118, SRZ ;  /* 0x0000000000767805 */ /* 0x000fe4000001ff00 */
[----:B------:R-:W-:Y:S01]  /*26d0*/  FMNMX.FTZ R4, R43, R4, !PT ;  /* 0x000000042b047209 */ /* 0x000fe20007810000 */
[----:B------:R-:W2:Y:S01]  /*26e0*/  MUFU.TANH R10, R71 ;  /* 0x00000047000a7308 */ /* 0x000ea20000002400 */
[----:B------:R-:W-:Y:S01]  /*26f0*/  ISETP.GT.AND P2, PT, R8, 0x50, PT ;  /* 0x000000500800780c */ /* 0x000fe20003f44270 */
[----:B0-----:R-:W-:Y:S01]  /*2700*/  FMUL.FTZ R70, R0, R80 ;  /* 0x0000005000467220 */ /* 0x001fe20000410000 */
[----:B------:R-:W-:-:S02]  /*2710*/  FSEL R37, R37, -INF , P1 ;  /* 0xff80000025257808 */ /* 0x000fc40000800000 */
[----:B------:R-:W-:Y:S02]  /*2720*/  CS2R R116, SRZ ;  /* 0x0000000000747805 */ /* 0x000fe4000001ff00 */
[----:B------:R-:W-:Y:S02]  /*2730*/  FMNMX.FTZ R4, R41, R4, !PT ;  /* 0x0000000429047209 */ /* 0x000fe40007810000 */
[----:B------:R-:W-:Y:S02]  /*2740*/  CS2R R114, SRZ ;  /* 0x0000000000727805 */ /* 0x000fe4000001ff00 */
[----:B------:R-:W-:Y:S01]  /*2750*/  ISETP.GT.AND P1, PT, R8, 0x51, PT ;  /* 0x000000510800780c */ /* 0x000fe20003f24270 */
[----:B------:R0:W5:Y:S01]  /*2760*/  MUFU.TANH R11, R74 ;  /* 0x0000004a000b7308 */ /* 0x0001620000002400 */
[----:B---3--:R-:W-:Y:S01]  /*2770*/  FSEL R39, R66, -INF , P2 ;  /* 0xff80000042277808 */ /* 0x008fe20001000000 */
[C---:B------:R-:W-:Y:S01]  /*2780*/  FMUL.FTZ R66, R0.reuse, R72 ;  /* 0x0000004800427220 */ /* 0x040fe20000410000 */
[----:B------:R-:W-:Y:S01]  /*2790*/  FMNMX.FTZ R4, R37, R4, !PT ;  /* 0x0000000425047209 */ /* 0x000fe20007810000 */
[----:B------:R-:W-:Y:S01]  /*27a0*/  FMUL.FTZ R72, R0, R81 ;  /* 0x0000005100487220 */ /* 0x000fe20000410000 */
[----:B------:R-:W-:-:S02]  /*27b0*/  ISETP.GT.AND P2, PT, R8, 0x58, PT ;  /* 0x000000580800780c */ /* 0x000fc40003f44270 */
[----:B------:R-:W-:Y:S02]  /*27c0*/  CS2R R112, SRZ ;  /* 0x0000000000707805 */ /* 0x000fe4000001ff00 */
[----:B-1----:R-:W-:Y:S01]  /*27d0*/  FSEL R21, R3, -INF , P1 ;  /* 0xff80000003157808 */ /* 0x002fe20000800000 */
[----:B------:R-:W1:Y:S01]  /*27e0*/  MUFU.TANH R75, R75 ;  /* 0x0000004b004b7308 */ /* 0x000e620000002400 */
[----:B------:R-:W-:Y:S01]  /*27f0*/  FMNMX.FTZ R4, R39, R4, !PT ;  /* 0x0000000427047209 */ /* 0x000fe20007810000 */
[----:B0-----:R-:W-:Y:S01]  /*2800*/  FMUL.FTZ R74, R0, R85 ;  /* 0x00000055004a7220 */ /* 0x001fe20000410000 */
[----:B------:R-:W-:Y:S02]  /*2810*/  ISETP.GT.AND P1, PT, R8, 0x59, PT ;  /* 0x000000590800780c */ /* 0x000fe40003f24270 */
[----:B------:R-:W-:Y:S02]  /*2820*/  CS2R R110, SRZ ;  /* 0x00000000006e7805 */ /* 0x000fe4000001ff00 */
[----:B----4-:R-:W-:-:S02]  /*2830*/  FSEL R25, R25, -INF , P2 ;  /* 0xff80000019197808 */ /* 0x010fc40001000000 */
[----:B------:R-:W-:Y:S02]  /*2840*/  CS2R R108, SRZ ;  /* 0x00000000006c7805 */ /* 0x000fe4000001ff00 */
[----:B------:R-:W-:Y:S01]  /*2850*/  FMNMX.FTZ R4, R21, R4, !PT ;  /* 0x0000000415047209 */ /* 0x000fe20007810000 */
[----:B------:R-:W0:Y:S01]  /*2860*/  MUFU.TANH R7, R78 ;  /* 0x0000004e00077308 */ /* 0x000e220000002400 */
[----:B------:R-:W-:Y:S02]  /*2870*/  ISETP.GT.AND P2, PT, R8, 0x60, PT ;  /* 0x000000600800780c */ /* 0x000fe40003f44270 */
[----:B------:R-:W-:Y:S02]  /*2880*/  CS2R R106, SRZ ;  /* 0x00000000006a7805 */ /* 0x000fe4000001ff00 */
[----:B--2---:R-:W-:Y:S02]  /*2890*/  FSEL R10, R10, -INF , P1 ;  /* 0xff8000000a0a7808 */ /* 0x004fe40000800000 */
[----:B------:R-:W-:-:S02]  /*28a0*/  CS2R R104, SRZ ;  /* 0x0000000000687805 */ /* 0x000fc4000001ff00 */
[----:B------:R-:W-:Y:S02]  /*28b0*/  FMNMX.FTZ R3, R25, R4, !PT ;  /* 0x0000000419037209 */ /* 0x000fe40007810000 */
[----:B------:R-:W-:Y:S02]  /*28c0*/  CS2R R102, SRZ ;  /* 0x0000000000667805 */ /* 0x000fe4000001ff00 */
[----:B------:R-:W-:Y:S01]  /*28d0*/  ISETP.GT.AND P1, PT, R8, 0x61, PT ;  /* 0x000000610800780c */ /* 0x000fe20003f24270 */
[----:B------:R-:W2:Y:S01]  /*28e0*/  MUFU.TANH R79, R79 ;  /* 0x0000004f004f7308 */ /* 0x000ea20000002400 */
[----:B-----5:R-:W-:Y:S02]  /*28f0*/  FSEL R11, R11, -INF , P2 ;  /* 0xff8000000b0b7808 */ /* 0x020fe40001000000 */
[----:B------:R-:W-:Y:S02]  /*2900*/  FMNMX.FTZ R4, R10, R3, !PT ;  /* 0x000000030a047209 */ /* 0x000fe40007810000 */
[----:B------:R-:W-:-:S02]  /*2910*/  ISETP.GT.AND P2, PT, R8, 0x68, PT ;  /* 0x000000680800780c */ /* 0x000fc40003f44270 */
[----:B-1----:R-:W-:Y:S01]  /*2920*/  FSEL R3, R75, -INF , P1 ;  /* 0xff8000004b037808 */ /* 0x002fe20000800000 */
[----:B------:R-:W1:Y:S01]  /*2930*/  MUFU.TANH R82, R82 ;  /* 0x0000005200527308 */ /* 0x000e620000002400 */
[----:B------:R-:W-:Y:S02]  /*2940*/  FMNMX.FTZ R4, R11, R4, !PT ;  /* 0x000000040b047209 */ /* 0x000fe40007810000 */
[C---:B------:R-:W-:Y:S02]  /*2950*/  ISETP.GT.AND P1, PT, R8.reuse, 0x69, PT ;  /* 0x000000690800780c */ /* 0x040fe40003f24270 */
[----:B0-----:R-:W-:Y:S02]  /*2960*/  FSEL R7, R7, -INF , P2 ;  /* 0xff80000007077808 */ /* 0x001fe40001000000 */
[----:B------:R-:W-:Y:S01]  /*2970*/  FMNMX.FTZ R6, R3, R4, !PT ;  /* 0x0000000403067209 */ /* 0x000fe20007810000 */
[----:B------:R-:W0:Y:S01]  /*2980*/  MUFU.TANH R83, R83 ;  /* 0x0000005300537308 */ /* 0x000e220000002400 */
[----:B------:R-:W-:-:S02]  /*2990*/  ISETP.GT.AND P2, PT, R8, 0x70, PT ;  /* 0x000000700800780c */ /* 0x000fc40003f44270 */
[----:B--2---:R-:W-:Y:S02]  /*29a0*/  FSEL R4, R79, -INF , P1 ;  /* 0xff8000004f047808 */ /* 0x004fe40000800000 */
[----:B------:R-:W-:Y:S02]  /*29b0*/  FMNMX.FTZ R5, R7, R6, !PT ;  /* 0x0000000607057209 */ /* 0x000fe40007810000 */
[----:B------:R-:W-:Y:S01]  /*29c0*/  ISETP.GT.AND P1, PT, R8, 0x71, PT ;  /* 0x000000710800780c */ /* 0x000fe20003f24270 */
[----:B------:R-:W2:Y:S01]  /*29d0*/  MUFU.TANH R86, R86 ;  /* 0x0000005600567308 */ /* 0x000ea20000002400 */
[----:B-1----:R-:W-:Y:S02]  /*29e0*/  FSEL R6, R82, -INF , P2 ;  /* 0xff80000052067808 */ /* 0x002fe40001000000 */
[----:B------:R-:W-:Y:S02]  /*29f0*/  FMNMX.FTZ R9, R4, R5, !PT ;  /* 0x0000000504097209 */ /* 0x000fe40007810000 */
[----:B------:R-:W-:-:S02]  /*2a00*/  ISETP.GT.AND P2, PT, R8, 0x78, PT ;  /* 0x000000780800780c */ /* 0x000fc40003f44270 */
[----:B------:R-:W-:Y:S01]  /*2a10*/  FMNMX.FTZ R26, R6, R9, !PT ;  /* 0x00000009061a7209 */ /* 0x000fe20007810000 */
[----:B------:R-:W1:Y:S01]  /*2a20*/  MUFU.TANH R87, R87 ;  /* 0x0000005700577308 */ /* 0x000e620000002400 */
[----:B0-----:R-:W-:Y:S02]  /*2a30*/  FSEL R5, R83, -INF , P1 ;  /* 0xff80000053057808 */ /* 0x001fe40000800000 */
[----:B------:R-:W-:Y:S02]  /*2a40*/  ISETP.GT.AND P1, PT, R8, 0x79, PT ;  /* 0x000000790800780c */ /* 0x000fe40003f24270 */
[----:B------:R-:W-:Y:S02]  /*2a50*/  FMNMX.FTZ R61, R5, R26, !PT ;  /* 0x0000001a053d7209 */ /* 0x000fe40007810000 */
[----:B------:R-:W-:Y:S01]  /*2a60*/  VIADDMNMX R77, R77, R46, R13, PT ;  /* 0x0000002e4d4d7246 */ /* 0x000fe2000380010d */
[----:B------:R-:W-:Y:S01]  /*2a70*/  MUFU.TANH R14, R14 ;  /* 0x0000000e000e7308 */ /* 0x000fe20000002400 */
[----:B--2---:R-:W-:-:S02]  /*2a80*/  FSEL R8, R86, -INF , P2 ;  /* 0xff80000056087808 */ /* 0x004fc40001000000 */
[C---:B------:R-:W-:Y:S02]  /*2a90*/  ISETP.GT.AND P2, PT, R77.reuse, 0x1, PT ;  /* 0x000000014d00780c */ /* 0x040fe40003f44270 */
[----:B------:R-:W-:Y:S02]  /*2aa0*/  FMNMX.FTZ R26, R8, R61, !PT ;  /* 0x0000003d081a7209 */ /* 0x000fe40007810000 */
[----:B------:R-:W-:Y:S01]  /*2ab0*/  ISETP.GT.AND P3, PT, R77, 0x8, PT ;  /* 0x000000084d00780c */ /* 0x000fe20003f64270 */
[----:B------:R-:W-:Y:S01]  /*2ac0*/  MUFU.TANH R15, R15 ;  /* 0x0000000f000f7308 */ /* 0x000fe20000002400 */
[----:B-1----:R-:W-:-:S04]  /*2ad0*/  FSEL R9, R87, -INF , P1 ;  /* 0xff80000057097808 */ /* 0x002fc80000800000 */
[----:B------:R-:W-:-:S03]  /*2ae0*/  FMNMX.FTZ R26, R9, R26, !PT ;  /* 0x0000001a091a7209 */ /* 0x000fc60007810000 */
[----:B------:R-:W0:Y:S02]  /*2af0*/  MUFU.TANH R24, R24 ;  /* 0x0000001800187308 */ /* 0x000e240000002400 */
[----:B------:R-:W1:Y:S06]  /*2b00*/  SHFL.BFLY PT, R61, R26, 0x2, 0x1f ;  /* 0x0c401f001a3d7f89 */ /* 0x000e6c00000e0000 */
[----:B------:R-:W-:Y:S08]  /*2b10*/  MUFU.TANH R20, R20 ;  /* 0x0000001400147308 */ /* 0x000ff00000002400 */
[----:B------:R-:W2:Y:S01]  /*2b20*/  MUFU.TANH R27, R27 ;  /* 0x0000001b001b7308 */ /* 0x000ea20000002400 */
[----:B0-----:R-:W-:-:S07]  /*2b30*/  FSEL R50, R24, -INF , P3 ;  /* 0xff80000018327808 */ /* 0x001fce0001800000 */
[----:B------:R-:W0:Y:S01]  /*2b40*/  MUFU.TANH R28, R28 ;  /* 0x0000001c001c7308 */ /* 0x000e220000002400 */
[----:B-1----:R-:W-:-:S05]  /*2b50*/  FMNMX.FTZ R61, R26, R61, !PT ;  /* 0x0000003d1a3d7209 */ /* 0x002fca0007810000 */
[----:B------:R-:W1:Y:S02]  /*2b60*/  SHFL.BFLY PT, R26, R61, 0x1, 0x1f ;  /* 0x0c201f003d1a7f89 */ /* 0x000e6400000e0000 */
[----:B------:R-:W3:Y:S08]  /*2b70*/  MUFU.TANH R29, R29 ;  /* 0x0000001d001d7308 */ /* 0x000ef00000002400 */
[----:B------:R-:W4:Y:S08]  /*2b80*/  MUFU.TANH R30, R30 ;  /* 0x0000001e001e7308 */ /* 0x000f300000002400 */
[----:B------:R-:W5:Y:S01]  /*2b90*/  MUFU.TANH R32, R32 ;  /* 0x0000002000207308 */ /* 0x000f620000002400 */
[----:B-1----:R-:W-:Y:S01]  /*2ba0*/  FMNMX.FTZ R26, R61, R26, !PT ;  /* 0x0000001a3d1a7209 */ /* 0x002fe20007810000 */
[----:B------:R-:W-:-:S06]  /*2bb0*/  IMAD.U32 R61, RZ, RZ, UR19 ;  /* 0x00000013ff3d7e24 */ /* 0x000fcc000f8e00ff */
[----:B------:R-:W1:Y:S01]  /*2bc0*/  MUFU.TANH R31, R31 ;  /* 0x0000001f001f7308 */ /* 0x000e620000002400 */
[C---:B------:R-:W-:Y:S01]  /*2bd0*/  FSETP.NEU.FTZ.AND P1, PT, R26.reuse, -INF , PT ;  /* 0xff8000001a00780b */ /* 0x040fe20003f3d000 */
[----:B------:R-:W-:-:S01]  /*2be0*/  FFMA.FTZ R48, R26, R61, -8 ;  /* 0xc10000001a307423 */ /* 0x000fc2000001003d */
[----:B------:R-:W-:Y:S02]  /*2bf0*/  FSEL R61, R15, -INF , P2 ;  /* 0xff8000000f3d7808 */ /* 0x000fe40001000000 */
[C---:B------:R-:W-:Y:S02]  /*2c00*/  ISETP.GT.AND P2, PT, R77.reuse, 0x10, PT ;  /* 0x000000104d00780c */ /* 0x040fe40003f44270 */
[----:B------:R-:W-:Y:S01]  /*2c10*/  FSEL R12, R48, RZ, P1 ;  /* 0x000000ff300c7208 */ /* 0x000fe20000800000 */
[----:B------:R-:W1:Y:S01]  /*2c20*/  MUFU.TANH R33, R33 ;  /* 0x0000002100217308 */ /* 0x000e620000002400 */
[----:B------:R-:W-:Y:S02]  /*2c30*/  ISETP.GT.AND P1, PT, R77, RZ, PT ;  /* 0x000000ff4d00720c */ /* 0x000fe40003f24270 */
[----:B--2---:R-:W-:Y:S01]  /*2c40*/  FSEL R52, R27, -INF , P2 ;  /* 0xff8000001b347808 */ /* 0x004fe20001000000 */
[----:B------:R-:W-:-:S01]  /*2c50*/  FFMA.FTZ R84, R37, UR19, -R12 ;  /* 0x0000001325547c23 */ /* 0x000fc2000801080c */
[----:B------:R-:W-:Y:S01]  /*2c60*/  FSEL R46, R14, -INF , P1 ;  /* 0xff8000000e2e7808 */ /* 0x000fe20000800000 */
[----:B------:R-:W-:-:S01]  /*2c70*/  FFMA.FTZ R37, R39, UR19, -R12 ;  /* 0x0000001327257c23 */ /* 0x000fc2000801080c */
[----:B------:R-:W-:Y:S01]  /*2c80*/  ISETP.GT.AND P1, PT, R77, 0x9, PT ;  /* 0x000000094d00780c */ /* 0x000fe20003f24270 */
[----:B------:R-:W2:Y:S01]  /*2c90*/  MUFU.TANH R34, R34 ;  /* 0x0000002200227308 */ /* 0x000ea20000002400 */
[----:B------:R-:W-:Y:S01]  /*2ca0*/  FMNMX.FTZ R15, R46, R61, !PT ;  /* 0x0000003d2e0f7209 */ /* 0x000fe20007810000 */
[--C-:B------:R-:W-:Y:S01]  /*2cb0*/  FFMA.FTZ R13, R101, UR19, -R12.reuse ;  /* 0x00000013650d7c23 */ /* 0x100fe2000801080c */
[----:B------:R-:W-:Y:S01]  /*2cc0*/  FSEL R48, R20, -INF , P1 ;  /* 0xff80000014307808 */ /* 0x000fe20000800000 */
[--C-:B------:R-:W-:Y:S01]  /*2cd0*/  FFMA.FTZ R14, R99, UR19, -R12.reuse ;  /* 0x00000013630e7c23 */ /* 0x100fe2000801080c */
[----:B------:R-:W-:Y:S01]  /*2ce0*/  FMNMX.FTZ R71, R50, R15, !PT ;  /* 0x0000000f32477209 */ /* 0x000fe20007810000 */
[--C-:B------:R-:W-:Y:S01]  /*2cf0*/  FFMA.FTZ R97, R97, UR19, -R12.reuse ;  /* 0x0000001361617c23 */ /* 0x100fe2000801080c */
[----:B------:R-:W-:Y:S01]  /*2d00*/  ISETP.GT.AND P1, PT, R77, 0x11, PT ;  /* 0x000000114d00780c */ /* 0x000fe20003f24270 */
[----:B------:R-:W2:Y:S01]  /*2d10*/  MUFU.TANH R35, R35 ;  /* 0x0000002300237308 */ /* 0x000ea20000002400 */
[----:B------:R-:W-:Y:S01]  /*2d20*/  FMNMX.FTZ R71, R48, R71, !PT ;  /* 0x0000004730477209 */ /* 0x000fe20007810000 */
[--C-:B------:R-:W-:Y:S01]  /*2d30*/  FFMA.FTZ R20, R95, UR19, -R12.reuse ;  /* 0x000000135f147c23 */ /* 0x100fe2000801080c */
[----:B------:R-:W-:Y:S01]  /*2d40*/  ISETP.GT.AND P2, PT, R77, 0x18, PT ;  /* 0x000000184d00780c */ /* 0x000fe20003f44270 */
[--C-:B------:R-:W-:Y:S01]  /*2d50*/  FFMA.FTZ R93, R93, UR19, -R12.reuse ;  /* 0x000000135d5d7c23 */ /* 0x100fe2000801080c */
[----:B0-----:R-:W-:Y:S01]  /*2d60*/  FSEL R28, R28, -INF , P1 ;  /* 0xff8000001c1c7808 */ /* 0x001fe20000800000 */
[--C-:B------:R-:W-:Y:S01]  /*2d70*/  FFMA.FTZ R91, R91, UR19, -R12.reuse ;  /* 0x000000135b5b7c23 */ /* 0x100fe2000801080c */
[----:B------:R-:W-:Y:S01]  /*2d80*/  FMNMX.FTZ R71, R52, R71, !PT ;  /* 0x0000004734477209 */ /* 0x000fe20007810000 */
[----:B------:R-:W0:Y:S01]  /*2d90*/  MUFU.TANH R36, R36 ;  /* 0x0000002400247308 */ /* 0x000e220000002400 */
[----:B------:R-:W-:Y:S01]  /*2da0*/  ISETP.GT.AND P1, PT, R77, 0x19, PT ;  /* 0x000000194d00780c */ /* 0x000fe20003f24270 */
[--C-:B------:R-:W-:Y:S01]  /*2db0*/  FFMA.FTZ R59, R59, UR19, -R12.reuse ;  /* 0x000000133b3b7c23 */ /* 0x100fe2000801080c */
[----:B---3--:R-:W-:Y:S01]  /*2dc0*/  FSEL R29, R29, -INF , P2 ;  /* 0xff8000001d1d7808 */ /* 0x008fe20001000000 */
[--C-:B------:R-:W-:Y:S01]  /*2dd0*/  FFMA.FTZ R55, R55, UR19, -R12.reuse ;  /* 0x0000001337377c23 */ /* 0x100fe2000801080c */
[----:B------:R-:W-:Y:S01]  /*2de0*/  FMNMX.FTZ R24, R28, R71, !PT ;  /* 0x000000471c187209 */ /* 0x000fe20007810000 */
[--C-:B------:R-:W-:Y:S01]  /*2df0*/  FFMA.FTZ R53, R53, UR19, -R12.reuse ;  /* 0x0000001335357c23 */ /* 0x100fe2000801080c */
[----:B------:R-:W-:Y:S01]  /*2e00*/  ISETP.GT.AND P2, PT, R77, 0x20, PT ;  /* 0x000000204d00780c */ /* 0x000fe20003f44270 */
[----:B------:R-:W3:Y:S01]  /*2e10*/  MUFU.TANH R40, R40 ;  /* 0x0000002800287308 */ /* 0x000ee20000002400 */
[----:B----4-:R-:W-:Y:S01]  /*2e20*/  FSEL R30, R30, -INF , P1 ;  /* 0xff8000001e1e7808 */ /* 0x010fe20000800000 */
[--C-:B------:R-:W-:Y:S01]  /*2e30*/  FFMA.FTZ R49, R49, UR19, -R12.reuse ;  /* 0x0000001331317c23 */ /* 0x100fe2000801080c */
[----:B------:R-:W-:Y:S01]  /*2e40*/  FMNMX.FTZ R27, R29, R24, !PT ;  /* 0x000000181d1b7209 */ /* 0x000fe20007810000 */
[--C-:B------:R-:W-:Y:S01]  /*2e50*/  FFMA.FTZ R45, R45, UR19, -R12.reuse ;  /* 0x000000132d2d7c23 */ /* 0x100fe2000801080c */
[----:B------:R-:W-:Y:S01]  /*2e60*/  ISETP.GT.AND P1, PT, R77, 0x21, PT ;  /* 0x000000214d00780c */ /* 0x000fe20003f24270 */
[--C-:B------:R-:W-:Y:S01]  /*2e70*/  FFMA.FTZ R41, R41, UR19, -R12.reuse ;  /* 0x0000001329297c23 */ /* 0x100fe2000801080c */
[----:B-----5:R-:W-:Y:S01]  /*2e80*/  FSEL R32, R32, -INF , P2 ;  /* 0xff80000020207808 */ /* 0x020fe20001000000 */
[----:B------:R-:W4:Y:S01]  /*2e90*/  MUFU.TANH R38, R38 ;  /* 0x0000002600267308 */ /* 0x000f220000002400 */
[----:B------:R-:W-:Y:S01]  /*2ea0*/  FMNMX.FTZ R27, R30, R27, !PT ;  /* 0x0000001b1e1b7209 */ /* 0x000fe20007810000 */
[--C-:B------:R-:W-:Y:S01]  /*2eb0*/  FFMA.FTZ R10, R10, UR19, -R12.reuse ;  /* 0x000000130a0a7c23 */ /* 0x100fe2000801080c */
[----:B------:R-:W-:Y:S01]  /*2ec0*/  ISETP.GT.AND P2, PT, R77, 0x28, PT ;  /* 0x000000284d00780c */ /* 0x000fe20003f44270 */
[--C-:B------:R-:W-:Y:S01]  /*2ed0*/  FFMA.FTZ R11, R11, UR19, -R12.reuse ;  /* 0x000000130b0b7c23 */ /* 0x100fe2000801080c */
[----:B-1----:R-:W-:Y:S01]  /*2ee0*/  FSEL R71, R31, -INF , P1 ;  /* 0xff8000001f477808 */ /* 0x002fe20000800000 */
[--C-:B------:R-:W-:Y:S01]  /*2ef0*/  FFMA.FTZ R31, R89, UR19, -R12.reuse ;  /* 0x00000013591f7c23 */ /* 0x100fe2000801080c */
[----:B------:R-:W-:Y:S01]  /*2f00*/  FMNMX.FTZ R76, R32, R27, !PT ;  /* 0x0000001b204c7209 */ /* 0x000fe20007810000 */
[----:B------:R-:W1:Y:S01]  /*2f10*/  MUFU.TANH R44, R44 ;  /* 0x0000002c002c7308 */ /* 0x000e620000002400 */
[----:B------:R-:W-:Y:S01]  /*2f20*/  ISETP.GT.AND P1, PT, R77, 0x29, PT ;  /* 0x000000294d00780c */ /* 0x000fe20003f24270 */
[--C-:B------:R-:W-:Y:S01]  /*2f30*/  FFMA.FTZ R4, R4, UR19, -R12.reuse ;  /* 0x0000001304047c23 */ /* 0x100fe2000801080c */
[----:B------:R-:W-:Y:S01]  /*2f40*/  FSEL R33, R33, -INF , P2 ;  /* 0xff80000021217808 */ /* 0x000fe20001000000 */
[--C-:B------:R-:W-:Y:S01]  /*2f50*/  FFMA.FTZ R6, R6, UR19, -R12.reuse ;  /* 0x0000001306067c23 */ /* 0x100fe2000801080c */
[----:B------:R-:W-:Y:S01]  /*2f60*/  FMNMX.FTZ R76, R71, R76, !PT ;  /* 0x0000004c474c7209 */ /* 0x000fe20007810000 */
[--C-:B------:R-:W-:Y:S01]  /*2f70*/  FFMA.FTZ R5, R5, UR19, -R12.reuse ;  /* 0x0000001305057c23 */ /* 0x100fe2000801080c */
[----:B------:R-:W-:Y:S01]  /*2f80*/  ISETP.GT.AND P2, PT, R77, 0x30, PT ;  /* 0x000000304d00780c */ /* 0x000fe20003f44270 */
[----:B------:R-:W5:Y:S01]  /*2f90*/  MUFU.TANH R42, R42 ;  /* 0x0000002a002a7308 */ /* 0x000f620000002400 */
[----:B--2---:R-:W-:Y:S01]  /*2fa0*/  FSEL R34, R34, -INF , P1 ;  /* 0xff80000022227808 */ /* 0x004fe20000800000 */
[----:B------:R-:W-:Y:S01]  /*2fb0*/  FFMA.FTZ R9, R9, UR19, -R12 ;  /* 0x0000001309097c23 */ /* 0x000fe2000801080c */
[----:B------:R-:W-:-:S02]  /*2fc0*/  FMNMX.FTZ R79, R33, R76, !PT ;  /* 0x0000004c214f7209 */ /* 0x000fc40007810000 */
[----:B------:R-:W-:Y:S02]  /*2fd0*/  CS2R R100, SRZ ;  /* 0x0000000000647805 */ /* 0x000fe4000001ff00 */
[----:B------:R-:W-:Y:S02]  /*2fe0*/  ISETP.GT.AND P1, PT, R77, 0x31, PT ;  /* 0x000000314d00780c */ /* 0x000fe40003f24270 */
[----:B------:R-:W-:Y:S02]  /*2ff0*/  CS2R R98, SRZ ;  /* 0x0000000000627805 */ /* 0x000fe4000001ff00 */
[----:B------:R-:W-:Y:S01]  /*3000*/  FSEL R75, R35, -INF , P2 ;  /* 0xff800000234b7808 */ /* 0x000fe20001000000 */
[----:B------:R-:W2:Y:S01]  /*3010*/  MUFU.TANH R54, R54 ;  /* 0x0000003600367308 */ /* 0x000ea20000002400 */
[----:B------:R-:W-:Y:S02]  /*3020*/  FMNMX.FTZ R78, R34, R79, !PT ;  /* 0x0000004f224e7209 */ /* 0x000fe40007810000 */
[----:B------:R-:W-:-:S02]  /*3030*/  CS2R R94, SRZ ;  /* 0x00000000005e7805 */ /* 0x000fc4000001ff00 */
[----:B------:R-:W-:Y:S02]  /*3040*/  ISETP.GT.AND P2, PT, R77, 0x38, PT ;  /* 0x000000384d00780c */ /* 0x000fe40003f44270 */
[----:B0-----:R-:W-:Y:S01]  /*3050*/  FSEL R76, R36, -INF , P1 ;  /* 0xff800000244c7808 */ /* 0x001fe20000800000 */
[----:B------:R-:W-:-:S01]  /*3060*/  FFMA.FTZ R36, R67, UR19, -R12 ;  /* 0x0000001343247c23 */ /* 0x000fc2000801080c */
[----:B------:R-:W-:Y:S01]  /*3070*/  FMNMX.FTZ R35, R75, R78, !PT ;  /* 0x0000004e4b237209 */ /* 0x000fe20007810000 */
[----:B------:R-:W0:Y:S01]  /*3080*/  MUFU.TANH R56, R56 ;  /* 0x0000003800387308 */ /* 0x000e220000002400 */
[----:B------:R-:W-:Y:S02]  /*3090*/  ISETP.GT.AND P1, PT, R77, 0x39, PT ;  /* 0x000000394d00780c */ /* 0x000fe40003f24270 */
[----:B---3--:R-:W-:Y:S02]  /*30a0*/  FSEL R40, R40, -INF , P2 ;  /* 0xff80000028287808 */ /* 0x008fe40001000000 */
[----:B------:R-:W-:-:S02]  /*30b0*/  FMNMX.FTZ R35, R76, R35, !PT ;  /* 0x000000234c237209 */ /* 0x000fc40007810000 */
[----:B------:R-:W-:Y:S01]  /*30c0*/  ISETP.GT.AND P2, PT, R77, 0x40, PT ;  /* 0x000000404d00780c */ /* 0x000fe20003f44270 */
[----:B------:R-:W3:Y:S01]  /*30d0*/  MUFU.TANH R60, R60 ;  /* 0x0000003c003c7308 */ /* 0x000ee20000002400 */
[----:B----4-:R-:W-:Y:S01]  /*30e0*/  FSEL R67, R38, -INF , P1 ;  /* 0xff80000026437808 */ /* 0x010fe20000800000 */
[----:B------:R-:W-:Y:S01]  /*30f0*/  FFMA.FTZ R38, R63, UR19, -R12 ;  /* 0x000000133f267c23 */ /* 0x000fe2000801080c */
[----:B------:R-:W-:Y:S02]  /*3100*/  FMNMX.FTZ R78, R40, R35, !PT ;  /* 0x00000023284e7209 */ /* 0x000fe40007810000 */
[----:B------:R-:W-:Y:S02]  /*3110*/  ISETP.GT.AND P1, PT, R77, 0x41, PT ;  /* 0x000000414d00780c */ /* 0x000fe40003f24270 */
[----:B-1----:R-:W-:Y:S01]  /*3120*/  FSEL R44, R44, -INF , P2 ;  /* 0xff8000002c2c7808 */ /* 0x002fe20001000000 */
[----:B------:R-:W1:Y:S01]  /*3130*/  MUFU.TANH R58, R58 ;  /* 0x0000003a003a7308 */ /* 0x000e620000002400 */
[----:B------:R-:W-:-:S02]  /*3140*/  FMNMX.FTZ R35, R67, R78, !PT ;  /* 0x0000004e43237209 */ /* 0x000fc40007810000 */
[C---:B------:R-:W-:Y:S02]  /*3150*/  ISETP.GT.AND P2, PT, R77.reuse, 0x48, PT ;  /* 0x000000484d00780c */ /* 0x040fe40003f44270 */
[----:B-----5:R-:W-:Y:S02]  /*3160*/  FSEL R42, R42, -INF , P1 ;  /* 0xff8000002a2a7808 */ /* 0x020fe40000800000 */
[----:B------:R-:W-:Y:S01]  /*3170*/  FMNMX.FTZ R35, R44, R35, !PT ;  /* 0x000000232c237209 */ /* 0x000fe20007810000 */
[----:B------:R-:W4:Y:S01]  /*3180*/  MUFU.TANH R64, R64 ;  /* 0x0000004000407308 */ /* 0x000f220000002400 */
[----:B------:R-:W-:Y:S02]  /*3190*/  ISETP.GT.AND P1, PT, R77, 0x49, PT ;  /* 0x000000494d00780c */ /* 0x000fe40003f24270 */
[----:B--2---:R-:W-:Y:S02]  /*31a0*/  FSEL R54, R54, -INF , P2 ;  /* 0xff80000036367808 */ /* 0x004fe40001000000 */
[----:B------:R-:W-:-:S02]  /*31b0*/  FMNMX.FTZ R35, R42, R35, !PT ;  /* 0x000000232a237209 */ /* 0x000fc40007810000 */
[----:B------:R-:W-:Y:S01]  /*31c0*/  ISETP.GT.AND P2, PT, R77, 0x50, PT ;  /* 0x000000504d00780c */ /* 0x000fe20003f44270 */
[----:B------:R-:W2:Y:S01]  /*31d0*/  MUFU.TANH R62, R62 ;  /* 0x0000003e003e7308 */ /* 0x000ea20000002400 */
[----:B0-----:R-:W-:Y:S01]  /*31e0*/  FSEL R63, R56, -INF , P1 ;  /* 0xff800000383f7808 */ /* 0x001fe20000800000 */
[--C-:B------:R-:W-:Y:S01]  /*31f0*/  FFMA.FTZ R56, R57, UR19, -R12.reuse ;  /* 0x0000001339387c23 */ /* 0x100fe2000801080c */
[----:B------:R-:W-:Y:S02]  /*3200*/  FMNMX.FTZ R78, R54, R35, !PT ;  /* 0x00000023364e7209 */ /* 0x000fe40007810000 */
[----:B------:R-:W-:Y:S02]  /*3210*/  ISETP.GT.AND P1, PT, R77, 0x51, PT ;  /* 0x000000514d00780c */ /* 0x000fe40003f24270 */
[----:B---3--:R-:W-:Y:S01]  /*3220*/  FSEL R60, R60, -INF , P2 ;  /* 0xff8000003c3c7808 */ /* 0x008fe20001000000 */
[----:B------:R-:W0:Y:S01]  /*3230*/  MUFU.TANH R66, R66 ;  /* 0x0000004200427308 */ /* 0x000e220000002400 */
[----:B------:R-:W-:Y:S01]  /*3240*/  FMNMX.FTZ R35, R63, R78, !PT ;  /* 0x0000004e3f237209 */ /* 0x000fe20007810000 */
[----:B------:R-:W-:Y:S01]  /*3250*/  FFMA.FTZ R78, R51, UR19, -R12 ;  /* 0x00000013334e7c23 */ /* 0x000fe2000801080c */
[----:B------:R-:W-:-:S02]  /*3260*/  ISETP.GT.AND P2, PT, R77, 0x58, PT ;  /* 0x000000584d00780c */ /* 0x000fc40003f44270 */
[----:B-1----:R-:W-:Y:S02]  /*3270*/  FSEL R58, R58, -INF , P1 ;  /* 0xff8000003a3a7808 */ /* 0x002fe40000800000 */
[----:B------:R-:W-:Y:S01]  /*3280*/  FMNMX.FTZ R35, R60, R35, !PT ;  /* 0x000000233c237209 */ /* 0x000fe20007810000 */
[----:B------:R-:W1:Y:S01]  /*3290*/  MUFU.TANH R65, R65 ;  /* 0x0000004100417308 */ /* 0x000e620000002400 */
[C---:B------:R-:W-:Y:S02]  /*32a0*/  ISETP.GT.AND P1, PT, R77.reuse, 0x59, PT ;  /* 0x000000594d00780c */ /* 0x040fe40003f24270 */
[----:B----4-:R-:W-:Y:S02]  /*32b0*/  FSEL R64, R64, -INF , P2 ;  /* 0xff80000040407808 */ /* 0x010fe40001000000 */
[----:B------:R-:W-:Y:S02]  /*32c0*/  FMNMX.FTZ R35, R58, R35, !PT ;  /* 0x000000233a237209 */ /* 0x000fe40007810000 */
[----:B------:R-:W-:Y:S01]  /*32d0*/  ISETP.GT.AND P2, PT, R77, 0x60, PT ;  /* 0x000000604d00780c */ /* 0x000fe20003f44270 */
[----:B------:R-:W3:Y:S01]  /*32e0*/  MUFU.TANH R69, R69 ;  /* 0x0000004500457308 */ /* 0x000ee20000002400 */
[----:B--2---:R-:W-:-:S02]  /*32f0*/  FSEL R62, R62, -INF , P1 ;  /* 0xff8000003e3e7808 */ /* 0x004fc40000800000 */
[----:B------:R-:W-:Y:S02]  /*3300*/  FMNMX.FTZ R35, R64, R35, !PT ;  /* 0x0000002340237209 */ /* 0x000fe40007810000 */
[C---:B------:R-:W-:Y:S02]  /*3310*/  ISETP.GT.AND P1, PT, R77.reuse, 0x61, PT ;  /* 0x000000614d00780c */ /* 0x040fe40003f24270 */
[----:B0-----:R-:W-:Y:S01]  /*3320*/  FSEL R66, R66, -INF , P2 ;  /* 0xff80000042427808 */ /* 0x001fe20001000000 */
[----:B------:R-:W0:Y:S01]  /*3330*/  MUFU.TANH R68, R68 ;  /* 0x0000004400447308 */ /* 0x000e220000002400 */
[----:B------:R-:W-:Y:S02]  /*3340*/  FMNMX.FTZ R35, R62, R35, !PT ;  /* 0x000000233e237209 */ /* 0x000fe40007810000 */
[----:B------:R-:W-:Y:S02]  /*3350*/  ISETP.GT.AND P2, PT, R77, 0x68, PT ;  /* 0x000000684d00780c */ /* 0x000fe40003f44270 */
[----:B-1----:R-:W-:-:S02]  /*3360*/  FSEL R65, R65, -INF , P1 ;  /* 0xff80000041417808 */ /* 0x002fc40000800000 */
[----:B------:R-:W-:Y:S01]  /*3370*/  FMNMX.FTZ R80, R66, R35, !PT ;  /* 0x0000002342507209 */ /* 0x000fe20007810000 */
[----:B------:R-:W1:Y:S01]  /*3380*/  MUFU.TANH R70, R70 ;  /* 0x0000004600467308 */ /* 0x000e620000002400 */
[----:B------:R-:W-:Y:S02]  /*3390*/  ISETP.GT.AND P1, PT, R77, 0x69, PT ;  /* 0x000000694d00780c */ /* 0x000fe40003f24270 */
[----:B---3--:R-:W-:Y:S02]  /*33a0*/  FSEL R69, R69, -INF , P2 ;  /* 0xff80000045457808 */ /* 0x008fe40001000000 */
[----:B------:R-:W-:Y:S02]  /*33b0*/  FMNMX.FTZ R80, R65, R80, !PT ;  /* 0x0000005041507209 */ /* 0x000fe40007810000 */
[----:B------:R-:W-:Y:S01]  /*33c0*/  ISETP.GT.AND P2, PT, R77, 0x70, PT ;  /* 0x000000704d00780c */ /* 0x000fe20003f44270 */
[----:B------:R-:W2:Y:S01]  /*33d0*/  MUFU.TANH R72, R72 ;  /* 0x0000004800487308 */ /* 0x000ea20000002400 */
[----:B0-----:R-:W-:-:S02]  /*33e0*/  FSEL R68, R68, -INF , P1 ;  /* 0xff80000044447808 */ /* 0x001fc40000800000 */
[----:B------:R-:W-:Y:S01]  /*33f0*/  FMNMX.FTZ R35, R69, R80, !PT ;  /* 0x0000005045237209 */ /* 0x000fe20007810000 */
[----:B------:R-:W-:-:S01]  /*3400*/  FFMA.FTZ R80, R47, UR19, -R12 ;  /* 0x000000132f507c23 */ /* 0x000fc2000801080c */
[C---:B------:R-:W-:Y:S02]  /*3410*/  ISETP.GT.AND P1, PT, R77.reuse, 0x71, PT ;  /* 0x000000714d00780c */ /* 0x040fe40003f24270 */
[----:B------:R-:W-:Y:S01]  /*3420*/  FMNMX.FTZ R35, R68, R35, !PT ;  /* 0x0000002344237209 */ /* 0x000fe20007810000 */
[----:B------:R-:W0:Y:S01]  /*3430*/  MUFU.TANH R73, R73 ;  /* 0x0000004900497308 */ /* 0x000e220000002400 */
[----:B-1----:R-:W-:Y:S02]  /*3440*/  FSEL R70, R70, -INF , P2 ;  /* 0xff80000046467808 */ /* 0x002fe40001000000 */
[----:B------:R-:W-:Y:S02]  /*3450*/  ISETP.GT.AND P2, PT, R77, 0x78, PT ;  /* 0x000000784d00780c */ /* 0x000fe40003f44270 */
[----:B------:R-:W-:-:S03]  /*3460*/  FMNMX.FTZ R35, R70, R35, !PT ;  /* 0x0000002346237209 */ /* 0x000fc60007810000 */
[----:B------:R-:W1:Y:S01]  /*3470*/  MUFU.TANH R74, R74 ;  /* 0x0000004a004a7308 */ /* 0x000e620000002400 */
[----:B--2---:R-:W-:Y:S02]  /*3480*/  FSEL R72, R72, -INF , P1 ;  /* 0xff80000048487808 */ /* 0x004fe40000800000 */
[----:B------:R-:W-:Y:S02]  /*3490*/  ISETP.GT.AND P1, PT, R77, 0x79, PT ;  /* 0x000000794d00780c */ /* 0x000fe40003f24270 */
[----:B------:R-:W-:-:S03]  /*34a0*/  FMNMX.FTZ R82, R72, R35, !PT ;  /* 0x0000002348527209 */ /* 0x000fc60007810000 */
[----:B------:R-:W-:Y:S01]  /*34b0*/  MUFU.EX2 R13, R13 ;  /* 0x0000000d000d7308 */ /* 0x000fe20000000800 */
[----:B0-----:R-:W-:-:S04]  /*34c0*/  FSEL R73, R73, -INF , P2 ;  /* 0xff80000049497808 */ /* 0x001fc80001000000 */
[----:B------:R-:W-:-:S03]  /*34d0*/  FMNMX.FTZ R82, R73, R82, !PT ;  /* 0x0000005249527209 */ /* 0x000fc60007810000 */
[----:B------:R-:W-:Y:S01]  /*34e0*/  MUFU.EX2 R14, R14 ;  /* 0x0000000e000e7308 */ /* 0x000fe20000000800 */
[----:B-1----:R-:W-:Y:S01]  /*34f0*/  FSEL R47, R74, -INF , P1 ;  /* 0xff8000004a2f7808 */ /* 0x002fe20000800000 */
[----:B------:R-:W-:-:S03]  /*3500*/  FFMA.FTZ R74, R43, UR19, -R12 ;  /* 0x000000132b4a7c23 */ /* 0x000fc6000801080c */
[----:B------:R-:W-:Y:S01]  /*3510*/  FMNMX.FTZ R35, R47, R82, !PT ;  /* 0x000000522f237209 */ /* 0x000fe20007810000 */
[----:B------:R-:W-:-:S01]  /*3520*/  FFMA.FTZ R82, R21, UR19, -R12 ;  /* 0x0000001315527c23 */ /* 0x000fc2000801080c */
[----:B------:R-:W-:Y:S01]  /*3530*/  FFMA.FTZ R21, R25, UR19, -R12 ;  /* 0x0000001319157c23 */ /* 0x000fe2000801080c */
[----:B------:R0:W-:Y:S02]  /*3540*/  MUFU.EX2 R15, R97 ;  /* 0x00000061000f7308 */ /* 0x0001e40000000800 */
[----:B------:R-:W1:Y:S06]  /*3550*/  SHFL.BFLY PT, R86, R35, 0x2, 0x1f ;  /* 0x0c401f0023567f89 */ /* 0x000e6c00000e0000 */
[----:B------:R-:W2:Y:S01]  /*3560*/  MUFU.EX2 R20, R20 ;  /* 0x0000001400147308 */ /* 0x000ea20000000800 */
[----:B0-----:R-:W-:-:S07]  /*3570*/  CS2R R96, SRZ ;  /* 0x0000000000607805 */ /* 0x001fce000001ff00 */
[----:B------:R0:W-:Y:S08]  /*3580*/  MUFU.EX2 R24, R93 ;  /* 0x0000005d00187308 */ /* 0x0001f00000000800 */
[----:B------:R3:W-:Y:S01]  /*3590*/  MUFU.EX2 R27, R91 ;  /* 0x0000005b001b7308 */ /* 0x0007e20000000800 */
[----:B--2---:R-:W-:Y:S02]  /*35a0*/  F2FP.SATFINITE.E4M3.F32.PACK_AB_MERGE_C R149, R20, R15, RZ ;  /* 0x0000000f1495723e */ /* 0x004fe400048070ff */
[----:B0-----:R-:W-:-:S02]  /*35b0*/  CS2R R92, SRZ ;  /* 0x00000000005c7805 */ /* 0x001fc4000001ff00 */
[----:B-1----:R-:W-:Y:S01]  /*35c0*/  FMNMX.FTZ R25, R35, R86, !PT ;  /* 0x0000005623197209 */ /* 0x002fe20007810000 */
[--C-:B------:R-:W-:Y:S01]  /*35d0*/  FFMA.FTZ R86, R3, UR19, -R12.reuse ;  /* 0x0000001303567c23 */ /* 0x100fe2000801080c */
[----:B------:R-:W-:-:S01]  /*35e0*/  FFMA.FTZ R3, R7, UR19, -R12 ;  /* 0x0000001307037c23 */ /* 0x000fc2000801080c */
[----:B------:R-:W-:Y:S01]  /*35f0*/  FFMA.FTZ R7, R8, UR19, -R12 ;  /* 0x0000001308077c23 */ /* 0x000fe2000801080c */
[----:B------:R-:W-:Y:S01]  /*3600*/  F2FP.SATFINITE.E4M3.F32.PACK_AB_MERGE_C R149, R14, R13, R149 ;  /* 0x0000000d0e95723e */ /* 0x000fe20004807095 */
[----:B------:R-:W0:Y:S01]  /*3610*/  SHFL.BFLY PT, R88, R25, 0x1, 0x1f ;  /* 0x0c201f0019587f89 */ /* 0x000e2200000e0000 */
[----:B------:R-:W-:Y:S01]  /*3620*/  MUFU.EX2 R31, R31 ;  /* 0x0000001f001f7308 */ /* 0x000fe20000000800 */
[----:B---3--:R-:W-:-:S07]  /*3630*/  CS2R R90, SRZ ;  /* 0x00000000005a7805 */ /* 0x008fce000001ff00 */
[----:B------:R-:W1:Y:S08]  /*3640*/  MUFU.EX2 R36, R36 ;  /* 0x0000002400247308 */ /* 0x000e700000000800 */
[----:B------:R-:W-:Y:S01]  /*3650*/  MUFU.EX2 R38, R38 ;  /* 0x0000002600267308 */ /* 0x000fe20000000800 */
[----:B0-----:R-:W-:Y:S01]  /*3660*/  FMNMX.FTZ R35, R25, R88, !PT ;  /* 0x0000005819237209 */ /* 0x001fe20007810000 */
[----:B------:R-:W-:-:S06]  /*3670*/  IMAD.U32 R88, RZ, RZ, UR19 ;  /* 0x00000013ff587e24 */ /* 0x000fcc000f8e00ff */
[----:B------:R-:W-:Y:S01]  /*3680*/  MUFU.EX2 R59, R59 ;  /* 0x0000003b003b7308 */ /* 0x000fe20000000800 */
[----:B-1----:R-:W-:Y:S01]  /*3690*/  F2FP.SATFINITE.E4M3.F32.PACK_AB_MERGE_C R151, R36, R31, RZ ;  /* 0x0000001f2497723e */ /* 0x002fe200048070ff */
[C---:B------:R-:W-:Y:S01]  /*36a0*/  FFMA.FTZ R39, R35.reuse, R88, -8 ;  /* 0xc100000023277423 */ /* 0x040fe20000010058 */
[----:B------:R-:W-:Y:S02]  /*36b0*/  FSETP.NEU.FTZ.AND P1, PT, R35, -INF , PT ;  /* 0xff8000002300780b */ /* 0x000fe40003f3d000 */
[----:B------:R-:W-:Y:S02]  /*36c0*/  CS2R R88, SRZ ;  /* 0x0000000000587805 */ /* 0x000fe4000001ff00 */
[----:B------:R-:W-:Y:S02]  /*36d0*/  F2FP.SATFINITE.E4M3.F32.PACK_AB_MERGE_C R151, R27, R24, R151 ;  /* 0x000000181b97723e */ /* 0x000fe40004807097 */
        /* <DEDUP_REMOVED lines=13> */
[----:B------:R-:W-:Y:S01]  /*37b0*/  FADD.FTZ R42, R13, R14 ;  /* 0x0000000e0d2a7221 */ /* 0x000fe20000010000 */
        /* <DEDUP_REMOVED lines=20> */
[----:B0-----:R-:W-:-:S01]  /*3900*/  FADD.FTZ R61, R8, R25 ;  /* 0x00000019083d7221 */ /* 0x001fc20000010000 */
[--C-:B------:R-:W-:Y:S01]  /*3910*/  FFMA.FTZ R70, R70, UR19, -R39.reuse ;  /* 0x0000001346467c23 */ /* 0x100fe20008010827 */
[----:B------:R-:W-:-:S01]  /*3920*/  FFMA.FTZ R72, R72, UR19, -R39 ;  /* 0x0000001348487c23 */ /* 0x000fc20008010827 */
[--C-:B------:R-:W-:Y:S01]  /*3930*/  FFMA.FTZ R73, R73, UR19, -R39.reuse ;  /* 0x0000001349497c23 */ /* 0x100fe20008010827 */
[----:B------:R-:W-:-:S03]  /*3940*/  FFMA.FTZ R47, R47, UR19, -R39 ;  /* 0x000000132f2f7c23 */ /* 0x000fc60008010827 */
[----:B------:R-:W0:Y:S08]  /*3950*/  MUFU.EX2 R43, R43 ;  /* 0x0000002b002b7308 */ /* 0x000e300000000800 */
[----:B------:R-:W2:Y:S01]  /*3960*/  MUFU.EX2 R28, R28 ;  /* 0x0000001c001c7308 */ /* 0x000ea20000000800 */
[----:B-1----:R-:W-:-:S04]  /*3970*/  F2FP.SATFINITE.E4M3.F32.PACK_AB_MERGE_C R148, R51, R46, RZ ;  /* 0x0000002e3394723e */ /* 0x002fc800048070ff */
[----:B------:R-:W-:-:S03]  /*3980*/  F2FP.SATFINITE.E4M3.F32.PACK_AB_MERGE_C R148, R25, R8, R148 ;  /* 0x000000081994723e */ /* 0x000fc60004807094 */
[----:B------:R1:W-:Y:S08]  /*3990*/  MUFU.EX2 R76, R67 ;  /* 0x00000043004c7308 */ /* 0x0003f00000000800 */
[----:B------:R-:W3:Y:S01]  /*39a0*/  MUFU.EX2 R48, R48 ;  /* 0x0000003000307308 */ /* 0x000ee20000000800 */
[----:B-1----:R-:W-:-:S01]  /*39b0*/  FADD.FTZ R67, R15, R42 ;  /* 0x0000002a0f437221 */ /* 0x002fc20000010000 */
[----:B------:R-:W-:Y:S01]  /*39c0*/  FADD.FTZ R42, R46, R61 ;  /* 0x0000003d2e2a7221 */ /* 0x000fe20000010000 */
[----:B------:R-:W-:-:S02]  /*39d0*/  FFMA.FTZ R61, R58, UR19, -R39 ;  /* 0x000000133a3d7c23 */ /* 0x000fc40008010827 */
[----:B------:R-:W-:Y:S01]  /*39e0*/  FADD.FTZ R67, R20, R67 ;  /* 0x0000004314437221 */ /* 0x000fe20000010000 */
[----:B------:R-:W-:-:S02]  /*39f0*/  FADD.FTZ R42, R51, R42 ;  /* 0x0000002a332a7221 */ /* 0x000fc40000010000 */
[----:B------:R-:W1:Y:S01]  /*3a00*/  MUFU.EX2 R77, R77 ;  /* 0x0000004d004d7308 */ /* 0x000e620000000800 */
[----:B------:R-:W-:-:S01]  /*3a10*/  FADD.FTZ R44, R24, R67 ;  /* 0x00000043182c7221 */ /* 0x000fc20000010000 */
[----:B0-----:R-:W-:-:S03]  /*3a20*/  FADD.FTZ R67, R43, R42 ;  /* 0x0000002a2b437221 */ /* 0x001fc60000010000 */
[----:B------:R-:W-:Y:S01]  /*3a30*/  FADD.FTZ R44, R27, R44 ;  /* 0x0000002c1b2c7221 */ /* 0x000fe20000010000 */
[----:B--2---:R-:W-:-:S02]  /*3a40*/  FADD.FTZ R67, R28, R67 ;  /* 0x000000431c437221 */ /* 0x004fc40000010000 */
[----:B------:R-:W0:Y:S01]  /*3a50*/  MUFU.EX2 R29, R29 ;  /* 0x0000001d001d7308 */ /* 0x000e220000000800 */
[----:B------:R-:W-:-:S01]  /*3a60*/  FADD.FTZ R79, R31, R44 ;  /* 0x0000002c1f4f7221 */ /* 0x000fc20000010000 */
[----:B---3--:R-:W-:-:S03]  /*3a70*/  FADD.FTZ R42, R48, R67 ;  /* 0x00000043302a7221 */ /* 0x008fc60000010000 */
[----:B------:R-:W-:-:S03]  /*3a80*/  FADD.FTZ R79, R36, R79 ;  /* 0x0000004f244f7221 */ /* 0x000fc60000010000 */
[----:B------:R-:W2:Y:S01]  /*3a90*/  MUFU.EX2 R30, R30 ;  /* 0x0000001e001e7308 */ /* 0x000ea20000000800 */
[----:B-1----:R-:W-:-:S01]  /*3aa0*/  FADD.FTZ R42, R77, R42 ;  /* 0x0000002a4d2a7221 */ /* 0x002fc20000010000 */
[----:B------:R-:W-:Y:S01]  /*3ab0*/  FADD.FTZ R44, R38, R79 ;  /* 0x0000004f262c7221 */ /* 0x000fe20000010000 */
[----:B------:R-:W-:-:S03]  /*3ac0*/  F2FP.SATFINITE.E4M3.F32.PACK_AB_MERGE_C R150, R77, R48, RZ ;  /* 0x000000304d96723e */ /* 0x000fc600048070ff */
[----:B------:R-:W-:Y:S01]  /*3ad0*/  FADD.FTZ R79, R59, R44 ;  /* 0x0000002c3b4f7221 */ /* 0x000fe20000010000 */
[----:B------:R-:W-:Y:S01]  /*3ae0*/  F2FP.SATFINITE.E4M3.F32.PACK_AB_MERGE_C R150, R28, R43, R150 ;  /* 0x0000002b1c96723e */ /* 0x000fe20004807096 */
[----:B------:R-:W1:Y:S01]  /*3af0*/  MUFU.EX2 R50, R50 ;  /* 0x0000003200327308 */ /* 0x000e620000000800 */
[----:B0-----:R-:W-:-:S01]  /*3b00*/  FADD.FTZ R67, R29, R42 ;  /* 0x0000002a1d437221 */ /* 0x001fc20000010000 */
[----:B------:R-:W-:-:S06]  /*3b10*/  FADD.FTZ R44, R56, R79 ;  /* 0x0000004f382c7221 */ /* 0x000fcc0000010000 */
[----:B------:R-:W0:Y:S01]  /*3b20*/  MUFU.EX2 R55, R55 ;  /* 0x0000003700377308 */ /* 0x000e220000000800 */
[----:B--2---:R-:W-:-:S07]  /*3b30*/  FADD.FTZ R67, R30, R67 ;  /* 0x000000431e437221 */ /* 0x004fce0000010000 */
[----:B------:R-:W2:Y:S01]  /*3b40*/  MUFU.EX2 R71, R52 ;  /* 0x0000003400477308 */ /* 0x000ea20000000800 */
[----:B-1----:R-:W-:-:S07]  /*3b50*/  FADD.FTZ R42, R50, R67 ;  /* 0x00000043322a7221 */ /* 0x002fce0000010000 */
[----:B------:R-:W1:Y:S01]  /*3b60*/  MUFU.EX2 R53, R53 ;  /* 0x0000003500357308 */ /* 0x000e620000000800 */
[----:B0-----:R-:W-:-:S01]  /*3b70*/  FADD.FTZ R44, R55, R44 ;  /* 0x0000002c372c7221 */ /* 0x001fc20000010000 */
[----:B------:R-:W-:-:S04]  /*3b80*/  F2FP.SATFINITE.E4M3.F32.PACK_AB_MERGE_C R55, R55, R56, RZ ;  /* 0x000000383737723e */ /* 0x000fc800048070ff */
[----:B------:R-:W-:Y:S02]  /*3b90*/  F2FP.SATFINITE.E4M3.F32.PACK_AB_MERGE_C R145, R59, R38, R55 ;  /* 0x000000263b91723e */ /* 0x000fe40004807037 */
        /* <DEDUP_REMOVED lines=10> */
[----:B------:R2:W3:Y:S01]  /*3c40*/  MUFU.EX2 R75, R40 ;  /* 0x00000028004b7308 */ /* 0x0004e20000000800 */
[----:B-1----:R-:W-:-:S07]  /*3c50*/  FADD.FTZ R20, R33, R20 ;  /* 0x0000001421147221 */ /* 0x002fce0000010000 */
[----:B------:R-:W1:Y:S01]  /*3c60*/  MUFU.EX2 R80, R80 ;  /* 0x0000005000507308 */ /* 0x000e620000000800 */
[----:B0-----:R-:W-:-:S01]  /*3c70*/  FADD.FTZ R31, R49, R36 ;  /* 0x00000024311f7221 */ /* 0x001fc20000010000 */
[----:B--2---:R-:W-:-:S06]  /*3c80*/  FFMA.FTZ R40, R60, UR19, -R39 ;  /* 0x000000133c287c23 */ /* 0x004fcc0008010827 */
[----:B------:R-:W0:Y:S01]  /*3c90*/  MUFU.EX2 R45, R45 ;  /* 0x0000002d002d7308 */ /* 0x000e220000000800 */
[----:B---3--:R-:W-:-:S01]  /*3ca0*/  FADD.FTZ R15, R75, R20 ;  /* 0x000000144b0f7221 */ /* 0x008fc20000010000 */
[----:B------:R-:W-:-:S03]  /*3cb0*/  F2FP.SATFINITE.E4M3.F32.PACK_AB_MERGE_C R75, R76, R75, RZ ;  /* 0x0000004b4c4b723e */ /* 0x000fc600048070ff */
[----:B------:R-:W-:Y:S01]  /*3cc0*/  FADD.FTZ R15, R76, R15 ;  /* 0x0000000f4c0f7221 */ /* 0x000fe20000010000 */
[----:B------:R-:W-:Y:S02]  /*3cd0*/  F2FP.SATFINITE.E4M3.F32.PACK_AB_MERGE_C R146, R33, R32, R75 ;  /* 0x000000202192723e */ /* 0x000fe4000480704b */
[----:B------:R-:W2:Y:S01]  /*3ce0*/  MUFU.EX2 R34, R34 ;  /* 0x0000002200227308 */ /* 0x000ea20000000800 */
[----:B-1----:R-:W-:-:S04]  /*3cf0*/  F2FP.SATFINITE.E4M3.F32.PACK_AB_MERGE_C R49, R80, R49, RZ ;  /* 0x000000315031723e */ /* 0x002fc800048070ff */
[----:B------:R-:W-:-:S03]  /*3d00*/  F2FP.SATFINITE.E4M3.F32.PACK_AB_MERGE_C R147, R78, R53, R49 ;  /* 0x000000354e93723e */ /* 0x000fc60004807031 */
[----:B------:R-:W1:Y:S08]  /*3d10*/  MUFU.EX2 R74, R74 ;  /* 0x0000004a004a7308 */ /* 0x000e700000000800 */
[----:B------:R-:W3:Y:S08]  /*3d20*/  MUFU.EX2 R57, R57 ;  /* 0x0000003900397308 */ /* 0x000ef00000000800 */
[----:B------:R-:W4:Y:S08]  /*3d30*/  MUFU.EX2 R41, R41 ;  /* 0x0000002900297308 */ /* 0x000f300000000800 */
[----:B------:R-:W5:Y:S08]  /*3d40*/  MUFU.EX2 R54, R54 ;  /* 0x0000003600367308 */ /* 0x000f700000000800 */
[----:B------:R-:W5:Y:S08]  /*3d50*/  MUFU.EX2 R84, R84 ;  /* 0x0000005400547308 */ /* 0x000f700000000800 */
[----:B------:R-:W5:Y:S08]  /*3d60*/  MUFU.EX2 R63, R63 ;  /* 0x0000003f003f7308 */ /* 0x000f700000000800 */
[----:B------:R0:W-:Y:S08]  /*3d70*/  MUFU.EX2 R39, R12 ;  /* 0x0000000c00277308 */ /* 0x0001f00000000800 */
[----:B------:R-:W5:Y:S01]  /*3d80*/  MUFU.EX2 R37, R37 ;  /* 0x0000002500257308 */ /* 0x000f620000000800 */
[----:B0-----:R-:W-:-:S04]  /*3d90*/  FADD.FTZ R12, R80, R31 ;  /* 0x0000001f500c7221 */ /* 0x001fc80000010000 */
[----:B------:R-:W-:Y:S01]  /*3da0*/  FADD.FTZ R31, R45, R12 ;  /* 0x0000000c2d1f7221 */ /* 0x000fe20000010000 */
[----:B--2---:R-:W-:-:S02]  /*3db0*/  FADD.FTZ R12, R34, R15 ;  /* 0x0000000f220c7221 */ /* 0x004fc40000010000 */
[----:B------:R-:W0:Y:S01]  /*3dc0*/  MUFU.EX2 R40, R40 ;  /* 0x0000002800287308 */ /* 0x000e220000000800 */
[----:B-1----:R-:W-:-:S01]  /*3dd0*/  FADD.FTZ R20, R74, R31 ;  /* 0x0000001f4a147221 */ /* 0x002fc20000010000 */
[----:B---3--:R-:W-:-:S03]  /*3de0*/  FADD.FTZ R13, R57, R12 ;  /* 0x0000000c390d7221 */ /* 0x008fc60000010000 */
[----:B----4-:R-:W-:Y:S01]  /*3df0*/  FADD.FTZ R15, R41, R20 ;  /* 0x00000014290f7221 */ /* 0x010fe20000010000 */
[----:B-----5:R-:W-:-:S01]  /*3e00*/  FADD.FTZ R12, R54, R13 ;  /* 0x0000000d360c7221 */ /* 0x020fc20000010000 */
[C---:B------:R-:W-:Y:S01]  /*3e10*/  F2FP.SATFINITE.E4M3.F32.PACK_AB_MERGE_C R41, R84.reuse, R41, RZ ;  /* 0x000000295429723e */ /* 0x040fe200048070ff */
[----:B------:R-:W1:Y:S01]  /*3e20*/  MUFU.EX2 R82, R82 ;  /* 0x0000005200527308 */ /* 0x000e620000000800 */
[----:B------:R-:W-:-:S01]  /*3e30*/  FADD.FTZ R84, R84, R15 ;  /* 0x0000000f54547221 */ /* 0x000fc20000010000 */
[C---:B------:R-:W-:Y:S01]  /*3e40*/  F2FP.SATFINITE.E4M3.F32.PACK_AB_MERGE_C R54, R63.reuse, R54, RZ ;  /* 0x000000363f36723e */ /* 0x040fe200048070ff */
[----:B------:R-:W-:-:S01]  /*3e50*/  FADD.FTZ R63, R63, R12 ;  /* 0x0000000c3f3f7221 */ /* 0x000fc20000010000 */
[----:B------:R-:W-:Y:S01]  /*3e60*/  F2FP.SATFINITE.E4M3.F32.PACK_AB_MERGE_C R141, R74, R45, R41 ;  /* 0x0000002d4a8d723e */ /* 0x000fe20004807029 */
[----:B------:R-:W-:-:S01]  /*3e70*/  FADD.FTZ R15, R37, R84 ;  /* 0x00000054250f7221 */ /* 0x000fc20000010000 */
        /* <DEDUP_REMOVED lines=12> */
[C---:B--2---:R-:W-:Y:S01]  /*3f40*/  F2FP.SATFINITE.E4M3.F32.PACK_AB_MERGE_C R20, R10.reuse, R21, RZ ;  /* 0x000000150a14723e */ /* 0x044fe200048070ff */
[----:B------:R-:W-:-:S03]  /*3f50*/  FADD.FTZ R10, R10, R25 ;  /* 0x000000190a0a7221 */ /* 0x000fc60000010000 */
[----:B------:R-:W-:-:S03]  /*3f60*/  F2FP.SATFINITE.E4M3.F32.PACK_AB_MERGE_C R143, R82, R37, R20 ;  /* 0x00000025528f723e */ /* 0x000fc60004807014 */
[----:B------:R-:W2:Y:S01]  /*3f70*/  MUFU.EX2 R2, R2 ;  /* 0x0000000200027308 */ /* 0x000ea20000000800 */
[C---:B0-----:R-:W-:Y:S01]  /*3f80*/  F2FP.SATFINITE.E4M3.F32.PACK_AB_MERGE_C R64, R65.reuse, R64, RZ ;  /* 0x000000404140723e */ /* 0x041fe200048070ff */
[----:B------:R-:W-:-:S03]  /*3f90*/  FADD.FTZ R65, R65, R8 ;  /* 0x0000000841417221 */ /* 0x000fc60000010000 */
[----:B------:R-:W-:-:S03]  /*3fa0*/  F2FP.SATFINITE.E4M3.F32.PACK_AB_MERGE_C R142, R61, R40, R64 ;  /* 0x000000283d8e723e */ /* 0x000fc60004807040 */
[----:B------:R-:W0:Y:S01]  /*3fb0*/  MUFU.EX2 R86, R86 ;  /* 0x0000005600567308 */ /* 0x000e220000000800 */
[----:B-1----:R-:W-:-:S07]  /*3fc0*/  FADD.FTZ R15, R11, R10 ;  /* 0x0000000a0b0f7221 */ /* 0x002fce0000010000 */
[----:B------:R-:W1:Y:S01]  /*3fd0*/  MUFU.EX2 R3, R3 ;  /* 0x0000000300037308 */ /* 0x000e620000000800 */
[----:B--2---:R-:W-:-:S04]  /*3fe0*/  FADD.FTZ R10, R2, R65 ;  /* 0x00000041020a7221 */ /* 0x004fc80000010000 */
[----:B------:R-:W-:-:S03]  /*3ff0*/  FADD.FTZ R12, R39, R10 ;  /* 0x0000000a270c7221 */ /* 0x000fc60000010000 */
        /* <DEDUP_REMOVED lines=18> */
[----:B------:R-:W-:Y:S01]  /*4120*/  MUFU.EX2 R7, R7 ;  /* 0x0000000700077308 */ /* 0x000fe20000000800 */
[----:B-1----:R-:W-:-:S07]  /*4130*/  FADD.FTZ R12, R5, R12 ;  /* 0x0000000c050c7221 */ /* 0x002fce0000010000 */
[----:B------:R-:W0:Y:S01]  /*4140*/  MUFU.EX2 R73, R73 ;  /* 0x0000004900497308 */ /* 0x000e220000000800 */
[----:B--2---:R-:W-:-:S07]  /*4150*/  FADD.FTZ R4, R13, R4 ;  /* 0x000000040d047221 */ /* 0x004fce0000010000 */
[----:B------:R-:W1:Y:S08]  /*4160*/  MUFU.EX2 R8, R47 ;  /* 0x0000002f00087308 */ /* 0x000e700000000800 */
[----:B------:R-:W2:Y:S01]  /*4170*/  MUFU.EX2 R10, R9 ;  /* 0x00000009000a7308 */ /* 0x000ea20000000800 */
[----:B0-----:R-:W-:-:S01]  /*4180*/  FADD.FTZ R3, R73, R4 ;  /* 0x0000000449037221 */ /* 0x001fc20000010000 */
[----:B-1----:R-:W-:-:S03]  /*4190*/  F2FP.SATFINITE.E4M3.F32.PACK_AB_MERGE_C R2, R8, R73, RZ ;  /* 0x000000490802723e */ /* 0x002fc600048070ff */
[----:B------:R-:W-:Y:S01]  /*41a0*/  FADD.FTZ R3, R8, R3 ;  /* 0x0000000308037221 */ /* 0x000fe20000010000 */
[----:B------:R-:W-:Y:S02]  /*41b0*/  F2FP.SATFINITE.E4M3.F32.PACK_AB_MERGE_C R138, R13, R70, R2 ;  /* 0x000000460d8a723e */ /* 0x000fe40004807002 */
[----:B--2---:R-:W-:Y:S01]  /*41c0*/  F2FP.SATFINITE.E4M3.F32.PACK_AB_MERGE_C R9, R10, R7, RZ ;  /* 0x000000070a09723e */ /* 0x004fe200048070ff */
[----:B------:R-:W-:-:S03]  /*41d0*/  FADD.FTZ R7, R7, R12 ;  /* 0x0000000c07077221 */ /* 0x000fc60000010000 */
[----:B------:R-:W-:Y:S01]  /*41e0*/  F2FP.SATFINITE.E4M3.F32.PACK_AB_MERGE_C R139, R5, R6, R9 ;  /* 0x00000006058b723e */ /* 0x000fe20004807009 */
[----:B------:R-:W-:-:S01]  /*41f0*/  FADD.FTZ R2, R10, R7 ;  /* 0x000000070a027221 */ /* 0x000fc20000010000 */
[----:B------:R-:W-:Y:S06]  /*4200*/  @!P1 BRA `(.L_x_1774) ;  /* 0x0000002c005c9947 */ /* 0x000fec0003800000 */
[----:B------:R-:W-:Y:S01]  /*4210*/  IMAD.MOV.U32 R5, RZ, RZ, R26 ;  /* 0x000000ffff057224 */ /* 0x000fe200078e001a */
[----:B------:R-:W-:Y:S01]  /*4220*/  UMOV UR21, UR37 ;  /* 0x0000002500157c82 */ /* 0x000fe20008000000 */
[----:B------:R-:W-:Y:S01]  /*4230*/  IMAD.MOV.U32 R4, RZ, RZ, R35 ;  /* 0x000000ffff047224 */ /* 0x000fe200078e0023 */
[----:B------:R-:W-:Y:S01]  /*4240*/  UMOV UR22, UR38 ;  /* 0x0000002600167c82 */ /* 0x000fe20008000000 */
[----:B------:R-:W-:Y:S01]  /*4250*/  IMAD.MOV.U32 R135, RZ, RZ, RZ ;  /* 0x000000ffff877224 */ /* 0x000fe200078e00ff */
[----:B------:R-:W-:Y:S01]  /*4260*/  ULDC UR23, c[0x0][0x288] ;  /* 0x0000a20000177ab9 */ /* 0x000fe20000000800 */
[----:B------:R-:W-:-:S05]  /*4270*/  ULDC UR19, c[0x0][0x988] ;  /* 0x0002620000137ab9 */ /* 0x000fca0000000800 */
.L_x_1785:
[----:B------:R-:W-:-:S04]  /*4280*/  UISETP.NE.AND UP0, UPT, UR22, 0x1, UPT ;  /* 0x000000011600788c */ /* 0x000fc8000bf05270 */
[----:B------:R-:W-:-:S04]  /*4290*/  USEL UR37, URZ, 0x1, UP0 ;  /* 0x000000013f257887 */ /* 0x000fc80008000000 */
[----:B------:R-:W-:Y:S01]  /*42a0*/  ULOP3.LUT UR37, UR21, UR37, URZ, 0x3c, !UPT ;  /* 0x0000002515257292 */ /* 0x000fe2000f8e3c3f */
[----:B------:R-:W-:Y:S11]  /*42b0*/  @!P0 BRA `(.L_x_1775) ;  /* 0x0000000000048947 */ /* 0x000ff60003800000 */
[----:B------:R-:W-:Y:S01]  /*42c0*/  BPT.TRAP 0x1 ;  /* 0x000000040000795c */ /* 0x000fe20000300000 */
.L_x_1775:
        /* <DEDUP_REMOVED lines=9> */
.L_x_1776:
[----:B-1----:R-:W-:Y:S05]  /*4360*/  @P1 BRA `(.L_x_1777) ;  /* 0x0000000000081947 */ /* 0x002fea0003800000 */
[----:B------:R-:W1:Y:S02]  /*4370*/  SYNCS.PHASECHK.TRANS64.TRYWAIT P1, [UR20+0x19c30], R6 ;  /* 0x019c3006ff0075a7 */ /* 0x000e640008020154 */
[----:B-1----:R-:W-:Y:S05]  /*4380*/  @!P1 BRA `(.L_x_1778) ;  /* 0x000000bc00109947 */ /* 0x002fea0003800000 */
.L_x_1777:
        /* <DEDUP_REMOVED lines=17> */
.L_x_1779:
[----:B------:R-:W-:Y:S01]  /*44a0*/  ULEA UR11, UR22, UR46, 0x3 ;  /* 0x0000002e160b7291 */ /* 0x000fe2000f8e183f */
[----:B01----:R-:W-:-:S05]  /*44b0*/  IMAD.U32 R6, RZ, RZ, UR21 ;  /* 0x00000015ff067e24 */ /* 0x003fca000f8e00ff */
[----:B------:R-:W-:-:S04]  /*44c0*/  SHF.L.U32 R6, R6, 0x1f, RZ ;  /* 0x0000001f06067819 */ /* 0x000fc800000006ff */
[----:B------:R0:W1:Y:S01]  /*44d0*/  SYNCS.PHASECHK.TRANS64.TRYWAIT P1, [UR11+0x19c50], R6 ;  /* 0x019c5006ff0075a7 */ /* 0x000062000802014b */
[----:B------:R-:W-:Y:S05]  /*44e0*/  @!P0 BRA `(.L_x_1780) ;  /* 0x0000000000048947 */ /* 0x000fea0003800000 */
[----:B------:R-:W-:Y:S01]  /*44f0*/  BPT.TRAP 0x1 ;  /* 0x000000040000795c */ /* 0x000fe20000300000 */
.L_x_1780:
[----:B-1----:R-:W-:Y:S05]  /*4500*/  @P1 BRA `(.L_x_1781) ;  /* 0x0000000000081947 */ /* 0x002fea0003800000 */
[----:B------:R-:W1:Y:S02]  /*4510*/  SYNCS.PHASECHK.TRANS64.TRYWAIT P1, [UR11+0x19c50], R6 ;  /* 0x019c5006ff0075a7 */ /* 0x000e64000802014b */
[----:B-1----:R-:W-:Y:S05]  /*4520*/  @!P1 BRA `(.L_x_1782) ;  /* 0x000000b800c09947 */ /* 0x002fea0003800000 */
.L_x_1781:
        /* <DEDUP_REMOVED lines=27> */
.L_x_1783:
[----:B------:R-:W-:Y:S01]  /*46e0*/  UISETP.NE.AND UP0, UPT, UR47, URZ, UPT ;  /* 0x0000003f2f00728c */ /* 0x000fe2000bf05270 */
[C---:B------:R-:W-:Y:S01]  /*46f0*/  FMUL.FTZ R138, R0.reuse, R28 ;  /* 0x0000001c008a7220 */ /* 0x040fe20000410000 */
[----:B------:R-:W-:Y:S02]  /*4700*/  VIADD R28, R17, UR41 ;  /* 0x00000029111c7c36 */ /* 0x000fe40008000000 */
[C---:B-1----:R-:W-:Y:S01]  /*4710*/  FMUL.FTZ R7, R0.reuse, R27 ;  /* 0x0000001b00077220 */ /* 0x042fe20000410000 */
[C---:B------:R-:W-:Y:S01]  /*4720*/  FMUL.FTZ R14, R0.reuse, R42 ;  /* 0x0000002a000e7220 */ /* 0x040fe20000410000 */
[C---:B------:R-:W-:Y:S01]  /*4730*/  FMUL.FTZ R42, R0.reuse, R48 ;  /* 0x00000030002a7220 */ /* 0x040fe20000410000 */
[----:B------:R-:W-:Y:S01]  /*4740*/  PLOP3.LUT P1, PT, PT, PT, UP0, 0x80, 0x0 ;  /* 0x000000000000781c */ /* 0x000fe20003f2f008 */
[----:B------:R-:W1:Y:S01]  /*4750*/  LDC R48, c[0x0][0x2f0] ;  /* 0x0000bc00ff307b82 */ /* 0x000e620000000800 */
[----:B------:R-:W-:Y:S01]  /*4760*/  PLOP3.LUT P2, PT, PT, PT, UP0, 0x80, 0x0 ;  /* 0x000000000000781c */ /* 0x000fe20003f4f008 */
[C---:B------:R-:W-:Y:S01]  /*4770*/  FMUL.FTZ R10, R0.reuse, R34 ;  /* 0x00000022000a7220 */ /* 0x040fe20000410000 */
[C---:B------:R-:W-:Y:S01]  /*4780*/  FMUL.FTZ R136, R0.reuse, R24 ;  /* 0x0000001800887220 */ /* 0x040fe20000410000 */
[----:B------:R-:W-:Y:S01]  /*4790*/  @UP0 ULDC UR6, c[0x0][0x44c] ;  /* 0x0001130000060ab9 */ /* 0x000fe20000000800 */
[----:B------:R-:W-:Y:S01]  /*47a0*/  FMUL.FTZ R139, R0, R29 ;  /* 0x0000001d008b7220 */ /* 0x000fe20000410000 */
[----:B------:R-:W-:-:S02]  /*47b0*/  IMAD.MOV.U32 R29, RZ, RZ, -0x2 ;  /* 0xfffffffeff1d7424 */ /* 0x000fc400078e00ff */
[C---:B------:R-:W-:Y:S01]  /*47c0*/  FMUL.FTZ R137, R0.reuse, R25 ;  /* 0x0000001900897220 */ /* 0x040fe20000410000 */
[----:B------:R-:W-:Y:S01]  /*47d0*/  MUFU.TANH R138, R138 ;  /* 0x0000008a008a7308 */ /* 0x000fe20000002400 */
[C---:B------:R-:W-:Y:S01]  /*47e0*/  FMUL.FTZ R11, R0.reuse, R35 ;  /* 0x00000023000b7220 */ /* 0x040fe20000410000 */
[C---:B------:R-:W-:Y:S01]  /*47f0*/  FMUL.FTZ R32, R0.reuse, R32 ;  /* 0x0000002000207220 */ /* 0x040fe20000410000 */
[----:B------:R-:W-:Y:S01]  /*4800*/  FMUL.FTZ R140, R0, R33 ;  /* 0x00000021008c7220 */ /* 0x000fe20000410000 */
[----:B------:R-:W-:Y:S01]  /*4810*/  @P1 IMAD.HI.U32 R27, R28, UR6, RZ ;  /* 0x000000061c1b1c27 */ /* 0x000fe2000f8e00ff */
[----:B------:R-:W-:-:S03]  /*4820*/  @UP0 ULDC UR6, c[0x0][0x450] ;  /* 0x0001140000060ab9 */ /* 0x000fc60000000800 */
[C---:B------:R-:W-:Y:S01]  /*4830*/  FMUL.FTZ R36, R0.reuse, R36 ;  /* 0x0000002400247220 */ /* 0x040fe20000410000 */
[C---:B------:R-:W-:Y:S01]  /*4840*/  FMUL.FTZ R37, R0.reuse, R37 ;  /* 0x0000002500257220 */ /* 0x040fe20000410000 */
[----:B------:R-:W2:Y:S01]  /*4850*/  MUFU.TANH R136, R136 ;  /* 0x0000008800887308 */ /* 0x000ea20000002400 */
[----:B------:R-:W-:Y:S01]  /*4860*/  @P2 SHF.R.U32.HI R28, RZ, UR6, R27 ;  /* 0x00000006ff1c2c19 */ /* 0x000fe2000801161b */
[----:B------:R-:W-:Y:S01]  /*4870*/  UMOV UR6, 0xffffff80 ;  /* 0xffffff8000067882 */ /* 0x000fe20000000000 */
[C---:B------:R-:W-:Y:S01]  /*4880*/  FMUL.FTZ R25, R0.reuse, R51 ;  /* 0x0000003300197220 */ /* 0x040fe20000410000 */
[----:B------:R-:W-:Y:S01]  /*4890*/  UIMAD UR6, UR18, UR6, 0x1 ;  /* 0x00000001120674a4 */ /* 0x000fe2000f8e0206 */
[C---:B------:R-:W-:Y:S01]  /*48a0*/  FMUL.FTZ R12, R0.reuse, R38 ;  /* 0x00000026000c7220 */ /* 0x040fe20000410000 */
[----:B------:R-:W3:Y:S01]  /*48b0*/  SHFL.IDX PT, R34, R28, RZ, 0x1c1f ;  /* 0x001c1fff1c227589 */ /* 0x000ee200000e0000 */
[C---:B------:R-:W-:Y:S01]  /*48c0*/  FMUL.FTZ R38, R0.reuse, R40 ;  /* 0x0000002800267220 */ /* 0x040fe20000410000 */
[----:B------:R-:W4:Y:S01]  /*48d0*/  MUFU.TANH R137, R137 ;  /* 0x0000008900897308 */ /* 0x000f220000002400 */
[----:B------:R-:W-:Y:S01]  /*48e0*/  FMUL.FTZ R13, R0, R39 ;  /* 0x00000027000d7220 */ /* 0x000fe20000410000 */
[----:B------:R-:W-:-:S02]  /*48f0*/  IMAD R29, R16, R29, UR6 ;  /* 0x00000006101d7e24 */ /* 0x000fc4000f8e021d */
[C---:B------:R-:W-:Y:S01]  /*4900*/  FMUL.FTZ R39, R0.reuse, R41 ;  /* 0x0000002900277220 */ /* 0x040fe20000410000 */
[C---:B------:R-:W-:Y:S01]  /*4910*/  FMUL.FTZ R40, R0.reuse, R44 ;  /* 0x0000002c00287220 */ /* 0x040fe20000410000 */
[----:B------:R-:W-:Y:S01]  /*4920*/  FMUL.FTZ R41, R0, R45 ;  /* 0x0000002d00297220 */ /* 0x000fe20000410000 */
[----:B-1----:R-:W-:Y:S02]  /*4930*/  IMAD R29, R48, UR42, R29 ;  /* 0x0000002a301d7c24 */ /* 0x002fe4000f8e021d */
[C---:B------:R-:W-:Y:S01]  /*4940*/  FMUL.FTZ R45, R0.reuse, R53 ;  /* 0x00000035002d7220 */ /* 0x040fe20000410000 */
[----:B------:R-:W1:Y:S01]  /*4950*/  MUFU.TANH R139, R139 ;  /* 0x0000008b008b7308 */ /* 0x000e620000002400 */
[C---:B0-----:R-:W-:Y:S01]  /*4960*/  FMUL.FTZ R6, R0.reuse, R26 ;  /* 0x0000001a00067220 */ /* 0x041fe20000410000 */
        /* <DEDUP_REMOVED lines=11> */
[----:B------:R-:W-:Y:S01]  /*4a20*/  FMUL.FTZ R49, R0, R61 ;  /* 0x0000003d00317220 */ /* 0x000fe20000410000 */
[----:B---3--:R-:W-:Y:S01]  /*4a30*/  IADD3 R35, R34, -UR23, R29 ;  /* 0x8000001722237c10 */ /* 0x008fe2000fffe01d */
[C---:B------:R-:W-:Y:S01]  /*4a40*/  FMUL.FTZ R24, R0.reuse, R50 ;  /* 0x0000003200187220 */ /* 0x040fe20000410000 */
[----:B------:R-:W3:Y:S01]  /*4a50*/  MUFU.TANH R140, R140 ;  /* 0x0000008c008c7308 */ /* 0x000ee20000002400 */
[C---:B------:R-:W-:Y:S01]  /*4a60*/  FMUL.FTZ R50, R0.reuse, R64 ;  /* 0x0000004000327220 */ /* 0x040fe20000410000 */
[C---:B------:R-:W-:Y:S01]  /*4a70*/  ISETP.GT.AND P1, PT, R35.reuse, RZ, PT ;  /* 0x000000ff2300720c */ /* 0x040fe20003f24270 */
[C---:B------:R-:W-:Y:S01]  /*4a80*/  FMUL.FTZ R9, R0.reuse, R31 ;  /* 0x0000001f00097220 */ /* 0x040fe20000410000 */
[C---:B------:R-:W-:Y:S01]  /*4a90*/  ISETP.GT.AND P2, PT, R35.reuse, 0x1, PT ;  /* 0x000000012300780c */ /* 0x040fe20003f44270 */
[----:B------:R-:W-:Y:S01]  /*4aa0*/  FMUL.FTZ R31, R0, R59 ;  /* 0x0000003b001f7220 */ /* 0x000fe20000410000 */
[----:B--2---:R-:W-:Y:S01]  /*4ab0*/  FSEL R33, R136, -INF , P1 ;  /* 0xff80000088217808 */ /* 0x004fe20000800000 */
[C---:B------:R-:W-:Y:S01]  /*4ac0*/  FMUL.FTZ R52, R0.reuse, R68 ;  /* 0x0000004400347220 */ /* 0x040fe20000410000 */
[----:B------:R-:W-:Y:S01]  /*4ad0*/  ISETP.GT.AND P1, PT, R35, 0x8, PT ;  /* 0x000000082300780c */ /* 0x000fe20003f24270 */
[----:B------:R-:W2:Y:S01]  /*4ae0*/  MUFU.TANH R36, R36 ;  /* 0x0000002400247308 */ /* 0x000ea20000002400 */
[----:B----4-:R-:W-:Y:S01]  /*4af0*/  FSEL R137, R137, -INF , P2 ;  /* 0xff80000089897808 */ /* 0x010fe20001000000 */
[C---:B------:R-:W-:Y:S01]  /*4b00*/  FMUL.FTZ R8, R0.reuse, R30 ;  /* 0x0000001e00087220 */ /* 0x040fe20000410000 */
[----:B------:R-:W-:Y:S01]  /*4b10*/  FMNMX.FTZ R34, R33, R4, !PT ;  /* 0x0000000421227209 */ /* 0x000fe20007810000 */
[C---:B------:R-:W-:Y:S01]  /*4b20*/  FMUL.FTZ R30, R0.reuse, R58 ;  /* 0x0000003a001e7220 */ /* 0x040fe20000410000 */
[----:B------:R-:W-:Y:S01]  /*4b30*/  ISETP.GT.AND P2, PT, R35, 0x9, PT ;  /* 0x000000092300780c */ /* 0x000fe20003f44270 */
[----:B------:R-:W-:Y:S01]  /*4b40*/  FMUL.FTZ R58, R0, R77 ;  /* 0x0000004d003a7220 */ /* 0x000fe20000410000 */
[----:B------:R-:W-:Y:S01]  /*4b50*/  FSEL R138, R138, -INF , P1 ;  /* 0xff8000008a8a7808 */ /* 0x000fe20000800000 */
[----:B------:R-:W4:Y:S01]  /*4b60*/  MUFU.TANH R37, R37 ;  /* 0x0000002500257308 */ /* 0x000f220000002400 */
[----:B------:R-:W-:Y:S01]  /*4b70*/  FMNMX.FTZ R51, R137, R34, !PT ;  /* 0x0000002289337209 */ /* 0x000fe20007810000 */
[C---:B------:R-:W-:Y:S01]  /*4b80*/  FMUL.FTZ R80, R0.reuse, R80 ;  /* 0x0000005000507220 */ /* 0x040fe20000410000 */
[----:B------:R-:W-:Y:S01]  /*4b90*/  ISETP.GT.AND P1, PT, R35, 0x10, PT ;  /* 0x000000102300780c */ /* 0x000fe20003f24270 */
[C---:B------:R-:W-:Y:S01]  /*4ba0*/  FMUL.FTZ R81, R0.reuse, R81 ;  /* 0x0000005100517220 */ /* 0x040fe20000410000 */
[----:B-1----:R-:W-:Y:S01]  /*4bb0*/  FSEL R139, R139, -INF , P2 ;  /* 0xff8000008b8b7808 */ /* 0x002fe20001000000 */
[----:B------:R-:W-:Y:S01]  /*4bc0*/  FMUL.FTZ R84, R0, R84 ;  /* 0x0000005400547220 */ /* 0x000fe20000410000 */
[----:B------:R-:W-:Y:S01]  /*4bd0*/  FMNMX.FTZ R34, R138, R51, !PT ;  /* 0x000000338a227209 */ /* 0x000fe20007810000 */
[----:B------:R-:W1:Y:S01]  /*4be0*/  MUFU.TANH R38, R38 ;  /* 0x0000002600267308 */ /* 0x000e620000002400 */
[----:B------:R-:W-:Y:S01]  /*4bf0*/  ISETP.GT.AND P2, PT, R35, 0x11, PT ;  /* 0x000000112300780c */ /* 0x000fe20003f44270 */
[----:B------:R-:W-:Y:S01]  /*4c00*/  FMUL.FTZ R85, R0, R85 ;  /* 0x0000005500557220 */ /* 0x000fe20000410000 */
[----:B0-----:R-:W-:Y:S01]  /*4c10*/  FSEL R32, R32, -INF , P1 ;  /* 0xff80000020207808 */ /* 0x001fe20000800000 */
[C---:B------:R-:W-:Y:S01]  /*4c20*/  FMUL.FTZ R68, R0.reuse, R74 ;  /* 0x0000004a00447220 */ /* 0x040fe20000410000 */
[----:B------:R-:W-:Y:S01]  /*4c30*/  FMNMX.FTZ R51, R139, R34, !PT ;  /* 0x000000228b337209 */ /* 0x000fe20007810000 */
[----:B------:R-:W-:Y:S01]  /*4c40*/  FMUL.FTZ R63, R0, R63 ;  /* 0x0000003f003f7220 */ /* 0x000fe20000410000 */
[C---:B------:R-:W-:Y:S01]  /*4c50*/  ISETP.GT.AND P1, PT, R35.reuse, 0x18, PT ;  /* 0x000000182300780c */ /* 0x040fe20003f24270 */
[----:B------:R-:W0:Y:S01]  /*4c60*/  MUFU.TANH R39, R39 ;  /* 0x0000002700277308 */ /* 0x000e220000002400 */
[----:B---3--:R-:W-:Y:S01]  /*4c70*/  FSEL R34, R140, -INF , P2 ;  /* 0xff8000008c227808 */ /* 0x008fe20001000000 */
[----:B------:R-:W-:Y:S01]  /*4c80*/  UIADD3 UR20, UR20, 0x19c40, URZ ;  /* 0x00019c4014147890 */ /* 0x000fe2000fffe03f */
[----:B------:R-:W-:Y:S01]  /*4c90*/  FMNMX.FTZ R53, R32, R51, !PT ;  /* 0x0000003320357209 */ /* 0x000fe20007810000 */
[----:B------:R-:W-:Y:S01]  /*4ca0*/  FMUL.FTZ R51, R0, R65 ;  /* 0x0000004100337220 */ /* 0x000fe20000410000 */
[----:B------:R-:W-:Y:S01]  /*4cb0*/  ISETP.GT.AND P2, PT, R35, 0x19, PT ;  /* 0x000000192300780c */ /* 0x000fe20003f44270 */
[----:B------:R-:W-:Y:S01]  /*4cc0*/  UPRMT UR20, UR45, 0x654, UR20 ;  /* 0x000006542d147896 */ /* 0x000fe20008000014 */
[----:B--2---:R-:W-:Y:S01]  /*4cd0*/  FSEL R36, R36, -INF , P1 ;  /* 0xff80000024247808 */ /* 0x004fe20000800000 */
[----:B------:R-:W2:Y:S01]  /*4ce0*/  MUFU.TANH R40, R40 ;  /* 0x0000002800287308 */ /* 0x000ea20000002400 */
[----:B------:R-:W-:-:S02]  /*4cf0*/  FMNMX.FTZ R53, R34, R53, !PT ;  /* 0x0000003522357209 */ /* 0x000fc40007810000 */
[----:B------:R-:W-:Y:S02]  /*4d00*/  ISETP.GT.AND P1, PT, R35, 0x20, PT ;  /* 0x000000202300780c */ /* 0x000fe40003f24270 */
[----:B----4-:R-:W-:Y:S02]  /*4d10*/  FSEL R37, R37, -INF , P2 ;  /* 0xff80000025257808 */ /* 0x010fe40001000000 */
[----:B------:R-:W-:Y:S01]  /*4d20*/  FMNMX.FTZ R54, R36, R53, !PT ;  /* 0x0000003524367209 */ /* 0x000fe20007810000 */
[----:B------:R-:W3:Y:S01]  /*4d30*/  MUFU.TANH R41, R41 ;  /* 0x0000002900297308 */ /* 0x000ee20000002400 */
[----:B------:R-:W-:Y:S01]  /*4d40*/  ISETP.GT.AND P2, PT, R35, 0x21, PT ;  /* 0x000000212300780c */ /* 0x000fe20003f44270 */
[----:B------:R-:W-:Y:S01]  /*4d50*/  SYNCS.ARRIVE.TRANS64.RED.A1T0 RZ, [UR20], RZ ;  /* 0x000000ffffff79a7 */ /* 0x000fe20008100414 */
[----:B-1----:R-:W-:Y:S02]  /*4d60*/  FSEL R38, R38, -INF , P1 ;  /* 0xff80000026267808 */ /* 0x002fe40000800000 */
[----:B------:R-:W-:-:S02]  /*4d70*/  FMNMX.FTZ R53, R37, R54, !PT ;  /* 0x0000003625357209 */ /* 0x000fc40007810000 */
[----:B------:R-:W-:Y:S01]  /*4d80*/  ISETP.GT.AND P1, PT, R35, 0x28, PT ;  /* 0x000000282300780c */ /* 0x000fe20003f24270 */
[----:B------:R-:W1:Y:S01]  /*4d90*/  MUFU.TANH R42, R42 ;  /* 0x0000002a002a7308 */ /* 0x000e620000002400 */
[----:B0-----:R-:W-:Y:S02]  /*4da0*/  FSEL R39, R39, -INF , P2 ;  /* 0xff80000027277808 */ /* 0x001fe40001000000 */
[----:B------:R-:W-:Y:S01]  /*4db0*/  FMNMX.FTZ R54, R38, R53, !PT ;  /* 0x0000003526367209 */ /* 0x000fe20007810000 */
[C---:B------:R-:W-:Y:S01]  /*4dc0*/  FMUL.FTZ R53, R0.reuse, R69 ;  /* 0x0000004500357220 */ /* 0x040fe20000410000 */
[----:B------:R-:W-:Y:S01]  /*4dd0*/  ISETP.GT.AND P2, PT, R35, 0x29, PT ;  /* 0x000000292300780c */ /* 0x000fe20003f44270 */
[----:B------:R-:W-:Y:S01]  /*4de0*/  FMUL.FTZ R69, R0, R75 ;  /* 0x0000004b00457220 */ /* 0x000fe20000410000 */
[----:B--2---:R-:W-:Y:S01]  /*4df0*/  FSEL R40, R40, -INF , P1 ;  /* 0xff80000028287808 */ /* 0x004fe20000800000 */
[----:B------:R-:W0:Y:S01]  /*4e00*/  MUFU.TANH R43, R43 ;  /* 0x0000002b002b7308 */ /* 0x000e220000002400 */
[----:B------:R-:W-:Y:S01]  /*4e10*/  FMNMX.FTZ R55, R39, R54, !PT ;  /* 0x0000003627377209 */ /* 0x000fe20007810000 */
[----:B------:R-:W-:Y:S01]  /*4e20*/  FMUL.FTZ R54, R0, R72 ;  /* 0x0000004800367220 */ /* 0x000fe20000410000 */
[----:B------:R-:W-:-:S02]  /*4e30*/  ISETP.GT.AND P1, PT, R35, 0x30, PT ;  /* 0x000000302300780c */ /* 0x000fc40003f24270 */
[----:B---3--:R-:W-:Y:S02]  /*4e40*/  FSEL R41, R41, -INF , P2 ;  /* 0xff80000029297808 */ /* 0x008fe40001000000 */
[----:B------:R-:W-:Y:S01]  /*4e50*/  FMNMX.FTZ R56, R40, R55, !PT ;  /* 0x0000003728387209 */ /* 0x000fe20007810000 */
[----:B------:R-:W2:Y:S01]  /*4e60*/  MUFU.TANH R44, R44 ;  /* 0x0000002c002c7308 */ /* 0x000ea20000002400 */
[----:B------:R-:W-:Y:S02]  /*4e70*/  ISETP.GT.AND P2, PT, R35, 0x31, PT ;  /* 0x000000312300780c */ /* 0x000fe40003f44270 */
[----:B-1----:R-:W-:Y:S02]  /*4e80*/  FSEL R42, R42, -INF , P1 ;  /* 0xff8000002a2a7808 */ /* 0x002fe40000800000 */
[----:B------:R-:W-:Y:S02]  /*4e90*/  FMNMX.FTZ R55, R41, R56, !PT ;  /* 0x0000003829377209 */ /* 0x000fe40007810000 */
[----:B------:R-:W-:Y:S01]  /*4ea0*/  ISETP.GT.AND P1, PT, R35, 0x38, PT ;  /* 0x000000382300780c */ /* 0x000fe20003f24270 */
[----:B------:R-:W1:Y:S01]  /*4eb0*/  MUFU.TANH R45, R45 ;  /* 0x0000002d002d7308 */ /* 0x000e620000002400 */
[----:B0-----:R-:W-:-:S02]  /*4ec0*/  FSEL R43, R43, -INF , P2 ;  /* 0xff8000002b2b7808 */ /* 0x001fc40001000000 */
[----:B------:R-:W-:Y:S01]  /*4ed0*/  FMNMX.FTZ R56, R42, R55, !PT ;  /* 0x000000372a387209 */ /* 0x000fe20007810000 */
[C---:B------:R-:W-:Y:S01]  /*4ee0*/  FMUL.FTZ R55, R0.reuse, R73 ;  /* 0x0000004900377220 */ /* 0x040fe20000410000 */
[----:B------:R-:W-:Y:S01]  /*4ef0*/  ISETP.GT.AND P2, PT, R35, 0x39, PT ;  /* 0x000000392300780c */ /* 0x000fe20003f44270 */
[----:B------:R-:W-:Y:S01]  /*4f00*/  FMUL.FTZ R73, R0, R83 ;  /* 0x0000005300497220 */ /* 0x000fe20000410000 */
[----:B------:R-:W-:Y:S01]  /*4f10*/  FMNMX.FTZ R57, R43, R56, !PT ;  /* 0x000000382b397209 */ /* 0x000fe20007810000 */
[----:B------:R-:W0:Y:S01]  /*4f20*/  MUFU.TANH R46, R46 ;  /* 0x0000002e002e7308 */ /* 0x000e220000002400 */
[----:B--2---:R-:W-:Y:S02]  /*4f30*/  FSEL R44, R44, -INF , P1 ;  /* 0xff8000002c2c7808 */ /* 0x004fe40000800000 */
[----:B------:R-:W-:Y:S02]  /*4f40*/  ISETP.GT.AND P1, PT, R35, 0x40, PT ;  /* 0x000000402300780c */ /* 0x000fe40003f24270 */
[----:B------:R-:W-:Y:S01]  /*4f50*/  FMNMX.FTZ R56, R44, R57, !PT ;  /* 0x000000392c387209 */ /* 0x000fe20007810000 */
[----:B------:R-:W-:Y:S01]  /*4f60*/  FMUL.FTZ R57, R0, R76 ;  /* 0x0000004c00397220 */ /* 0x000fe20000410000 */
[----:B------:R-:W-:Y:S01]  /*4f70*/  IMAD.U32 R76, RZ, RZ, UR19 ;  /* 0x00000013ff4c7e24 */ /* 0x000fe2000f8e00ff */
[----:B------:R-:W2:Y:S01]  /*4f80*/  MUFU.TANH R47, R47 ;  /* 0x0000002f002f7308 */ /* 0x000ea20000002400 */
[----:B-1----:R-:W-:-:S02]  /*4f90*/  FSEL R45, R45, -INF , P2 ;  /* 0xff8000002d2d7808 */ /* 0x002fc40001000000 */
[----:B------:R-:W-:Y:S02]  /*4fa0*/  ISETP.GT.AND P2, PT, R35, 0x41, PT ;  /* 0x000000412300780c */ /* 0x000fe40003f44270 */
[----:B------:R-:W-:-:S03]  /*4fb0*/  FMNMX.FTZ R59, R45, R56, !PT ;  /* 0x000000382d3b7209 */ /* 0x000fc60007810000 */
[----:B------:R-:W1:Y:S01]  /*4fc0*/  MUFU.TANH R48, R48 ;  /* 0x0000003000307308 */ /* 0x000e620000002400 */
[----:B0-----:R-:W-:Y:S02]  /*4fd0*/  FSEL R46, R46, -INF , P1 ;  /* 0xff8000002e2e7808 */ /* 0x001fe40000800000 */
[----:B------:R-:W-:Y:S02]  /*4fe0*/  ISETP.GT.AND P1, PT, R35, 0x48, PT ;  /* 0x000000482300780c */ /* 0x000fe40003f24270 */
[----:B------:R-:W-:-:S03]  /*4ff0*/  FMNMX.FTZ R56, R46, R59, !PT ;  /* 0x0000003b2e387209 */ /* 0x000fc60007810000 */
[----:B------:R-:W0:Y:S01]  /*5000*/  MUFU.TANH R49, R49 ;  /* 0x0000003100317308 */ /* 0x000e220000002400 */
[----:B--2---:R-:W-:Y:S02]  /*5010*/  FSEL R47, R47, -INF , P2 ;  /* 0xff8000002f2f7808 */ /* 0x004fe40001000000 */
[----:B------:R-:W-:Y:S02]  /*5020*/  ISETP.GT.AND P2, PT, R35, 0x49, PT ;  /* 0x000000492300780c */ /* 0x000fe40003f44270 */
[----:B------:R-:W-:-:S03]  /*5030*/  FMNMX.FTZ R59, R47, R56, !PT ;  /* 0x000000382f3b7209 */ /* 0x000fc60007810000 */
[----:B------:R-:W2:Y:S01]  /*5040*/  MUFU.TANH R50, R50 ;  /* 0x0000003200327308 */ /* 0x000ea20000002400 */
[----:B-1----:R-:W-:Y:S02]  /*5050*/  FSEL R48, R48, -INF , P1 ;  /* 0xff80000030307808 */ /* 0x002fe40000800000 */
        /* <DEDUP_REMOVED lines=25> */
[----:B------:R-:W-:Y:S01]  /*51f0*/  FMNMX.FTZ R56, R54, R59, !PT ;  /* 0x0000003b36387209 */ /* 0x000fe20007810000 */
[----:B------:R-:W-:Y:S02]  /*5200*/  FMUL.FTZ R59, R0, R62 ;  /* 0x0000003e003b7220 */ /* 0x000fe40000410000 */
[----:B------:R-:W1:Y:S01]  /*5210*/  MUFU.TANH R58, R58 ;  /* 0x0000003a003a7308 */ /* 0x000e620000002400 */
[----:B0-----:R-:W-:Y:S02]  /*5220*/  FSEL R55, R55, -INF , P2 ;  /* 0xff80000037377808 */ /* 0x001fe40001000000 */
[----:B------:R-:W-:-:S02]  /*5230*/  ISETP.GT.AND P2, PT, R35, 0x69, PT ;  /* 0x000000692300780c */ /* 0x000fc40003f44270 */
        /* <DEDUP_REMOVED lines=16> */
[----:B------:R-:W-:Y:S01]  /*5340*/  FMNMX.FTZ R64, R56, R65, !PT ;  /* 0x0000004138407209 */ /* 0x000fe20007810000 */
[C---:B------:R-:W-:Y:S01]  /*5350*/  FMUL.FTZ R65, R0.reuse, R67 ;  /* 0x0000004300417220 */ /* 0x040fe20000410000 */
[----:B------:R-:W-:Y:S01]  /*5360*/  FMUL.FTZ R67, R0, R71 ;  /* 0x0000004700437220 */ /* 0x000fe20000410000 */
[----:B------:R-:W2:Y:S01]  /*5370*/  MUFU.TANH R6, R6 ;  /* 0x0000000600067308 */ /* 0x000ea20000002400 */
[----:B-1----:R-:W-:Y:S01]  /*5380*/  FSEL R61, R84, -INF , P1 ;  /* 0xff800000543d7808 */ /* 0x002fe20000800000 */
[----:B------:R-:W-:-:S03]  /*5390*/  FMUL.FTZ R71, R0, R79 ;  /* 0x0000004f00477220 */ /* 0x000fc60000410000 */
[----:B------:R-:W-:Y:S01]  /*53a0*/  FMNMX.FTZ R35, R61, R64, !PT ;  /* 0x000000403d237209 */ /* 0x000fe20007810000 */
[C---:B------:R-:W-:Y:S01]  /*53b0*/  FMUL.FTZ R64, R0.reuse, R66 ;  /* 0x0000004200407220 */ /* 0x040fe20000410000 */
[C---:B------:R-:W-:Y:S01]  /*53c0*/  FMUL.FTZ R66, R0.reuse, R70 ;  /* 0x0000004600427220 */ /* 0x040fe20000410000 */
[----:B------:R-:W-:Y:S01]  /*53d0*/  FMUL.FTZ R70, R0, R78 ;  /* 0x0000004e00467220 */ /* 0x000fe20000410000 */
[----:B0-----:R-:W-:Y:S01]  /*53e0*/  FSEL R62, R85, -INF , P2 ;  /* 0xff800000553e7808 */ /* 0x001fe20001000000 */
[----:B------:R-:W-:Y:S01]  /*53f0*/  SHFL.IDX PT, R78, R28, 0x1, 0x1c1f ;  /* 0x003c1f001c4e7f89 */ /* 0x000fe200000e0000 */
[----:B------:R-:W0:Y:S02]  /*5400*/  MUFU.TANH R7, R7 ;  /* 0x0000000700077308 */ /* 0x000e240000002400 */
[----:B------:R-:W-:-:S05]  /*5410*/  FMNMX.FTZ R35, R62, R35, !PT ;  /* 0x000000233e237209 */ /* 0x000fca0007810000 */
[----:B------:R-:W1:Y:S01]  /*5420*/  SHFL.BFLY PT, R72, R35, 0x2, 0x1f ;  /* 0x0c401f0023487f89 */ /* 0x000e6200000e0000 */
[----:B------:R-:W3:Y:S08]  /*5430*/  MUFU.TANH R8, R8 ;  /* 0x0000000800087308 */ /* 0x000ef00000002400 */
[----:B------:R-:W4:Y:S08]  /*5440*/  MUFU.TANH R9, R9 ;  /* 0x0000000900097308 */ /* 0x000f300000002400 */
[----:B------:R-:W5:Y:S01]  /*5450*/  MUFU.TANH R10, R10 ;  /* 0x0000000a000a7308 */ /* 0x000f620000002400 */
[----:B-1----:R-:W-:-:S07]  /*5460*/  FMNMX.FTZ R74, R35, R72, !PT ;  /* 0x00000048234a7209 */ /* 0x002fce0007810000 */
[----:B------:R-:W1:Y:S01]  /*5470*/  MUFU.TANH R11, R11 ;  /* 0x0000000b000b7308 */ /* 0x000e620000002400 */
[----:B------:R-:W-:Y:S01]  /*5480*/  FMUL.FTZ R72, R0, R82 ;  /* 0x0000005200487220 */ /* 0x000fe20000410000 */
[----:B------:R-:W2:Y:S06]  /*5490*/  SHFL.BFLY PT, R35, R74, 0x1, 0x1f ;  /* 0x0c201f004a237f89 */ /* 0x000eac00000e0000 */
[----:B------:R-:W1:Y:S08]  /*54a0*/  MUFU.TANH R12, R12 ;  /* 0x0000000c000c7308 */ /* 0x000e700000002400 */
[----:B------:R-:W1:Y:S08]  /*54b0*/  MUFU.TANH R13, R13 ;  /* 0x0000000d000d7308 */ /* 0x000e700000002400 */
[----:B------:R-:W1:Y:S01]  /*54c0*/  MUFU.TANH R14, R14 ;  /* 0x0000000e000e7308 */ /* 0x000e620000002400 */
[----:B--2---:R-:W-:Y:S01]  /*54d0*/  FMNMX.FTZ R35, R74, R35, !PT ;  /* 0x000000234a237209 */ /* 0x004fe20007810000 */
[----:B------:R-:W-:-:S03]  /*54e0*/  FMUL.FTZ R74, R0, R86 ;  /* 0x00000056004a7220 */ /* 0x000fc60000410000 */
[C---:B------:R-:W-:Y:S01]  /*54f0*/  FSETP.NEU.FTZ.AND P1, PT, R35.reuse, -INF , PT ;  /* 0xff8000002300780b */ /* 0x040fe20003f3d000 */
[----:B------:R-:W-:-:S02]  /*5500*/  FFMA.FTZ R75, R35, R76, -8 ;  /* 0xc1000000234b7423 */ /* 0x000fc4000001004c */
[----:B------:R-:W2:Y:S01]  /*5510*/  MUFU.TANH R15, R15 ;  /* 0x0000000f000f7308 */ /* 0x000ea20000002400 */
[----:B------:R-:W-:Y:S02]  /*5520*/  FMUL.FTZ R76, R0, R87 ;  /* 0x00000057004c7220 */ /* 0x000fe40000410000 */
[----:B------:R-:W-:-:S05]  /*5530*/  FSEL R75, R75, RZ, P1 ;  /* 0x000000ff4b4b7208 */ /* 0x000fca0000800000 */
[----:B------:R-:W2:Y:S01]  /*5540*/  MUFU.TANH R20, R20 ;  /* 0x0000001400147308 */ /* 0x000ea20000002400 */
[----:B------:R-:W-:-:S01]  /*5550*/  FFMA.FTZ R28, R33, UR19, -R75 ;  /* 0x00000013211c7c23 */ /* 0x000fc2000801084b */
[----:B------:R-:W-:Y:S01]  /*5560*/  IADD3 R33, R78, -UR23, R29 ;  /* 0x800000174e217c10 */ /* 0x000fe2000fffe01d */
[----:B------:R-:W-:-:S01]  /*5570*/  FFMA.FTZ R80, R32, UR19, -R75 ;  /* 0x0000001320507c23 */ /* 0x000fc2000801084b */
[--C-:B------:R-:W-:Y:S01]  /*5580*/  FFMA.FTZ R29, R137, UR19, -R75.reuse ;  /* 0x00000013891d7c23 */ /* 0x100fe2000801084b */
[----:B------:R-:W-:-:S01]  /*5590*/  FFMA.FTZ R138, R138, UR19, -R75 ;  /* 0x000000138a8a7c23 */ /* 0x000fc2000801084b */
[----:B------:R-:W-:Y:S01]  /*55a0*/  ISETP.GT.AND P2, PT, R33, RZ, PT ;  /* 0x000000ff2100720c */ /* 0x000fe20003f44270 */
[----:B------:R-:W-:-:S01]  /*55b0*/  FFMA.FTZ R79, R139, UR19, -R75 ;  /* 0x000000138b4f7c23 */ /* 0x000fc2000801084b */
[----:B------:R-:W-:Y:S01]  /*55c0*/  ISETP.GT.AND P3, PT, R33, 0x1, PT ;  /* 0x000000012100780c */ /* 0x000fe20003f64270 */
[----:B------:R-:W2:Y:S01]  /*55d0*/  MUFU.TANH R21, R21 ;  /* 0x0000001500157308 */ /* 0x000ea20000002400 */
[----:B------:R-:W-:Y:S01]  /*55e0*/  FSEL R6, R6, -INF , P2 ;  /* 0xff80000006067808 */ /* 0x000fe20001000000 */
        /* <DEDUP_REMOVED lines=24> */
[----:B------:R-:W-:Y:S01]  /*5770*/  FFMA.FTZ R56, R56, UR19, -R75 ;  /* 0x0000001338387c23 */ /* 0x000fe2000801084b */
[----:B------:R-:W-:-:S02]  /*5780*/  ISETP.GT.AND P2, PT, R33, 0x18, PT ;  /* 0x000000182100780c */ /* 0x000fc40003f44270 */
[----:B-1----:R-:W-:Y:S02]  /*5790*/  FSEL R11, R11, -INF , P3 ;  /* 0xff8000000b0b7808 */ /* 0x002fe40001800000 */
[----:B------:R-:W-:Y:S01]  /*57a0*/  FMNMX.FTZ R78, R10, R81, !PT ;  /* 0x000000510a4e7209 */ /* 0x000fe20007810000 */
[----:B------:R-:W1:Y:S01]  /*57b0*/  MUFU.TANH R27, R27 ;  /* 0x0000001b001b7308 */ /* 0x000e620000002400 */
[----:B------:R-:W-:Y:S02]  /*57c0*/  ISETP.GT.AND P3, PT, R33, 0x19, PT ;  /* 0x000000192100780c */ /* 0x000fe40003f64270 */
[----:B------:R-:W-:Y:S02]  /*57d0*/  FSEL R32, R12, -INF , P2 ;  /* 0xff8000000c207808 */ /* 0x000fe40001000000 */
[----:B------:R-:W-:Y:S01]  /*57e0*/  FMNMX.FTZ R81, R11, R78, !PT ;  /* 0x0000004e0b517209 */ /* 0x000fe20007810000 */
[----:B------:R-:W-:Y:S01]  /*57f0*/  FFMA.FTZ R78, R34, UR19, -R75 ;  /* 0x00000013224e7c23 */ /* 0x000fe2000801084b */
[----:B------:R-:W-:Y:S01]  /*5800*/  ISETP.GT.AND P2, PT, R33, 0x20, PT ;  /* 0x000000202100780c */ /* 0x000fe20003f44270 */
[----:B------:R5:W-:Y:S01]  /*5810*/  MUFU.EX2 R12, R80 ;  /* 0x00000050000c7308 */ /* 0x000be20000000800 */
[----:B------:R-:W-:-:S02]  /*5820*/  FSEL R13, R13, -INF , P3 ;  /* 0xff8000000d0d7808 */ /* 0x000fc40001800000 */
[----:B------:R-:W-:Y:S02]  /*5830*/  FMNMX.FTZ R34, R32, R81, !PT ;  /* 0x0000005120227209 */ /* 0x000fe40007810000 */
[----:B------:R-:W-:Y:S02]  /*5840*/  ISETP.GT.AND P3, PT, R33, 0x21, PT ;  /* 0x000000212100780c */ /* 0x000fe40003f64270 */
[----:B------:R-:W-:Y:S01]  /*5850*/  FSEL R14, R14, -INF , P2 ;  /* 0xff8000000e0e7808 */ /* 0x000fe20001000000 */
[----:B------:R-:W1:Y:S01]  /*5860*/  MUFU.TANH R30, R30 ;  /* 0x0000001e001e7308 */ /* 0x000e620000002400 */
[----:B------:R-:W-:Y:S01]  /*5870*/  FMNMX.FTZ R83, R13, R34, !PT ;  /* 0x000000220d537209 */ /* 0x000fe20007810000 */
[----:B-----5:R-:W-:Y:S01]  /*5880*/  FFMA.FTZ R80, R36, UR19, -R75 ;  /* 0x0000001324507c23 */ /* 0x020fe2000801084b */
[----:B------:R-:W-:Y:S02]  /*5890*/  ISETP.GT.AND P2, PT, R33, 0x28, PT ;  /* 0x000000282100780c */ /* 0x000fe40003f44270 */
[----:B--2---:R-:W-:-:S02]  /*58a0*/  FSEL R15, R15, -INF , P3 ;  /* 0xff8000000f0f7808 */ /* 0x004fc40001800000 */
[----:B------:R-:W-:Y:S01]  /*58b0*/  FMNMX.FTZ R36, R14, R83, !PT ;  /* 0x000000530e247209 */ /* 0x000fe20007810000 */
[----:B------:R-:W2:Y:S01]  /*58c0*/  MUFU.TANH R31, R31 ;  /* 0x0000001f001f7308 */ /* 0x000ea20000002400 */
[----:B------:R-:W-:Y:S02]  /*58d0*/  ISETP.GT.AND P3, PT, R33, 0x29, PT ;  /* 0x000000292100780c */ /* 0x000fe40003f64270 */
[----:B------:R-:W-:Y:S02]  /*58e0*/  FSEL R34, R20, -INF , P2 ;  /* 0xff80000014227808 */ /* 0x000fe40001000000 */
[----:B------:R-:W-:Y:S02]  /*58f0*/  FMNMX.FTZ R83, R15, R36, !PT ;  /* 0x000000240f537209 */ /* 0x000fe40007810000 */
[----:B------:R-:W-:Y:S01]  /*5900*/  ISETP.GT.AND P2, PT, R33, 0x30, PT ;  /* 0x000000302100780c */ /* 0x000fe20003f44270 */
[----:B------:R5:W-:Y:S01]  /*5910*/  MUFU.EX2 R81, R78 ;  /* 0x0000004e00517308 */ /* 0x000be20000000800 */
[----:B------:R-:W-:-:S02]  /*5920*/  FSEL R21, R21, -INF , P3 ;  /* 0xff80000015157808 */ /* 0x000fc40001800000 */
[----:B------:R-:W-:Y:S02]  /*5930*/  FMNMX.FTZ R36, R34, R83, !PT ;  /* 0x0000005322247209 */ /* 0x000fe40007810000 */
[----:B------:R-:W-:Y:S02]  /*5940*/  ISETP.GT.AND P3, PT, R33, 0x31, PT ;  /* 0x000000312100780c */ /* 0x000fe40003f64270 */
[----:B0-----:R-:W-:Y:S01]  /*5950*/  FSEL R24, R24, -INF , P2 ;  /* 0xff80000018187808 */ /* 0x001fe20001000000 */
[----:B------:R-:W0:Y:S01]  /*5960*/  MUFU.TANH R59, R59 ;  /* 0x0000003b003b7308 */ /* 0x000e220000002400 */
[----:B------:R-:W-:Y:S01]  /*5970*/  FMNMX.FTZ R83, R21, R36, !PT ;  /* 0x0000002415537209 */ /* 0x000fe20007810000 */
[----:B------:R-:W-:Y:S01]  /*5980*/  FFMA.FTZ R36, R38, UR19, -R75 ;  /* 0x0000001326247c23 */ /* 0x000fe2000801084b */
[----:B------:R-:W-:Y:S02]  /*5990*/  ISETP.GT.AND P2, PT, R33, 0x38, PT ;  /* 0x000000382100780c */ /* 0x000fe40003f44270 */
[----:B---3--:R-:W-:-:S02]  /*59a0*/  FSEL R25, R25, -INF , P3 ;  /* 0xff80000019197808 */ /* 0x008fc40001800000 */
[----:B-----5:R-:W-:Y:S01]  /*59b0*/  FMNMX.FTZ R78, R24, R83, !PT ;  /* 0x00000053184e7209 */ /* 0x020fe20007810000 */
[----:B------:R-:W3:Y:S01]  /*59c0*/  MUFU.TANH R63, R63 ;  /* 0x0000003f003f7308 */ /* 0x000ee20000002400 */
[----:B------:R-:W-:Y:S02]  /*59d0*/  ISETP.GT.AND P3, PT, R33, 0x39, PT ;  /* 0x000000392100780c */ /* 0x000fe40003f64270 */
[----:B----4-:R-:W-:Y:S02]  /*59e0*/  FSEL R38, R26, -INF , P2 ;  /* 0xff8000001a267808 */ /* 0x010fe40001000000 */
[----:B------:R-:W-:Y:S01]  /*59f0*/  FMNMX.FTZ R83, R25, R78, !PT ;  /* 0x0000004e19537209 */ /* 0x000fe20007810000 */
[--C-:B------:R-:W-:Y:S01]  /*5a00*/  FFMA.FTZ R78, R46, UR19, -R75.reuse ;  /* 0x000000132e4e7c23 */ /* 0x100fe2000801084b */
[----:B------:R-:W-:Y:S01]  /*5a10*/  ISETP.GT.AND P2, PT, R33, 0x40, PT ;  /* 0x000000402100780c */ /* 0x000fe20003f44270 */
[----:B------:R-:W4:Y:S01]  /*5a20*/  MUFU.TANH R64, R64 ;  /* 0x0000004000407308 */ /* 0x000f220000002400 */
[----:B-1----:R-:W-:Y:S01]  /*5a30*/  FSEL R27, R27, -INF , P3 ;  /* 0xff8000001b1b7808 */ /* 0x002fe20001800000 */
[--C-:B------:R-:W-:Y:S01]  /*5a40*/  FFMA.FTZ R46, R47, UR19, -R75.reuse ;  /* 0x000000132f2e7c23 */ /* 0x100fe2000801084b */
[----:B------:R-:W-:Y:S01]  /*5a50*/  FMNMX.FTZ R26, R38, R83, !PT ;  /* 0x00000053261a7209 */ /* 0x000fe20007810000 */
[--C-:B------:R-:W-:Y:S01]  /*5a60*/  FFMA.FTZ R47, R48, UR19, -R75.reuse ;  /* 0x00000013302f7c23 */ /* 0x100fe2000801084b */
[----:B------:R-:W-:Y:S01]  /*5a70*/  ISETP.GT.AND P3, PT, R33, 0x41, PT ;  /* 0x000000412100780c */ /* 0x000fe20003f64270 */
[--C-:B------:R-:W-:Y:S01]  /*5a80*/  FFMA.FTZ R48, R49, UR19, -R75.reuse ;  /* 0x0000001331307c23 */ /* 0x100fe2000801084b */
[----:B------:R-:W-:Y:S01]  /*5a90*/  FSEL R30, R30, -INF , P2 ;  /* 0xff8000001e1e7808 */ /* 0x000fe20001000000 */
[----:B------:R-:W1:Y:S01]  /*5aa0*/  MUFU.TANH R65, R65 ;  /* 0x0000004100417308 */ /* 0x000e620000002400 */
[----:B------:R-:W-:Y:S01]  /*5ab0*/  FMNMX.FTZ R83, R27, R26, !PT ;  /* 0x0000001a1b537209 */ /* 0x000fe20007810000 */
[--C-:B------:R-:W-:Y:S01]  /*5ac0*/  FFMA.FTZ R49, R50, UR19, -R75.reuse ;  /* 0x0000001332317c23 */ /* 0x100fe2000801084b */
[----:B------:R-:W-:Y:S01]  /*5ad0*/  ISETP.GT.AND P2, PT, R33, 0x48, PT ;  /* 0x000000482100780c */ /* 0x000fe20003f44270 */
[--C-:B------:R-:W-:Y:S01]  /*5ae0*/  FFMA.FTZ R50, R51, UR19, -R75.reuse ;  /* 0x0000001333327c23 */ /* 0x100fe2000801084b */
[----:B--2---:R-:W-:Y:S01]  /*5af0*/  FSEL R31, R31, -INF , P3 ;  /* 0xff8000001f1f7808 */ /* 0x004fe20001800000 */
[--C-:B------:R-:W-:Y:S01]  /*5b00*/  FFMA.FTZ R51, R52, UR19, -R75.reuse ;  /* 0x0000001334337c23 */ /* 0x100fe2000801084b */
[----:B------:R-:W-:Y:S01]  /*5b10*/  FMNMX.FTZ R26, R30, R83, !PT ;  /* 0x000000531e1a7209 */ /* 0x000fe20007810000 */
[----:B------:R-:W2:Y:S01]  /*5b20*/  MUFU.TANH R66, R66 ;  /* 0x0000004200427308 */ /* 0x000ea20000002400 */
[----:B------:R-:W-:Y:S01]  /*5b30*/  ISETP.GT.AND P3, PT, R33, 0x49, PT ;  /* 0x000000492100780c */ /* 0x000fe20003f64270 */
[--C-:B------:R-:W-:Y:S01]  /*5b40*/  FFMA.FTZ R52, R53, UR19, -R75.reuse ;  /* 0x0000001335347c23 */ /* 0x100fe2000801084b */
[----:B0-----:R-:W-:Y:S01]  /*5b50*/  FSEL R59, R59, -INF , P2 ;  /* 0xff8000003b3b7808 */ /* 0x001fe20001000000 */
[--C-:B------:R-:W-:Y:S01]  /*5b60*/  FFMA.FTZ R53, R54, UR19, -R75.reuse ;  /* 0x0000001336357c23 */ /* 0x100fe2000801084b */
[----:B------:R-:W-:Y:S01]  /*5b70*/  FMNMX.FTZ R26, R31, R26, !PT ;  /* 0x0000001a1f1a7209 */ /* 0x000fe20007810000 */
[--C-:B------:R-:W-:Y:S01]  /*5b80*/  FFMA.FTZ R54, R55, UR19, -R75.reuse ;  /* 0x0000001337367c23 */ /* 0x100fe2000801084b */
[----:B------:R-:W-:Y:S01]  /*5b90*/  ISETP.GT.AND P2, PT, R33, 0x50, PT ;  /* 0x000000502100780c */ /* 0x000fe20003f44270 */
[----:B------:R-:W0:Y:S01]  /*5ba0*/  MUFU.TANH R67, R67 ;  /* 0x0000004300437308 */ /* 0x000e220000002400 */
[----:B---3--:R-:W-:Y:S01]  /*5bb0*/  FSEL R63, R63, -INF , P3 ;  /* 0xff8000003f3f7808 */ /* 0x008fe20001800000 */
[--C-:B------:R-:W-:Y:S01]  /*5bc0*/  FFMA.FTZ R55, R57, UR19, -R75.reuse ;  /* 0x0000001339377c23 */ /* 0x100fe2000801084b */
[----:B------:R-:W-:Y:S01]  /*5bd0*/  FMNMX.FTZ R26, R59, R26, !PT ;  /* 0x0000001a3b1a7209 */ /* 0x000fe20007810000 */
[--C-:B------:R-:W-:Y:S01]  /*5be0*/  FFMA.FTZ R57, R60, UR19, -R75.reuse ;  /* 0x000000133c397c23 */ /* 0x100fe2000801084b */
[----:B------:R-:W-:Y:S01]  /*5bf0*/  ISETP.GT.AND P3, PT, R33, 0x51, PT ;  /* 0x000000512100780c */ /* 0x000fe20003f64270 */
[--C-:B------:R-:W-:Y:S01]  /*5c00*/  FFMA.FTZ R60, R61, UR19, -R75.reuse ;  /* 0x000000133d3c7c23 */ /* 0x100fe2000801084b */
[----:B----4-:R-:W-:Y:S01]  /*5c10*/  FSEL R64, R64, -INF , P2 ;  /* 0xff80000040407808 */ /* 0x010fe20001000000 */
[----:B------:R-:W3:Y:S01]  /*5c20*/  MUFU.TANH R68, R68 ;  /* 0x0000004400447308 */ /* 0x000ee20000002400 */
[----:B------:R-:W-:Y:S01]  /*5c30*/  FMNMX.FTZ R83, R63, R26, !PT ;  /* 0x0000001a3f537209 */ /* 0x000fe20007810000 */
[----:B------:R-:W-:Y:S01]  /*5c40*/  FFMA.FTZ R61, R62, UR19, -R75 ;  /* 0x000000133e3d7c23 */ /* 0x000fe2000801084b */
[----:B------:R-:W-:-:S02]  /*5c50*/  ISETP.GT.AND P2, PT, R33, 0x58, PT ;  /* 0x000000582100780c */ /* 0x000fc40003f44270 */
[----:B-1----:R-:W-:Y:S02]  /*5c60*/  FSEL R65, R65, -INF , P3 ;  /* 0xff80000041417808 */ /* 0x002fe40001800000 */
[----:B------:R-:W-:Y:S01]  /*5c70*/  FMNMX.FTZ R26, R64, R83, !PT ;  /* 0x00000053401a7209 */ /* 0x000fe20007810000 */
[----:B------:R-:W1:Y:S01]  /*5c80*/  MUFU.TANH R69, R69 ;  /* 0x0000004500457308 */ /* 0x000e620000002400 */
[----:B------:R-:W-:Y:S02]  /*5c90*/  ISETP.GT.AND P3, PT, R33, 0x59, PT ;  /* 0x000000592100780c */ /* 0x000fe40003f64270 */
[----:B--2---:R-:W-:Y:S02]  /*5ca0*/  FSEL R66, R66, -INF , P2 ;  /* 0xff80000042427808 */ /* 0x004fe40001000000 */
[----:B------:R-:W-:Y:S02]  /*5cb0*/  FMNMX.FTZ R83, R65, R26, !PT ;  /* 0x0000001a41537209 */ /* 0x000fe40007810000 */
[----:B------:R-:W-:Y:S01]  /*5cc0*/  ISETP.GT.AND P2, PT, R33, 0x60, PT ;  /* 0x000000602100780c */ /* 0x000fe20003f44270 */
[----:B------:R-:W2:Y:S01]  /*5cd0*/  MUFU.TANH R70, R70 ;  /* 0x0000004600467308 */ /* 0x000ea20000002400 */
[----:B0-----:R-:W-:-:S02]  /*5ce0*/  FSEL R67, R67, -INF , P3 ;  /* 0xff80000043437808 */ /* 0x001fc40001800000 */
[----:B------:R-:W-:Y:S02]  /*5cf0*/  FMNMX.FTZ R26, R66, R83, !PT ;  /* 0x00000053421a7209 */ /* 0x000fe40007810000 */
[----:B------:R-:W-:Y:S02]  /*5d00*/  ISETP.GT.AND P3, PT, R33, 0x61, PT ;  /* 0x000000612100780c */ /* 0x000fe40003f64270 */
[----:B---3--:R-:W-:Y:S01]  /*5d10*/  FSEL R68, R68, -INF , P2 ;  /* 0xff80000044447808 */ /* 0x008fe20001000000 */
[----:B------:R-:W0:Y:S01]  /*5d20*/  MUFU.TANH R71, R71 ;  /* 0x0000004700477308 */ /* 0x000e220000002400 */
[----:B------:R-:W-:Y:S02]  /*5d30*/  FMNMX.FTZ R83, R67, R26, !PT ;  /* 0x0000001a43537209 */ /* 0x000fe40007810000 */
[----:B------:R-:W-:Y:S02]  /*5d40*/  ISETP.GT.AND P2, PT, R33, 0x68, PT ;  /* 0x000000682100780c */ /* 0x000fe40003f44270 */
[----:B-1----:R-:W-:-:S02]  /*5d50*/  FSEL R69, R69, -INF , P3 ;  /* 0xff80000045457808 */ /* 0x002fc40001800000 */
        /* <DEDUP_REMOVED lines=19> */
[----:B------:R2:W-:Y:S01]  /*5e90*/  MUFU.EX2 R33, R78 ;  /* 0x0000004e00217308 */ /* 0x0005e20000000800 */
[----:B0-----:R-:W-:-:S04]  /*5ea0*/  FSEL R74, R74, -INF , P2 ;  /* 0xff8000004a4a7808 */ /* 0x001fc80001000000 */
[----:B------:R-:W-:-:S03]  /*5eb0*/  FMNMX.FTZ R83, R74, R83, !PT ;  /* 0x000000534a537209 */ /* 0x000fc60007810000 */
[----:B------:R-:W-:Y:S01]  /*5ec0*/  MUFU.EX2 R28, R28 ;  /* 0x0000001c001c7308 */ /* 0x000fe20000000800 */
[----:B-1----:R-:W-:-:S04]  /*5ed0*/  FSEL R76, R76, -INF , P3 ;  /* 0xff8000004c4c7808 */ /* 0x002fc80001800000 */
[----:B------:R-:W-:-:S03]  /*5ee0*/  FMNMX.FTZ R83, R76, R83, !PT ;  /* 0x000000534c537209 */ /* 0x000fc60007810000 */
[----:B------:R-:W-:Y:S02]  /*5ef0*/  MUFU.EX2 R29, R29 ;  /* 0x0000001d001d7308 */ /* 0x000fe40000000800 */
[----:B------:R-:W2:Y:S06]  /*5f00*/  SHFL.BFLY PT, R26, R83, 0x2, 0x1f ;  /* 0x0c401f00531a7f89 */ /* 0x000eac00000e0000 */
[----:B------:R-:W-:Y:S08]  /*5f10*/  MUFU.EX2 R8, R138 ;  /* 0x0000008a00087308 */ /* 0x000ff00000000800 */
[----:B------:R-:W-:Y:S08]  /*5f20*/  MUFU.EX2 R79, R79 ;  /* 0x0000004f004f7308 */ /* 0x000ff00000000800 */
[----:B------:R-:W-:Y:S01]  /*5f30*/  MUFU.EX2 R20, R80 ;  /* 0x0000005000147308 */ /* 0x000fe20000000800 */
[----:B--2---:R-:W-:-:S05]  /*5f40*/  FMNMX.FTZ R78, R83, R26, !PT ;  /* 0x0000001a534e7209 */ /* 0x004fca0007810000 */
[----:B------:R-:W0:Y:S02]  /*5f50*/  SHFL.BFLY PT, R83, R78, 0x1, 0x1f ;  /* 0x0c201f004e537f89 */ /* 0x000e2400000e0000 */
[----:B------:R-:W-:Y:S08]  /*5f60*/  MUFU.EX2 R37, R37 ;  /* 0x0000002500257308 */ /* 0x000ff00000000800 */
[----:B------:R-:W-:Y:S08]  /*5f70*/  MUFU.EX2 R36, R36 ;  /* 0x0000002400247308 */ /* 0x000ff00000000800 */
[----:B------:R-:W-:Y:S01]  /*5f80*/  MUFU.EX2 R39, R39 ;  /* 0x0000002700277308 */ /* 0x000fe20000000800 */
[----:B0-----:R-:W-:Y:S01]  /*5f90*/  FMNMX.FTZ R26, R78, R83, !PT ;  /* 0x000000534e1a7209 */ /* 0x001fe20007810000 */
[----:B------:R-:W-:-:S06]  /*5fa0*/  IMAD.U32 R83, RZ, RZ, UR19 ;  /* 0x00000013ff537e24 */ /* 0x000fcc000f8e00ff */
        /* <DEDUP_REMOVED lines=8> */
[----:B------:R-:W-:Y:S01]  /*6030*/  FSEL R77, R35, RZ, P1 ;  /* 0x000000ff234d7208 */ /* 0x000fe20000800000 */
[----:B------:R-:W-:-:S01]  /*6040*/  FFMA.FTZ R78, R9, UR19, -R62 ;  /* 0x00000013094e7c23 */ /* 0x000fc2000801083e */
[--C-:B------:R-:W-:Y:S01]  /*6050*/  FFMA.FTZ R9, R10, UR19, -R62.reuse ;  /* 0x000000130a097c23 */ /* 0x100fe2000801083e */
[----:B------:R-:W-:Y:S01]  /*6060*/  MUFU.EX2 R75, R75 ;  /* 0x0000004b004b7308 */ /* 0x000fe20000000800 */
[----:B------:R-:W-:-:S01]  /*6070*/  FFMA.FTZ R10, R11, UR19, -R62 ;  /* 0x000000130b0a7c23 */ /* 0x000fc2000801083e */
[----:B------:R-:W-:Y:S01]  /*6080*/  FADD.FTZ R77, -R77, R4 ;  /* 0x000000044d4d7221 */ /* 0x000fe20000010100 */
[----:B------:R-:W-:-:S01]  /*6090*/  FFMA.FTZ R4, R38, UR19, -R62 ;  /* 0x0000001326047c23 */ /* 0x000fc2000801083e */
[----:B------:R-:W-:Y:S01]  /*60a0*/  FSEL R38, R26, RZ, P2 ;  /* 0x000000ff1a267208 */ /* 0x000fe20001000000 */
[----:B------:R-:W-:-:S01]  /*60b0*/  FFMA.FTZ R11, R32, UR19, -R62 ;  /* 0x00000013200b7c23 */ /* 0x000fc2000801083e */
[----:B------:R-:W-:Y:S01]  /*60c0*/  FMUL.FTZ R77, R77, UR19 ;  /* 0x000000134d4d7c20 */ /* 0x000fe20008410000 */
[----:B------:R-:W-:-:S01]  /*60d0*/  FFMA.FTZ R32, R13, UR19, -R62 ;  /* 0x000000130d207c23 */ /* 0x000fc2000801083e */
[----:B------:R-:W-:Y:S01]  /*60e0*/  MUFU.EX2 R6, R6 ;  /* 0x0000000600067308 */ /* 0x000fe20000000800 */
[----:B------:R-:W-:-:S01]  /*60f0*/  FADD.FTZ R38, -R38, R5 ;  /* 0x0000000526267221 */ /* 0x000fc20000010100 */
[--C-:B------:R-:W-:Y:S01]  /*6100*/  FFMA.FTZ R13, R14, UR19, -R62.reuse ;  /* 0x000000130e0d7c23 */ /* 0x100fe2000801083e */
[----:B------:R-:W-:-:S01]  /*6110*/  FFMA.FTZ R14, R15, UR19, -R62 ;  /* 0x000000130f0e7c23 */ /* 0x000fc2000801083e */
[--C-:B------:R-:W-:Y:S01]  /*6120*/  FFMA.FTZ R15, R34, UR19, -R62.reuse ;  /* 0x00000013220f7c23 */ /* 0x100fe2000801083e */
[----:B------:R-:W-:Y:S01]  /*6130*/  FMUL.FTZ R38, R38, UR19 ;  /* 0x0000001326267c20 */ /* 0x000fe20008410000 */
[--C-:B------:R-:W-:Y:S01]  /*6140*/  FFMA.FTZ R34, R21, UR19, -R62.reuse ;  /* 0x0000001315227c23 */ /* 0x100fe2000801083e */
[----:B------:R-:W-:-:S01]  /*6150*/  FFMA.FTZ R21, R24, UR19, -R62 ;  /* 0x0000001318157c23 */ /* 0x000fc2000801083e */
[----:B------:R-:W0:Y:S01]  /*6160*/  MUFU.EX2 R5, R77 ;  /* 0x0000004d00057308 */ /* 0x000e220000000800 */
[----:B------:R-:W-:-:S01]  /*6170*/  FFMA.FTZ R24, R25, UR19, -R62 ;  /* 0x0000001319187c23 */ /* 0x000fc2000801083e */
[--C-:B------:R-:W-:Y:S01]  /*6180*/  FFMA.FTZ R25, R27, UR19, -R62.reuse ;  /* 0x000000131b197c23 */ /* 0x100fe2000801083e */
[----:B------:R-:W-:-:S01]  /*6190*/  FFMA.FTZ R27, R30, UR19, -R62 ;  /* 0x000000131e1b7c23 */ /* 0x000fc2000801083e */
[--C-:B------:R-:W-:Y:S01]  /*61a0*/  FFMA.FTZ R30, R31, UR19, -R62.reuse ;  /* 0x000000131f1e7c23 */ /* 0x100fe2000801083e */
[----:B------:R-:W-:-:S03]  /*61b0*/  FFMA.FTZ R31, R59, UR19, -R62 ;  /* 0x000000133b1f7c23 */ /* 0x000fc6000801083e */
[----:B------:R-:W1:Y:S08]  /*61c0*/  MUFU.EX2 R38, R38 ;  /* 0x0000002600267308 */ /* 0x000e700000000800 */
[----:B------:R-:W2:Y:S01]  /*61d0*/  MUFU.EX2 R7, R7 ;  /* 0x0000000700077308 */ /* 0x000ea20000000800 */
[----:B0-----:R-:W-:-:S04]  /*61e0*/  FFMA.FTZ R80, R5, R3, R28 ;  /* 0x0000000305507223 */ /* 0x001fc8000001001c */
[----:B------:R-:W-:Y:S01]  /*61f0*/  FADD.FTZ R59, R29, R80 ;  /* 0x000000501d3b7221 */ /* 0x000fe20000010000 */
[----:B------:R-:W-:-:S02]  /*6200*/  FFMA.FTZ R80, R63, UR19, -R62 ;  /* 0x000000133f507c23 */ /* 0x000fc4000801083e */
[----:B------:R-:W0:Y:S01]  /*6210*/  MUFU.EX2 R78, R78 ;  /* 0x0000004e004e7308 */ /* 0x000e220000000800 */
[----:B-1----:R-:W-:-:S01]  /*6220*/  FFMA.FTZ R3, R38, R2, R75 ;  /* 0x0000000226037223 */ /* 0x002fc2000001004b */
[----:B------:R-:W-:Y:S01]  /*6230*/  FADD.FTZ R82, R8, R59 ;  /* 0x0000003b08527221 */ /* 0x000fe20000010000 */
[----:B------:R-:W-:-:S02]  /*6240*/  FFMA.FTZ R59, R64, UR19, -R62 ;  /* 0x00000013403b7c23 */ /* 0x000fc4000801083e */
[----:B------:R-:W-:Y:S01]  /*6250*/  FADD.FTZ R2, R6, R3 ;  /* 0x0000000306027221 */ /* 0x000fe20000010000 */
[----:B------:R-:W-:-:S02]  /*6260*/  FADD.FTZ R63, R79, R82 ;  /* 0x000000524f3f7221 */ /* 0x000fc40000010000 */
        /* <DEDUP_REMOVED lines=13> */
[----:B------:R-:W-:Y:S01]  /*6340*/  FADD.FTZ R65, R39, R66 ;  /* 0x0000004227417221 */ /* 0x000fe20000010000 */
[----:B------:R-:W-:-:S01]  /*6350*/  FFMA.FTZ R66, R67, UR19, -R62 ;  /* 0x0000001343427c23 */ /* 0x000fc2000801083e */
[----:B------:R-:W1:Y:S01]  /*6360*/  MUFU.EX2 R32, R32 ;  /* 0x0000002000207308 */ /* 0x000e620000000800 */
[----:B--2---:R-:W-:-:S01]  /*6370*/  FADD.FTZ R2, R10, R3 ;  /* 0x000000030a027221 */ /* 0x004fc20000010000 */
[----:B------:R-:W-:Y:S01]  /*6380*/  FADD.FTZ R82, R40, R65 ;  /* 0x0000004128527221 */ /* 0x000fe20000010000 */
[----:B------:R-:W-:-:S03]  /*6390*/  FFMA.FTZ R65, R68, UR19, -R62 ;  /* 0x0000001344417c23 */ /* 0x000fc6000801083e */
[----:B------:R-:W-:Y:S02]  /*63a0*/  FADD.FTZ R67, R41, R82 ;  /* 0x0000005229437221 */ /* 0x000fe40000010000 */
        /* <DEDUP_REMOVED lines=28> */
[----:B0-----:R-:W-:-:S04]  /*6570*/  FADD.FTZ R2, R45, R2 ;  /* 0x000000022d027221 */ /* 0x001fc80000010000 */
[----:B------:R-:W-:-:S03]  /*6580*/  FADD.FTZ R3, R33, R2 ;  /* 0x0000000221037221 */ /* 0x000fc60000010000 */
        /* <DEDUP_REMOVED lines=68> */
.L_x_1784:
[----:B------:R-:W-:Y:S01]  /*69d0*/  UISETP.GT.AND UP0, UPT, UR18, UR17, UPT ;  /* 0x000000111200728c */ /* 0x000fe2000bf04270 */
[----:B------:R-:W-:Y:S01]  /*69e0*/  F2FP.SATFINITE.E4M3.F32.PACK_AB_MERGE_C R4, R25, R4, RZ ;  /* 0x000000041904723e */ /* 0x000fe200048070ff */
[----:B------:R-:W-:Y:S01]  /*69f0*/  UIADD3 UR6, UR11, 0x19c60, URZ ;  /* 0x00019c600b067890 */ /* 0x000fe2000fffe03f */
[----:B------:R-:W-:Y:S01]  /*6a00*/  F2FP.SATFINITE.E4M3.F32.PACK_AB_MERGE_C R8, R79, R8, RZ ;  /* 0x000000084f08723e */ /* 0x000fe200048070ff */
[----:B------:R-:W-:Y:S01]  /*6a10*/  UIADD3 UR18, UR18, -0x1, URZ ;  /* 0xffffffff12127890 */ /* 0x000fe2000fffe03f */
[----:B------:R-:W-:Y:S01]  /*6a20*/  F2FP.SATFINITE.E4M3.F32.PACK_AB_MERGE_C R7, R78, R7, RZ ;  /* 0x000000074e07723e */ /* 0x000fe200048070ff */
[----:B------:R-:W-:Y:S01]  /*6a30*/  UPRMT UR6, UR45, 0x654, UR6 ;  /* 0x000006542d067896 */ /* 0x000fe20008000006 */
[----:B------:R-:W-:Y:S01]  /*6a40*/  PLOP3.LUT P1, PT, PT, PT, UP0, 0x80, 0x0 ;  /* 0x000000000000781c */ /* 0x000fe20003f2f008 */
[----:B------:R-:W-:Y:S01]  /*6a50*/  UMOV UR21, UR37 ;  /* 0x0000002500157c82 */ /* 0x000fe20008000000 */
[----:B------:R-:W-:Y:S01]  /*6a60*/  F2FP.SATFINITE.E4M3.F32.PACK_AB_MERGE_C R20, R37, R20, RZ ;  /* 0x000000142514723e */ /* 0x000fe200048070ff */
[----:B------:R-:W-:Y:S01]  /*6a70*/  UMOV UR22, UR38 ;  /* 0x0000002600167c82 */ /* 0x000fe20008000000 */
[----:B------:R-:W-:Y:S01]  /*6a80*/  F2FP.SATFINITE.E4M3.F32.PACK_AB_MERGE_C R11, R32, R11, RZ ;  /* 0x0000000b200b723e */ /* 0x000fe200048070ff */
[-C--:B------:R-:W-:Y:S01]  /*6a90*/  FMUL.FTZ R88, R88, R5.reuse ;  /* 0x0000000558587220 */ /* 0x080fe20000410000 */
        /* <DEDUP_REMOVED lines=75> */
[----:B------:R-:W-:-:S02]  /*6f50*/  IMAD.MOV.U32 R5, RZ, RZ, R26 ;  /* 0x000000ffff057224 */ /* 0x000fc400078e001a */
[----:B------:R-:W-:Y:S01]  /*6f60*/  IMAD.MOV.U32 R4, RZ, RZ, R35 ;  /* 0x000000ffff047224 */ /* 0x000fe200078e0023 */
[----:B------:R-:W-:Y:S06]  /*6f70*/  @P1 BRA `(.L_x_1785) ;  /* 0xffffffd000c01947 */ /* 0x000fec000383ffff */
.L_x_1774:
[----:B------:R-:W-:-:S13]  /*6f80*/  ISETP.LE.AND P1, PT, RZ, UR18, PT ;  /* 0x00000012ff007c0c */ /* 0x000fda000bf23270 */
[----:B------:R-:W-:Y:S05]  /*6f90*/  @!P1 BRA `(.L_x_1786) ;  /* 0x0000002000f49947 */ /* 0x000fea0003800000 */
[----:B------:R-:W-:Y:S01]  /*6fa0*/  IMAD.MOV.U32 R5, RZ, RZ, R26 ;  /* 0x000000ffff057224 */ /* 0x000fe200078e001a */
[----:B------:R-:W-:Y:S01]  /*6fb0*/  UMOV UR17, UR37 ;  /* 0x0000002500117c82 */ /* 0x000fe20008000000 */
[----:B------:R-:W-:Y:S01]  /*6fc0*/  IMAD.MOV.U32 R4, RZ, RZ, R35 ;  /* 0x000000ffff047224 */ /* 0x000fe200078e0023 */
[----:B------:R-:W-:Y:S01]  /*6fd0*/  UMOV UR20, UR38 ;  /* 0x0000002600147c82 */ /* 0x000fe20008000000 */
[----:B------:R-:W-:-:S05]  /*6fe0*/  ULDC UR19, c[0x0][0x988] ;  /* 0x0002620000137ab9 */ /* 0x000fca0000000800 */
.L_x_1797:
[----:B------:R-:W-:-:S04]  /*6ff0*/  UIADD3 UR6, UR20, 0x1, URZ ;  /* 0x0000000114067890 */ /* 0x000fc8000fffe03f */
[----:B------:R-:W-:-:S04]  /*7000*/  UISETP.NE.AND UP0, UPT, UR6, 0x2, UPT ;  /* 0x000000020600788c */ /* 0x000fc8000bf05270 */
[----:B------:R-:W-:Y:S02]  /*7010*/  USEL UR37, URZ, 0x1, UP0 ;  /* 0x000000013f257887 */ /* 0x000fe40008000000 */
[----:B------:R-:W-:Y:S02]  /*7020*/  USEL UR38, UR6, URZ, UP0 ;  /* 0x0000003f06267287 */ /* 0x000fe40008000000 */
[----:B------:R-:W-:Y:S01]  /*7030*/  ULOP3.LUT UR37, UR17, UR37, URZ, 0x3c, !UPT ;  /* 0x0000002511257292 */ /* 0x000fe2000f8e3c3f */
[----:B------:R-:W-:Y:S11]  /*7040*/  @!P0 BRA `(.L_x_1787) ;  /* 0x0000000000048947 */ /* 0x000ff60003800000 */
[----:B------:R-:W-:Y:S01]  /*7050*/  BPT.TRAP 0x1 ;  /* 0x000000040000795c */ /* 0x000fe20000300000 */
.L_x_1787:
[----:B------:R-:W-:Y:S01]  /*7060*/  ULEA UR6, UR38, UR46, 0x3 ;  /* 0x0000002e26067291 */ /* 0x000fe2000f8e183f */
[----:B------:R-:W-:-:S05]  /*7070*/  IMAD.U32 R6, RZ, RZ, UR37 ;  /* 0x00000025ff067e24 */ /* 0x000fca000f8e00ff */
[----:B------:R-:W-:-:S04]  /*7080*/  SHF.L.U32 R6, R6, 0x1f, RZ ;  /* 0x0000001f06067819 */ /* 0x000fc800000006ff */
[----:B------:R0:W1:Y:S01]  /*7090*/  SYNCS.PHASECHK.TRANS64.TRYWAIT P1, [UR6+0x19c30], R6 ;  /* 0x019c3006ff0075a7 */ /* 0x0000620008020146 */
[----:B------:R-:W-:Y:S05]  /*70a0*/  @!P0 BRA `(.L_x_1788) ;  /* 0x0000000000048947 */ /* 0x000fea0003800000 */
[----:B------:R-:W-:Y:S01]  /*70b0*/  BPT.TRAP 0x1 ;  /* 0x000000040000795c */ /* 0x000fe20000300000 */
.L_x_1788:
[----:B-1----:R-:W-:Y:S05]  /*70c0*/  @P1 BRA `(.L_x_1789) ;  /* 0x0000000000081947 */ /* 0x002fea0003800000 */
[----:B------:R-:W1:Y:S02]  /*70d0*/  SYNCS.PHASECHK.TRANS64.TRYWAIT P1, [UR6+0x19c30], R6 ;  /* 0x019c3006ff0075a7 */ /* 0x000e640008020146 */
[----:B-1----:R-:W-:Y:S05]  /*70e0*/  @!P1 BRA `(.L_x_1790) ;  /* 0x0000008c00e89947 */ /* 0x002fea0003800000 */
.L_x_1789:
        /* <DEDUP_REMOVED lines=17> */
.L_x_1791:
[----:B------:R-:W-:Y:S01]  /*7200*/  ULEA UR11, UR20, UR46, 0x3 ;  /* 0x0000002e140b7291 */ /* 0x000fe2000f8e183f */
[----:B01----:R-:W-:-:S05]  /*7210*/  IMAD.U32 R6, RZ, RZ, UR17 ;  /* 0x00000011ff067e24 */ /* 0x003fca000f8e00ff */
[----:B------:R-:W-:-:S04]  /*7220*/  SHF.L.U32 R6, R6, 0x1f, RZ ;  /* 0x0000001f06067819 */ /* 0x000fc800000006ff */
[----:B------:R0:W1:Y:S01]  /*7230*/  SYNCS.PHASECHK.TRANS64.TRYWAIT P1, [UR11+0x19c50], R6 ;  /* 0x019c5006ff0075a7 */ /* 0x000062000802014b */
[----:B------:R-:W-:Y:S05]  /*7240*/  @!P0 BRA `(.L_x_1792) ;  /* 0x0000000000048947 */ /* 0x000fea0003800000 */
[----:B------:R-:W-:Y:S01]  /*7250*/  BPT.TRAP 0x1 ;  /* 0x000000040000795c */ /* 0x000fe20000300000 */
.L_x_1792:
[----:B-1----:R-:W-:Y:S05]  /*7260*/  @P1 BRA `(.L_x_1793) ;  /* 0x0000000000081947 */ /* 0x002fea0003800000 */
[----:B------:R-:W1:Y:S02]  /*7270*/  SYNCS.PHASECHK.TRANS64.TRYWAIT P1, [UR11+0x19c50], R6 ;  /* 0x019c5006ff0075a7 */ /* 0x000e64000802014b */
[----:B-1----:R-:W-:Y:S05]  /*7280*/  @!P1 BRA `(.L_x_1794) ;  /* 0x0000008c00989947 */ /* 0x002fea0003800000 */
.L_x_1793:
        /* <DEDUP_REMOVED lines=27> */
.L_x_1795:
        /* <DEDUP_REMOVED lines=65> */
[----:B------:R-:W-:Y:S01]  /*7850*/  FMUL.FTZ R65, R0, R75 ;  /* 0x0000004b00417220 */ /* 0x000fe20000410000 */
[----:B------:R-:W-:-:S04]  /*7860*/  ULEA UR6, UR38, UR46, 0x3 ;  /* 0x0000002e26067291 */ /* 0x000fc8000f8e183f */
[----:B------:R-:W2:Y:S01]  /*7870*/  MUFU.TANH R14, R14 ;  /* 0x0000000e000e7308 */ /* 0x000ea20000002400 */
[----:B0-----:R-:W-:Y:S01]  /*7880*/  FMNMX.FTZ R35, R11, R26, !PT ;  /* 0x0000001a0b237209 */ /* 0x001fe20007810000 */
[----:B------:R-:W-:-:S04]  /*7890*/  UIADD3 UR6, UR6, 0x19c40, URZ ;  /* 0x00019c4006067890 */ /* 0x000fc8000fffe03f */
[----:B------:R-:W-:Y:S02]  /*78a0*/  UPRMT UR6, UR45, 0x654, UR6 ;  /* 0x000006542d067896 */ /* 0x000fe40008000006 */
[----:B------:R-:W0:Y:S01]  /*78b0*/  MUFU.TANH R20, R20 ;  /* 0x0000001400147308 */ /* 0x000e220000002400 */
[----:B-1----:R-:W-:Y:S01]  /*78c0*/  FMNMX.FTZ R67, R13, R66, !PT ;  /* 0x000000420d437209 */ /* 0x002fe20007810000 */
[----:B------:R-:W-:-:S05]  /*78d0*/  FMUL.FTZ R66, R0, R76 ;  /* 0x0000004c00427220 */ /* 0x000fca0000410000 */
[----:B------:R-:W-:Y:S01]  /*78e0*/  SYNCS.ARRIVE.TRANS64.RED.A1T0 RZ, [UR6], RZ ;  /* 0x000000ffffff79a7 */ /* 0x000fe20008100406 */
        /* <DEDUP_REMOVED lines=53> */
[----:B------:R-:W-:Y:S01]  /*7c40*/  FMUL.FTZ R72, R0, R82 ;  /* 0x0000005200487220 */ /* 0x000fe20000410000 */
[----:B------:R-:W-:-:S05]  /*7c50*/  IMAD.U32 R82, RZ, RZ, UR19 ;  /* 0x00000013ff527e24 */ /* 0x000fca000f8e00ff */
        /* <DEDUP_REMOVED lines=69> */
[----:B-1----:R-:W-:Y:S01]  /*80b0*/  FMNMX.FTZ R80, R79, R26, !PT ;  /* 0x0000001a4f507209 */ /* 0x002fe20007810000 */
[----:B------:R-:W-:Y:S01]  /*80c0*/  IMAD.U32 R79, RZ, RZ, UR19 ;  /* 0x00000013ff4f7e24 */ /* 0x000fe2000f8e00ff */
[----:B0-----:R-:W-:-:S03]  /*80d0*/  FMNMX.FTZ R81, R78, R35, !PT ;  /* 0x000000234e517209 */ /* 0x001fc60007810000 */
[----:B------:R-:W0:Y:S04]  /*80e0*/  SHFL.BFLY PT, R35, R80, 0x1, 0x1f ;  /* 0x0c201f0050237f89 */ /* 0x000e2800000e0000 */
[----:B------:R-:W1:Y:S01]  /*80f0*/  SHFL.BFLY PT, R26, R81, 0x1, 0x1f ;  /* 0x0c201f00511a7f89 */ /* 0x000e6200000e0000 */
[----:B0-----:R-:W-:Y:S02]  /*8100*/  FMNMX.FTZ R35, R80, R35, !PT ;  /* 0x0000002350237209 */ /* 0x001fe40007810000 */
        /* <DEDUP_REMOVED lines=203> */
.L_x_1796:
        /* <DEDUP_REMOVED lines=91> */
.L_x_1786:
[----:B------:R-:W-:Y:S06]  /*9370*/  BAR.ARV 0x8, 0x200 ;  /* 0x0208000000007b1d */ /* 0x000fec0000002000 */
[----:B------:R-:W-:Y:S05]  /*9380*/  @!P0 BRA `(.L_x_1798) ;  /* 0x0000000000048947 */ /* 0x000fea0003800000 */
[----:B------:R-:W-:Y:S01]  /*9390*/  BPT.TRAP 0x1 ;  /* 0x000000040000795c */ /* 0x000fe20000300000 */
.L_x_1798:
[----:B------:R-:W-:Y:S01]  /*93a0*/  ULEA UR14, UR38, UR46, 0x3 ;  /* 0x0000002e260e7291 */ /* 0x000fe2000f8e183f */
[----:B------:R-:W-:-:S05]  /*93b0*/  IMAD.U32 R0, RZ, RZ, UR37 ;  /* 0x00000025ff007e24 */ /* 0x000fca000f8e00ff */
[----:B------:R-:W-:-:S04]  /*93c0*/  SHF.L.U32 R0, R0, 0x1f, RZ ;  /* 0x0000001f00007819 */ /* 0x000fc800000006ff */
[----:B------:R0:W1:Y:S01]  /*93d0*/  SYNCS.PHASECHK.TRANS64.TRYWAIT P1, [UR14+0x19c50], R0 ;  /* 0x019c5000ff0075a7 */ /* 0x000062000802014e */
[----:B------:R-:W-:Y:S05]  /*93e0*/  @!P0 BRA `(.L_x_1799) ;  /* 0x0000000000048947 */ /* 0x000fea0003800000 */
[----:B------:R-:W-:Y:S01]  /*93f0*/  BPT.TRAP 0x1 ;  /* 0x000000040000795c */ /* 0x000fe20000300000 */
.L_x_1799:
[----:B-1----:R-:W-:Y:S05]  /*9400*/  @P1 BRA `(.L_x_1800) ;  /* 0x0000000000081947 */ /* 0x002fea0003800000 */
[----:B------:R-:W1:Y:S02]  /*9410*/  SYNCS.PHASECHK.TRANS64.TRYWAIT P1, [UR14+0x19c50], R0 ;  /* 0x019c5000ff0075a7 */ /* 0x000e64000802014e */
[----:B-1----:R-:W-:Y:S05]  /*9420*/  @!P1 BRA `(.L_x_1801) ;  /* 0x0000006c00489947 */ /* 0x002fea0003800000 */
.L_x_1800:
        /* <DEDUP_REMOVED lines=13> */
[----:B------:R-:W-:Y:S02]  /*9500*/  @UP0 UIMAD UR8, UR8, UR10, URZ ;  /* 0x0000000a080802a4 */ /* 0x000fe4000f8e023f */
[----:B------:R-:W-:Y:S02]  /*9510*/  @UP0 UIMAD.WIDE.U32 UR6, UR43, UR10, URZ ;  /* 0x0000000a2b0602a5 */ /* 0x000fe4000f8e003f */
[----:B------:R-:W-:Y:S02]  /*9520*/  UIMAD UR10, UR38, 0x300, UR46 ;  /* 0x00000300260a78a4 */ /* 0x000fe4000f8e022e */
[----:B------:R-:W-:Y:S01]  /*9530*/  @UP0 UIMAD UR8, UR43, UR11, UR8 ;  /* 0x0000000b2b0802a4 */ /* 0x000fe2000f8e0208 */
[----:B------:R-:W-:-:S02]  /*9540*/  @UP0 ULDC.64 UR12, c[0x0][0x9d0] ;  /* 0x00027400000c0ab9 */ /* 0x000fc40000000a00 */
[----:B------:R-:W-:Y:S01]  /*9550*/  UMOV UR11, 0x40000040 ;  /* 0x40000040000b7882 */ /* 0x000fe20000000000 */
[----:B------:R-:W-:Y:S02]  /*9560*/  @UP0 UIMAD UR9, UR9, UR12, URZ ;  /* 0x0000000c090902a4 */ /* 0x000fe4000f8e023f */
[----:B------:R-:W-:-:S07]  /*9570*/  @UP0 UIADD3 UR7, UR7, UR8, URZ ;  /* 0x0000000807070290 */ /* 0x000fce000fffe03f */
[----:B------:R-:W-:Y:S01]  /*9580*/  QGMMA.64x96x32.F32.E4M3.E4M3 R88, R148, gdesc[UR8], R88, gsb0 ;  /* 0x0160000894587df3 */ /* 0x000fe20008000858 */
[----:B------:R-:W-:Y:S02]  /*9590*/  @UP0 UIMAD UR9, UR44, UR13, UR9 ;  /* 0x0000000d2c0902a4 */ /* 0x000fe4000f8e0209 */
[----:B------:R-:W-:-:S04]  /*95a0*/  @UP0 UIMAD.WIDE.U32 UR6, UR44, UR12, UR6 ;  /* 0x0000000c2c0602a5 */ /* 0x000fc8000f8e0006 */
        /* <DEDUP_REMOVED lines=58> */
.L_x_1802:
        /* <DEDUP_REMOVED lines=58> */
.L_x_1766:
        /* <DEDUP_REMOVED lines=11> */
[----:B------:R-:W1:Y:S01]  /*9da0*/  S2R R38, SR_SWINHI ;  /* 0x0000000000267919 */ /* 0x000e620000002f00 */
        /* <DEDUP_REMOVED lines=13> */
[----:B------:R-:W-:Y:S01]  /*9e80*/  F2FP.BF16.F32.PACK_AB R14, R119, R14 ;  /* 0x0000000e770e723e */ /* 0x000fe200000010ff */
[----:B0-----:R-:W-:Y:S01]  /*9e90*/  IMAD.SHL.U32 R4, R36, 0x4, RZ ;  /* 0x0000000424047824 */ /* 0x001fe200078e00ff */
[----:B------:R-:W-:Y:S02]  /*9ea0*/  F2FP.BF16.F32.PACK_AB R11, R126, R11 ;  /* 0x0000000b7e0b723e */ /* 0x000fe400000010ff */
[----:B------:R-:W-:Y:S02]  /*9eb0*/  F2FP.BF16.F32.PACK_AB R10, R127, R10 ;  /* 0x0000000a7f0a723e */ /* 0x000fe400000010ff */
[----:B------:R-:W-:-:S02]  /*9ec0*/  F2FP.BF16.F32.PACK_AB R25, R110, R25 ;  /* 0x000000196e19723e */ /* 0x000fc400000010ff */
[----:B------:R-:W-:Y:S02]  /*9ed0*/  F2FP.BF16.F32.PACK_AB R24, R111, R24 ;  /* 0x000000186f18723e */ /* 0x000fe400000010ff */
[----:B------:R-:W-:Y:S02]  /*9ee0*/  F2FP.BF16.F32.PACK_AB R9, R132, R9 ;  /* 0x000000098409723e */ /* 0x000fe400000010ff */
[----:B------:R-:W-:Y:S01]  /*9ef0*/  F2FP.BF16.F32.PACK_AB R8, R133, R8 ;  /* 0x000000088508723e */ /* 0x000fe200000010ff */
[----:B------:R-:W-:Y:S01]  /*9f00*/  USHF.R.S32.HI UR12, URZ, 0x1f, UR44 ;  /* 0x0000001f3f0c7899 */ /* 0x000fe2000801142c */
[----:B------:R-:W-:Y:S01]  /*9f10*/  LOP3.LUT R4, R4, 0xc, RZ, 0xc0, !PT ;  /* 0x0000000c04047812 */ /* 0x000fe200078ec0ff */
[----:B------:R-:W-:Y:S01]  /*9f20*/  ULDC.64 UR8, c[0x0][0xb90] ;  /* 0x0002e40000087ab9 */ /* 0x000fe20000000a00 */
[----:B------:R-:W-:Y:S02]  /*9f30*/  F2FP.BF16.F32.PACK_AB R7, R134, R7 ;  /* 0x000000078607723e */ /* 0x000fe400000010ff */
[----:B------:R-:W-:-:S02]  /*9f40*/  F2FP.BF16.F32.PACK_AB R6, R135, R6 ;  /* 0x000000068706723e */ /* 0x000fc400000010ff */
[----:B------:R-:W-:Y:S02]  /*9f50*/  F2FP.BF16.F32.PACK_AB R31, R100, R31 ;  /* 0x0000001f641f723e */ /* 0x000fe400000010ff */
[----:B------:R-:W-:Y:S01]  /*9f60*/  F2FP.BF16.F32.PACK_AB R30, R101, R30 ;  /* 0x0000001e651e723e */ /* 0x000fe200000010ff */
[----:B------:R-:W-:Y:S01]  /*9f70*/  USHF.R.S32.HI UR13, URZ, 0x1f, UR43 ;  /* 0x0000001f3f0d7899 */ /* 0x000fe2000801142b */
[----:B------:R-:W-:Y:S01]  /*9f80*/  BAR.SYNC.DEFER_BLOCKING 0x1, 0x180 ;  /* 0x0046000000007b1d */ /* 0x000fe20000010000 */
[----:B------:R-:W-:-:S05]  /*9f90*/  IADD3 R4, P0, R4, UR6, RZ ;  /* 0x0000000604047c10 */ /* 0x000fca000ff1e0ff */
[----:B------:R-:W-:Y:S01]  /*9fa0*/  IMAD.X R5, RZ, RZ, UR7, P0 ;  /* 0x00000007ff057e24 */ /* 0x000fe200080e06ff */
[----:B------:R-:W-:-:S04]  /*9fb0*/  ULDC.64 UR10, c[0x0][0xb98] ;  /* 0x0002e600000a7ab9 */ /* 0x000fc80000000a00 */
[----:B------:R0:W2:Y:S01]  /*9fc0*/  LDG.E.CONSTANT R4, desc[UR50][R4.64] ;  /* 0x0000003204047981 */ /* 0x0000a2000c1e9900 */
[----:B------:R-:W-:Y:S02]  /*9fd0*/  UIMAD UR5, UR12, UR8, URZ ;  /* 0x000000080c0572a4 */ /* 0x000fe4000f8e023f */
[----:B------:R-:W-:Y:S02]  /*9fe0*/  UIMAD.WIDE.U32 UR6, UR44, UR8, URZ ;  /* 0x000000082c0672a5 */ /* 0x000fe4000f8e003f */
[----:B------:R-:W-:Y:S02]  /*9ff0*/  UIMAD UR5, UR44, UR9, UR5 ;  /* 0x000000092c0572a4 */ /* 0x000fe4000f8e0205 */
[----:B------:R-:W-:Y:S02]  /*a000*/  UIMAD UR8, UR13, UR10, URZ ;  /* 0x0000000a0d0872a4 */ /* 0x000fe4000f8e023f */
[----:B------:R-:W-:Y:S01]  /*a010*/  UIADD3 UR7, UR7, UR5, URZ ;  /* 0x0000000507077290 */ /* 0x000fe2000fffe03f */
[----:B0-----:R-:W-:Y:S01]  /*a020*/  LOP3.LUT P0, R5, R36, 0x3, RZ, 0xc0, !PT ;  /* 0x0000000324057812 */ /* 0x001fe2000780c0ff */
[----:B------:R-:W-:Y:S01]  /*a030*/  UIMAD UR8, UR43, UR11, UR8 ;  /* 0x0000000b2b0872a4 */ /* 0x000fe2000f8e0208 */
[----:B------:R-:W-:-:S02]  /*a040*/  MOV R36, R3 ;  /* 0x0000000300247202 */ /* 0x000fc40000000f00 */
[----:B-1----:R-:W-:Y:S01]  /*a050*/  MOV R37, R38 ;  /* 0x0000002600257202 */ /* 0x002fe20000000f00 */
[----:B------:R-:W-:Y:S01]  /*a060*/  UIMAD.WIDE.U32 UR6, UR43, UR10, UR6 ;  /* 0x0000000a2b0672a5 */ /* 0x000fe2000f8e0006 */
[----:B------:R-:W0:Y:S01]  /*a070*/  LDC R38, c[0x0][0xbe8] ;  /* 0x0002fa00ff267b82 */ /* 0x000e220000000800 */
[----:B------:R-:W-:Y:S01]  /*a080*/  ISETP.EQ.OR P0, PT, R5, 0x3, !P0 ;  /* 0x000000030500780c */ /* 0x000fe20004702670 */
[----:B------:R-:W-:Y:S01]  /*a090*/  ULDC UR5, c[0x0][0xa88] ;  /* 0x0002a20000057ab9 */ /* 0x000fe20000000800 */
[----:B------:R-:W-:Y:S01]  /*a0a0*/  IMAD.WIDE R32, R156, 0x2, R36 ;  /* 0x000000029c207825 */ /* 0x000fe200078e0224 */
[----:B------:R-:W-:Y:S01]  /*a0b0*/  ULDC.64 UR10, c[0x0][0xaf0] ;  /* 0x0002bc00000a7ab9 */ /* 0x000fe20000000a00 */
[----:B------:R-:W-:Y:S02]  /*a0c0*/  SEL R59, R29, R28, P0 ;  /* 0x0000001c1d3b7207 */ /* 0x000fe40000000000 */
[----:B------:R-:W-:Y:S02]  /*a0d0*/  SEL R61, R28, R29, P0 ;  /* 0x0000001d1c3d7207 */ /* 0x000fe40000000000 */
[----:B------:R-:W-:-:S02]  /*a0e0*/  IADD3 R29, P2, R32, 0x6000, RZ ;  /* 0x00006000201d7810 */ /* 0x000fc40007f5e0ff */
[----:B------:R-:W-:Y:S02]  /*a0f0*/  SEL R41, R35, R34, P0 ;  /* 0x0000002223297207 */ /* 0x000fe40000000000 */
[----:B------:R-:W-:Y:S02]  /*a100*/  SEL R43, R34, R35, P0 ;  /* 0x00000023222b7207 */ /* 0x000fe40000000000 */
[----:B------:R-:W-:Y:S02]  /*a110*/  SEL R47, R27, R26, P0 ;  /* 0x0000001a1b2f7207 */ /* 0x000fe40000000000 */
[----:B------:R-:W-:Y:S01]  /*a120*/  SEL R34, R26, R27, P0 ;  /* 0x0000001b1a227207 */ /* 0x000fe20000000000 */
[----:B------:R-:W-:Y:S01]  /*a130*/  IMAD.X R27, RZ, RZ, R33, P2 ;  /* 0x000000ffff1b7224 */ /* 0x000fe200010e0621 */
[----:B------:R-:W-:Y:S02]  /*a140*/  SEL R49, R21, R20, P0 ;  /* 0x0000001415317207 */ /* 0x000fe40000000000 */
[----:B------:R-:W-:-:S02]  /*a150*/  SEL R35, R20, R21, P0 ;  /* 0x0000001514237207 */ /* 0x000fc40000000000 */
[----:B------:R-:W-:Y:S02]  /*a160*/  SEL R51, R13, R12, P0 ;  /* 0x0000000c0d337207 */ /* 0x000fe40000000000 */
[----:B0-----:R-:W-:Y:S02]  /*a170*/  ISETP.NE.AND P2, PT, R38, 0x1, PT ;  /* 0x000000012600780c */ /* 0x001fe40003f45270 */
[----:B------:R-:W-:Y:S02]  /*a180*/  SEL R39, R12, R13, P0 ;  /* 0x0000000d0c277207 */ /* 0x000fe40000000000 */
[C---:B------:R-:W-:Y:S02]  /*a190*/  IADD3 R21, P3, R32.reuse, 0x3020, RZ ;  /* 0x0000302020157810 */ /* 0x040fe40007f7e0ff */
[----:B------:R-:W-:Y:S02]  /*a1a0*/  IADD3 R13, P1, R32, 0x6020, RZ ;  /* 0x00006020200d7810 */ /* 0x000fe40007f3e0ff */
[----:B------:R-:W-:-:S02]  /*a1b0*/  SEL R67, R15, R14, P0 ;  /* 0x0000000e0f437207 */ /* 0x000fc40000000000 */
[----:B------:R-:W-:Y:S02]  /*a1c0*/  SEL R69, R14, R15, P0 ;  /* 0x0000000f0e457207 */ /* 0x000fe40000000000 */
[----:B------:R-:W-:Y:S01]  /*a1d0*/  SEL R71, R11, R10, P0 ;  /* 0x0000000a0b477207 */ /* 0x000fe20000000000 */
[----:B------:R-:W0:Y:S01]  /*a1e0*/  @P2 LDC R40, c[0x0][0xbec] ;  /* 0x0002fb00ff282b82 */ /* 0x000e220000000800 */
[----:B------:R-:W-:Y:S01]  /*a1f0*/  SEL R73, R10, R11, P0 ;  /* 0x0000000b0a497207 */ /* 0x000fe20000000000 */
[--C-:B------:R-:W-:Y:S01]  /*a200*/  IMAD.X R11, RZ, RZ, R33.reuse, P3 ;  /* 0x000000ffff0b7224 */ /* 0x100fe200018e0621 */
[----:B------:R-:W-:Y:S02]  /*a210*/  SEL R63, R25, R24, P0 ;  /* 0x00000018193f7207 */ /* 0x000fe40000000000 */
[----:B------:R-:W-:Y:S01]  /*a220*/  SEL R65, R24, R25, P0 ;  /* 0x0000001918417207 */ /* 0x000fe20000000000 */
[----:B------:R-:W-:Y:S01]  /*a230*/  IMAD.X R25, RZ, RZ, R33, P1 ;  /* 0x000000ffff197224 */ /* 0x000fe200008e0621 */
[----:B------:R-:W-:Y:S01]  /*a240*/  IADD3 R15, P4, R32, 0x3000, RZ ;  /* 0x00003000200f7810 */ /* 0x000fe20007f9e0ff */
[----:B------:R-:W1:Y:S01]  /*a250*/  @P2 LDC R42, c[0x0][0xbf0] ;  /* 0x0002fc00ff2a2b82 */ /* 0x000e620000000800 */
[----:B------:R-:W-:-:S02]  /*a260*/  LOP3.LUT R10, R21, 0x180, RZ, 0xc0, !PT ;  /* 0x00000180150a7812 */ /* 0x000fc400078ec0ff */
[----:B------:R-:W-:Y:S02]  /*a270*/  LOP3.LUT R24, R13, 0x180, RZ, 0xc0, !PT ;  /* 0x000001800d187812 */ /* 0x000fe400078ec0ff */
[----:B------:R-:W-:Y:S02]  /*a280*/  SEL R53, R9, R8, P0 ;  /* 0x0000000809357207 */ /* 0x000fe40000000000 */
[----:B------:R-:W-:Y:S01]  /*a290*/  SEL R55, R8, R9, P0 ;  /* 0x0000000908377207 */ /* 0x000fe20000000000 */
[----:B------:R-:W-:Y:S01]  /*a2a0*/  IMAD R9, R152, 0x20, R18 ;  /* 0x0000002098097824 */ /* 0x000fe200078e0212 */
[----:B------:R-:W-:Y:S02]  /*a2b0*/  LOP3.LUT R8, R15, 0x180, RZ, 0xc0, !PT ;  /* 0x000001800f087812 */ /* 0x000fe400078ec0ff */
[----:B------:R-:W-:Y:S01]  /*a2c0*/  SHF.R.U64 R10, R10, 0x3, RZ ;  /* 0x000000030a0a7819 */ /* 0x000fe200000012ff */
[----:B------:R-:W-:Y:S01]  /*a2d0*/  IMAD.WIDE R36, R9, 0x2, R36 ;  /* 0x0000000209247825 */ /* 0x000fe200078e0224 */
[----:B------:R-:W-:-:S02]  /*a2e0*/  SHF.R.U64 R24, R24, 0x3, RZ ;  /* 0x0000000318187819 */ /* 0x000fc400000012ff */
[----:B------:R-:W-:Y:S01]  /*a2f0*/  LOP3.LUT R12, R29, 0x180, RZ, 0xc0, !PT ;  /* 0x000001801d0c7812 */ /* 0x000fe200078ec0ff */
[----:B------:R-:W-:Y:S01]  /*a300*/  IMAD.X R9, RZ, RZ, R33, P4 ;  /* 0x000000ffff097224 */ /* 0x000fe200020e0621 */
[----:B------:R-:W-:Y:S02]  /*a310*/  SHF.R.U64 R8, R8, 0x3, RZ ;  /* 0x0000000308087819 */ /* 0x000fe400000012ff */
[----:B------:R-:W-:Y:S02]  /*a320*/  LOP3.LUT R10, R10, R21, RZ, 0x3c, !PT ;  /* 0x000000150a0a7212 */ /* 0x000fe400078e3cff */
[----:B------:R-:W-:Y:S02]  /*a330*/  LOP3.LUT R24, R24, R13, RZ, 0x3c, !PT ;  /* 0x0000000d18187212 */ /* 0x000fe400078e3cff */
[----:B------:R-:W-:Y:S02]  /*a340*/  IADD3 R13, P5, R32, 0x20, RZ ;  /* 0x00000020200d7810 */ /* 0x000fe40007fbe0ff */
[----:B------:R-:W-:-:S02]  /*a350*/  SEL R75, R7, R6, P0 ;  /* 0x00000006074b7207 */ /* 0x000fc40000000000 */
[----:B------:R-:W-:Y:S02]  /*a360*/  SEL R77, R6, R7, P0 ;  /* 0x00000007064d7207 */ /* 0x000fe40000000000 */
[----:B------:R-:W-:Y:S02]  /*a370*/  LOP3.LUT R7, R32, 0x180, RZ, 0xc0, !PT ;  /* 0x0000018020077812 */ /* 0x000fe400078ec0ff */
[----:B------:R-:W-:Y:S02]  /*a380*/  SHF.R.U64 R12, R12, 0x3, RZ ;  /* 0x000000030c0c7819 */ /* 0x000fe400000012ff */
[----:B------:R-:W-:Y:S02]  /*a390*/  LOP3.LUT R8, R8, R15, RZ, 0x3c, !PT ;  /* 0x0000000f08087212 */ /* 0x000fe400078e3cff */
[----:B------:R-:W-:Y:S01]  /*a3a0*/  MOV R68, R10 ;  /* 0x0000000a00447202 */ /* 0x000fe20000000f00 */
[----:B------:R-:W-:Y:S01]  /*a3b0*/  VIADD R11, R17, UR41 ;  /* 0x00000029110b7c36 */ /* 0x000fe20008000000 */
[----:B------:R-:W-:-:S02]  /*a3c0*/  SEL R45, R31, R30, P0 ;  /* 0x0000001e1f2d7207 */ /* 0x000fc40000000000 */
[----:B------:R-:W-:Y:S02]  /*a3d0*/  SEL R5, R30, R31, P0 ;  /* 0x0000001f1e057207 */ /* 0x000fe40000000000 */
[----:B------:R-:W-:Y:S02]  /*a3e0*/  LOP3.LUT R6, R13, 0x180, RZ, 0xc0, !PT ;  /* 0x000001800d067812 */ /* 0x000fe400078ec0ff */
[----:B------:R-:W-:Y:S02]  /*a3f0*/  IADD3 R31, P1, R36, 0x1800, RZ ;  /* 0x00001800241f7810 */ /* 0x000fe40007f3e0ff */
[----:B------:R-:W-:Y:S02]  /*a400*/  SEL R57, R94, R95, P0 ;  /* 0x0000005f5e397207 */ /* 0x000fe40000000000 */
[----:B------:R-:W-:Y:S02]  /*a410*/  SHF.R.U64 R7, R7, 0x3, RZ ;  /* 0x0000000307077819 */ /* 0x000fe400000012ff */
[----:B------:R-:W-:-:S02]  /*a420*/  LOP3.LUT R26, R12, R29, RZ, 0x3c, !PT ;  /* 0x0000001d0c1a7212 */ /* 0x000fc400078e3cff */
[----:B------:R-:W-:Y:S01]  /*a430*/  MOV R58, R8 ;  /* 0x00000008003a7202 */ /* 0x000fe20000000f00 */
[----:B0-----:R-:W-:Y:S01]  /*a440*/  @P2 IMAD.HI.U32 R9, R11, R40, RZ ;  /* 0x000000280b092227 */ /* 0x001fe200078e00ff */
[----:B------:R-:W-:Y:S02]  /*a450*/  SEL R95, R95, R94, P0 ;  /* 0x0000005e5f5f7207 */ /* 0x000fe40000000000 */
[----:B------:R-:W-:Y:S01]  /*a460*/  SHF.R.U64 R6, R6, 0x3, RZ ;  /* 0x0000000306067819 */ /* 0x000fe200000012ff */
[----:B------:R-:W-:Y:S01]  /*a470*/  IMAD.MOV.U32 R8, RZ, RZ, R11 ;  /* 0x000000ffff087224 */ /* 0x000fe200078e000b */
[----:B------:R-:W-:Y:S02]  /*a480*/  LOP3.LUT R30, R31, 0x180, RZ, 0xc0, !PT ;  /* 0x000001801f1e7812 */ /* 0x000fe400078ec0ff */
[----:B------:R-:W-:Y:S01]  /*a490*/  LOP3.LUT R32, R7, R32, RZ, 0x3c, !PT ;  /* 0x0000002007207212 */ /* 0x000fe200078e3cff */
[----:B------:R-:W-:Y:S01]  /*a4a0*/  IMAD.X R7, RZ, RZ, R33, P5 ;  /* 0x000000ffff077224 */ /* 0x000fe200028e0621 */
[----:B------:R-:W-:-:S02]  /*a4b0*/  MOV R66, R26 ;  /* 0x0000001a00427202 */ /* 0x000fc40000000f00 */
[----:B------:R-:W-:Y:S02]  /*a4c0*/  LOP3.LUT R6, R6, R13, RZ, 0x3c, !PT ;  /* 0x0000000d06067212 */ /* 0x000fe400078e3cff */
[----:B------:R-:W-:Y:S02]  /*a4d0*/  SHF.R.U64 R30, R30, 0x3, RZ ;  /* 0x000000031e1e7819 */ /* 0x000fe400000012ff */
[----:B-1----:R-:W-:Y:S02]  /*a4e0*/  @P2 SHF.R.U32.HI R8, RZ, R42, R9 ;  /* 0x0000002aff082219 */ /* 0x002fe40000011609 */
[----:B------:R-:W-:Y:S01]  /*a4f0*/  LOP3.LUT R30, R30, R31, RZ, 0x3c, !PT ;  /* 0x0000001f1e1e7212 */ /* 0x000fe200078e3cff */
[----:B------:R-:W-:Y:S01]  /*a500*/  IMAD.X R31, RZ, RZ, R37, P1 ;  /* 0x000000ffff1f7224 */ /* 0x000fe200008e0625 */
[----:B------:R-:W-:Y:S01]  /*a510*/  MOV R64, R24 ;  /* 0x0000001800407202 */ /* 0x000fe20000000f00 */
[----:B------:R-:W-:Y:S01]  /*a520*/  IMAD.U32 R24, RZ, RZ, UR8 ;  /* 0x00000008ff187e24 */ /* 0x000fe2000f8e00ff */
[----:B------:R-:W-:Y:S01]  /*a530*/  MOV R70, R6 ;  /* 0x0000000600467202 */ /* 0x000fe20000000f00 */
[--C-:B------:R-:W-:Y:S01]  /*a540*/  IMAD.MOV R7, RZ, RZ, -R8.reuse ;  /* 0x000000ffff077224 */ /* 0x100fe200078e0a08 */
[----:B------:R-:W-:Y:S01]  /*a550*/  SHF.R.S32.HI R9, RZ, 0x1f, R8 ;  /* 0x0000001fff097819 */ /* 0x000fe20000011408 */
[----:B------:R-:W-:Y:S01]  /*a560*/  ULDC.64 UR8, c[0x0][0xae8] ;  /* 0x0002ba0000087ab9 */ /* 0x000fe20000000a00 */
[----:B------:R-:W-:Y:S01]  /*a570*/  IADD3 R8, P1, R8, UR6, RZ ;  /* 0x0000000608087c10 */ /* 0x000fe2000ff3e0ff */
[----:B------:R-:W-:Y:S01]  /*a580*/  IMAD R7, R38, R7, R11 ;  /* 0x0000000726077224 */ /* 0x000fe200078e020b */
[----:B------:R-:W-:-:S02]  /*a590*/  IADD3 R21, P4, R36, 0x4800, RZ ;  /* 0x0000480024157810 */ /* 0x000fc40007f9e0ff */
[----:B------:R-:W-:Y:S01]  /*a5a0*/  IADD3.X R9, R9, UR7, R24, P1, !PT ;  /* 0x0000000709097c10 */ /* 0x000fe20008ffe418 */
[----:B------:R-:W-:Y:S01]  /*a5b0*/  ULDC.64 UR6, c[0x0][0xb88] ;  /* 0x0002e20000067ab9 */ /* 0x000fe20000000a00 */
[----:B------:R-:W-:Y:S02]  /*a5c0*/  SHF.R.S32.HI R11, RZ, 0x1f, R7 ;  /* 0x0000001fff0b7819 */ /* 0x000fe40000011407 */
[----:B------:R-:W-:Y:S01]  /*a5d0*/  IADD3 R29, P3, R36, 0x3000, RZ ;  /* 0x00003000241d7810 */ /* 0x000fe20007f7e0ff */
[----:B------:R-:W-:Y:S01]  /*a5e0*/  IMAD.WIDE.U32 R8, R7, UR6, R8 ;  /* 0x0000000607087c25 */ /* 0x000fe2000f8e0008 */
[----:B------:R-:W-:Y:S02]  /*a5f0*/  LOP3.LUT R20, R21, 0x180, RZ, 0xc0, !PT ;  /* 0x0000018015147812 */ /* 0x000fe400078ec0ff */
[----:B------:R-:W-:Y:S02]  /*a600*/  LOP3.LUT R28, R29, 0x180, RZ, 0xc0, !PT ;  /* 0x000001801d1c7812 */ /* 0x000fe400078ec0ff */
[----:B------:R-:W-:-:S02]  /*a610*/  SHF.R.U64 R20, R20, 0x3, RZ ;  /* 0x0000000314147819 */ /* 0x000fc400000012ff */
[----:B------:R-:W-:Y:S02]  /*a620*/  SHF.R.U64 R28, R28, 0x3, RZ ;  /* 0x000000031c1c7819 */ /* 0x000fe400000012ff */
[----:B------:R-:W-:Y:S01]  /*a630*/  LOP3.LUT R20, R20, R21, RZ, 0x3c, !PT ;  /* 0x0000001514147212 */ /* 0x000fe200078e3cff */
[--C-:B------:R-:W-:Y:S01]  /*a640*/  IMAD.X R21, RZ, RZ, R37.reuse, P4 ;  /* 0x000000ffff157224 */ /* 0x100fe200020e0625 */
[----:B------:R-:W-:Y:S02]  /*a650*/  LOP3.LUT P1, RZ, R153, 0x3, RZ, 0xc0, !PT ;  /* 0x0000000399ff7812 */ /* 0x000fe4000782c0ff */
[----:B------:R-:W-:Y:S01]  /*a660*/  LOP3.LUT R28, R28, R29, RZ, 0x3c, !PT ;  /* 0x0000001d1c1c7212 */ /* 0x000fe200078e3cff */
[----:B------:R-:W-:Y:S01]  /*a670*/  IMAD.X R29, RZ, RZ, R37, P3 ;  /* 0x000000ffff1d7224 */ /* 0x000fe200018e0625 */
[----:B------:R-:W-:Y:S02]  /*a680*/  MOV R33, R32 ;  /* 0x0000002000217202 */ /* 0x000fe40000000f00 */
        /* <DEDUP_REMOVED lines=10> */
[----:B------:R-:W-:Y:S01]  /*a730*/  LOP3.LUT R36, R13, R36, RZ, 0x3c, !PT ;  /* 0x000000240d247212 */ /* 0x000fe200078e3cff */
[----:B------:R-:W-:Y:S01]  /*a740*/  IMAD.X R13, RZ, RZ, R37, P6 ;  /* 0x000000ffff0d7224 */ /* 0x000fe200030e0625 */
        /* <DEDUP_REMOVED lines=11> */
[----:B------:R-:W-:Y:S04]  /*a800*/  SHFL.IDX PT, R27, R63, R4, 0x1c1f ;  /* 0x001c1f043f1b7589 */ /* 0x000fe800000e0000 */
[----:B------:R-:W-:Y:S04]  /*a810*/  SHFL.IDX PT, R34, R34, R10, 0x1c1f ;  /* 0x001c1f0a22227589 */ /* 0x000fe800000e0000 */
[----:B------:R-:W-:Y:S04]  /*a820*/  SHFL.IDX PT, R48, R61, R10, 0x1c1f ;  /* 0x001c1f0a3d307589 */ /* 0x000fe800000e0000 */
[----:B------:R-:W0:Y:S04]  /*a830*/  SHFL.IDX PT, R50, R65, R10, 0x1c1f ;  /* 0x001c1f0a41327589 */ /* 0x000e2800000e0000 */
[----:B------:R-:W-:Y:S04]  /*a840*/  SHFL.IDX PT, R49, R49, R4, 0x1c1f ;  /* 0x001c1f0431317589 */ /* 0x000fe800000e0000 */
[----:B------:R-:W1:Y:S04]  /*a850*/  SHFL.IDX PT, R40, R35, R10, 0x1c1f ;  /* 0x001c1f0a23287589 */ /* 0x000e6800000e0000 */
[----:B------:R-:W-:Y:S04]  /*a860*/  SHFL.IDX PT, R51, R51, R4, 0x1c1f ;  /* 0x001c1f0433337589 */ /* 0x000fe800000e0000 */
[----:B------:R-:W-:Y:S04]  /*a870*/  SHFL.IDX PT, R67, R67, R4, 0x1c1f ;  /* 0x001c1f0443437589 */ /* 0x000fe800000e0000 */
[----:B------:R2:W3:Y:S04]  /*a880*/  SHFL.IDX PT, R42, R39, R10, 0x1c1f ;  /* 0x001c1f0a272a7589 */ /* 0x0004e800000e0000 */
[----:B------:R-:W4:Y:S01]  /*a890*/  SHFL.IDX PT, R52, R69, R10, 0x1c1f ;  /* 0x001c1f0a45347589 */ /* 0x000f2200000e0000 */
[----:B0-----:R-:W-:-:S02]  /*a8a0*/  SEL R25, R27, R50, P0 ;  /* 0x000000321b197207 */ /* 0x001fc40000000000 */
[----:B------:R-:W-:Y:S01]  /*a8b0*/  SEL R27, R50, R27, P0 ;  /* 0x0000001b321b7207 */ /* 0x000fe20000000000 */
[----:B------:R-:W-:Y:S01]  /*a8c0*/  SHFL.IDX PT, R53, R53, R4, 0x1c1f ;  /* 0x001c1f0435357589 */ /* 0x000fe200000e0000 */
[----:B--2---:R-:W-:-:S03]  /*a8d0*/  IMAD R39, R38, UR5, RZ ;  /* 0x0000000526277c24 */ /* 0x004fc6000f8e02ff */
[----:B------:R-:W-:Y:S01]  /*a8e0*/  SHFL.IDX PT, R71, R71, R4, 0x1c1f ;  /* 0x001c1f0447477589 */ /* 0x000fe200000e0000 */
[----:B-1----:R-:W-:-:S03]  /*a8f0*/  SEL R32, R49, R40, P0 ;  /* 0x0000002831207207 */ /* 0x002fc60000000000 */
[----:B------:R-:W0:Y:S04]  /*a900*/  SHFL.IDX PT, R46, R55, R10, 0x1c1f ;  /* 0x001c1f0a372e7589 */ /* 0x000e2800000e0000 */
[----:B------:R-:W1:Y:S04]  /*a910*/  SHFL.IDX PT, R54, R73, R10, 0x1c1f ;  /* 0x001c1f0a49367589 */ /* 0x000e6800000e0000 */
[----:B------:R2:W-:Y:S04]  /*a920*/  SHFL.IDX PT, R75, R75, R4, 0x1c1f ;  /* 0x001c1f044b4b7589 */ /* 0x0005e800000e0000 */
[----:B------:R3:W1:Y:S01]  /*a930*/  SHFL.IDX PT, R56, R77, R10, 0x1c1f ;  /* 0x001c1f0a4d387589 */ /* 0x00066200000e0000 */
[----:B--2---:R-:W-:-:S04]  /*a940*/  IMAD R4, R11, UR6, RZ ;  /* 0x000000060b047c24 */ /* 0x004fc8000f8e02ff */
[----:B------:R-:W-:Y:S01]  /*a950*/  IMAD R11, R7, UR7, R4 ;  /* 0x00000007070b7c24 */ /* 0x000fe2000f8e0204 */
[----:B------:R-:W-:Y:S01]  /*a960*/  SEL R7, R26, R57, P0 ;  /* 0x000000391a077207 */ /* 0x000fe20000000000 */
[----:B------:R-:W-:Y:S01]  /*a970*/  VIADD R26, R155, UR41 ;  /* 0x000000299b1a7c36 */ /* 0x000fe20008000000 */
[----:B------:R-:W-:Y:S01]  /*a980*/  ULDC.64 UR6, c[0x0][0xb50] ;  /* 0x0002d40000067ab9 */ /* 0x000fe20000000a00 */
[----:B------:R-:W-:Y:S01]  /*a990*/  IMAD.IADD R9, R9, 0x1, R11 ;  /* 0x0000000109097824 */ /* 0x000fe200078e020b */
[----:B------:R-:W-:Y:S01]  /*a9a0*/  LEA R35, P4, R8, UR6, 0x2 ;  /* 0x0000000608237c11 */ /* 0x000fe2000f8810ff */
[----:B---3--:R-:W-:Y:S01]  /*a9b0*/  VIADD R10, R26, 0x8 ;  /* 0x000000081a0a7836 */ /* 0x008fe20000000000 */
[----:B------:R-:W-:Y:S02]  /*a9c0*/  SEL R4, R41, R6, P0 ;  /* 0x0000000629047207 */ /* 0x000fe40000000000 */
[----:B------:R-:W-:Y:S01]  /*a9d0*/  SEL R6, R6, R41, P0 ;  /* 0x0000002906067207 */ /* 0x000fe20000000000 */
[----:B------:R-:W-:Y:S01]  /*a9e0*/  SHFL.IDX PT, R60, R35, RZ, 0x1c1f ;  /* 0x001c1fff233c7589 */ /* 0x000fe200000e0000 */
[----:B------:R-:W-:-:S02]  /*a9f0*/  ISETP.GE.OR P3, PT, R26, R39, P1 ;  /* 0x000000271a00720c */ /* 0x000fc40000f66670 */
[----:B------:R-:W-:Y:S01]  /*aa00*/  LEA.HI.X R41, R8, UR7, R9, 0x2, P4 ;  /* 0x0000000708297c11 */ /* 0x000fe2000a0f1409 */
[----:B------:R4:W-:Y:S01]  /*aa10*/  STSM.16.M88.4 [R33], R4 ;  /* 0x0000000421007844 */ /* 0x0009e20000000200 */
[----:B------:R-:W-:Y:S02]  /*aa20*/  ISETP.GE.OR P1, PT, R10, R39, P1 ;  /* 0x000000270a00720c */ /* 0x000fe40000f26670 */
[----:B------:R-:W-:Y:S01]  /*aa30*/  SEL R8, R45, R24, P0 ;  /* 0x000000182d087207 */ /* 0x000fe20000000000 */
[----:B------:R2:W-:Y:S01]  /*aa40*/  SHFL.IDX PT, R62, R35, 0x1, 0x1c1f ;  /* 0x003c1f00233e7f89 */ /* 0x0005e200000e0000 */
[----:B------:R-:W-:Y:S02]  /*aa50*/  SEL R10, R24, R45, P0 ;  /* 0x0000002d180a7207 */ /* 0x000fe40000000000 */
[----:B------:R-:W-:Y:S01]  /*aa60*/  SEL R24, R47, R34, P0 ;  /* 0x000000222f187207 */ /* 0x000fe20000000000 */
[----:B------:R-:W3:Y:S01]  /*aa70*/  SHFL.IDX PT, R61, R41, RZ, 0x1c1f ;  /* 0x001c1fff293d7589 */ /* 0x000ee200000e0000 */
[----:B------:R-:W-:-:S02]  /*aa80*/  SEL R26, R34, R47, P0 ;  /* 0x0000002f221a7207 */ /* 0x000fc40000000000 */
[----:B------:R-:W-:Y:S01]  /*aa90*/  SEL R9, R59, R48, P0 ;  /* 0x000000303b097207 */ /* 0x000fe20000000000 */
[----:B------:R1:W3:Y:S01]  /*aaa0*/  SHFL.IDX PT, R63, R41, 0x1, 0x1c1f ;  /* 0x003c1f00293f7f89 */ /* 0x0002e200000e0000 */
[----:B------:R-:W-:Y:S02]  /*aab0*/  SEL R11, R48, R59, P0 ;  /* 0x0000003b300b7207 */ /* 0x000fe40000000000 */
[----:B------:R-:W-:Y:S02]  /*aac0*/  SEL R34, R40, R49, P0 ;  /* 0x0000003128227207 */ /* 0x000fe40000000000 */
[----:B------:R-:W-:Y:S01]  /*aad0*/  SEL R40, R51, R42, P0 ;  /* 0x0000002a33287207 */ /* 0x000fe20000000000 */
[----:B------:R-:W-:Y:S01]  /*aae0*/  STSM.16.M88.4 [R70], R8 ;  /* 0x0000000846007844 */ /* 0x000fe20000000200 */
[----:B----4-:R-:W-:Y:S02]  /*aaf0*/  SEL R33, R67, R52, P0 ;  /* 0x0000003443217207 */ /* 0x010fe40000000000 */
[----:B--2---:R-:W-:Y:S01]  /*ab00*/  SEL R35, R52, R67, P0 ;  /* 0x0000004334237207 */ /* 0x004fe20000000000 */
[----:B------:R-:W-:Y:S01]  /*ab10*/  STSM.16.M88.4 [R58], R24 ;  /* 0x000000183a007844 */ /* 0x000fe20000000200 */
[----:B------:R-:W-:-:S02]  /*ab20*/  SEL R42, R42, R51, P0 ;  /* 0x000000332a2a7207 */ /* 0x000fc40000000000 */
[----:B0-----:R-:W-:Y:S01]  /*ab30*/  SEL R44, R53, R46, P0 ;  /* 0x0000002e352c7207 */ /* 0x001fe20000000000 */
[----:B------:R0:W-:Y:S01]  /*ab40*/  STSM.16.M88.4 [R68], R32 ;  /* 0x0000002044007844 */ /* 0x0001e20000000200 */
[----:B-1----:R-:W-:Y:S02]  /*ab50*/  SEL R41, R71, R54, P0 ;  /* 0x0000003647297207 */ /* 0x002fe40000000000 */
[----:B------:R-:W-:Y:S02]  /*ab60*/  SEL R43, R54, R71, P0 ;  /* 0x00000047362b7207 */ /* 0x000fe40000000000 */
[----:B------:R-:W-:Y:S02]  /*ab70*/  SEL R46, R46, R53, P0 ;  /* 0x000000352e2e7207 */ /* 0x000fe40000000000 */
[----:B------:R-:W-:Y:S01]  /*ab80*/  SEL R45, R75, R56, P0 ;  /* 0x000000384b2d7207 */ /* 0x000fe20000000000 */
[----:B------:R-:W-:Y:S01]  /*ab90*/  STSM.16.M88.4 [R66], R40 ;  /* 0x0000002842007844 */ /* 0x000fe20000000200 */
[----:B------:R-:W-:-:S05]  /*aba0*/  SEL R47, R56, R75, P0 ;  /* 0x0000004b382f7207 */ /* 0x000fca0000000000 */
[----:B------:R-:W-:Y:S01]  /*abb0*/  STSM.16.M88.4 [R64], R44 ;  /* 0x0000002c40007844 */ /* 0x000fe20000000200 */
[----:B0-----:R-:W0:Y:S08]  /*abc0*/  @P2 LDC R33, c[0x0][0xbec] ;  /* 0x0002fb00ff212b82 */ /* 0x001e300000000800 */
[----:B------:R-:W-:Y:S08]  /*abd0*/  BAR.SYNC.DEFER_BLOCKING 0x1, 0x180 ;  /* 0x0046000000007b1d */ /* 0x000ff00000010000 */
[----:B------:R-:W1:Y:S01]  /*abe0*/  @P2 LDC R35, c[0x0][0xbf0] ;  /* 0x0002fc00ff232b82 */ /* 0x000e620000000800 */
[----:B------:R-:W-:-:S02]  /*abf0*/  UIMAD UR5, UR12, UR8, URZ ;  /* 0x000000080c0572a4 */ /* 0x000fc4000f8e023f */
[----:B------:R-:W-:Y:S02]  /*ac00*/  UIMAD.WIDE.U32 UR6, UR44, UR8, URZ ;  /* 0x000000082c0672a5 */ /* 0x000fe4000f8e003f */
[----:B------:R-:W-:Y:S01]  /*ac10*/  UIMAD UR5, UR44, UR9, UR5 ;  /* 0x000000092c0572a4 */ /* 0x000fe2000f8e0205 */
[----:B---3--:R2:W-:Y:S04]  /*ac20*/  @!P3 ST.E desc[UR50][R60.64], R0 ;  /* 0x000000003c00b985 */ /* 0x0085e8000c101932 */
[----:B------:R3:W-:Y:S01]  /*ac30*/  @!P1 ST.E desc[UR50][R62.64], R2 ;  /* 0x000000023e009985 */ /* 0x0007e2000c101932 */
[----:B------:R-:W-:-:S03]  /*ac40*/  UIMAD UR8, UR13, UR10, URZ ;  /* 0x0000000a0d0872a4 */ /* 0x000fc6000f8e023f */
[----:B------:R4:W5:Y:S01]  /*ac50*/  LD.E.128 R56, desc[UR50][R14.64] ;  /* 0x000000320e387980 */ /* 0x000962000c101d00 */
[----:B--2---:R-:W-:Y:S01]  /*ac60*/  IMAD R0, R23, 0x60, R152 ;  /* 0x0000006017007824 */ /* 0x004fe200078e0298 */
[----:B------:R-:W-:Y:S02]  /*ac70*/  UIADD3 UR7, UR7, UR5, URZ ;  /* 0x0000000507077290 */ /* 0x000fe4000fffe03f */
[----:B------:R2:W5:Y:S01]  /*ac80*/  LD.E.128 R8, desc[UR50][R20.64] ;  /* 0x0000003214087980 */ /* 0x000562000c101d00 */
[----:B---3--:R-:W-:-:S03]  /*ac90*/  VIADD R2, R0, UR41 ;  /* 0x0000002900027c36 */ /* 0x008fc60008000000 */
[----:B------:R3:W5:Y:S01]  /*aca0*/  LD.E.128 R52, desc[UR50][R28.64] ;  /* 0x000000321c347980 */ /* 0x000762000c101d00 */
[----:B0-----:R-:W-:-:S03]  /*acb0*/  @P2 IMAD.HI.U32 R0, R2, R33, RZ ;  /* 0x0000002102002227 */ /* 0x001fc600078e00ff */
[----:B------:R0:W5:Y:S01]  /*acc0*/  LD.E.128 R24, desc[UR50][R12.64] ;  /* 0x000000320c187980 */ /* 0x000162000c101d00 */
[----:B----4-:R-:W-:Y:S01]  /*acd0*/  IMAD.MOV.U32 R15, RZ, RZ, R2 ;  /* 0x000000ffff0f7224 */ /* 0x010fe200078e0002 */
[----:B-1----:R-:W-:Y:S01]  /*ace0*/  @P2 SHF.R.U32.HI R15, RZ, R35, R0 ;  /* 0x00000023ff0f2219 */ /* 0x002fe20000011600 */
[----:B------:R-:W-:Y:S01]  /*acf0*/  UIMAD UR5, UR43, UR11, UR8 ;  /* 0x0000000b2b0572a4 */ /* 0x000fe2000f8e0208 */
[----:B------:R1:W5:Y:S01]  /*ad00*/  LD.E.128 R48, desc[UR50][R36.64] ;  /* 0x0000003224307980 */ /* 0x000362000c101d00 */
[----:B------:R-:W-:Y:S01]  /*ad10*/  UIMAD.WIDE.U32 UR6, UR43, UR10, UR6 ;  /* 0x0000000a2b0672a5 */ /* 0x000fe2000f8e0006 */
[--C-:B------:R-:W-:Y:S01]  /*ad20*/  SHF.R.S32.HI R0, RZ, 0x1f, R15.reuse ;  /* 0x0000001fff007819 */ /* 0x100fe2000001140f */
[----:B--2---:R-:W-:Y:S01]  /*ad30*/  IMAD.MOV R21, RZ, RZ, -R15 ;  /* 0x000000ffff157224 */ /* 0x004fe200078e0a0f */
        /* <DEDUP_REMOVED lines=20> */
[C---:B------:R-:W-:Y:S02]  /*ae80*/  IMAD R15, R21.reuse, UR7, R0 ;  /* 0x00000007150f7c24 */ /* 0x040fe4000f8e0200 */
        /* <DEDUP_REMOVED lines=27> */
.L_x_1806:
[----:B------:R-:W-:Y:S05]  /*b040*/  BSYNC B1 ;  /* 0x0000000000017941 */ /* 0x000fea0003800000 */
.L_x_1805:
[----:B------:R-:W-:Y:S01]  /*b050*/  VIADD R0, R0, 0x60 ;  /* 0x0000006000007836 */ /* 0x000fe20000000000 */
[----:B--2---:R2:W4:Y:S04]  /*b060*/  SHFL.IDX PT, R13, R29, 0x1, 0x1c1f ;  /* 0x003c1f001d0d7f89 */ /* 0x00452800000e0000 */
[----:B------:R-:W-:Y:S01]  /*b070*/  ISETP.GE.AND P0, PT, R0, R39, PT ;  /* 0x000000270000720c */ /* 0x000fe20003f06270 */
[----:B0-----:R2:W0:-:S12]  /*b080*/  SHFL.IDX PT, R12, R28, 0x1, 0x1c1f ;  /* 0x003c1f001c0c7f89 */ /* 0x00141800000e0000 */
[----:B--2---:R-:W-:Y:S05]  /*b090*/  @P0 BRA `(.L_x_1807) ;  /* 0x0000000800300947 */ /* 0x004fea0003800000 */
[----:B------:R-:W-:Y:S02]  /*b0a0*/  ULDC UR5, c[0x0][0xac8] ;  /* 0x0002b20000057ab9 */ /* 0x000fe40000000800 */
[----:B------:R-:W-:Y:S02]  /*b0b0*/  ISETP.GE.AND P2, PT, R19, UR5, PT ;  /* 0x0000000513007c0c */ /* 0x000fe4000bf46270 */
[----:B------:R-:W-:-:S11]  /*b0c0*/  ISETP.GE.AND P1, PT, R18, UR5, PT ;  /* 0x0000000512007c0c */ /* 0x000fd6000bf26270 */
[C---:B0--3--:R-:W-:Y:S02]  /*b0d0*/  @!P2 LEA R14, P0, R19.reuse, R12, 0x1 ;  /* 0x0000000c130ea211 */ /* 0x049fe400078008ff */
[----:B-1--4-:R-:W-:Y:S02]  /*b0e0*/  @!P1 IMAD.WIDE R2, R18, 0x2, R12 ;  /* 0x0000000212029825 */ /* 0x012fe400078e020c */
[----:B------:R-:W-:Y:S02]  /*b0f0*/  @!P2 LEA.HI.X R15, R19, R13, R72, 0x1, P0 ;  /* 0x0000000d130fa211 */ /* 0x000fe400000f0c48 */
[----:B------:R-:W-:Y:S01]  /*b100*/  ISETP.GE.AND P0, PT, R22, UR5, PT ;  /* 0x0000000516007c0c */ /* 0x000fe2000bf06270 */
[----:B-----5:R2:W-:Y:S04]  /*b110*/  @!P1 ST.E.128 desc[UR50][R2.64], R4 ;  /* 0x0000000402009985 */ /* 0x0205e8000c101d32 */
[----:B------:R2:W-:Y:S08]  /*b120*/  @!P2 ST.E.128 desc[UR50][R14.64], R8 ;  /* 0x000000080e00a985 */ /* 0x0005f0000c101d32 */
[----:B------:R-:W-:Y:S05]  /*b130*/  @P0 BRA `(.L_x_1807) ;  /* 0x0000000800080947 */ /* 0x000fea0003800000 */
[----:B--2---:R-:W-:-:S04]  /*b140*/  LEA R2, P0, R22, R12, 0x1 ;  /* 0x0000000c16027211 */ /* 0x004fc800078008ff */
[----:B------:R-:W-:-:S05]  /*b150*/  LEA.HI.X R3, R22, R13, R157, 0x1, P0 ;  /* 0x0000000d16037211 */ /* 0x000fca00000f0c9d */
[----:B------:R0:W-:Y:S01]  /*b160*/  ST.E.128 desc[UR50][R2.64], R24 ;  /* 0x0000001802007985 */ /* 0x0001e2000c101d32 */
[----:B------:R-:W-:Y:S05]  /*b170*/  BRA `(.L_x_1807) ;  /* 0x0000000400f87947 */ /* 0x000fea0003800000 */
.L_x_1804:
        /* <DEDUP_REMOVED lines=52> */
.L_x_1809:
[----:B------:R-:W-:Y:S05]  /*b4c0*/  BSYNC B1 ;  /* 0x0000000000017941 */ /* 0x000fea0003800000 */
.L_x_1808:
        /* <DEDUP_REMOVED lines=13> */
[----:B------:R-:W-:-:S02]  /*b5a0*/  UIMAD.WIDE.U32 UR6, UR43, UR10, UR6 ;  /* 0x0000000a2b0672a5 */ /* 0x000fc4000f8e0006 */
[----:B------:R-:W-:Y:S01]  /*b5b0*/  UIMAD UR5, UR43, UR11, UR5 ;  /* 0x0000000b2b0572a4 */ /* 0x000fe2000f8e0205 */
[--C-:B------:R-:W-:Y:S01]  /*b5c0*/  SHF.R.S32.HI R0, RZ, 0x1f, R5.reuse ;  /* 0x0000001fff007819 */ /* 0x100fe20000011405 */
[----:B------:R-:W-:Y:S01]  /*b5d0*/  IMAD.MOV R7, RZ, RZ, -R5 ;  /* 0x000000ffff077224 */ /* 0x000fe200078e0a05 */
[----:B------:R-:W-:Y:S01]  /*b5e0*/  ULDC.64 UR8, c[0x0][0xae0] ;  /* 0x0002b80000087ab9 */ /* 0x000fe20000000a00 */
[----:B------:R-:W-:Y:S02]  /*b5f0*/  UIADD3 UR5, UR7, UR5, URZ ;  /* 0x0000000507057290 */ /* 0x000fe4000fffe03f */
[----:B------:R-:W-:Y:S02]  /*b600*/  IMAD.U32 R3, RZ, RZ, UR7 ;  /* 0x00000007ff037e24 */ /* 0x000fe4000f8e00ff */
[----:B------:R-:W-:Y:S02]  /*b610*/  IMAD R7, R8, R7, R6 ;  /* 0x0000000708077224 */ /* 0x000fe400078e0206 */
[----:B------:R-:W-:-:S02]  /*b620*/  IMAD R0, R0, UR8, RZ ;  /* 0x0000000800007c24 */ /* 0x000fc4000f8e02ff */
        /* <DEDUP_REMOVED lines=33> */
.L_x_1811:
[----:B------:R-:W-:Y:S05]  /*b840*/  BSYNC B1 ;  /* 0x0000000000017941 */ /* 0x000fea0003800000 */
.L_x_1810:
        /* <DEDUP_REMOVED lines=17> */
.L_x_1807:
[----:B------:R-:W-:Y:S05]  /*b960*/  BSYNC B0 ;  /* 0x0000000000007941 */ /* 0x000fea0003800000 */
.L_x_1803:
[----:B------:R-:W-:Y:S02]  /*b970*/  ULDC UR5, c[0x0][0xc38] ;  /* 0x00030e0000057ab9 */ /* 0x000fe40000000800 */
[----:B------:R-:W-:-:S06]  /*b980*/  UISETP.GE.AND UP0, UPT, UR4, UR5, UPT ;  /* 0x000000050400728c */ /* 0x000fcc000bf06270 */
[----:B------:R-:W-:-:S13]  /*b990*/  PLOP3.LUT P0, PT, PT, PT, UP0, 0x80, 0x0 ;  /* 0x000000000000781c */ /* 0x000fda0003f0f008 */
[----:B------:R-:W-:Y:S05]  /*b9a0*/  @!P0 BRA `(.L_x_1812) ;  /* 0xffffff5000bc8947 */ /* 0x000fea000383ffff */
[----:B------:R-:W-:Y:S05]  /*b9b0*/  EXIT ;  /* 0x000000000000794d */ /* 0x000fea0003800000 */
.L_x_1762:
[----:B------:R-:W-:-:S08]  /*b9c0*/  NOP ;  /* 0x0000000000007918 */ /* 0x000fd00000000000 */
[----:B------:R-:W0:-:S00]  /*b9d0*/  USETMAXREG.DEALLOC.CTAPOOL 0x20 ;  /* 0x00000020000079c8 */ /* 0x000e0000080e0500 */
[----:B0-----:R-:W-:-:S06]  /*b9e0*/  LOP3.LUT R2, R0, 0x3, RZ, 0xc0, !PT ;  /* 0x0000000300027812 */ /* 0x001fcc00078ec0ff */
[----:B------:R-:W0:Y:S01]  /*b9f0*/  S2UR UR5, SR_CTAID.X ;  /* 0x00000000000579c3 */ /* 0x000e220000002500 */
[----:B------:R-:W-:Y:S01]  /*ba00*/  LOP3.LUT R17, R17, 0xfffff7ff, RZ, 0xc0, !PT ;  /* 0xfffff7ff11117812 */ /* 0x000fe200078ec0ff */
[----:B------:R-:W-:Y:S01]  /*ba10*/  STL [R1+0x14], RZ ;  /* 0x000014ff01007387 */ /* 0x000fe20000100800 */
[----:B------:R-:W-:Y:S02]  /*ba20*/  IMAD.MOV.U32 R23, RZ, RZ, 0x1 ;  /* 0x00000001ff177424 */ /* 0x000fe400078e00ff */
[----:B------:R-:W-:Y:S01]  /*ba30*/  IMAD.MOV.U32 R22, RZ, RZ, RZ ;  /* 0x000000ffff167224 */ /* 0x000fe200078e00ff */
        /* <DEDUP_REMOVED lines=29> */
[----:B------:R-:W-:Y:S01]  /*bc10*/  UIADD3 UR38, UR36, 0x80, -UR38 ;  /* 0x0000008024267890 */ /* 0x000fe2000fffe826 */
[C---:B0-----:R-:W-:Y:S01]  /*bc20*/  IMAD.SHL.U32 R2, R12.reuse, 0x20, RZ ;  /* 0x000000200c027824 */ /* 0x041fe200078e00ff */
[----:B------:R-:W-:Y:S01]  /*bc30*/  SHF.R.U32.HI R4, RZ, 0x1, R12 ;  /* 0x00000001ff047819 */ /* 0x000fe2000001160c */
[C---:B------:R-:W-:Y:S02]  /*bc40*/  IMAD.SHL.U32 R5, R12.reuse, 0x80, RZ ;  /* 0x000000800c057824 */ /* 0x040fe400078e00ff */
[----:B------:R-:W-:Y:S01]  /*bc50*/  IMAD.SHL.U32 R0, R12, 0x10, RZ ;  /* 0x000000100c007824 */ /* 0x000fe200078e00ff */
[----:B------:R-:W-:Y:S01]  /*bc60*/  LOP3.LUT R3, R2, 0x80, RZ, 0xc0, !PT ;  /* 0x0000008002037812 */ /* 0x000fe200078ec0ff */
[C---:B------:R-:W-:Y:S01]  /*bc70*/  IMAD.SHL.U32 R10, R12.reuse, 0x4, RZ ;  /* 0x000000040c0a7824 */ /* 0x040fe200078e00ff */
[----:B------:R-:W-:Y:S01]  /*bc80*/  LOP3.LUT R6, R5, 0x400, RZ, 0xc0, !PT ;  /* 0x0000040005067812 */ /* 0x000fe200078ec0ff */
[----:B------:R-:W-:Y:S01]  /*bc90*/  IMAD.SHL.U32 R9, R12, 0x2, RZ ;  /* 0x000000020c097824 */ /* 0x000fe200078e00ff */
[----:B------:R-:W-:-:S02]  /*bca0*/  LOP3.LUT R3, R3, 0x10, R4, 0xf8, !PT ;  /* 0x0000001003037812 */ /* 0x000fc400078ef804 */
[----:B------:R-:W-:Y:S02]  /*bcb0*/  LOP3.LUT R11, R0, 0x10, RZ, 0xc0, !PT ;  /* 0x00000010000b7812 */ /* 0x000fe400078ec0ff */
[----:B------:R-:W-:Y:S02]  /*bcc0*/  LOP3.LUT R7, R6, 0x800, R7, 0xf8, !PT ;  /* 0x0000080006077812 */ /* 0x000fe400078ef807 */
[----:B------:R-:W-:Y:S02]  /*bcd0*/  LOP3.LUT R6, R4, 0x20, RZ, 0xc0, !PT ;  /* 0x0000002004067812 */ /* 0x000fe400078ec0ff */
[----:B------:R-:W-:Y:S02]  /*bce0*/  LOP3.LUT R4, R3, 0x10, R10, 0x78, !PT ;  /* 0x0000001003047812 */ /* 0x000fe400078e780a */
[----:B------:R-:W-:Y:S02]  /*bcf0*/  LOP3.LUT R3, R11, 0x20, RZ, 0xfc, !PT ;  /* 0x000000200b037812 */ /* 0x000fe400078efcff */
[----:B------:R-:W-:-:S02]  /*bd00*/  LOP3.LUT R6, R6, 0x10, R12, 0xf8, !PT ;  /* 0x0000001006067812 */ /* 0x000fc400078ef80c */
[C---:B------:R-:W-:Y:S02]  /*bd10*/  ISETP.GE.AND P2, PT, R3.reuse, UR7, PT ;  /* 0x0000000703007c0c */ /* 0x040fe4000bf46270 */
[C---:B------:R-:W-:Y:S02]  /*bd20*/  ISETP.GE.AND P0, PT, R3.reuse, UR7, PT ;  /* 0x0000000703007c0c */ /* 0x040fe4000bf06270 */
[----:B------:R-:W-:Y:S02]  /*bd30*/  ISETP.GE.AND P1, PT, R3, UR8, PT ;  /* 0x0000000803007c0c */ /* 0x000fe4000bf26270 */
[----:B------:R-:W-:Y:S01]  /*bd40*/  LOP3.LUT R5, R6, 0x380, R5, 0xf8, !PT ;  /* 0x0000038006057812 */ /* 0x000fe200078ef805 */
[----:B------:R-:W-:Y:S01]  /*bd50*/  IMAD.MOV.U32 R6, RZ, RZ, 0x40 ;  /* 0x00000040ff067424 */ /* 0x000fe200078e00ff */
[----:B------:R-:W-:Y:S02]  /*bd60*/  LOP3.LUT R3, R2, 0x360, RZ, 0xc0, !PT ;  /* 0x0000036002037812 */ /* 0x000fe400078ec0ff */
[----:B------:R-:W-:-:S02]  /*bd70*/  LOP3.LUT R2, R11, 0x40, RZ, 0xfc, !PT ;  /* 0x000000400b027812 */ /* 0x000fc400078efcff */
[----:B------:R-:W-:Y:S02]  /*bd80*/  LOP3.LUT R3, R3, 0x400, R0, 0xf8, !PT ;  /* 0x0000040003037812 */ /* 0x000fe400078ef800 */
[----:B------:R-:W-:Y:S02]  /*bd90*/  @P2 LOP3.LUT R17, R17, 0x4, RZ, 0xfc, !PT ;  /* 0x0000000411112812 */ /* 0x000fe400078efcff */
[----:B------:R-:W-:Y:S02]  /*bda0*/  LOP3.LUT R8, R0, 0x90, RZ, 0xc0, !PT ;  /* 0x0000009000087812 */ /* 0x000fe400078ec0ff */
[----:B------:R-:W-:Y:S02]  /*bdb0*/  LOP3.LUT R17, R17, 0xfffffdff, RZ, 0xc0, !PT ;  /* 0xfffffdff11117812 */ /* 0x000fe400078ec0ff */
[----:B------:R-:W-:Y:S02]  /*bdc0*/  ISETP.GE.AND P2, PT, R2, UR7, PT ;  /* 0x0000000702007c0c */ /* 0x000fe4000bf46270 */
[----:B------:R-:W-:-:S02]  /*bdd0*/  @P0 LOP3.LUT R17, R17, 0x200, RZ, 0xfc, !PT ;  /* 0x0000020011110812 */ /* 0x000fc400078efcff */
[----:B------:R-:W-:Y:S02]  /*bde0*/  LOP3.LUT P0, RZ, R12, 0x4, RZ, 0xc0, !PT ;  /* 0x000000040cff7812 */ /* 0x000fe4000780c0ff */
[----:B------:R-:W-:Y:S02]  /*bdf0*/  LOP3.LUT R17, R17, 0xffffffbf, RZ, 0xc0, !PT ;  /* 0xffffffbf11117812 */ /* 0x000fe400078ec0ff */
[----:B------:R-:W-:Y:S02]  /*be00*/  SEL R6, R6, 0xffffffc0, !P0 ;  /* 0xffffffc006067807 */ /* 0x000fe40004000000 */
[----:B------:R-:W-:Y:S02]  /*be10*/  @P1 LOP3.LUT R17, R17, 0x40, RZ, 0xfc, !PT ;  /* 0x0000004011111812 */ /* 0x000fe400078efcff */
[C---:B------:R-:W-:Y:S02]  /*be20*/  ISETP.GE.AND P1, PT, R2.reuse, UR7, PT ;  /* 0x0000000702007c0c */ /* 0x040fe4000bf26270 */
[----:B------:R-:W-:-:S02]  /*be30*/  ISETP.GE.AND P0, PT, R2, UR8, PT ;  /* 0x0000000802007c0c */ /* 0x000fc4000bf06270 */
[----:B------:R-:W-:Y:S01]  /*be40*/  LOP3.LUT R2, R3, R4, RZ, 0xfc, !PT ;  /* 0x0000000403027212 */ /* 0x000fe200078efcff */
[----:B------:R-:W-:Y:S01]  /*be50*/  IMAD.U32 R4, RZ, RZ, UR5 ;  /* 0x00000005ff047e24 */ /* 0x000fe2000f8e00ff */
[----:B------:R-:W-:Y:S01]  /*be60*/  LOP3.LUT R9, R8, 0x10, R9, 0x78, !PT ;  /* 0x0000001008097812 */ /* 0x000fe200078e7809 */
[----:B------:R-:W-:Y:S01]  /*be70*/  USHF.R.S32.HI UR5, URZ, 0x1f, UR4 ;  /* 0x0000001f3f057899 */ /* 0x000fe20008011404 */
[----:B------:R-:W-:Y:S01]  /*be80*/  LOP3.LUT R17, R17, 0xfffffffd, RZ, 0xc0, !PT ;  /* 0xfffffffd11117812 */ /* 0x000fe200078ec0ff */
[----:B------:R0:W-:Y:S01]  /*be90*/  STL [R1+0x8], R2 ;  /* 0x0000080201007387 */ /* 0x0001e20000100800 */
[----:B------:R-:W-:Y:S01]  /*bea0*/  LOP3.LUT R3, R12, 0x7f, RZ, 0xc0, !PT ;  /* 0x0000007f0c037812 */ /* 0x000fe200078ec0ff */
[----:B------:R-:W-:Y:S01]  /*beb0*/  ULEA.HI UR5, UR5, UR4, URZ, 0x7 ;  /* 0x0000000405057291 */ /* 0x000fe2000f8f383f */
[----:B------:R-:W-:Y:S02]  /*bec0*/  @P2 LOP3.LUT R17, R17, 0x2, RZ, 0xfc, !PT ;  /* 0x0000000211112812 */ /* 0x000fe400078efcff */
[----:B------:R-:W-:Y:S01]  /*bed0*/  SHF.R.U32.HI R3, RZ, 0x1, R3 ;  /* 0x00000001ff037819 */ /* 0x000fe20000011603 */
[----:B------:R-:W-:Y:S01]  /*bee0*/  USHF.R.S32.HI UR40, URZ, 0x7, UR5 ;  /* 0x000000073f287899 */ /* 0x000fe20008011405 */
[----:B------:R-:W-:-:S02]  /*bef0*/  LOP3.LUT R17, R17, 0xfffffeff, RZ, 0xc0, !PT ;  /* 0xfffffeff11117812 */ /* 0x000fc400078ec0ff */
[----:B------:R-:W-:Y:S02]  /*bf00*/  ISETP.GE.AND P2, PT, R11, UR7, PT ;  /* 0x000000070b007c0c */ /* 0x000fe4000bf46270 */
[--C-:B0-----:R-:W-:Y:S02]  /*bf10*/  LOP3.LUT R2, R9, 0x760, R0.reuse, 0xf8, !PT ;  /* 0x0000076009027812 */ /* 0x101fe400078ef800 */
[----:B------:R-:W-:Y:S02]  /*bf20*/  LOP3.LUT R0, R5, 0x70, R0, 0x78, !PT ;  /* 0x0000007005007812 */ /* 0x000fe400078e7800 */
[----:B------:R-:W-:Y:S01]  /*bf30*/  @P1 LOP3.LUT R17, R17, 0x100, RZ, 0xfc, !PT ;  /* 0x0000010011111812 */ /* 0x000fe200078efcff */
[----:B------:R-:W-:Y:S01]  /*bf40*/  STL [R1], R2 ;  /* 0x0000000201007387 */ /* 0x000fe20000100800 */
[----:B------:R-:W-:Y:S02]  /*bf50*/  LOP3.LUT R0, R7, R0, RZ, 0xfc, !PT ;  /* 0x0000000007007212 */ /* 0x000fe400078efcff */
[----:B------:R-:W-:-:S02]  /*bf60*/  LOP3.LUT R17, R17, 0xffffffdf, RZ, 0xc0, !PT ;  /* 0xffffffdf11117812 */ /* 0x000fc400078ec0ff */
[----:B------:R-:W-:Y:S01]  /*bf70*/  ISETP.GE.AND P1, PT, R11, UR7, PT ;  /* 0x000000070b007c0c */ /* 0x000fe2000bf26270 */
[----:B------:R0:W-:Y:S01]  /*bf80*/  STL [R1+0x4], R0 ;  /* 0x0000040001007387 */ /* 0x0001e20000100800 */
[----:B------:R-:W-:Y:S02]  /*bf90*/  @P0 LOP3.LUT R17, R17, 0x20, RZ, 0xfc, !PT ;  /* 0x0000002011110812 */ /* 0x000fe400078efcff */
[----:B------:R-:W-:Y:S01]  /*bfa0*/  ISETP.GE.AND P0, PT, R11, UR8, PT ;  /* 0x000000080b007c0c */ /* 0x000fe2000bf06270 */
[----:B------:R1:W-:Y:S01]  /*bfb0*/  STL [R1+0xc], R4 ;  /* 0x00000c0401007387 */ /* 0x0003e20000100800 */
[----:B------:R-:W-:-:S03]  /*bfc0*/  LOP3.LUT R17, R17, 0xfffffff7, RZ, 0xc0, !PT ;  /* 0xfffffff711117812 */ /* 0x000fc600078ec0ff */
[----:B------:R1:W-:Y:S01]  /*bfd0*/  STL [R1+0x14], RZ ;  /* 0x000014ff01007387 */ /* 0x0003e20000100800 */
[----:B------:R-:W-:Y:S01]  /*bfe0*/  @P2 LOP3.LUT R17, R17, 0x8, RZ, 0xfc, !PT ;  /* 0x0000000811112812 */ /* 0x000fe200078efcff */
[----:B0-----:R-:W-:-:S03]  /*bff0*/  IMAD.SHL.U32 R0, R12, 0x40, RZ ;  /* 0x000000400c007824 */ /* 0x001fc600078e00ff */
[----:B------:R-:W-:Y:S02]  /*c000*/  LOP3.LUT R17, R17, 0xffffff7f, RZ, 0xc0, !PT ;  /* 0xffffff7f11117812 */ /* 0x000fe400078ec0ff */
[----:B------:R-:W-:Y:S02]  /*c010*/  LOP3.LUT R0, R0, 0x40, RZ, 0xc0, !PT ;  /* 0x0000004000007812 */ /* 0x000fe400078ec0ff */
[----:B------:R-:W-:Y:S02]  /*c020*/  LOP3.LUT R17, R17, 0xfffffbff, RZ, 0xc0, !PT ;  /* 0xfffffbff11117812 */ /* 0x000fe400078ec0ff */
[----:B------:R-:W-:Y:S01]  /*c030*/  LOP3.LUT R3, R3, R0, RZ, 0xfc, !PT ;  /* 0x0000000003037212 */ /* 0x000fe200078efcff */
[----:B------:R-:W-:Y:S01]  /*c040*/  IMAD.IADD R0, R16, 0x1, R2 ;  /* 0x0000000110007824 */ /* 0x000fe200078e0202 */
[----:B------:R-:W-:-:S04]  /*c050*/  @P1 LOP3.LUT R17, R17, 0x400, RZ, 0xfc, !PT ;  /* 0x0000040011111812 */ /* 0x000fc800078efcff */
[----:B------:R1:W-:Y:S01]  /*c060*/  STL [R1+0x10], R0 ;  /* 0x0000100001007387 */ /* 0x0003e20000100800 */
[----:B------:R-:W-:-:S07]  /*c070*/  @P0 LOP3.LUT R17, R17, 0x80, RZ, 0xfc, !PT ;  /* 0x0000008011110812 */ /* 0x000fce00078efcff */
.L_x_1880:
        /* <DEDUP_REMOVED lines=23> */
.L_x_1814:
[----:B------:R-:W-:Y:S01]  /*c1f0*/  ULDC UR8, c[0x0][0xc54] ;  /* 0x0003150000087ab9 */ /* 0x000fe20000000800 */
[----:B------:R-:W-:Y:S01]  /*c200*/  UMOV UR6, UR7 ;  /* 0x0000000700067c82 */ /* 0x000fe20008000000 */
[----:B------:R-:W-:-:S11]  /*c210*/  UISETP.NE.AND UP0, UPT, UR8, 0x1, UPT ;  /* 0x000000010800788c */ /* 0x000fd6000bf05270 */
[----:B------:R-:W-:Y:S02]  /*c220*/  @UP0 ULDC.64 UR10, c[0x0][0xc58] ;  /* 0x00031600000a0ab9 */ /* 0x000fe40000000a00 */
[----:B------:R-:W-:-:S04]  /*c230*/  UIMAD.WIDE.U32 UR4, UR7, UR10, URZ ;  /* 0x0000000a070472a5 */ /* 0x000fc8000f8e003f */
[----:B------:R-:W-:-:S04]  /*c240*/  @UP0 USHF.R.U32.HI UR6, URZ, UR11, UR5 ;  /* 0x0000000b3f060299 */ /* 0x000fc80008011605 */
[----:B------:R-:W-:-:S12]  /*c250*/  UIMAD UR4, UR6, UR8, URZ ;  /* 0x00000008060472a4 */ /* 0x000fd8000f8e023f */
.L_x_1815:
        /* <DEDUP_REMOVED lines=25> */
[----:B------:R-:W-:Y:S01]  /*c3f0*/  UP2UR UR48, UPR, URZ, 0x4 ;  /* 0x000000043f307883 */ /* 0x000fe20008000000 */
[----:B------:R-:W-:Y:S01]  /*c400*/  BSSY B7, `(.L_x_1816) ;  /* 0x0000357000077945 */ /* 0x000fe20003800000 */
[----:B------:R-:W-:-:S04]  /*c410*/  UIMAD UR6, UR43, 0xc0, URZ ;  /* 0x000000c02b0678a4 */ /* 0x000fc8000f8e023f */
[----:B------:R-:W-:Y:S01]  /*c420*/  UIADD3 UR6, UR6, 0xbf, URZ ;  /* 0x000000bf06067890 */ /* 0x000fe2000fffe03f */
[----:B------:R-:W-:Y:S01]  /*c430*/  @UP2 ULDC UR4, c[0x0][0x44c] ;  /* 0x0001130000042ab9 */ /* 0x000fe20000000800 */
[----:B------:R-:W-:Y:S02]  /*c440*/  @UP2 ULDC UR7, c[0x0][0x450] ;  /* 0x0001140000072ab9 */ /* 0x000fe40000000800 */
[----:B------:R-:W-:-:S04]  /*c450*/  UIMAD.WIDE.U32 UR4, UR6, UR4, URZ ;  /* 0x00000004060472a5 */ /* 0x000fc8000f8e003f */
[----:B------:R-:W-:-:S04]  /*c460*/  @UP2 USHF.R.U32.HI UR6, URZ, UR7, UR5 ;  /* 0x000000073f062299 */ /* 0x000fc80008011605 */
[----:B------:R-:W-:-:S04]  /*c470*/  UIADD3 UR6, UR38, UR6, URZ ;  /* 0x0000000626067290 */ /* 0x000fc8000fffe03f */
[----:B------:R-:W-:-:S04]  /*c480*/  USHF.R.S32.HI UR4, URZ, 0x1f, UR6 ;  /* 0x0000001f3f047899 */ /* 0x000fc80008011406 */
[----:B------:R-:W-:-:S04]  /*c490*/  ULEA.HI UR4, UR4, UR6, URZ, 0x7 ;  /* 0x0000000604047291 */ /* 0x000fc8000f8f383f */
[----:B------:R-:W-:-:S04]  /*c4a0*/  USHF.R.S32.HI UR4, URZ, 0x7, UR4 ;  /* 0x000000073f047899 */ /* 0x000fc80008011404 */
[----:B------:R-:W-:-:S04]  /*c4b0*/  UISETP.LT.AND UP0, UPT, UR40, UR4, UPT ;  /* 0x000000042800728c */ /* 0x000fc8000bf01270 */
[----:B------:R-:W-:-:S06]  /*c4c0*/  USEL UR44, UR40, UR4, UP0 ;  /* 0x00000004282c7287 */ /* 0x000fcc0008000000 */
[----:B------:R-:W-:-:S13]  /*c4d0*/  ISETP.LT.AND P0, PT, RZ, UR44, PT ;  /* 0x0000002cff007c0c */ /* 0x000fda000bf01270 */
[----:B0-----:R-:W-:Y:S05]  /*c4e0*/  @P0 BRA `(.L_x_1817) ;  /* 0x0000000000480947 */ /* 0x001fea0003800000 */
        /* <DEDUP_REMOVED lines=18> */
.L_x_1817:
        /* <DEDUP_REMOVED lines=20> */
.L_x_1820:
[----:B------:R-:W-:Y:S05]  /*c750*/  BSYNC B6 ;  /* 0x0000000000067941 */ /* 0x000fea0003800000 */
.L_x_1819:
        /* <DEDUP_REMOVED lines=22> */
.L_x_1822:
[----:B------:R-:W-:Y:S05]  /*c8c0*/  BSYNC B6 ;  /* 0x0000000000067941 */ /* 0x000fea0003800000 */
.L_x_1821:
        /* <DEDUP_REMOVED lines=20> */
.L_x_1824:
[----:B------:R-:W-:Y:S05]  /*ca10*/  BSYNC B6 ;  /* 0x0000000000067941 */ /* 0x000fea0003800000 */
.L_x_1823:
        /* <DEDUP_REMOVED lines=19> */
.L_x_1826:
[----:B------:R-:W-:Y:S05]  /*cb50*/  BSYNC B6 ;  /* 0x0000000000067941 */ /* 0x000fea0003800000 */
.L_x_1825:
        /* <DEDUP_REMOVED lines=17> */
.L_x_1900:
        /* <DEDUP_REMOVED lines=40> */
.L_x_1828:
[----:B------:R-:W-:Y:S01]  /*cef0*/  IMAD R4, R22, 0x8, R16 ;  /* 0x0000000816047824 */ /* 0x000fe200078e0210 */
[----:B------:R-:W-:Y:S01]  /*cf00*/  SHF.L.U32 R21, R23, 0x1f, RZ ;  /* 0x0000001f17157819 */ /* 0x000fe200000006ff */
[----:B------:R-:W-:Y:S01]  /*cf10*/  BSSY B0, `(.L_x_1829) ;  /* 0x0000004000007945 */ /* 0x000fe20003800000 */
[----:B------:R-:W-:Y:S02]  /*cf20*/  SHF.R.S32.HI R18, RZ, 0x1f, R6 ;  /* 0x0000001fff127819 */ /* 0x000fe40000011406 */
[----:B------:R-:W0:Y:S02]  /*cf30*/  SYNCS.PHASECHK.TRANS64.TRYWAIT P0, [R4+URZ+0x19c80], R21 ;  /* 0x019c8015040075a7 */ /* 0x000e24000800017f */
[----:B0-----:R-:W-:Y:S05]  /*cf40*/  @!P0 BRA `(.L_x_1830) ;  /* 0x0000003000c48947 */ /* 0x001fea0003800000 */
.L_x_1901:
[----:B------:R-:W-:Y:S05]  /*cf50*/  BSYNC B0 ;  /* 0x0000000000007941 */ /* 0x000fea0003800000 */
.L_x_1829:
        /* <DEDUP_REMOVED lines=47> */
.L_x_1907:
        /* <DEDUP_REMOVED lines=13> */
.L_x_1832:
        /* <DEDUP_REMOVED lines=11> */
.L_x_1833:
[----:B------:R2:W-:Y:S01]  /*d3d0*/  SYNCS.ARRIVE.TRANS64.A1T0 RZ, [R4+URZ+0x19c70], RZ ;  /* 0x019c70ff04ff79a7 */ /* 0x0005e2000810003f */
[----:B------:R-:W-:Y:S05]  /*d3e0*/  @!P4 BRA `(.L_x_1834) ;  /* 0x000000000004c947 */ /* 0x000fea0003800000 */
[----:B------:R-:W-:Y:S01]  /*d3f0*/  BPT.TRAP 0x1 ;  /* 0x000000040000795c */ /* 0x000fe20000300000 */
.L_x_1834:
[----:B------:R-:W3:Y:S01]  /*d400*/  SYNCS.PHASECHK.TRANS64.TRYWAIT P0, [R4+URZ+0x19c40], R21 ;  /* 0x019c4015040075a7 */ /* 0x000ee2000800017f */
[----:B------:R-:W-:Y:S04]  /*d410*/  BSSY B0, `(.L_x_1835) ;  /* 0x0000002000007945 */ /* 0x000fe80003800000 */
[----:B---3--:R-:W-:Y:S05]  /*d420*/  @!P0 BRA `(.L_x_1836) ;  /* 0x0000003000588947 */ /* 0x008fea0003800000 */
.L_x_1908:
[----:B------:R-:W-:Y:S05]  /*d430*/  BSYNC B0 ;  /* 0x0000000000007941 */ /* 0x000fea0003800000 */
.L_x_1835:
        /* <DEDUP_REMOVED lines=37> */
.L_x_1914:
        /* <DEDUP_REMOVED lines=10> */
.L_x_1838:
        /* <DEDUP_REMOVED lines=11> */
.L_x_1839:
        /* <DEDUP_REMOVED lines=23> */
.L_x_1841:
[----:B------:R-:W-:Y:S05]  /*d950*/  BSYNC B6 ;  /* 0x0000000000067941 */ /* 0x000fea0003800000 */
.L_x_1840:
[----:B------:R1:W5:Y:S01]  /*d960*/  LDL R8, [R1+0x10] ;  /* 0x0000100001087983 */ /* 0x0003620000100800 */
[----:B------:R-:W-:Y:S01]  /*d970*/  UISETP.NE.AND UP0, UPT, UR48, URZ, UPT ;  /* 0x0000003f3000728c */ /* 0x000fe2000bf05270 */
[----:B------:R-:W-:Y:S01]  /*d980*/  IMAD.U32 R6, RZ, RZ, UR43 ;  /* 0x0000002bff067e24 */ /* 0x000fe2000f8e00ff */
[----:B------:R-:W4:Y:S01]  /*d990*/  S2R R18, SR_TID.X ;  /* 0x0000000000127919 */ /* 0x000f220000002100 */
[----:B------:R-:W0:Y:S03]  /*d9a0*/  S2R R2, SR_TID.X ;  /* 0x0000000000027919 */ /* 0x000e260000002100 */
[----:B------:R-:W-:Y:S01]  /*d9b0*/  PLOP3.LUT P0, PT, PT, PT, UP0, 0x80, 0x0 ;  /* 0x000000000000781c */ /* 0x000fe20003f0f008 */
[----:B------:R-:W-:Y:S01]  /*d9c0*/  ULDC.64 UR8, c[0x0][0x2d8] ;  /* 0x0000b60000087ab9 */ /* 0x000fe20000000a00 */
[----:B------:R-:W-:-:S03]  /*d9d0*/  R2UR UR6, R25 ;  /* 0x00000000190672ca */ /* 0x000fc600000e0000 */
[----:B------:R-:W-:Y:S01]  /*d9e0*/  @UP0 ULDC UR4, c[0x0][0x44c] ;  /* 0x0001130000040ab9 */ /* 0x000fe20000000800 */
[----:B------:R-:W-:Y:S01]  /*d9f0*/  R2UR UR7, R19 ;  /* 0x00000000130772ca */ /* 0x000fe200000e0000 */
[----:B------:R-:W-:Y:S01]  /*da00*/  ULDC UR12, c[0x0][0x448] ;  /* 0x00011200000c7ab9 */ /* 0x000fe20000000800 */
[----:B------:R-:W-:Y:S01]  /*da10*/  ULDC.64 UR10, c[0x0][0x280] ;  /* 0x0000a000000a7ab9 */ /* 0x000fe20000000a00 */
[----:B------:R-:W-:Y:S01]  /*da20*/  @UP0 ULDC UR13, c[0x0][0x44c] ;  /* 0x00011300000d0ab9 */ /* 0x000fe20000000800 */
[C---:B------:R-:W-:Y:S02]  /*da30*/  LOP3.LUT P3, RZ, R17.reuse, 0x80, RZ, 0xc0, !PT ;  /* 0x0000008011ff7812 */ /* 0x040fe4000786c0ff */
[C---:B------:R-:W-:Y:S02]  /*da40*/  LOP3.LUT P4, RZ, R17.reuse, 0x40, RZ, 0xc0, !PT ;  /* 0x0000004011ff7812 */ /* 0x040fe4000788c0ff */
[----:B------:R-:W-:Y:S01]  /*da50*/  LOP3.LUT P5, RZ, R17, 0x20, RZ, 0xc0, !PT ;  /* 0x0000002011ff7812 */ /* 0x000fe200078ac0ff */
[----:B----4-:R-:W-:Y:S01]  /*da60*/  IMAD.SHL.U32 R18, R18, 0x40, RZ ;  /* 0x0000004012127824 */ /* 0x010fe200078e00ff */
[----:B0-----:R-:W-:-:S04]  /*da70*/  LOP3.LUT R2, R2, 0x7f, RZ, 0xc0, !PT ;  /* 0x0000007f02027812 */ /* 0x001fc800078ec0ff */
[----:B------:R-:W-:Y:S02]  /*da80*/  LOP3.LUT R18, R18, 0x40, RZ, 0xc0, !PT ;  /* 0x0000004012127812 */ /* 0x000fe400078ec0ff */
[----:B------:R-:W-:-:S04]  /*da90*/  SHF.R.U32.HI R2, RZ, 0x1, R2 ;  /* 0x00000001ff027819 */ /* 0x000fc80000011602 */
[----:B------:R-:W-:-:S05]  /*daa0*/  LOP3.LUT R2, R2, R18, RZ, 0xfc, !PT ;  /* 0x0000001202027212 */ /* 0x000fca00078efcff */
[----:B------:R-:W-:-:S04]  /*dab0*/  IMAD R6, R6, 0xc0, R2 ;  /* 0x000000c006067824 */ /* 0x000fc800078e0202 */
        /* <DEDUP_REMOVED lines=22> */
[C---:B--23--:R-:W-:Y:S02]  /*dc20*/  IMAD R4, R2.reuse, UR9, R3 ;  /* 0x0000000902047c24 */ /* 0x04cfe4000f8e0203 */
        /* <DEDUP_REMOVED lines=37> */
[----:B------:R-:W-:-:S03]  /*de80*/  IMAD.U32 R5, RZ, RZ, UR43 ;  /* 0x0000002bff057e24 */ /* 0x000fc6000f8e00ff */
[----:B------:R-:W1:Y:S01]  /*de90*/  SHFL.IDX PT, R2, R0, RZ, 0x1e1f ;  /* 0x001e1fff00027589 */ /* 0x000e6200000e0000 */
[----:B------:R-:W-:-:S03]  /*dea0*/  IMAD R5, R5, 0xc0, R10 ;  /* 0x000000c005057824 */ /* 0x000fc600078e020a */
[----:B------:R-:W2:Y:S02]  /*deb0*/  SHFL.IDX PT, R4, R4, 0x1, 0x1e1f ;  /* 0x003e1f0004047f89 */ /* 0x000ea400000e0000 */
[----:B------:R-:W-:Y:S02]  /*dec0*/  ISETP.GE.AND P1, PT, R5, UR37, PT ;  /* 0x0000002505007c0c */ /* 0x000fe4000bf26270 */
[----:B------:R-:W3:Y:S04]  /*ded0*/  SHFL.IDX PT, R0, R0, 0x1, 0x1e1f ;  /* 0x003e1f0000007f89 */ /* 0x000ee800000e0000 */
[----:B------:R-:W4:Y:S04]  /*dee0*/  SHFL.IDX PT, R6, R6, RZ, 0x1e1f ;  /* 0x001e1fff06067589 */ /* 0x000f2800000e0000 */
[----:B------:R1:W2:Y:S03]  /*def0*/  SHFL.IDX PT, R14, R7, RZ, 0x1e1f ;  /* 0x001e1fff070e7589 */ /* 0x0002a600000e0000 */
        /* <DEDUP_REMOVED lines=16> */
.L_x_1921:
        /* <DEDUP_REMOVED lines=12> */
.L_x_1844:
[----:B------:R-:W-:Y:S05]  /*e0c0*/  BSYNC B0 ;  /* 0x0000000000007941 */ /* 0x000fea0003800000 */
.L_x_1843:
[----:B------:R-:W-:Y:S01]  /*e0d0*/  NOP ;  /* 0x0000000000007918 */ /* 0x000fe20000000000 */
[----:B------:R-:W-:-:S13]  /*e0e0*/  PLOP3.LUT P0, PT, PT, PT, PT, 0x80, 0x0 ;  /* 0x000000000000781c */ /* 0x000fda0003f0f070 */
.L_x_1845:
        /* <DEDUP_REMOVED lines=18> */
.L_x_1922:
[----:B------:R-:W-:Y:S05]  /*e210*/  BSYNC B0 ;  /* 0x0000000000007941 */ /* 0x000fea0003800000 */
.L_x_1846:
[----:B------:R-:W-:-:S06]  /*e220*/  UISETP.GE.AND UP0, UPT, UR44, 0x2, UPT ;  /* 0x000000022c00788c */ /* 0x000fcc000bf06270 */
[----:B------:R-:W-:-:S13]  /*e230*/  PLOP3.LUT P0, PT, PT, PT, UP0, 0x40, 0x0 ;  /* 0x000000000000781c */ /* 0x000fda0003f0e808 */
[----:B------:R-:W-:Y:S05]  /*e240*/  @P0 BRA `(.L_x_1848) ;  /* 0x0000001000180947 */ /* 0x000fea0003800000 */
[----:B------:R-:W-:Y:S01]  /*e250*/  UIADD3 UR4, UR44, -0x2, URZ ;  /* 0xfffffffe2c047890 */ /* 0x000fe2000fffe03f */
[----:B------:R-:W-:Y:S02]  /*e260*/  IMAD.MOV.U32 R5, RZ, RZ, R23 ;  /* 0x000000ffff057224 */ /* 0x000fe400078e0017 */
[----:B------:R-:W-:-:S03]  /*e270*/  IMAD.MOV.U32 R0, RZ, RZ, R22 ;  /* 0x000000ffff007224 */ /* 0x000fc600078e0016 */
[----:B------:R-:W-:-:S07]  /*e280*/  IMAD.U32 R20, RZ, RZ, UR4 ;  /* 0x00000004ff147e24 */ /* 0x000fce000f8e00ff */
.L_x_1868:
        /* <DEDUP_REMOVED lines=29> */
[----:B------:R-:W-:Y:S01]  /*e460*/  ISETP.GT.AND P1, PT, R20, RZ, PT ;  /* 0x000000ff1400720c */ /* 0x000fe20003f24270 */
        /* <DEDUP_REMOVED lines=10> */
.L_x_1849:
[----:B------:R-:W-:Y:S01]  /*e510*/  IMAD R4, R22, 0x8, R16 ;  /* 0x0000000816047824 */ /* 0x000fe200078e0210 */
[----:B------:R-:W-:Y:S01]  /*e520*/  SHF.L.U32 R10, R23, 0x1f, RZ ;  /* 0x0000001f170a7819 */ /* 0x000fe200000006ff */
[----:B------:R-:W-:Y:S01]  /*e530*/  BSSY B0, `(.L_x_1850) ;  /* 0x0000004000007945 */ /* 0x000fe20003800000 */
[----:B------:R-:W-:Y:S02]  /*e540*/  SHF.R.S32.HI R9, RZ, 0x1f, R8 ;  /* 0x0000001fff097819 */ /* 0x000fe40000011408 */
[----:B------:R-:W0:Y:S02]  /*e550*/  SYNCS.PHASECHK.TRANS64.TRYWAIT P0, [R4+URZ+0x19c80], R10 ;  /* 0x019c800a040075a7 */ /* 0x000e24000800017f */
[----:B0-----:R-:W-:Y:S05]  /*e560*/  @!P0 BRA `(.L_x_1851) ;  /* 0x0000002400c48947 */ /* 0x001fea0003800000 */
.L_x_1923:
[----:B------:R-:W-:Y:S05]  /*e570*/  BSYNC B0 ;  /* 0x0000000000007941 */ /* 0x000fea0003800000 */
.L_x_1850:
        /* <DEDUP_REMOVED lines=37> */
.L_x_1929:
        /* <DEDUP_REMOVED lines=13> */
.L_x_1853:
        /* <DEDUP_REMOVED lines=11> */
.L_x_1854:
[----:B------:R2:W-:Y:S01]  /*e950*/  SYNCS.ARRIVE.TRANS64.A1T0 RZ, [R4+URZ+0x19c70], RZ ;  /* 0x019c70ff04ff79a7 */ /* 0x0005e2000810003f */
[----:B------:R-:W-:Y:S05]  /*e960*/  @!P3 BRA `(.L_x_1855) ;  /* 0x000000000004b947 */ /* 0x000fea0003800000 */
[----:B------:R-:W-:Y:S01]  /*e970*/  BPT.TRAP 0x1 ;  /* 0x000000040000795c */ /* 0x000fe20000300000 */
.L_x_1855:
[----:B------:R-:W3:Y:S01]  /*e980*/  SYNCS.PHASECHK.TRANS64.TRYWAIT P0, [R4+URZ+0x19c40], R10 ;  /* 0x019c400a040075a7 */ /* 0x000ee2000800017f */
[----:B------:R-:W-:Y:S04]  /*e990*/  BSSY B0, `(.L_x_1856) ;  /* 0x0000002000007945 */ /* 0x000fe80003800000 */
[----:B---3--:R-:W-:Y:S05]  /*e9a0*/  @!P0 BRA `(.L_x_1857) ;  /* 0x0000002400748947 */ /* 0x008fea0003800000 */
.L_x_1930:
[----:B------:R-:W-:Y:S05]  /*e9b0*/  BSYNC B0 ;  /* 0x0000000000007941 */ /* 0x000fea0003800000 */
.L_x_1856:
        /* <DEDUP_REMOVED lines=34> */
.L_x_1936:
        /* <DEDUP_REMOVED lines=10> */
.L_x_1859:
        /* <DEDUP_REMOVED lines=11> */
.L_x_1860:
[----:B------:R-:W-:Y:S01]  /*ed30*/  IMAD.U32 R2, RZ, RZ, UR47 ;  /* 0x0000002fff027e24 */ /* 0x000fe2000f8e00ff */
[----:B------:R0:W-:Y:S04]  /*ed40*/  SYNCS.ARRIVE.TRANS64.A1T0 RZ, [R4+URZ+0x19c30], RZ ;  /* 0x019c30ff04ff79a7 */ /* 0x0001e8000810003f */
[----:B------:R-:W-:-:S13]  /*ed50*/  ISETP.NE.AND P0, PT, R2, 0x3, PT ;  /* 0x000000030200780c */ /* 0x000fda0003f05270 */
[----:B0-----:R-:W-:Y:S05]  /*ed60*/  @!P0 BRA `(.L_x_1861) ;  /* 0x0000000000048947 */ /* 0x001fea0003800000 */
[----:B------:R-:W-:Y:S01]  /*ed70*/  BPT.TRAP 0x1 ;  /* 0x000000040000795c */ /* 0x000fe20000300000 */
.L_x_1861:
[----:B------:R-:W-:Y:S01]  /*ed80*/  LOP3.LUT R3, R5, 0x1, RZ, 0x3c, !PT ;  /* 0x0000000105037812 */ /* 0x000fe200078e3cff */
[----:B------:R-:W-:Y:S01]  /*ed90*/  IMAD R2, R0, 0x8, R16 ;  /* 0x0000000800027824 */ /* 0x000fe200078e0210 */
[----:B------:R-:W-:Y:S02]  /*eda0*/  BSSY B0, `(.L_x_1862) ;  /* 0x0000004000007945 */ /* 0x000fe40003800000 */
[----:B------:R-:W-:-:S04]  /*edb0*/  SHF.L.U32 R3, R3, 0x1f, RZ ;  /* 0x0000001f03037819 */ /* 0x000fc800000006ff */
[----:B------:R-:W0:Y:S02]  /*edc0*/  SYNCS.PHASECHK.TRANS64.TRYWAIT P2, [R2+URZ+0x19c70], R3 ;  /* 0x019c7003020075a7 */ /* 0x000e24000804017f */
[----:B0-----:R-:W-:Y:S05]  /*edd0*/  @!P2 BRA `(.L_x_1863) ;  /* 0x000000240014a947 */ /* 0x001fea0003800000 */
.L_x_1937:
[----:B------:R-:W-:Y:S05]  /*ede0*/  BSYNC B0 ;  /* 0x0000000000007941 */ /* 0x000fea0003800000 */
.L_x_1862:
[----:B--23--:R-:W-:-:S05]  /*edf0*/  IMAD.U32 R4, RZ, RZ, UR46 ;  /* 0x0000002eff047e24 */ /* 0x00cfca000f8e00ff */
[----:B------:R-:W-:-:S13]  /*ee00*/  ISETP.NE.AND P2, PT, R4, 0x3, PT ;  /* 0x000000030400780c */ /* 0x000fda0003f45270 */
[----:B------:R-:W-:Y:S05]  /*ee10*/  @!P2 BRA `(.L_x_1864) ;  /* 0x000000000004a947 */ /* 0x000fea0003800000 */
[----:B------:R-:W-:Y:S01]  /*ee20*/  BPT.TRAP 0x1 ;  /* 0x000000040000795c */ /* 0x000fe20000300000 */
.L_x_1864:
[----:B------:R-:W-:Y:S01]  /*ee30*/  SHF.L.U32 R4, R5, 0x1f, RZ ;  /* 0x0000001f05047819 */ /* 0x000fe200000006ff */
[----:B0-----:R-:W-:-:S03]  /*ee40*/  IMAD R3, R0, 0x3000, RZ ;  /* 0x0000300000037824 */ /* 0x001fc600078e02ff */
[----:B------:R-:W0:Y:S02]  /*ee50*/  SYNCS.PHASECHK.TRANS64.TRYWAIT P2, [R2+URZ+0x19c60], R4 ;  /* 0x019c6004020075a7 */ /* 0x000e24000804017f */
[----:B0-----:R-:W-:Y:S05]  /*ee60*/  @!P2 BRA `(.L_x_1865) ;  /* 0x000000240004a947 */ /* 0x001fea0003800000 */
.L_x_1938:
        /* <DEDUP_REMOVED lines=58> */
.L_x_1866:
[----:B-1----:R1:W-:Y:S01]  /*f210*/  SYNCS.ARRIVE.TRANS64.A1T0 RZ, [R2+URZ+0x19c50], RZ ;  /* 0x019c50ff02ff79a7 */ /* 0x0023e2000810003f */
[----:B------:R-:W-:Y:S06]  /*f220*/  BAR.SYNC.DEFER_BLOCKING 0x2, 0x80 ;  /* 0x0082000000007b1d */ /* 0x000fec0000010000 */
[----:B------:R-:W-:Y:S05]  /*f230*/  @!P0 BRA `(.L_x_1867) ;  /* 0x0000000000048947 */ /* 0x000fea0003800000 */
[----:B------:R-:W-:Y:S01]  /*f240*/  BPT.TRAP 0x1 ;  /* 0x000000040000795c */ /* 0x000fe20000300000 */
.L_x_1867:
[----:B-1----:R-:W-:Y:S02]  /*f250*/  VIADD R2, R2, 0x19c80 ;  /* 0x00019c8002027836 */ /* 0x002fe40000000000 */
[----:B------:R-:W-:Y:S02]  /*f260*/  IMAD.MOV.U32 R5, RZ, RZ, R23 ;  /* 0x000000ffff057224 */ /* 0x000fe400078e0017 */
[----:B------:R-:W-:Y:S01]  /*f270*/  IMAD.MOV.U32 R0, RZ, RZ, R22 ;  /* 0x000000ffff007224 */ /* 0x000fe200078e0016 */
[----:B------:R-:W-:-:S04]  /*f280*/  PRMT R2, R29, 0x654, R2 ;  /* 0x000006541d027816 */ /* 0x000fc80000000002 */
[----:B------:R1:W-:Y:S01]  /*f290*/  SYNCS.ARRIVE.TRANS64.RED.A1T0 RZ, [R2+URZ], RZ ;  /* 0x000000ff02ff79a7 */ /* 0x0003e2000810043f */
[----:B------:R-:W-:Y:S05]  /*f2a0*/  @P1 BRA `(.L_x_1868) ;  /* 0xffffffec00f81947 */ /* 0x000fea000383ffff */
.L_x_1848:
        /* <DEDUP_REMOVED lines=19> */
.L_x_1870:
[----:B------:R-:W-:Y:S05]  /*f3e0*/  BSYNC B0 ;  /* 0x0000000000007941 */ /* 0x000fea0003800000 */
.L_x_1869:
[----:B------:R-:W-:-:S13]  /*f3f0*/  ISETP.NE.AND P1, PT, R6, 0x3, PT ;  /* 0x000000030600780c */ /* 0x000fda0003f25270 */
[----:B------:R-:W-:Y:S05]  /*f400*/  @!P1 BRA `(.L_x_1871) ;  /* 0x0000000000049947 */ /* 0x000fea0003800000 */
[----:B------:R-:W-:Y:S01]  /*f410*/  BPT.TRAP 0x1 ;  /* 0x000000040000795c */ /* 0x000fe20000300000 */
.L_x_1871:
[----:B-1----:R-:W-:Y:S01]  /*f420*/  LOP3.LUT R0, R23, 0x1, RZ, 0x3c, !PT ;  /* 0x0000000117007812 */ /* 0x002fe200078e3cff */
[----:B0-----:R-:W-:Y:S01]  /*f430*/  IMAD R3, R22, 0x8, R16 ;  /* 0x0000000816037824 */ /* 0x001fe200078e0210 */
[----:B------:R-:W-:Y:S02]  /*f440*/  BSSY B0, `(.L_x_1872) ;  /* 0x0000004000007945 */ /* 0x000fe40003800000 */
[----:B------:R-:W-:-:S04]  /*f450*/  SHF.L.U32 R0, R0, 0x1f, RZ ;  /* 0x0000001f00007819 */ /* 0x000fc800000006ff */
[----:B------:R-:W0:Y:S02]  /*f460*/  SYNCS.PHASECHK.TRANS64.TRYWAIT P2, [R3+URZ+0x19c70], R0 ;  /* 0x019c7000030075a7 */ /* 0x000e24000804017f */
[----:B0-----:R-:W-:Y:S05]  /*f470*/  @!P2 BRA `(.L_x_1873) ;  /* 0x0000001c0094a947 */ /* 0x001fea0003800000 */
.L_x_1939:
[----:B------:R-:W-:Y:S05]  /*f480*/  BSYNC B0 ;  /* 0x0000000000007941 */ /* 0x000fea0003800000 */
.L_x_1872:
[----:B------:R-:W-:-:S05]  /*f490*/  IMAD.U32 R2, RZ, RZ, UR46 ;  /* 0x0000002eff027e24 */ /* 0x000fca000f8e00ff */
[----:B------:R-:W-:-:S13]  /*f4a0*/  ISETP.NE.AND P2, PT, R2, 0x3, PT ;  /* 0x000000030200780c */ /* 0x000fda0003f45270 */
[----:B------:R-:W-:Y:S05]  /*f4b0*/  @!P2 BRA `(.L_x_1874) ;  /* 0x000000000004a947 */ /* 0x000fea0003800000 */
[----:B------:R-:W-:Y:S01]  /*f4c0*/  BPT.TRAP 0x1 ;  /* 0x000000040000795c */ /* 0x000fe20000300000 */
.L_x_1874:
[----:B0-----:R-:W-:-:S04]  /*f4d0*/  SHF.L.U32 R0, R23, 0x1f, RZ ;  /* 0x0000001f17007819 */ /* 0x001fc800000006ff */
[----:B------:R-:W0:Y:S02]  /*f4e0*/  SYNCS.PHASECHK.TRANS64.TRYWAIT P2, [R3+URZ+0x19c60], R0 ;  /* 0x019c6000030075a7 */ /* 0x000e24000804017f */
[----:B0-----:R-:W-:Y:S05]  /*f4f0*/  @!P2 BRA `(.L_x_1875) ;  /* 0x0000001c0088a947 */ /* 0x001fea0003800000 */
.L_x_1940:
        /* <DEDUP_REMOVED lines=59> */
.L_x_1876:
[----:B-1----:R1:W-:Y:S01]  /*f8b0*/  SYNCS.ARRIVE.TRANS64.A1T0 RZ, [R3+URZ+0x19c50], RZ ;  /* 0x019c50ff03ff79a7 */ /* 0x0023e2000810003f */
[----:B------:R-:W-:Y:S06]  /*f8c0*/  BAR.SYNC.DEFER_BLOCKING 0x2, 0x80 ;  /* 0x0082000000007b1d */ /* 0x000fec0000010000 */
[----:B------:R-:W-:Y:S05]  /*f8d0*/  @!P1 BRA `(.L_x_1877) ;  /* 0x0000000000049947 */ /* 0x000fea0003800000 */
[----:B------:R-:W-:Y:S01]  /*f8e0*/  BPT.TRAP 0x1 ;  /* 0x000000040000795c */ /* 0x000fe20000300000 */
.L_x_1877:
        /* <DEDUP_REMOVED lines=8> */
.L_x_1818:
[----:B------:R-:W-:Y:S05]  /*f970*/  BSYNC B7 ;  /* 0x0000000000077941 */ /* 0x000fea0003800000 */
.L_x_1816:
        /* <DEDUP_REMOVED lines=12> */
.L_x_1878:
        /* <DEDUP_REMOVED lines=8> */
.L_x_1879:
[----:B0-2-4-:R-:W2:Y:S01]  /*fac0*/  LDL R0, [R1+0xc] ;  /* 0x00000c0001007983 */ /* 0x015ea20000100800 */
[----:B------:R-:W-:Y:S02]  /*fad0*/  ULDC UR4, c[0x0][0xc38] ;  /* 0x00030e0000047ab9 */ /* 0x000fe40000000800 */
[----:B--2---:R-:W-:-:S13]  /*fae0*/  ISETP.GE.AND P0, PT, R0, UR4, PT ;  /* 0x0000000400007c0c */ /* 0x004fda000bf06270 */
[----:B------:R-:W-:Y:S05]  /*faf0*/  @!P0 BRA `(.L_x_1880) ;  /* 0xffffffc400608947 */ /* 0x000fea000383ffff */
.L_x_1813:
        /* <DEDUP_REMOVED lines=12> */
.L_x_1941:
[----:B------:R-:W-:Y:S05]  /*fbc0*/  BSYNC B0 ;  /* 0x0000000000007941 */ /* 0x000fea0003800000 */
.L_x_1881:
[----:B------:R-:W-:-:S03]  /*fbd0*/  UMOV UR4, 0xffffffff ;  /* 0xffffffff00047882 */ /* 0x000fc60000000000 */
[----:B------:R-:W-:Y:S05]  /*fbe0*/  BRA.DIV UR4, `(.L_x_1883) ;  /* 0x0000001604f47947 */ /* 0x000fea000b800000 */
[----:B0-----:R-:W0:Y:S02]  /*fbf0*/  S2R R0, SR_TID.X ;  /* 0x0000000000007919 */ /* 0x001e240000002100 */
[----:B0-----:R-:W-:-:S04]  /*fc00*/  SHF.R.U32.HI R0, RZ, 0x5, R0 ;  /* 0x00000005ff007819 */ /* 0x001fc80000011600 */
[----:B------:R-:W-:-:S05]  /*fc10*/  LOP3.LUT R0, R0, 0x3, RZ, 0xc0, !PT ;  /* 0x0000000300007812 */ /* 0x000fca00078ec0ff */
[----:B------:R0:W1:Y:S02]  /*fc20*/  SHFL.IDX PT, R14, R0, RZ, 0x1f ;  /* 0x00001fff000e7589 */ /* 0x00006400000e0000 */
.L_x_1944:
[----:B-1----:R-:W-:Y:S01]  /*fc30*/  ISETP.NE.AND P0, PT, R14, RZ, PT ;  /* 0x000000ff0e00720c */ /* 0x002fe20003f05270 */
[----:B------:R-:W-:-:S12]  /*fc40*/  BSSY B0, `(.L_x_1884) ;  /* 0x000002c000007945 */ /* 0x000fd80003800000 */
[----:B------:R-:W-:Y:S05]  /*fc50*/  @P0 BRA `(.L_x_1885) ;  /* 0x0000000000a80947 */ /* 0x000fea0003800000 */
[----:B------:R-:W-:-:S03]  /*fc60*/  UMOV UR4, 0xffffffff ;  /* 0xffffffff00047882 */ /* 0x000fc60000000000 */
[----:B------:R-:W-:Y:S05]  /*fc70*/  BRA.DIV UR4, `(.L_x_1886) ;  /* 0x0000001a04047947 */ /* 0x000fea000b800000 */
[----:B------:R-:W-:-:S13]  /*fc80*/  ELECT P6, URZ, PT ;  /* 0x00000000003f782f */ /* 0x000fda00038c0000 */
.L_x_1947:
[----:B------:R-:W-:Y:S05]  /*fc90*/  @!P6 BRA `(.L_x_1885) ;  /* 0x000000000098e947 */ /* 0x000fea0003800000 */
[----:B------:R-:W-:-:S06]  /*fca0*/  ULOP3.LUT UR4, UR39, 0x2, URZ, 0xfc, !UPT ;  /* 0x0000000227047892 */ /* 0x000fcc000f8efc3f */
[----:B0-----:R-:W-:-:S05]  /*fcb0*/  IMAD.U32 R0, RZ, RZ, UR4 ;  /* 0x00000004ff007e24 */ /* 0x001fca000f8e00ff */
[----:B------:R-:W-:-:S13]  /*fcc0*/  ISETP.NE.AND P0, PT, R0, 0x3, PT ;  /* 0x000000030000780c */ /* 0x000fda0003f05270 */
[----:B------:R-:W-:Y:S05]  /*fcd0*/  @!P0 BRA `(.L_x_1887) ;  /* 0x0000000000048947 */ /* 0x000fea0003800000 */
[----:B------:R-:W-:Y:S01]  /*fce0*/  BPT.TRAP 0x1 ;  /* 0x000000040000795c */ /* 0x000fe20000300000 */
.L_x_1887:
[C---:B------:R-:W-:Y:S01]  /*fcf0*/  IMAD R3, R22.reuse, 0x8, R5 ;  /* 0x0000000816037824 */ /* 0x040fe200078e0205 */
[----:B------:R-:W-:Y:S01]  /*fd00*/  SHF.L.U32 R2, R23, 0x1f, RZ ;  /* 0x0000001f17027819 */ /* 0x000fe200000006ff */
[----:B------:R-:W-:-:S03]  /*fd10*/  VIADD R22, R22, 0x1 ;  /* 0x0000000116167836 */ /* 0x000fc60000000000 */
[----:B------:R-:W0:Y:S02]  /*fd20*/  SYNCS.PHASECHK.TRANS64.TRYWAIT P1, [R3+URZ+0x19c40], R2 ;  /* 0x019c4002030075a7 */ /* 0x000e24000802017f */
[----:B------:R-:W-:-:S04]  /*fd30*/  ISETP.NE.AND P2, PT, R22, 0x2, PT ;  /* 0x000000021600780c */ /* 0x000fc80003f45270 */
[----:B------:R-:W-:Y:S01]  /*fd40*/  SEL R0, RZ, 0x1, P2 ;  /* 0x00000001ff007807 */ /* 0x000fe20001000000 */
[----:B0-----:R-:W-:Y:S08]  /*fd50*/  @!P1 BRA `(.L_x_1888) ;  /* 0x0000001400ec9947 */ /* 0x001ff00003800000 */
.L_x_1948:
[----:B------:R-:W-:Y:S02]  /*fd60*/  SEL R22, R22, RZ, P2 ;  /* 0x000000ff16167207 */ /* 0x000fe40001000000 */
[----:B------:R-:W-:Y:S01]  /*fd70*/  LOP3.LUT R0, R23, R0, RZ, 0x3c, !PT ;  /* 0x0000000017007212 */ /* 0x000fe200078e3cff */
[----:B------:R-:W-:Y:S06]  /*fd80*/  @!P0 BRA `(.L_x_1889) ;  /* 0x0000000000048947 */ /* 0x000fec0003800000 */
[----:B------:R-:W-:Y:S01]  /*fd90*/  BPT.TRAP 0x1 ;  /* 0x000000040000795c */ /* 0x000fe20000300000 */
.L_x_1889:
[----:B------:R-:W-:Y:S01]  /*fda0*/  IMAD R5, R22, 0x8, R5 ;  /* 0x0000000816057824 */ /* 0x000fe200078e0205 */
[----:B------:R-:W-:-:S04]  /*fdb0*/  SHF.L.U32 R0, R0, 0x1f, RZ ;  /* 0x0000001f00007819 */ /* 0x000fc800000006ff */
[----:B------:R-:W1:Y:S02]  /*fdc0*/  SYNCS.PHASECHK.TRANS64.TRYWAIT P1, [R5+URZ+0x19c40], R0 ;  /* 0x019c4000050075a7 */ /* 0x000e64000802017f */
[----:B-1----:R-:W-:Y:S05]  /*fdd0*/  @!P1 BRA `(.L_x_1890) ;  /* 0x0000001400e09947 */ /* 0x002fea0003800000 */
.L_x_1949:
[----:B------:R-:W-:Y:S05]  /*fde0*/  @!P0 BRA `(.L_x_1891) ;  /* 0x0000000000048947 */ /* 0x000fea0003800000 */
[----:B------:R-:W-:Y:S01]  /*fdf0*/  BPT.TRAP 0x1 ;  /* 0x000000040000795c */ /* 0x000fe20000300000 */
.L_x_1891:
[----:B------:R-:W2:Y:S02]  /*fe00*/  SYNCS.PHASECHK.TRANS64.TRYWAIT P1, [R3+URZ+0x19c60], R2 ;  /* 0x019c6002030075a7 */ /* 0x000ea4000802017f */
[----:B--2---:R-:W-:Y:S05]  /*fe10*/  @!P1 BRA `(.L_x_1892) ;  /* 0x0000001400e49947 */ /* 0x004fea0003800000 */
.L_x_1950:
[----:B------:R-:W-:Y:S05]  /*fe20*/  @!P0 BRA `(.L_x_1893) ;  /* 0x0000000000048947 */ /* 0x000fea0003800000 */
[----:B------:R-:W-:Y:S01]  /*fe30*/  BPT.TRAP 0x1 ;  /* 0x000000040000795c */ /* 0x000fe20000300000 */
.L_x_1893:
[----:B------:R-:W3:Y:S02]  /*fe40*/  SYNCS.PHASECHK.TRANS64.TRYWAIT P1, [R5+URZ+0x19c60], R0 ;  /* 0x019c6000050075a7 */ /* 0x000ee4000802017f */
[----:B---3--:R-:W-:Y:S05]  /*fe50*/  @!P1 BRA `(.L_x_1894) ;  /* 0x0000001400e89947 */ /* 0x008fea0003800000 */
.L_x_1951:
[----:B------:R-:W-:Y:S05]  /*fe60*/  @!P0 BRA `(.L_x_1895) ;  /* 0x0000000000048947 */ /* 0x000fea0003800000 */
[----:B------:R-:W-:Y:S01]  /*fe70*/  BPT.TRAP 0x1 ;  /* 0x000000040000795c */ /* 0x000fe20000300000 */
.L_x_1895:
[----:B------:R-:W4:Y:S02]  /*fe80*/  SYNCS.PHASECHK.TRANS64.TRYWAIT P1, [R3+URZ+0x19c80], R2 ;  /* 0x019c8002030075a7 */ /* 0x000f24000802017f */
[----:B----4-:R-:W-:Y:S05]  /*fe90*/  @!P1 BRA `(.L_x_1896) ;  /* 0x0000001400ec9947 */ /* 0x010fea0003800000 */
.L_x_1952:
[----:B------:R-:W-:Y:S05]  /*fea0*/  @!P0 BRA `(.L_x_1897) ;  /* 0x0000000000048947 */ /* 0x000fea0003800000 */
[----:B------:R-:W-:Y:S01]  /*feb0*/  BPT.TRAP 0x1 ;  /* 0x000000040000795c */ /* 0x000fe20000300000 */
.L_x_1897:
[----:B------:R0:W0:Y:S02]  /*fec0*/  SYNCS.PHASECHK.TRANS64.TRYWAIT P0, [R5+URZ+0x19c80], R0 ;  /* 0x019c8000050075a7 */ /* 0x000024000800017f */
[----:B0-----:R-:W-:Y:S05]  /*fed0*/  @!P0 NANOSLEEP.SYNCS 0x989680 ;  /* 0x009896800000895d */ /* 0x001fea0003900000 */
[----:B------:R-:W0:Y:S02]  /*fee0*/  @!P0 SYNCS.PHASECHK.TRANS64 P0, [R5+URZ+0x19c80], R0 ;  /* 0x019c8000050085a7 */ /* 0x000e24000800007f */
[----:B0-----:R-:W-:Y:S05]  /*fef0*/  @!P0 BRA `(.L_x_1897) ;  /* 0xfffffffc00f08947 */ /* 0x001fea000383ffff */
.L_x_1885:
[----:B------:R-:W-:Y:S05]  /*ff00*/  BSYNC B0 ;  /* 0x0000000000007941 */ /* 0x000fea0003800000 */
.L_x_1884:
[----:B------:R-:W-:Y:S05]  /*ff10*/  EXIT ;  /* 0x000000000000794d */ /* 0x000fea0003800000 */
.L_x_1768:
[----:B0-----:R-:W-:-:S04]  /*ff20*/  IMAD.U32 R3, RZ, RZ, UR46 ;  /* 0x0000002eff037e24 */ /* 0x001fc8000f8e00ff */
[----:B------:R0:W1:Y:S03]  /*ff30*/  SYNCS.PHASECHK.TRANS64.TRYWAIT P1, [R3+URZ+0x19c00], R6 ;  /* 0x019c0006030075a7 */ /* 0x000066000802017f */
[----:B-1----:R-:W-:Y:S05]  /*ff40*/  @!P1 NANOSLEEP.SYNCS 0x989680 ;  /* 0x009896800000995d */ /* 0x002fea0003900000 */
[----:B------:R-:W1:Y:S02]  /*ff50*/  @!P1 SYNCS.PHASECHK.TRANS64 P1, [R3+URZ+0x19c00], R6 ;  /* 0x019c0006030095a7 */ /* 0x000e64000802007f */
[----:B-1----:R-:W-:Y:S05]  /*ff60*/  @!P1 BRA `(.L_x_1768) ;  /* 0xfffffffc00ec9947 */ /* 0x002fea000383ffff */
[----:B------:R-:W-:Y:S05]  /*ff70*/  BRA `(.L_x_1898) ;  /* 0xffffff1800387947 */ /* 0x000fea000383ffff */
.L_x_1772:
[----:B-1----:R1:W2:Y:S02]  /*ff80*/  SYNCS.PHASECHK.TRANS64.TRYWAIT P1, [R2+URZ+0x19c30], R3 ;  /* 0x019c3003020075a7 */ /* 0x0022a4000802017f */
[----:B--2---:R-:W-:Y:S05]  /*ff90*/  @!P1 NANOSLEEP.SYNCS 0x989680 ;  /* 0x009896800000995d */ /* 0x004fea0003900000 */
[----:B------:R-:W2:Y:S02]  /*ffa0*/  @!P1 SYNCS.PHASECHK.TRANS64 P1, [R2+URZ+0x19c30], R3 ;  /* 0x019c3003020095a7 */ /* 0x000ea4000802007f */
[----:B--2---:R-:W-:Y:S05]  /*ffb0*/  @!P1 BRA `(.L_x_1772) ;  /* 0xfffffffc00f09947 */ /* 0x004fea000383ffff */
[----:B------:R-:W-:Y:S05]  /*ffc0*/  BRA `(.L_x_1771) ;  /* 0xffffff1800547947 */ /* 0x000fea000383ffff */
.L_x_1778:
[----:B-1----:R-:W-:-:S04]  /*ffd0*/  IMAD.U32 R7, RZ, RZ, UR20 ;  /* 0x00000014ff077e24 */ /* 0x002fc8000f8e00ff */
[----:B------:R1:W2:Y:S03]  /*ffe0*/  SYNCS.PHASECHK.TRANS64.TRYWAIT P1, [R7+URZ+0x19c30], R6 ;  /* 0x019c3006070075a7 */ /* 0x0002a6000802017f */
[----:B--2---:R-:W-:Y:S05]  /*fff0*/  @!P1 NANOSLEEP.SYNCS 0x989680 ;  /* 0x009896800000995d */ /* 0x004fea0003900000 */
[----:B------:R-:W2:Y:S02]  /*10000*/  @!P1 SYNCS.PHASECHK.TRANS64 P1, [R7+URZ+0x19c30], R6 ;  /* 0x019c3006070095a7 */ /* 0x000ea4000802007f */
[----:B--2---:R-:W-:Y:S05]  /*10010*/  @!P1 BRA `(.L_x_1778) ;  /* 0xfffffffc00ec9947 */ /* 0x004fea000383ffff */
[----:B------:R-:W-:Y:S05]  /*10020*/  BRA `(.L_x_1777) ;  /* 0xffffff4000d87947 */ /* 0x000fea000383ffff */
.L_x_1782:
[----:B-1----:R-:W-:-:S04]  /*10030*/  IMAD.U32 R7, RZ, RZ, UR11 ;  /* 0x0000000bff077e24 */ /* 0x002fc8000f8e00ff */
[----:B------:R1:W2:Y:S03]  /*10040*/  SYNCS.PHASECHK.TRANS64.TRYWAIT P1, [R7+URZ+0x19c50], R6 ;  /* 0x019c5006070075a7 */ /* 0x0002a6000802017f */
[----:B--2---:R-:W-:Y:S05]  /*10050*/  @!P1 NANOSLEEP.SYNCS 0x989680 ;  /* 0x009896800000995d */ /* 0x004fea0003900000 */
[----:B------:R-:W2:Y:S02]  /*10060*/  @!P1 SYNCS.PHASECHK.TRANS64 P1, [R7+URZ+0x19c50], R6 ;  /* 0x019c5006070095a7 */ /* 0x000ea4000802007f */
[----:B--2---:R-:W-:Y:S05]  /*10070*/  @!P1 BRA `(.L_x_1782) ;  /* 0xfffffffc00ec9947 */ /* 0x004fea000383ffff */
[----:B------:R-:W-:Y:S05]  /*10080*/  BRA `(.L_x_1781) ;  /* 0xffffff4400287947 */ /* 0x000fea000383ffff */
.L_x_1790:
[----:B-1----:R-:W-:-:S04]  /*10090*/  IMAD.U32 R7, RZ, RZ, UR6 ;  /* 0x00000006ff077e24 */ /* 0x002fc8000f8e00ff */
[----:B------:R1:W2:Y:S03]  /*100a0*/  SYNCS.PHASECHK.TRANS64.TRYWAIT P1, [R7+URZ+0x19c30], R6 ;  /* 0x019c3006070075a7 */ /* 0x0002a6000802017f */
[----:B--2---:R-:W-:Y:S05]  /*100b0*/  @!P1 NANOSLEEP.SYNCS 0x989680 ;  /* 0x009896800000995d */ /* 0x004fea0003900000 */
[----:B------:R-:W2:Y:S02]  /*100c0*/  @!P1 SYNCS.PHASECHK.TRANS64 P1, [R7+URZ+0x19c30], R6 ;  /* 0x019c3006070095a7 */ /* 0x000ea4000802007f */
[----:B--2---:R-:W-:Y:S05]  /*100d0*/  @!P1 BRA `(.L_x_1790) ;  /* 0xfffffffc00ec9947 */ /* 0x004fea000383ffff */
[----:B------:R-:W-:Y:S05]  /*100e0*/  BRA `(.L_x_1789) ;  /* 0xffffff7000007947 */ /* 0x000fea000383ffff */
.L_x_1794:
[----:B-1----:R-:W-:-:S04]  /*100f0*/  IMAD.U32 R7, RZ, RZ, UR11 ;  /* 0x0000000bff077e24 */ /* 0x002fc8000f8e00ff */
[----:B------:R1:W2:Y:S03]  /*10100*/  SYNCS.PHASECHK.TRANS64.TRYWAIT P1, [R7+URZ+0x19c50], R6 ;  /* 0x019c5006070075a7 */ /* 0x0002a6000802017f */
[----:B--2---:R-:W-:Y:S05]  /*10110*/  @!P1 NANOSLEEP.SYNCS 0x989680 ;  /* 0x009896800000995d */ /* 0x004fea0003900000 */
[----:B------:R-:W2:Y:S02]  /*10120*/  @!P1 SYNCS.PHASECHK.TRANS64 P1, [R7+URZ+0x19c50], R6 ;  /* 0x019c5006070095a7 */ /* 0x000ea4000802007f */
[----:B--2---:R-:W-:Y:S05]  /*10130*/  @!P1 BRA `(.L_x_1794) ;  /* 0xfffffffc00ec9947 */ /* 0x004fea000383ffff */
[----:B------:R-:W-:Y:S05]  /*10140*/  BRA `(.L_x_1793) ;  /* 0xffffff7000507947 */ /* 0x000fea000383ffff */
.L_x_1801:
[----:B-1----:R-:W-:-:S04]  /*10150*/  IMAD.U32 R5, RZ, RZ, UR14 ;  /* 0x0000000eff057e24 */ /* 0x002fc8000f8e00ff */
[----:B------:R1:W2:Y:S03]  /*10160*/  SYNCS.PHASECHK.TRANS64.TRYWAIT P1, [R5+URZ+0x19c50], R0 ;  /* 0x019c5000050075a7 */ /* 0x0002a6000802017f */
[----:B--2---:R-:W-:Y:S05]  /*10170*/  @!P1 NANOSLEEP.SYNCS 0x989680 ;  /* 0x009896800000995d */ /* 0x004fea0003900000 */
[----:B------:R-:W2:Y:S02]  /*10180*/  @!P1 SYNCS.PHASECHK.TRANS64 P1, [R5+URZ+0x19c50], R0 ;  /* 0x019c5000050095a7 */ /* 0x000ea4000802007f */
[----:B--2---:R-:W-:Y:S05]  /*10190*/  @!P1 BRA `(.L_x_1801) ;  /* 0xfffffffc00ec9947 */ /* 0x004fea000383ffff */
[----:B------:R-:W-:Y:S05]  /*101a0*/  BRA `(.L_x_1800) ;  /* 0xffffff9000a07947 */ /* 0x000fea000383ffff */
.L_x_1827:
        /* <DEDUP_REMOVED lines=10> */
.L_x_1899:
[----:B------:R-:W-:Y:S05]  /*10250*/  BRA `(.L_x_1900) ;  /* 0xffffffc800847947 */ /* 0x000fea000383ffff */
.L_x_1830:
[----:B0-----:R0:W1:Y:S02]  /*10260*/  SYNCS.PHASECHK.TRANS64.TRYWAIT P0, [R4+URZ+0x19c80], R21 ;  /* 0x019c8015040075a7 */ /* 0x001064000800017f */
[----:B-1----:R-:W-:Y:S05]  /*10270*/  @!P0 NANOSLEEP.SYNCS 0x989680 ;  /* 0x009896800000895d */ /* 0x002fea0003900000 */
[----:B------:R-:W1:Y:S02]  /*10280*/  @!P0 SYNCS.PHASECHK.TRANS64 P0, [R4+URZ+0x19c80], R21 ;  /* 0x019c8015040085a7 */ /* 0x000e64000800007f */
[----:B-1----:R-:W-:Y:S05]  /*10290*/  @!P0 BRA `(.L_x_1830) ;  /* 0xfffffffc00f08947 */ /* 0x002fea000383ffff */
[----:B------:R-:W-:Y:S05]  /*102a0*/  BRA `(.L_x_1901) ;  /* 0xffffffcc00287947 */ /* 0x000fea000383ffff */
.L_x_1831:
        /* <DEDUP_REMOVED lines=8> */
.L_x_1903:
[----:B------:R-:W-:Y:S05]  /*10330*/  BSYNC B0 ;  /* 0x0000000000007941 */ /* 0x000fea0003800000 */
.L_x_1902:
        /* <DEDUP_REMOVED lines=9> */
.L_x_1904:
[----:B------:R-:W-:Y:S02]  /*103d0*/  IMAD.MOV.U32 R13, RZ, RZ, R9 ;  /* 0x000000ffff0d7224 */ /* 0x000fe400078e0009 */
[----:B------:R-:W-:Y:S02]  /*103e0*/  IMAD.MOV.U32 R12, RZ, RZ, 0x1 ;  /* 0x00000001ff0c7424 */ /* 0x000fe400078e00ff */
[----:B------:R-:W-:-:S07]  /*103f0*/  IMAD.MOV.U32 R2, RZ, RZ, R14 ;  /* 0x000000ffff027224 */ /* 0x000fce00078e000e */
[----:B------:R-:W-:Y:S05]  /*10400*/  WARPSYNC.COLLECTIVE R15, `(.L_x_1905) ;  /* 0x000000000f087348 */ /* 0x000fea0003c00000 */
[----:B------:R0:W1:Y:S02]  /*10410*/  SHFL.IDX P6, R14, R13, R12, R11 ;  /* 0x0000000c0d0e7389 */ /* 0x00006400000c000b */
[----:B01----:R-:W-:Y:S01]  /*10420*/  ENDCOLLECTIVE ;  /* 0x000000000000791b */ /* 0x003fe20003800000 */
.L_x_1905:
        /* <DEDUP_REMOVED lines=14> */
.L_x_1906:
        /* <DEDUP_REMOVED lines=8> */
.L_x_1836:
[----:B---3--:R3:W4:Y:S02]  /*10590*/  SYNCS.PHASECHK.TRANS64.TRYWAIT P0, [R4+URZ+0x19c40], R21 ;  /* 0x019c4015040075a7 */ /* 0x008724000800017f */
[----:B----4-:R-:W-:Y:S05]  /*105a0*/  @!P0 NANOSLEEP.SYNCS 0x989680 ;  /* 0x009896800000895d */ /* 0x010fea0003900000 */
[----:B------:R-:W4:Y:S02]  /*105b0*/  @!P0 SYNCS.PHASECHK.TRANS64 P0, [R4+URZ+0x19c40], R21 ;  /* 0x019c4015040085a7 */ /* 0x000f24000800007f */
[----:B----4-:R-:W-:Y:S05]  /*105c0*/  @!P0 BRA `(.L_x_1836) ;  /* 0xfffffffc00f08947 */ /* 0x010fea000383ffff */
[----:B------:R-:W-:Y:S05]  /*105d0*/  BRA `(.L_x_1908) ;  /* 0xffffffcc00947947 */ /* 0x000fea000383ffff */
.L_x_1837:
        /* <DEDUP_REMOVED lines=8> */
.L_x_1910:
[----:B------:R-:W-:Y:S05]  /*10660*/  BSYNC B0 ;  /* 0x0000000000007941 */ /* 0x000fea0003800000 */
.L_x_1909:
        /* <DEDUP_REMOVED lines=8> */
.L_x_1911:
[----:B------:R-:W-:Y:S02]  /*106f0*/  IMAD.MOV.U32 R13, RZ, RZ, R6 ;  /* 0x000000ffff0d7224 */ /* 0x000fe400078e0006 */
[----:B------:R-:W-:Y:S02]  /*10700*/  IMAD.MOV.U32 R12, RZ, RZ, 0x1 ;  /* 0x00000001ff0c7424 */ /* 0x000fe400078e00ff */
[----:B------:R-:W-:-:S07]  /*10710*/  IMAD.MOV.U32 R3, RZ, RZ, R14 ;  /* 0x000000ffff037224 */ /* 0x000fce00078e000e */
[----:B------:R-:W-:Y:S05]  /*10720*/  WARPSYNC.COLLECTIVE R15, `(.L_x_1912) ;  /* 0x000000000f087348 */ /* 0x000fea0003c00000 */
[----:B------:R0:W1:Y:S02]  /*10730*/  SHFL.IDX P6, R14, R13, R12, R11 ;  /* 0x0000000c0d0e7389 */ /* 0x00006400000c000b */
[----:B01----:R-:W-:Y:S01]  /*10740*/  ENDCOLLECTIVE ;  /* 0x000000000000791b */ /* 0x003fe20003800000 */
.L_x_1912:
        /* <DEDUP_REMOVED lines=10> */
.L_x_1913:
        /* <DEDUP_REMOVED lines=8> */
.L_x_1842:
[----:B------:R-:W-:Y:S02]  /*10870*/  IMAD.MOV.U32 R13, RZ, RZ, R0 ;  /* 0x000000ffff0d7224 */ /* 0x000fe400078e0000 */
[----:B------:R-:W-:Y:S02]  /*10880*/  IMAD.MOV.U32 R12, RZ, RZ, RZ ;  /* 0x000000ffff0c7224 */ /* 0x000fe400078e00ff */
[----:B------:R-:W-:Y:S02]  /*10890*/  IMAD.MOV.U32 R11, RZ, RZ, 0x1e1f ;  /* 0x00001e1fff0b7424 */ /* 0x000fe400078e00ff */
[----:B------:R-:W-:Y:S02]  /*108a0*/  IMAD.MOV.U32 R15, RZ, RZ, -0x1 ;  /* 0xffffffffff0f7424 */ /* 0x000fe400078e00ff */
[----:B------:R-:W-:-:S07]  /*108b0*/  IMAD.U32 R5, RZ, RZ, UR43 ;  /* 0x0000002bff057e24 */ /* 0x000fce000f8e00ff */
[----:B-----5:R-:W-:Y:S05]  /*108c0*/  WARPSYNC.COLLECTIVE R15, `(.L_x_1915) ;  /* 0x000000000f087348 */ /* 0x020fea0003c00000 */
[----:B------:R0:W1:Y:S02]  /*108d0*/  SHFL.IDX P6, R14, R13, R12, R11 ;  /* 0x0000000c0d0e7389 */ /* 0x00006400000c000b */
[----:B01---5:R-:W-:Y:S01]  /*108e0*/  ENDCOLLECTIVE ;  /* 0x000000000000791b */ /* 0x023fe20003800000 */
.L_x_1915:
[----:B------:R-:W-:-:S05]  /*108f0*/  IMAD R5, R5, 0xc0, R10 ;  /* 0x000000c005057824 */ /* 0x000fca00078e020a */
[----:B------:R-:W-:Y:S01]  /*10900*/  ISETP.GE.AND P1, PT, R5, UR37, PT ;  /* 0x0000002505007c0c */ /* 0x000fe2000bf26270 */
[----:B------:R-:W-:Y:S02]  /*10910*/  IMAD.MOV.U32 R13, RZ, RZ, R4 ;  /* 0x000000ffff0d7224 */ /* 0x000fe400078e0004 */
[----:B------:R-:W-:-:S10]  /*10920*/  IMAD.MOV.U32 R2, RZ, RZ, R14 ;  /* 0x000000ffff027224 */ /* 0x000fd400078e000e */
[----:B------:R-:W-:Y:S05]  /*10930*/  WARPSYNC.COLLECTIVE R15, `(.L_x_1916) ;  /* 0x000000000f087348 */ /* 0x000fea0003c00000 */
[----:B------:R0:W1:Y:S02]  /*10940*/  SHFL.IDX P6, R14, R13, R12, R11 ;  /* 0x0000000c0d0e7389 */ /* 0x00006400000c000b */
[----:B01----:R-:W-:Y:S01]  /*10950*/  ENDCOLLECTIVE ;  /* 0x000000000000791b */ /* 0x003fe20003800000 */
.L_x_1916:
[----:B------:R-:W-:Y:S02]  /*10960*/  IMAD.MOV.U32 R13, RZ, RZ, R0 ;  /* 0x000000ffff0d7224 */ /* 0x000fe400078e0000 */
[----:B------:R-:W-:Y:S02]  /*10970*/  IMAD.MOV.U32 R12, RZ, RZ, 0x1 ;  /* 0x00000001ff0c7424 */ /* 0x000fe400078e00ff */
[----:B------:R-:W-:-:S07]  /*10980*/  IMAD.MOV.U32 R3, RZ, RZ, R14 ;  /* 0x000000ffff037224 */ /* 0x000fce00078e000e */
[----:B------:R-:W-:Y:S05]  /*10990*/  WARPSYNC.COLLECTIVE R15, `(.L_x_1917) ;  /* 0x000000000f087348 */ /* 0x000fea0003c00000 */
[----:B------:R0:W1:Y:S02]  /*109a0*/  SHFL.IDX P6, R14, R13, R12, R11 ;  /* 0x0000000c0d0e7389 */ /* 0x00006400000c000b */
[----:B01----:R-:W-:Y:S01]  /*109b0*/  ENDCOLLECTIVE ;  /* 0x000000000000791b */ /* 0x003fe20003800000 */
.L_x_1917:
        /* <DEDUP_REMOVED lines=10> */
.L_x_1918:
        /* <DEDUP_REMOVED lines=13> */
.L_x_1919:
        /* <DEDUP_REMOVED lines=9> */
.L_x_1920:
[----:B------:R-:W-:Y:S01]  /*10bc0*/  @!PT LDS RZ, [RZ] ;  /* 0x00000000fffff984 */ /* 0x000fe20000000800 */
[----:B------:R-:W-:Y:S01]  /*10bd0*/  @!PT LDS RZ, [RZ] ;  /* 0x00000000fffff984 */ /* 0x000fe20000000800 */
[----:B------:R-:W-:Y:S01]  /*10be0*/  @!PT LDS RZ, [RZ] ;  /* 0x00000000fffff984 */ /* 0x000fe20000000800 */
[----:B------:R1:W-:Y:S04]  /*10bf0*/  @!P1 LDGSTS.E.BYPASS.LTC128B.128 [R8+0xf800], desc[UR50][R2.64], !P3 ;  /* 0x0f80000002089fae */ /* 0x0003e8000d901d72 */
[----:B------:R1:W-:Y:S04]  /*10c00*/  @!P1 LDGSTS.E.BYPASS.LTC128B.128 [R8+0x11000], desc[UR50][R2.64+0x20], !P4 ;  /* 0x1100002002089fae */ /* 0x0003e8000e101d72 */
[----:B------:R1:W-:Y:S01]  /*10c10*/  @!P1 LDGSTS.E.BYPASS.LTC128B.128 [R8+0x12800], desc[UR50][R2.64+0x40], !P5 ;  /* 0x1280004002089fae */ /* 0x0003e2000e901d72 */
[----:B------:R-:W-:Y:S05]  /*10c20*/  BRA `(.L_x_1921) ;  /* 0xffffffd000f47947 */ /* 0x000fea000383ffff */
.L_x_1847:
[----:B0-----:R0:W1:Y:S02]  /*10c30*/  SYNCS.PHASECHK.TRANS64.TRYWAIT P0, [R16+URZ+0x19c20], R3 ;  /* 0x019c2003100075a7 */ /* 0x001064000800017f */
[----:B-1----:R-:W-:Y:S05]  /*10c40*/  @!P0 NANOSLEEP.SYNCS 0x989680 ;  /* 0x009896800000895d */ /* 0x002fea0003900000 */
[----:B------:R-:W1:Y:S02]  /*10c50*/  @!P0 SYNCS.PHASECHK.TRANS64 P0, [R16+URZ+0x19c20], R3 ;  /* 0x019c2003100085a7 */ /* 0x000e64000800007f */
[----:B-1----:R-:W-:Y:S05]  /*10c60*/  @!P0 BRA `(.L_x_1847) ;  /* 0xfffffffc00f08947 */ /* 0x002fea000383ffff */
[----:B------:R-:W-:Y:S05]  /*10c70*/  BRA `(.L_x_1922) ;  /* 0xffffffd400647947 */ /* 0x000fea000383ffff */
.L_x_1851:
[----:B0-----:R0:W1:Y:S02]  /*10c80*/  SYNCS.PHASECHK.TRANS64.TRYWAIT P0, [R4+URZ+0x19c80], R10 ;  /* 0x019c800a040075a7 */ /* 0x001064000800017f */
[----:B-1----:R-:W-:Y:S05]  /*10c90*/  @!P0 NANOSLEEP.SYNCS 0x989680 ;  /* 0x009896800000895d */ /* 0x002fea0003900000 */
[----:B------:R-:W1:Y:S02]  /*10ca0*/  @!P0 SYNCS.PHASECHK.TRANS64 P0, [R4+URZ+0x19c80], R10 ;  /* 0x019c800a040085a7 */ /* 0x000e64000800007f */
[----:B-1----:R-:W-:Y:S05]  /*10cb0*/  @!P0 BRA `(.L_x_1851) ;  /* 0xfffffffc00f08947 */ /* 0x002fea000383ffff */
[----:B------:R-:W-:Y:S05]  /*10cc0*/  BRA `(.L_x_1923) ;  /* 0xffffffd800287947 */ /* 0x000fea000383ffff */
.L_x_1852:
        /* <DEDUP_REMOVED lines=8> */
.L_x_1925:
[----:B------:R-:W-:Y:S05]  /*10d50*/  BSYNC B0 ;  /* 0x0000000000007941 */ /* 0x000fea0003800000 */
.L_x_1924:
        /* <DEDUP_REMOVED lines=10> */
.L_x_1926:
        /* <DEDUP_REMOVED lines=11> */
.L_x_1927:
        /* <DEDUP_REMOVED lines=11> */
.L_x_1928:
[----:B------:R-:W-:Y:S01]  /*10f60*/  IMAD.MOV.U32 R2, RZ, RZ, R14 ;  /* 0x000000ffff027224 */ /* 0x000fe200078e000e */
[----:B------:R-:W-:Y:S06]  /*10f70*/  BRA `(.L_x_1929) ;  /* 0xffffffd800147947 */ /* 0x000fec000383ffff */
.L_x_1857:
[----:B---3--:R3:W4:Y:S02]  /*10f80*/  SYNCS.PHASECHK.TRANS64.TRYWAIT P0, [R4+URZ+0x19c40], R10 ;  /* 0x019c400a040075a7 */ /* 0x008724000800017f */
[----:B----4-:R-:W-:Y:S05]  /*10f90*/  @!P0 NANOSLEEP.SYNCS 0x989680 ;  /* 0x009896800000895d */ /* 0x010fea0003900000 */
[----:B------:R-:W4:Y:S02]  /*10fa0*/  @!P0 SYNCS.PHASECHK.TRANS64 P0, [R4+URZ+0x19c40], R10 ;  /* 0x019c400a040085a7 */ /* 0x000f24000800007f */
[----:B----4-:R-:W-:Y:S05]  /*10fb0*/  @!P0 BRA `(.L_x_1857) ;  /* 0xfffffffc00f08947 */ /* 0x010fea000383ffff */
[----:B------:R-:W-:Y:S05]  /*10fc0*/  BRA `(.L_x_1930) ;  /* 0xffffffd800787947 */ /* 0x000fea000383ffff */
.L_x_1858:
        /* <DEDUP_REMOVED lines=8> */
.L_x_1932:
[----:B------:R-:W-:Y:S05]  /*11050*/  BSYNC B0 ;  /* 0x0000000000007941 */ /* 0x000fea0003800000 */
.L_x_1931:
        /* <DEDUP_REMOVED lines=8> */
.L_x_1933:
[----:B------:R-:W-:Y:S02]  /*110e0*/  IMAD.MOV.U32 R13, RZ, RZ, R8 ;  /* 0x000000ffff0d7224 */ /* 0x000fe400078e0008 */
[----:B------:R-:W-:Y:S02]  /*110f0*/  IMAD.MOV.U32 R12, RZ, RZ, 0x1 ;  /* 0x00000001ff0c7424 */ /* 0x000fe400078e00ff */
[----:B------:R-:W-:-:S07]  /*11100*/  IMAD.MOV.U32 R2, RZ, RZ, R14 ;  /* 0x000000ffff027224 */ /* 0x000fce00078e000e */
[----:B------:R-:W-:Y:S05]  /*11110*/  WARPSYNC.COLLECTIVE R15, `(.L_x_1934) ;  /* 0x000000000f087348 */ /* 0x000fea0003c00000 */
[----:B------:R0:W1:Y:S02]  /*11120*/  SHFL.IDX P6, R14, R13, R12, R11 ;  /* 0x0000000c0d0e7389 */ /* 0x00006400000c000b */
[----:B01----:R-:W-:Y:S01]  /*11130*/  ENDCOLLECTIVE ;  /* 0x000000000000791b */ /* 0x003fe20003800000 */
.L_x_1934:
        /* <DEDUP_REMOVED lines=13> */
.L_x_1935:
[----:B------:R-:W-:Y:S01]  /*11210*/  IMAD.MOV.U32 R2, RZ, RZ, R14 ;  /* 0x000000ffff027224 */ /* 0x000fe200078e000e */
[----:B------:R-:W-:Y:S06]  /*11220*/  BRA `(.L_x_1936) ;  /* 0xffffffd8006c7947 */ /* 0x000fec000383ffff */
.L_x_1863:
[----:B0-----:R0:W4:Y:S02]  /*11230*/  SYNCS.PHASECHK.TRANS64.TRYWAIT P2, [R2+URZ+0x19c70], R3 ;  /* 0x019c7003020075a7 */ /* 0x001124000804017f */
[----:B----4-:R-:W-:Y:S05]  /*11240*/  @!P2 NANOSLEEP.SYNCS 0x989680 ;  /* 0x009896800000a95d */ /* 0x010fea0003900000 */
[----:B------:R-:W4:Y:S02]  /*11250*/  @!P2 SYNCS.PHASECHK.TRANS64 P2, [R2+URZ+0x19c70], R3 ;  /* 0x019c70030200a5a7 */ /* 0x000f24000804007f */
[----:B----4-:R-:W-:Y:S05]  /*11260*/  @!P2 BRA `(.L_x_1863) ;  /* 0xfffffffc00f0a947 */ /* 0x010fea000383ffff */
[----:B------:R-:W-:Y:S05]  /*11270*/  BRA `(.L_x_1937) ;  /* 0xffffffd800d87947 */ /* 0x000fea000383ffff */
.L_x_1865:
[----:B0-----:R0:W2:Y:S02]  /*11280*/  SYNCS.PHASECHK.TRANS64.TRYWAIT P2, [R2+URZ+0x19c60], R4 ;  /* 0x019c6004020075a7 */ /* 0x0010a4000804017f */
[----:B--2---:R-:W-:Y:S05]  /*11290*/  @!P2 NANOSLEEP.SYNCS 0x989680 ;  /* 0x009896800000a95d */ /* 0x004fea0003900000 */
[----:B------:R-:W2:Y:S02]  /*112a0*/  @!P2 SYNCS.PHASECHK.TRANS64 P2, [R2+URZ+0x19c60], R4 ;  /* 0x019c60040200a5a7 */ /* 0x000ea4000804007f */
[----:B--2---:R-:W-:Y:S05]  /*112b0*/  @!P2 BRA `(.L_x_1865) ;  /* 0xfffffffc00f0a947 */ /* 0x004fea000383ffff */
[----:B------:R-:W-:Y:S05]  /*112c0*/  BRA `(.L_x_1938) ;  /* 0xffffffd800e87947 */ /* 0x000fea000383ffff */
.L_x_1873:
[----:B0-----:R0:W1:Y:S02]  /*112d0*/  SYNCS.PHASECHK.TRANS64.TRYWAIT P2, [R3+URZ+0x19c70], R0 ;  /* 0x019c7000030075a7 */ /* 0x001064000804017f */
[----:B-1----:R-:W-:Y:S05]  /*112e0*/  @!P2 NANOSLEEP.SYNCS 0x989680 ;  /* 0x009896800000a95d */ /* 0x002fea0003900000 */
[----:B------:R-:W1:Y:S02]  /*112f0*/  @!P2 SYNCS.PHASECHK.TRANS64 P2, [R3+URZ+0x19c70], R0 ;  /* 0x019c70000300a5a7 */ /* 0x000e64000804007f */
[----:B-1----:R-:W-:Y:S05]  /*11300*/  @!P2 BRA `(.L_x_1873) ;  /* 0xfffffffc00f0a947 */ /* 0x002fea000383ffff */
[----:B------:R-:W-:Y:S05]  /*11310*/  BRA `(.L_x_1939) ;  /* 0xffffffe000587947 */ /* 0x000fea000383ffff */
.L_x_1875:
[----:B0-----:R0:W1:Y:S02]  /*11320*/  SYNCS.PHASECHK.TRANS64.TRYWAIT P2, [R3+URZ+0x19c60], R0 ;  /* 0x019c6000030075a7 */ /* 0x001064000804017f */
[----:B-1----:R-:W-:Y:S05]  /*11330*/  @!P2 NANOSLEEP.SYNCS 0x989680 ;  /* 0x009896800000a95d */ /* 0x002fea0003900000 */
[----:B------:R-:W1:Y:S02]  /*11340*/  @!P2 SYNCS.PHASECHK.TRANS64 P2, [R3+URZ+0x19c60], R0 ;  /* 0x019c60000300a5a7 */ /* 0x000e64000804007f */
[----:B-1----:R-:W-:Y:S05]  /*11350*/  @!P2 BRA `(.L_x_1875) ;  /* 0xfffffffc00f0a947 */ /* 0x002fea000383ffff */
[----:B------:R-:W-:Y:S05]  /*11360*/  BRA `(.L_x_1940) ;  /* 0xffffffe000647947 */ /* 0x000fea000383ffff */
.L_x_1882:
[----:B0-----:R0:W1:Y:S02]  /*11370*/  SYNCS.PHASECHK.TRANS64.TRYWAIT P0, [R5+URZ+0x19c20], R0 ;  /* 0x019c2000050075a7 */ /* 0x001064000800017f */
[----:B-1----:R-:W-:Y:S05]  /*11380*/  @!P0 NANOSLEEP.SYNCS 0x989680 ;  /* 0x009896800000895d */ /* 0x002fea0003900000 */
[----:B------:R-:W1:Y:S02]  /*11390*/  @!P0 SYNCS.PHASECHK.TRANS64 P0, [R5+URZ+0x19c20], R0 ;  /* 0x019c2000050085a7 */ /* 0x000e64000800007f */
[----:B-1----:R-:W-:Y:S05]  /*113a0*/  @!P0 BRA `(.L_x_1882) ;  /* 0xfffffffc00f08947 */ /* 0x002fea000383ffff */
[----:B------:R-:W-:Y:S05]  /*113b0*/  BRA `(.L_x_1941) ;  /* 0xffffffe800007947 */ /* 0x000fea000383ffff */
.L_x_1883:
        /* <DEDUP_REMOVED lines=11> */
.L_x_1943:
[----:B------:R-:W-:Y:S05]  /*11470*/  BSYNC B0 ;  /* 0x0000000000007941 */ /* 0x000fea0003800000 */
.L_x_1942:
[----:B------:R-:W-:Y:S05]  /*11480*/  BRA `(.L_x_1944) ;  /* 0xffffffe400e87947 */ /* 0x000fea000383ffff */
.L_x_1886:
[----:B------:R-:W-:Y:S01]  /*11490*/  BSSY B1, `(.L_x_1945) ;  /* 0x0000006000017945 */ /* 0x000fe20003800000 */
[----:B------:R-:W-:-:S07]  /*114a0*/  IMAD.MOV.U32 R15, RZ, RZ, -0x1 ;  /* 0xffffffffff0f7424 */ /* 0x000fce00078e00ff */
[----:B0-----:R-:W-:Y:S05]  /*114b0*/  WARPSYNC.COLLECTIVE R15, `(.L_x_1946) ;  /* 0x000000000f0c7348 */ /* 0x001fea0003c00000 */
[----:B------:R-:W-:Y:S02]  /*114c0*/  ELECT P6, UR62, PT ;  /* 0x00000000003e782f */ /* 0x000fe400038c0000 */
[----:B------:R-:W-:Y:S01]  /*114d0*/  MOV R14, UR62 ;  /* 0x0000003e000e7c02 */ /* 0x000fe20008000f00 */
[----:B0-----:R-:W-:Y:S10]  /*114e0*/  ENDCOLLECTIVE ;  /* 0x000000000000791b */ /* 0x001ff40003800000 */
.L_x_1946:
[----:B------:R-:W-:Y:S05]  /*114f0*/  BSYNC B1 ;  /* 0x0000000000017941 */ /* 0x000fea0003800000 */
.L_x_1945:
[----:B------:R-:W-:Y:S05]  /*11500*/  BRA `(.L_x_1947) ;  /* 0xffffffe400e07947 */ /* 0x000fea000383ffff */
.L_x_1888:
[----:B0-----:R0:W1:Y:S02]  /*11510*/  SYNCS.PHASECHK.TRANS64.TRYWAIT P1, [R3+URZ+0x19c40], R2 ;  /* 0x019c4002030075a7 */ /* 0x001064000802017f */
[----:B-1----:R-:W-:Y:S05]  /*11520*/  @!P1 NANOSLEEP.SYNCS 0x989680 ;  /* 0x009896800000995d */ /* 0x002fea0003900000 */
[----:B------:R-:W1:Y:S02]  /*11530*/  @!P1 SYNCS.PHASECHK.TRANS64 P1, [R3+URZ+0x19c40], R2 ;  /* 0x019c4002030095a7 */ /* 0x000e64000802007f */
[----:B-1----:R-:W-:Y:S05]  /*11540*/  @!P1 BRA `(.L_x_1888) ;  /* 0xfffffffc00f09947 */ /* 0x002fea000383ffff */
[----:B------:R-:W-:Y:S05]  /*11550*/  BRA `(.L_x_1948) ;  /* 0xffffffe800007947 */ /* 0x000fea000383ffff */
.L_x_1890:
[----:B-1----:R1:W2:Y:S02]  /*11560*/  SYNCS.PHASECHK.TRANS64.TRYWAIT P1, [R5+URZ+0x19c40], R0 ;  /* 0x019c4000050075a7 */ /* 0x0022a4000802017f */
[----:B--2---:R-:W-:Y:S05]  /*11570*/  @!P1 NANOSLEEP.SYNCS 0x989680 ;  /* 0x009896800000995d */ /* 0x004fea0003900000 */
[----:B------:R-:W2:Y:S02]  /*11580*/  @!P1 SYNCS.PHASECHK.TRANS64 P1, [R5+URZ+0x19c40], R0 ;  /* 0x019c4000050095a7 */ /* 0x000ea4000802007f */
[----:B--2---:R-:W-:Y:S05]  /*11590*/  @!P1 BRA `(.L_x_1890) ;  /* 0xfffffffc00f09947 */ /* 0x004fea000383ffff */
[----:B------:R-:W-:Y:S05]  /*115a0*/  BRA `(.L_x_1949) ;  /* 0xffffffe8000c7947 */ /* 0x000fea000383ffff */
.L_x_1892:
[----:B--2---:R2:W3:Y:S02]  /*115b0*/  SYNCS.PHASECHK.TRANS64.TRYWAIT P1, [R3+URZ+0x19c60], R2 ;  /* 0x019c6002030075a7 */ /* 0x0044e4000802017f */
[----:B---3--:R-:W-:Y:S05]  /*115c0*/  @!P1 NANOSLEEP.SYNCS 0x989680 ;  /* 0x009896800000995d */ /* 0x008fea0003900000 */
[----:B------:R-:W3:Y:S02]  /*115d0*/  @!P1 SYNCS.PHASECHK.TRANS64 P1, [R3+URZ+0x19c60], R2 ;  /* 0x019c6002030095a7 */ /* 0x000ee4000802007f */
[----:B---3--:R-:W-:Y:S05]  /*115e0*/  @!P1 BRA `(.L_x_1892) ;  /* 0xfffffffc00f09947 */ /* 0x008fea000383ffff */
[----:B------:R-:W-:Y:S05]  /*115f0*/  BRA `(.L_x_1950) ;  /* 0xffffffe800087947 */ /* 0x000fea000383ffff */
.L_x_1894:
[----:B---3--:R3:W4:Y:S02]  /*11600*/  SYNCS.PHASECHK.TRANS64.TRYWAIT P1, [R5+URZ+0x19c60], R0 ;  /* 0x019c6000050075a7 */ /* 0x008724000802017f */
[----:B----4-:R-:W-:Y:S05]  /*11610*/  @!P1 NANOSLEEP.SYNCS 0x989680 ;  /* 0x009896800000995d */ /* 0x010fea0003900000 */
[----:B------:R-:W4:Y:S02]  /*11620*/  @!P1 SYNCS.PHASECHK.TRANS64 P1, [R5+URZ+0x19c60], R0 ;  /* 0x019c6000050095a7 */ /* 0x000f24000802007f */
[----:B----4-:R-:W-:Y:S05]  /*11630*/  @!P1 BRA `(.L_x_1894) ;  /* 0xfffffffc00f09947 */ /* 0x010fea000383ffff */
[----:B------:R-:W-:Y:S05]  /*11640*/  BRA `(.L_x_1951) ;  /* 0xffffffe800047947 */ /* 0x000fea000383ffff */
.L_x_1896:
[----:B----4-:R4:W0:Y:S02]  /*11650*/  SYNCS.PHASECHK.TRANS64.TRYWAIT P1, [R3+URZ+0x19c80], R2 ;  /* 0x019c8002030075a7 */ /* 0x010824000802017f */
[----:B0-----:R-:W-:Y:S05]  /*11660*/  @!P1 NANOSLEEP.SYNCS 0x989680 ;  /* 0x009896800000995d */ /* 0x001fea0003900000 */
[----:B------:R-:W0:Y:S02]  /*11670*/  @!P1 SYNCS.PHASECHK.TRANS64 P1, [R3+URZ+0x19c80], R2 ;  /* 0x019c8002030095a7 */ /* 0x000e24000802007f */
[----:B0-----:R-:W-:Y:S05]  /*11680*/  @!P1 BRA `(.L_x_1896) ;  /* 0xfffffffc00f09947 */ /* 0x001fea000383ffff */
[----:B------:R-:W-:Y:S05]  /*11690*/  BRA `(.L_x_1952) ;  /* 0xffffffe800007947 */ /* 0x000fea000383ffff */
.L_x_1953:
        /* <DEDUP_REMOVED lines=14> */
.L_x_2584:


//--------------------- .text._ZN7cutlass13device_kernelIN5flash11enable_sm90INS1_16FlashAttnFwdSm90INS1_25CollectiveMainloopFwdSm90ILi2EN4cute5tupleIJNS5_1CILi1EEES8_S8_EEENS6_IJNS7_ILi192EEENS7_ILi128EEENS7_ILi96EEEEEELi96ENS_12float_e4m3_tEfNS_4arch4Sm90ELb1ELb0ELb1ELb1ELb1ELb0ELb0ELb1ELb1ELb1ELb0ELb0EEENS1_21CollectiveEpilogueFwdINS6_IJSA_SC_SB_EEES9_NS_10bfloat16_tESG_Li384ELb1ELb1ELb0ELb1EEENS1_36VarlenDynamicPersistentTileSchedulerILi192ELi128ELi384ELi128ELb0ELb1ELb1ELb1ELb1ELb1EEEEEEEEEvNT_6ParamsE --------------------------
	.section	.text._ZN7cutlass13device_kernelIN5flash11enable_sm90INS1_16FlashAttnFwdSm90INS1_25CollectiveMainloopFwdSm90ILi2EN4cute5tupleIJNS5_1CILi1EEES8_S8_EEENS6_IJNS7_ILi192EEENS7_ILi128EEENS7_ILi96EEEEEELi96ENS_12float_e4m3_tEfNS_4arch4Sm90ELb1ELb0ELb1ELb1ELb1ELb0ELb0ELb1ELb1ELb1ELb0ELb0EEENS1_21CollectiveEpilogueFwdINS6_IJSA_SC_SB_EEES9_NS_10bfloat16_tESG_Li384ELb1ELb1ELb0ELb1EEENS1_36VarlenDynamicPersistentTileSchedulerILi192ELi128ELi384ELi128ELb0ELb1ELb1ELb1ELb1ELb1EEEEEEEEEvNT_6ParamsE,"ax",@progbits
	.align	128
.text._ZN7cutlass13device_kernelIN5flash11enable_sm90INS1_16FlashAttnFwdSm90INS1_25CollectiveMainloopFwdSm90ILi2EN4cute5tupleIJNS5_1CILi1EEES8_S8_EEENS6_IJNS7_ILi192EEENS7_ILi128EEENS7_ILi96EEEEEELi96ENS_12float_e4m3_tEfNS_4arch4Sm90ELb1ELb0ELb1ELb1ELb1ELb0ELb0ELb1ELb1ELb1ELb0ELb0EEENS1_21CollectiveEpilogueFwdINS6_IJSA_SC_SB_EEES9_NS_10bfloat16_tESG_Li384ELb1ELb1ELb0ELb1EEENS1_36VarlenDynamicPersistentTileSchedulerILi192ELi128ELi384ELi128ELb0ELb1ELb1ELb1ELb1ELb1EEEEEEEEEvNT_6ParamsE:
        .type           _ZN7cutlass13device_kernelIN5flash11enable_sm90INS1_16FlashAttnFwdSm90INS1_25CollectiveMainloopFwdSm90ILi2EN4cute5tupleIJNS5_1CILi1EEES8_S8_EEENS6_IJNS7_ILi192EEENS7_ILi128EEENS7_ILi96EEEEEELi96ENS_12float_e4m3_tEfNS_4arch4Sm90ELb1ELb0ELb1ELb1ELb1ELb0ELb0ELb1ELb1ELb1ELb0ELb0EEENS1_21CollectiveEpilogueFwdINS6_IJSA_SC_SB_EEES9_NS_10bfloat16_tESG_Li384ELb1ELb1ELb0ELb1EEENS1_36VarlenDynamicPersistentTileSchedulerILi192ELi128ELi384ELi128ELb0ELb1ELb1ELb1ELb1ELb1EEEEEEEEEvNT_6ParamsE,@function
        .size           _ZN7cutlass13device_kernelIN5flash11enable_sm90INS1_16FlashAttnFwdSm90INS1_25CollectiveMainloopFwdSm90ILi2EN4cute5tupleIJNS5_1CILi1EEES8_S8_EEENS6_IJNS7_ILi192EEENS7_ILi128EEENS7_ILi96EEEEEELi96ENS_12float_e4m3_tEfNS_4arch4Sm90ELb1ELb0ELb1ELb1ELb1ELb0ELb0ELb1ELb1ELb1ELb0ELb0EEENS1_21CollectiveEpilogueFwdINS6_IJSA_SC_SB_EEES9_NS_10bfloat16_tESG_Li384ELb1ELb1ELb0ELb1EEENS1_36VarlenDynamicPersistentTileSchedulerILi192ELi128ELi384ELi128ELb0ELb1ELb1ELb1ELb1ELb1EEEEEEEEEvNT_6ParamsE,(.L_x_2585 - _ZN7cutlass13device_kernelIN5flash11enable_sm90INS1_16FlashAttnFwdSm90INS1_25CollectiveMainloopFwdSm90ILi2EN4cute5tupleIJNS5_1CILi1EEES8_S8_EEENS6_IJNS7_ILi192EEENS7_ILi128EEENS7_ILi96EEEEEELi96ENS_12float_e4m3_tEfNS_4arch4Sm90ELb1ELb0ELb1ELb1ELb1ELb0ELb0ELb1ELb1ELb1ELb0ELb0EEENS1_21CollectiveEpilogueFwdINS6_IJSA_SC_SB_EEES9_NS_10bfloat16_tESG_Li384ELb1ELb1ELb0ELb1EEENS1_36VarlenDynamicPersistentTileSchedulerILi192ELi128ELi384ELi128ELb0ELb1ELb1ELb1ELb1ELb1EEEEEEEEEvNT_6ParamsE)
        .other          _ZN7cutlass13device_kernelIN5flash11enable_sm90INS1_16FlashAttnFwdSm90INS1_25CollectiveMainloopFwdSm90ILi2EN4cute5tupleIJNS5_1CILi1EEES8_S8_EEENS6_IJNS7_ILi192EEENS7_ILi128EEENS7_ILi96EEEEEELi96ENS_12float_e4m3_tEfNS_4arch4Sm90ELb1ELb0ELb1ELb1ELb1ELb0ELb0ELb1ELb1ELb1ELb0ELb0EEENS1_21CollectiveEpilogueFwdINS6_IJSA_SC_SB_EEES9_NS_10bfloat16_tESG_Li384ELb1ELb1ELb0ELb1EEENS1_36VarlenDynamicPersistentTileSchedulerILi192ELi128ELi384ELi128ELb0ELb1ELb1ELb1ELb1ELb1EEEEEEEEEvNT_6ParamsE,@"STO_CUDA_ENTRY STV_DEFAULT"
_ZN7cutlass13device_kernelIN5flash11enable_sm90INS1_16FlashAttnFwdSm90INS1_25CollectiveMainloopFwdSm90ILi2EN4cute5tupleIJNS5_1CILi1EEES8_S8_EEENS6_IJNS7_ILi192EEENS7_ILi128EEENS7_ILi96EEEEEELi96ENS_12float_e4m3_tEfNS_4arch4Sm90ELb1ELb0ELb1ELb1ELb1ELb0ELb0ELb1ELb1ELb1ELb0ELb0EEENS1_21CollectiveEpilogueFwdINS6_IJSA_SC_SB_EEES9_NS_10bfloat16_tESG_Li384ELb1ELb1ELb0ELb1EEENS1_36VarlenDynamicPersistentTileSchedulerILi192ELi128ELi384ELi128ELb0ELb1ELb1ELb1ELb1ELb1EEEEEEEEEvNT_6ParamsE:
        /* <DEDUP_REMOVED lines=45> */
.L_x_1954:
        /* <DEDUP_REMOVED lines=22> */
.L_x_1955:
        /* <DEDUP_REMOVED lines=18> */
.L_x_1956:
        /* <DEDUP_REMOVED lines=22> */
.L_x_1957:
        /* <DEDUP_REMOVED lines=24> */
.L_x_1958:
        /* <DEDUP_REMOVED lines=8> */
.L_x_1960:
        /* <DEDUP_REMOVED lines=68> */
.L_x_2012:
[----:B01-34-:R-:W0:Y:S01]  /*0cf0*/  LDC.64 R2, c[0x0][0xc88] ;  /* 0x00032200ff027b82 */ /* 0x01be220000000a00 */
[----:B------:R-:W-:Y:S01]  /*0d00*/  ULDC.64 UR6, c[0x0][0xa28] ;  /* 0x00028a0000067ab9 */ /* 0x000fe20000000a00 */
[----:B------:R-:W-:Y:S01]  /*0d10*/  ULDC.64 UR8, c[0x0][0xa18] ;  /* 0x0002860000087ab9 */ /* 0x000fe20000000a00 */
[----:B------:R-:W-:Y:S01]  /*0d20*/  ULDC UR4, c[0x0][0x424] ;  /* 0x0001090000047ab9 */ /* 0x000fe20000000800 */
[----:B0-----:R-:W-:-:S06]  /*0d30*/  IMAD.WIDE R2, R43, 0x4, R2 ;  /* 0x000000042b027825 */ /* 0x001fcc00078e0202 */
[----:B--2---:R-:W2:Y:S01]  /*0d40*/  LDG.E R2, desc[UR52][R2.64] ;  /* 0x0000003402027981 */ /* 0x004ea2000c1e1900 */
        /* <DEDUP_REMOVED lines=8> */
[----:B------:R-:W-:-:S04]  /*0dd0*/  @UP0 ULEA UR6, UP2, UR41, UR6, 0x2 ;  /* 0x0000000629060291 */ /* 0x000fc8000f84103f */
[----:B------:R-:W-:Y:S02]  /*0de0*/  @UP0 ULEA.HI.X UR7, UR41, UR7, UR42, 0x2, UP2 ;  /* 0x0000000729070291 */ /* 0x000fe400090f142a */
[----:B------:R-:W-:Y:S01]  /*0df0*/  @UP1 ULEA UR8, UP0, UR41, UR8, 0x2 ;  /* 0x0000000829081291 */ /* 0x000fe2000f80103f */
[----:B------:R-:W-:-:S03]  /*0e00*/  IMAD.U32 R2, RZ, RZ, UR6 ;  /* 0x00000006ff027e24 */ /* 0x000fc6000f8e00ff */
[----:B------:R-:W-:Y:S01]  /*0e10*/  @UP1 ULEA.HI.X UR9, UR41, UR9, UR42, 0x2, UP0 ;  /* 0x0000000929091291 */ /* 0x000fe200080f142a */
[----:B------:R-:W-:Y:S01]  /*0e20*/  IMAD.U32 R3, RZ, RZ, UR7 ;  /* 0x00000007ff037e24 */ /* 0x000fe2000f8e00ff */
[----:B------:R-:W-:Y:S01]  /*0e30*/  ULDC.64 UR6, c[0x0][0x418] ;  /* 0x0001060000067ab9 */ /* 0x000fe20000000a00 */
[----:B------:R-:W-:-:S03]  /*0e40*/  IMAD.U32 R4, RZ, RZ, UR8 ;  /* 0x00000008ff047e24 */ /* 0x000fc6000f8e00ff */
[----:B------:R-:W-:Y:S01]  /*0e50*/  IMAD.U32 R5, RZ, RZ, UR9 ;  /* 0x00000009ff057e24 */ /* 0x000fe2000f8e00ff */
[----:B------:R-:W2:Y:S01]  /*0e60*/  @P0 LDG.E R2, desc[UR52][R2.64] ;  /* 0x0000003402020981 */ /* 0x000ea2000c1e1900 */
[----:B------:R-:W-:Y:S01]  /*0e70*/  UISETP.NE.U32.AND UP0, UPT, UR6, URZ, UPT ;  /* 0x0000003f0600728c */ /* 0x000fe2000bf05070 */
[----:B------:R-:W-:Y:S02]  /*0e80*/  ULDC.64 UR8, c[0x0][0xa20] ;  /* 0x0002880000087ab9 */ /* 0x000fe40000000a00 */
[----:B------:R-:W3:Y:S01]  /*0e90*/  @P2 LDG.E R4, desc[UR52][R4.64] ;  /* 0x0000003404042981 */ /* 0x000ee2000c1e1900 */
[----:B------:R-:W-:Y:S01]  /*0ea0*/  UISETP.NE.AND.EX UP0, UPT, UR7, URZ, UPT, UP0 ;  /* 0x0000003f0700728c */ /* 0x000fe2000bf05300 */
[----:B------:R-:W-:Y:S01]  /*0eb0*/  ISETP.NE.U32.AND P1, PT, RZ, UR8, PT ;  /* 0x00000008ff007c0c */ /* 0x000fe2000bf25070 */
[----:B------:R-:W-:Y:S01]  /*0ec0*/  ULDC UR6, c[0x0][0x2f0] ;  /* 0x0000bc0000067ab9 */ /* 0x000fe20000000800 */
[----:B------:R-:W-:Y:S01]  /*0ed0*/  UMOV UR48, URZ ;  /* 0x0000003f00307c82 */ /* 0x000fe20008000000 */
[----:B------:R-:W-:Y:S01]  /*0ee0*/  USEL UR4, UR4, 0x1, UP0 ;  /* 0x0000000104047887 */ /* 0x000fe20008000000 */
[----:B------:R-:W-:-:S03]  /*0ef0*/  ISETP.NE.AND.EX P1, PT, RZ, UR9, PT, P1 ;  /* 0x00000009ff007c0c */ /* 0x000fc6000bf25310 */
[----:B------:R-:W-:Y:S01]  /*0f00*/  UIMAD UR4, UR4, UR6, URZ ;  /* 0x00000006040472a4 */ /* 0x000fe2000f8e023f */
        /* <DEDUP_REMOVED lines=17> */
.L_x_1961:
[----:B------:R-:W-:Y:S01]  /*1020*/  UMOV UR43, UR47 ;  /* 0x0000002f002b7c82 */ /* 0x000fe20008000000 */
[----:B------:R-:W-:Y:S05]  /*1030*/  @!P1 BRA `(.L_x_1962) ;  /* 0x00000000001c9947 */ /* 0x000fea0003800000 */
[----:B------:R-:W-:-:S04]  /*1040*/  ULEA UR4, UP0, UR41, UR8, 0x2 ;  /* 0x0000000829047291 */ /* 0x000fc8000f80103f */
[----:B------:R-:W-:Y:S02]  /*1050*/  ULEA.HI.X UR6, UR41, UR9, UR42, 0x2, UP0 ;  /* 0x0000000929067291 */ /* 0x000fe400080f142a */
[----:B------:R-:W-:-:S04]  /*1060*/  IMAD.U32 R2, RZ, RZ, UR4 ;  /* 0x00000004ff027e24 */ /* 0x000fc8000f8e00ff */
[----:B------:R-:W-:-:S05]  /*1070*/  IMAD.U32 R3, RZ, RZ, UR6 ;  /* 0x00000006ff037e24 */ /* 0x000fca000f8e00ff */
[----:B------:R-:W2:Y:S02]  /*1080*/  LDG.E R2, desc[UR52][R2.64] ;  /* 0x0000003402027981 */ /* 0x000ea4000c1e1900 */
[----:B--2---:R-:W-:Y:S01]  /*1090*/  R2UR UR4, R2 ;  /* 0x00000000020472ca */ /* 0x004fe200000e0000 */
[----:B------:R-:W-:-:S14]  /*10a0*/  BRA `(.L_x_1963) ;  /* 0x0000000000347947 */ /* 0x000fdc0003800000 */
.L_x_1962:
        /* <DEDUP_REMOVED lines=13> */
.L_x_1963:
[----:B------:R-:W-:Y:S01]  /*1180*/  UIADD3 UR48, -UR48, UR4, URZ ;  /* 0x0000000430307290 */ /* 0x000fe2000fffe13f */
[----:B------:R-:W-:Y:S01]  /*1190*/  PLOP3.LUT P0, PT, PT, PT, PT, 0x80, 0x0 ;  /* 0x000000000000781c */ /* 0x000fe20003f0f070 */
[----:B------:R-:W-:Y:S01]  /*11a0*/  UIMAD UR44, UR5, 0xc0, URZ ;  /* 0x000000c0052c78a4 */ /* 0x000fe2000f8e023f */
[----:B------:R-:W-:Y:S01]  /*11b0*/  IMAD.MOV.U32 R2, RZ, RZ, RZ ;  /* 0x000000ffff027224 */ /* 0x000fe200078e00ff */
[----:B------:R-:W-:Y:S01]  /*11c0*/  ULDC UR4, c[0x0][0x448] ;  /* 0x0001120000047ab9 */ /* 0x000fe20000000800 */
[----:B------:R-:W-:Y:S01]  /*11d0*/  UIADD3 UR7, UR48, 0x80, -UR49 ;  /* 0x0000008030077890 */ /* 0x000fe2000fffe831 */
[----:B------:R-:W-:Y:S01]  /*11e0*/  IMAD.MOV.U32 R0, RZ, RZ, RZ ;  /* 0x000000ffff007224 */ /* 0x000fe200078e00ff */
[----:B------:R-:W-:Y:S01]  /*11f0*/  UISETP.NE.AND UP0, UPT, UR4, 0x1, UPT ;  /* 0x000000010400788c */ /* 0x000fe2000bf05270 */
[----:B------:R-:W-:Y:S01]  /*1200*/  CS2R R134, SRZ ;  /* 0x0000000000867805 */ /* 0x000fe2000001ff00 */
[----:B------:R-:W-:Y:S01]  /*1210*/  UIADD3 UR6, UR44, 0xbf, URZ ;  /* 0x000000bf2c067890 */ /* 0x000fe2000fffe03f */
[----:B------:R-:W-:Y:S01]  /*1220*/  CS2R R6, SRZ ;  /* 0x0000000000067805 */ /* 0x000fe2000001ff00 */
[----:B------:R-:W-:Y:S01]  /*1230*/  UP2UR UR50, UPR, URZ, 0x1 ;  /* 0x000000013f327883 */ /* 0x000fe20008000000 */
[----:B------:R-:W-:-:S02]  /*1240*/  CS2R R132, SRZ ;  /* 0x0000000000847805 */ /* 0x000fc4000001ff00 */
[----:B------:R-:W-:Y:S02]  /*1250*/  MOV R8, RZ ;  /* 0x000000ff00087202 */ /* 0x000fe40000000f00 */
[----:B------:R-:W-:Y:S02]  /*1260*/  CS2R R10, SRZ ;  /* 0x00000000000a7805 */ /* 0x000fe4000001ff00 */
[----:B------:R-:W-:Y:S02]  /*1270*/  CS2R R126, SRZ ;  /* 0x00000000007e7805 */ /* 0x000fe4000001ff00 */
[----:B------:R-:W-:Y:S02]  /*1280*/  CS2R R124, SRZ ;  /* 0x00000000007c7805 */ /* 0x000fe4000001ff00 */
[----:B------:R-:W-:Y:S01]  /*1290*/  CS2R R12, SRZ ;  /* 0x00000000000c7805 */ /* 0x000fe2000001ff00 */
[----:B------:R-:W-:Y:S01]  /*12a0*/  @UP0 ULDC UR4, c[0x0][0x44c] ;  /* 0x0001130000040ab9 */ /* 0x000fe20000000800 */
[----:B------:R-:W-:Y:S01]  /*12b0*/  @UP0 ULDC UR8, c[0x0][0x450] ;  /* 0x0001140000080ab9 */ /* 0x000fe20000000800 */
[----:B------:R-:W-:Y:S01]  /*12c0*/  UIMAD.WIDE.U32 UR4, UR6, UR4, URZ ;  /* 0x00000004060472a5 */ /* 0x000fe2000f8e003f */
[----:B------:R-:W-:Y:S01]  /*12d0*/  CS2R R14, SRZ ;  /* 0x00000000000e7805 */ /* 0x000fe2000001ff00 */
[----:B------:R-:W-:Y:S01]  /*12e0*/  UIADD3 UR4, UR48, 0x7f, URZ ;  /* 0x0000007f30047890 */ /* 0x000fe2000fffe03f */
[----:B------:R-:W-:Y:S01]  /*12f0*/  CS2R R118, SRZ ;  /* 0x0000000000767805 */ /* 0x000fe2000001ff00 */
[----:B------:R-:W-:Y:S01]  /*1300*/  @UP0 USHF.R.U32.HI UR6, URZ, UR8, UR5 ;  /* 0x000000083f060299 */ /* 0x000fe20008011605 */
[----:B------:R-:W-:Y:S01]  /*1310*/  CS2R R116, SRZ ;  /* 0x0000000000747805 */ /* 0x000fe2000001ff00 */
[----:B------:R-:W-:Y:S01]  /*1320*/  USHF.R.S32.HI UR5, URZ, 0x1f, UR4 ;  /* 0x0000001f3f057899 */ /* 0x000fe20008011404 */
[----:B------:R-:W-:Y:S01]  /*1330*/  CS2R R20, SRZ ;  /* 0x0000000000147805 */ /* 0x000fe2000001ff00 */
[----:B------:R-:W-:Y:S01]  /*1340*/  UIADD3 UR6, UR7, UR6, URZ ;  /* 0x0000000607067290 */ /* 0x000fe2000fffe03f */
[----:B------:R-:W-:Y:S01]  /*1350*/  CS2R R24, SRZ ;  /* 0x0000000000187805 */ /* 0x000fe2000001ff00 */
[----:B------:R-:W-:Y:S01]  /*1360*/  ULEA.HI UR5, UR5, UR4, URZ, 0x7 ;  /* 0x0000000405057291 */ /* 0x000fe2000f8f383f */
[----:B------:R-:W-:Y:S01]  /*1370*/  CS2R R110, SRZ ;  /* 0x00000000006e7805 */ /* 0x000fe2000001ff00 */
[----:B------:R-:W-:Y:S01]  /*1380*/  USHF.R.S32.HI UR7, URZ, 0x1f, UR6 ;  /* 0x0000001f3f077899 */ /* 0x000fe20008011406 */
[----:B------:R-:W-:Y:S01]  /*1390*/  CS2R R108, SRZ ;  /* 0x00000000006c7805 */ /* 0x000fe2000001ff00 */
[----:B------:R-:W-:Y:S01]  /*13a0*/  USHF.R.S32.HI UR5, URZ, 0x7, UR5 ;  /* 0x000000073f057899 */ /* 0x000fe20008011405 */
[----:B------:R-:W-:Y:S01]  /*13b0*/  CS2R R26, SRZ ;  /* 0x00000000001a7805 */ /* 0x000fe2000001ff00 */
[----:B------:R-:W-:Y:S01]  /*13c0*/  ULEA.HI UR7, UR7, UR6, URZ, 0x7 ;  /* 0x0000000607077291 */ /* 0x000fe2000f8f383f */
[----:B------:R-:W-:-:S02]  /*13d0*/  CS2R R28, SRZ ;  /* 0x00000000001c7805 */ /* 0x000fc4000001ff00 */
[----:B------:R-:W-:Y:S02]  /*13e0*/  CS2R R102, SRZ ;  /* 0x0000000000667805 */ /* 0x000fe4000001ff00 */
[----:B------:R-:W-:Y:S01]  /*13f0*/  CS2R R100, SRZ ;  /* 0x0000000000647805 */ /* 0x000fe2000001ff00 */
[----:B------:R-:W-:Y:S01]  /*1400*/  USHF.R.S32.HI UR7, URZ, 0x7, UR7 ;  /* 0x000000073f077899 */ /* 0x000fe20008011407 */
[----:B------:R-:W-:Y:S02]  /*1410*/  CS2R R30, SRZ ;  /* 0x00000000001e7805 */ /* 0x000fe4000001ff00 */
[----:B------:R-:W-:Y:S02]  /*1420*/  CS2R R32, SRZ ;  /* 0x0000000000207805 */ /* 0x000fe4000001ff00 */
[----:B------:R-:W-:Y:S01]  /*1430*/  CS2R R94, SRZ ;  /* 0x00000000005e7805 */ /* 0x000fe2000001ff00 */
[----:B------:R-:W-:Y:S01]  /*1440*/  UISETP.LT.AND UP0, UPT, UR5, UR7, UPT ;  /* 0x000000070500728c */ /* 0x000fe2000bf01270 */
[----:B------:R-:W-:-:S02]  /*1450*/  CS2R R92, SRZ ;  /* 0x00000000005c7805 */ /* 0x000fc4000001ff00 */
[----:B------:R-:W-:Y:S01]  /*1460*/  CS2R R34, SRZ ;  /* 0x0000000000227805 */ /* 0x000fe2000001ff00 */
[----:B------:R-:W-:Y:S01]  /*1470*/  IMAD.MOV.U32 R37, RZ, RZ, RZ ;  /* 0x000000ffff257224 */ /* 0x000fe200078e00ff */
[----:B------:R-:W-:-:S04]  /*1480*/  USEL UR51, UR5, UR7, UP0 ;  /* 0x0000000705337287 */ /* 0x000fc80008000000 */
[----:B------:R-:W-:-:S06]  /*1490*/  UISETP.GE.AND UP0, UPT, UR51, 0x1, UPT ;  /* 0x000000013300788c */ /* 0x000fcc000bf06270 */
[----:B------:R-:W-:-:S13]  /*14a0*/  PLOP3.LUT P1, PT, PT, PT, UP0, 0x80, 0x0 ;  /* 0x000000000000781c */ /* 0x000fda0003f2f008 */
[----:B------:R-:W-:Y:S05]  /*14b0*/  @!P1 BRA `(.L_x_1964) ;  /* 0x00000088005c9947 */ /* 0x000fea0003800000 */
        /* <DEDUP_REMOVED lines=31> */
.L_x_1965:
        /* <DEDUP_REMOVED lines=54> */
.L_x_2114:
[----:B------:R-:W-:Y:S05]  /*1a10*/  @!P0 BRA `(.L_x_1967) ;  /* 0x0000000000048947 */ /* 0x000fea0003800000 */
[----:B------:R-:W-:Y:S01]  /*1a20*/  BPT.TRAP 0x1 ;  /* 0x000000040000795c */ /* 0x000fe20000300000 */
.L_x_1967:
[----:B------:R-:W-:Y:S02]  /*1a30*/  IMAD.U32 R2, RZ, RZ, UR38 ;  /* 0x00000026ff027e24 */ /* 0x000fe4000f8e00ff */
[----:B0-----:R-:W-:-:S03]  /*1a40*/  IMAD.U32 R3, RZ, RZ, UR37 ;  /* 0x00000025ff037e24 */ /* 0x001fc6000f8e00ff */
[----:B------:R-:W-:Y:S02]  /*1a50*/  LEA R2, R2, UR46, 0x3 ;  /* 0x0000002e02027c11 */ /* 0x000fe4000f8e18ff */
[----:B------:R-:W-:-:S04]  /*1a60*/  SHF.L.U32 R3, R3, 0x1f, RZ ;  /* 0x0000001f03037819 */ /* 0x000fc800000006ff */
[----:B------:R0:W1:Y:S01]  /*1a70*/  SYNCS.PHASECHK.TRANS64.TRYWAIT P1, [R2+URZ+0x19c30], R3 ;  /* 0x019c3003020075a7 */ /* 0x000062000802017f */
[----:B------:R-:W-:Y:S05]  /*1a80*/  @!P0 BRA `(.L_x_1968) ;  /* 0x0000000000048947 */ /* 0x000fea0003800000 */
[----:B------:R-:W-:Y:S01]  /*1a90*/  BPT.TRAP 0x1 ;  /* 0x000000040000795c */ /* 0x000fe20000300000 */
.L_x_1968:
[----:B-1----:R-:W-:Y:S05]  /*1aa0*/  @P1 BRA `(.L_x_1969) ;  /* 0x0000000000081947 */ /* 0x002fea0003800000 */
[----:B------:R-:W1:Y:S02]  /*1ab0*/  SYNCS.PHASECHK.TRANS64.TRYWAIT P1, [R2+URZ+0x19c30], R3 ;  /* 0x019c3003020075a7 */ /* 0x000e64000802017f */
[----:B-1----:R-:W-:Y:S05]  /*1ac0*/  @!P1 BRA `(.L_x_1970) ;  /* 0x00000100000c9947 */ /* 0x002fea0003800000 */
.L_x_1969:
        /* <DEDUP_REMOVED lines=28> */
.L_x_1971:
        /* <DEDUP_REMOVED lines=9> */
[----:B------:R2:W-:Y:S01]  /*1d20*/  MUFU.TANH R6, R46 ;  /* 0x0000002e00067308 */ /* 0x0005e20000002400 */
[C---:B------:R-:W-:Y:S01]  /*1d30*/  FMUL.FTZ R34, R0.reuse, R34 ;  /* 0x0000002200227220 */ /* 0x040fe20000410000 */
[----:B------:R-:W-:Y:S01]  /*1d40*/  @UP0 ULDC UR6, c[0x0][0x44c] ;  /* 0x0001130000060ab9 */ /* 0x000fe20000000800 */
[C---:B------:R-:W-:Y:S01]  /*1d50*/  FMUL.FTZ R35, R0.reuse, R35 ;  /* 0x0000002300237220 */ /* 0x040fe20000410000 */
[C---:B------:R-:W-:Y:S01]  /*1d60*/  FMUL.FTZ R38, R0.reuse, R38 ;  /* 0x0000002600267220 */ /* 0x040fe20000410000 */
[C---:B------:R-:W-:Y:S01]  /*1d70*/  FMUL.FTZ R39, R0.reuse, R39 ;  /* 0x0000002700277220 */ /* 0x040fe20000410000 */
[C---:B------:R-:W-:Y:S01]  /*1d80*/  FMUL.FTZ R42, R0.reuse, R42 ;  /* 0x0000002a002a7220 */ /* 0x040fe20000410000 */
[C---:B------:R-:W-:Y:S01]  /*1d90*/  FMUL.FTZ R43, R0.reuse, R43 ;  /* 0x0000002b002b7220 */ /* 0x040fe20000410000 */
[----:B------:R-:W3:Y:S01]  /*1da0*/  MUFU.TANH R101, R101 ;  /* 0x0000006500657308 */ /* 0x000ee20000002400 */
[----:B------:R-:W-:Y:S01]  /*1db0*/  FMUL.FTZ R47, R0, R47 ;  /* 0x0000002f002f7220 */ /* 0x000fe20000410000 */
[----:B01----:R-:W-:Y:S01]  /*1dc0*/  @P1 IMAD.HI.U32 R3, R12, UR6, RZ ;  /* 0x000000060c031c27 */ /* 0x003fe2000f8e00ff */
[----:B------:R-:W-:-:S03]  /*1dd0*/  @UP0 ULDC UR6, c[0x0][0x450] ;  /* 0x0001140000060ab9 */ /* 0x000fc60000000800 */
[C---:B------:R-:W-:Y:S01]  /*1de0*/  FMUL.FTZ R50, R0.reuse, R50 ;  /* 0x0000003200327220 */ /* 0x040fe20000410000 */
[C---:B------:R-:W-:Y:S01]  /*1df0*/  FMUL.FTZ R63, R0.reuse, R63 ;  /* 0x0000003f003f7220 */ /* 0x040fe20000410000 */
[C---:B------:R-:W-:Y:S01]  /*1e00*/  FMUL.FTZ R51, R0.reuse, R51 ;  /* 0x0000003300337220 */ /* 0x040fe20000410000 */
[----:B------:R-:W-:Y:S01]  /*1e10*/  @P2 SHF.R.U32.HI R12, RZ, UR6, R3 ;  /* 0x00000006ff0c2c19 */ /* 0x000fe20008011603 */
[----:B------:R-:W-:Y:S01]  /*1e20*/  UMOV UR6, 0xffffff80 ;  /* 0xffffff8000067882 */ /* 0x000fe20000000000 */
[----:B------:R-:W0:Y:S01]  /*1e30*/  MUFU.TANH R99, R99 ;  /* 0x0000006300637308 */ /* 0x000e220000002400 */
[----:B------:R-:W-:Y:S01]  /*1e40*/  UIMAD UR6, UR51, UR6, 0x80 ;  /* 0x00000080330674a4 */ /* 0x000fe2000f8e0206 */
[C---:B------:R-:W-:Y:S01]  /*1e50*/  FMUL.FTZ R59, R0.reuse, R59 ;  /* 0x0000003b003b7220 */ /* 0x040fe20000410000 */
[----:B------:R-:W1:Y:S01]  /*1e60*/  SHFL.IDX PT, R8, R12, 0x1, 0x1c1f ;  /* 0x003c1f000c087f89 */ /* 0x000e6200000e0000 */
[C---:B------:R-:W-:Y:S01]  /*1e70*/  FMUL.FTZ R54, R0.reuse, R54 ;  /* 0x0000003600367220 */ /* 0x040fe20000410000 */
[----:B------:R-:W-:Y:S01]  /*1e80*/  UIADD3 UR7, UR6, 0x1, URZ ;  /* 0x0000000106077890 */ /* 0x000fe2000fffe03f */
[C---:B------:R-:W-:Y:S01]  /*1e90*/  FMUL.FTZ R20, R0.reuse, R29 ;  /* 0x0000001d00147220 */ /* 0x040fe20000410000 */
[----:B------:R-:W-:Y:S01]  /*1ea0*/  UIADD3 UR6, UR48, UR6, URZ ;  /* 0x0000000630067290 */ /* 0x000fe2000fffe03f */
[----:B------:R4:W5:Y:S01]  /*1eb0*/  MUFU.TANH R97, R30 ;  /* 0x0000001e00617308 */ /* 0x0009620000002400 */
[C---:B------:R-:W-:Y:S01]  /*1ec0*/  FMUL.FTZ R29, R0.reuse, R36 ;  /* 0x00000024001d7220 */ /* 0x040fe20000410000 */
[----:B------:R-:W-:Y:S01]  /*1ed0*/  FMUL.FTZ R36, R0, R49 ;  /* 0x0000003100247220 */ /* 0x000fe20000410000 */
[----:B------:R-:W-:-:S02]  /*1ee0*/  IMAD.U32 R3, RZ, RZ, UR7 ;  /* 0x00000007ff037e24 */ /* 0x000fc4000f8e00ff */
[C---:B------:R-:W-:Y:S01]  /*1ef0*/  FMUL.FTZ R55, R0.reuse, R55 ;  /* 0x0000003700377220 */ /* 0x040fe20000410000 */
[----:B------:R-:W-:Y:S02]  /*1f00*/  IMAD.U32 R13, RZ, RZ, UR6 ;  /* 0x00000006ff0d7e24 */ /* 0x000fe4000f8e00ff */
[----:B------:R-:W-:Y:S01]  /*1f10*/  FMUL.FTZ R58, R0, R58 ;  /* 0x0000003a003a7220 */ /* 0x000fe20000410000 */
[----:B--2---:R-:W-:Y:S01]  /*1f20*/  IMAD R46, R16, -0x2, R3 ;  /* 0xfffffffe102e7824 */ /* 0x004fe200078e0203 */
[----:B------:R2:W5:Y:S01]  /*1f30*/  MUFU.TANH R95, R31 ;  /* 0x0000001f005f7308 */ /* 0x0005620000002400 */
[----:B------:R-:W-:Y:S02]  /*1f40*/  IMAD.U32 R3, RZ, RZ, UR49 ;  /* 0x00000031ff037e24 */ /* 0x000fe4000f8e00ff */
[----:B----4-:R-:W-:Y:S01]  /*1f50*/  FMUL.FTZ R30, R0, R37 ;  /* 0x00000025001e7220 */ /* 0x010fe20000410000 */
[----:B------:R-:W-:Y:S02]  /*1f60*/  IMAD R13, R16, -0x2, R13 ;  /* 0xfffffffe100d7824 */ /* 0x000fe400078e020d */
[C---:B------:R-:W-:Y:S01]  /*1f70*/  FMUL.FTZ R62, R0.reuse, R62 ;  /* 0x0000003e003e7220 */ /* 0x040fe20000410000 */
[C---:B------:R-:W-:Y:S01]  /*1f80*/  FMUL.FTZ R66, R0.reuse, R66 ;  /* 0x0000004200427220 */ /* 0x040fe20000410000 */
[----:B------:R-:W-:Y:S01]  /*1f90*/  IADD3 R46, -R3, UR48, R46 ;  /* 0x00000030032e7c10 */ /* 0x000fe2000fffe12e */
[C---:B------:R-:W-:Y:S01]  /*1fa0*/  FMUL.FTZ R3, R0.reuse, R67 ;  /* 0x0000004300037220 */ /* 0x040fe20000410000 */
[----:B------:R4:W5:Y:S01]  /*1fb0*/  MUFU.TANH R93, R34 ;  /* 0x00000022005d7308 */ /* 0x0009620000002400 */
[C---:B--2---:R-:W-:Y:S01]  /*1fc0*/  FMUL.FTZ R31, R0.reuse, R41 ;  /* 0x00000029001f7220 */ /* 0x044fe20000410000 */
[----:B------:R-:W-:Y:S01]  /*1fd0*/  FMUL.FTZ R70, R0, R70 ;  /* 0x0000004600467220 */ /* 0x000fe20000410000 */
[----:B-1----:R-:W-:Y:S01]  /*1fe0*/  VIADDMNMX R8, R8, R46, R13, PT ;  /* 0x0000002e08087246 */ /* 0x002fe2000380010d */
[C---:B------:R-:W-:Y:S01]  /*1ff0*/  FMUL.FTZ R15, R0.reuse, R25 ;  /* 0x00000019000f7220 */ /* 0x040fe20000410000 */
[C---:B------:R-:W-:Y:S01]  /*2000*/  FMUL.FTZ R71, R0.reuse, R71 ;  /* 0x0000004700477220 */ /* 0x040fe20000410000 */
[----:B------:R-:W-:Y:S01]  /*2010*/  FMUL.FTZ R74, R0, R74 ;  /* 0x0000004a004a7220 */ /* 0x000fe20000410000 */
[C---:B------:R-:W-:Y:S01]  /*2020*/  ISETP.GT.AND P1, PT, R8.reuse, RZ, PT ;  /* 0x000000ff0800720c */ /* 0x040fe20003f24270 */
[----:B------:R-:W1:Y:S01]  /*2030*/  MUFU.TANH R91, R35 ;  /* 0x00000023005b7308 */ /* 0x000e620000002400 */
[----:B------:R-:W-:Y:S01]  /*2040*/  ISETP.GT.AND P2, PT, R8, 0x1, PT ;  /* 0x000000010800780c */ /* 0x000fe20003f44270 */
[----:B----4-:R-:W-:Y:S01]  /*2050*/  FMUL.FTZ R34, R0, R45 ;  /* 0x0000002d00227220 */ /* 0x010fe20000410000 */
[----:B------:R-:W-:Y:S01]  /*2060*/  ISETP.GT.AND P3, PT, R8, 0x8, PT ;  /* 0x000000080800780c */ /* 0x000fe20003f64270 */
[C---:B------:R-:W-:Y:S01]  /*2070*/  FMUL.FTZ R75, R0.reuse, R75 ;  /* 0x0000004b004b7220 */ /* 0x040fe20000410000 */
[----:B---3--:R-:W-:Y:S01]  /*2080*/  FSEL R101, R101, -INF , P1 ;  /* 0xff80000065657808 */ /* 0x008fe20000800000 */
[----:B------:R-:W-:Y:S01]  /*2090*/  FMUL.FTZ R78, R0, R78 ;  /* 0x0000004e004e7220 */ /* 0x000fe20000410000 */
[----:B0-----:R-:W-:Y:S01]  /*20a0*/  FSEL R99, R99, -INF , P2 ;  /* 0xff80000063637808 */ /* 0x001fe20001000000 */
[----:B------:R0:W2:Y:S01]  /*20b0*/  MUFU.TANH R89, R38 ;  /* 0x0000002600597308 */ /* 0x0000a20000002400 */
[----:B------:R-:W-:Y:S01]  /*20c0*/  ISETP.GT.AND P1, PT, R8, 0x9, PT ;  /* 0x000000090800780c */ /* 0x000fe20003f24270 */
[C---:B------:R-:W-:Y:S01]  /*20d0*/  FMUL.FTZ R79, R0.reuse, R79 ;  /* 0x0000004f004f7220 */ /* 0x040fe20000410000 */
[----:B-----5:R-:W-:Y:S01]  /*20e0*/  FSEL R97, R97, -INF , P3 ;  /* 0xff80000061617808 */ /* 0x020fe20001800000 */
[C---:B------:R-:W-:Y:S01]  /*20f0*/  FMUL.FTZ R82, R0.reuse, R82 ;  /* 0x0000005200527220 */ /* 0x040fe20000410000 */
[----:B------:R-:W-:Y:S01]  /*2100*/  FMNMX.FTZ R4, R101, R99, !PT ;  /* 0x0000006365047209 */ /* 0x000fe20007810000 */
[----:B------:R-:W-:Y:S01]  /*2110*/  FMUL.FTZ R83, R0, R83 ;  /* 0x0000005300537220 */ /* 0x000fe20000410000 */
[----:B------:R-:W-:Y:S01]  /*2120*/  ISETP.GT.AND P2, PT, R8, 0x10, PT ;  /* 0x000000100800780c */ /* 0x000fe20003f44270 */
[----:B------:R-:W3:Y:S01]  /*2130*/  MUFU.TANH R39, R39 ;  /* 0x0000002700277308 */ /* 0x000ee20000002400 */
[----:B------:R-:W-:Y:S01]  /*2140*/  FSEL R95, R95, -INF , P1 ;  /* 0xff8000005f5f7808 */ /* 0x000fe20000800000 */
[C---:B0-----:R-:W-:Y:S01]  /*2150*/  FMUL.FTZ R38, R0.reuse, R53 ;  /* 0x0000003500267220 */ /* 0x041fe20000410000 */
[----:B------:R-:W-:Y:S01]  /*2160*/  FMNMX.FTZ R4, R97, R4, !PT ;  /* 0x0000000461047209 */ /* 0x000fe20007810000 */
[----:B------:R-:W-:Y:S01]  /*2170*/  FMUL.FTZ R86, R0, R86 ;  /* 0x0000005600567220 */ /* 0x000fe20000410000 */
[----:B------:R-:W-:Y:S01]  /*2180*/  ISETP.GT.AND P1, PT, R8, 0x11, PT ;  /* 0x000000110800780c */ /* 0x000fe20003f24270 */
[C---:B------:R-:W-:Y:S01]  /*2190*/  FMUL.FTZ R87, R0.reuse, R87 ;  /* 0x0000005700577220 */ /* 0x040fe20000410000 */
[----:B------:R-:W-:Y:S01]  /*21a0*/  FSEL R93, R93, -INF , P2 ;  /* 0xff8000005d5d7808 */ /* 0x000fe20001000000 */
[----:B------:R0:W4:Y:S01]  /*21b0*/  MUFU.TANH R5, R42 ;  /* 0x0000002a00057308 */ /* 0x0001220000002400 */
[----:B------:R-:W-:Y:S01]  /*21c0*/  FMNMX.FTZ R4, R95, R4, !PT ;  /* 0x000000045f047209 */ /* 0x000fe20007810000 */
[----:B------:R-:W-:Y:S01]  /*21d0*/  FMUL.FTZ R14, R0, R24 ;  /* 0x00000018000e7220 */ /* 0x000fe20000410000 */
[----:B------:R-:W-:Y:S01]  /*21e0*/  ISETP.GT.AND P2, PT, R8, 0x18, PT ;  /* 0x000000180800780c */ /* 0x000fe20003f44270 */
[C---:B------:R-:W-:Y:S01]  /*21f0*/  FMUL.FTZ R24, R0.reuse, R28 ;  /* 0x0000001c00187220 */ /* 0x040fe20000410000 */
[----:B-1----:R-:W-:Y:S01]  /*2200*/  FSEL R91, R91, -INF , P1 ;  /* 0xff8000005b5b7808 */ /* 0x002fe20000800000 */
[----:B------:R-:W-:Y:S01]  /*2210*/  FMUL.FTZ R28, R0, R33 ;  /* 0x00000021001c7220 */ /* 0x000fe20000410000 */
[----:B------:R-:W-:Y:S01]  /*2220*/  FMNMX.FTZ R4, R93, R4, !PT ;  /* 0x000000045d047209 */ /* 0x000fe20007810000 */
[----:B------:R-:W-:Y:S01]  /*2230*/  MUFU.TANH R43, R43 ;  /* 0x0000002b002b7308 */ /* 0x000fe20000002400 */
[----:B------:R-:W-:Y:S01]  /*2240*/  ISETP.GT.AND P1, PT, R8, 0x19, PT ;  /* 0x000000190800780c */ /* 0x000fe20003f24270 */
[C---:B0-----:R-:W-:Y:S01]  /*2250*/  FMUL.FTZ R42, R0.reuse, R57 ;  /* 0x00000039002a7220 */ /* 0x041fe20000410000 */
[----:B--2---:R-:W-:Y:S01]  /*2260*/  FSEL R89, R89, -INF , P2 ;  /* 0xff80000059597808 */ /* 0x004fe20001000000 */
[C---:B------:R-:W-:Y:S01]  /*2270*/  FMUL.FTZ R33, R0.reuse, R44 ;  /* 0x0000002c00217220 */ /* 0x040fe20000410000 */
[----:B------:R-:W-:Y:S01]  /*2280*/  FMNMX.FTZ R4, R91, R4, !PT ;  /* 0x000000045b047209 */ /* 0x000fe20007810000 */
[----:B------:R-:W-:Y:S01]  /*2290*/  FMUL.FTZ R44, R0, R56 ;  /* 0x00000038002c7220 */ /* 0x000fe20000410000 */
[----:B------:R-:W-:Y:S01]  /*22a0*/  ISETP.GT.AND P2, PT, R8, 0x20, PT ;  /* 0x000000200800780c */ /* 0x000fe20003f44270 */
[----:B------:R-:W-:Y:S01]  /*22b0*/  MUFU.TANH R47, R47 ;  /* 0x0000002f002f7308 */ /* 0x000fe20000002400 */
[----:B---3--:R-:W-:Y:S01]  /*22c0*/  FSEL R67, R39, -INF , P1 ;  /* 0xff80000027437808 */ /* 0x008fe20000800000 */
[----:B------:R-:W-:Y:S01]  /*22d0*/  FMUL.FTZ R56, R0, R61 ;  /* 0x0000003d00387220 */ /* 0x000fe20000410000 */
[----:B------:R-:W-:Y:S01]  /*22e0*/  FMNMX.FTZ R4, R89, R4, !PT ;  /* 0x0000000459047209 */ /* 0x000fe20007810000 */
[----:B------:R-:W-:Y:S01]  /*22f0*/  ULDC UR18, c[0x0][0x988] ;  /* 0x0002620000127ab9 */ /* 0x000fe20000000800 */
[----:B------:R-:W-:Y:S01]  /*2300*/  ISETP.GT.AND P1, PT, R8, 0x21, PT ;  /* 0x000000210800780c */ /* 0x000fe20003f24270 */
[C---:B------:R-:W-:Y:S01]  /*2310*/  FMUL.FTZ R27, R0.reuse, R32 ;  /* 0x00000020001b7220 */ /* 0x040fe20000410000 */
[----:B------:R-:W-:Y:S01]  /*2320*/  FMNMX.FTZ R4, R67, R4, !PT ;  /* 0x0000000443047209 */ /* 0x000fe20007810000 */
[----:B------:R-:W0:Y:S01]  /*2330*/  MUFU.TANH R50, R50 ;  /* 0x0000003200327308 */ /* 0x000e220000002400 */
[C---:B------:R-:W-:Y:S01]  /*2340*/  FMUL.FTZ R35, R0.reuse, R48 ;  /* 0x0000003000237220 */ /* 0x040fe20000410000 */
[C---:B------:R-:W-:Y:S01]  /*2350*/  FMUL.FTZ R32, R0.reuse, R40 ;  /* 0x0000002800207220 */ /* 0x040fe20000410000 */
[----:B------:R-:W-:Y:S01]  /*2360*/  FMUL.FTZ R40, R0, R52 ;  /* 0x0000003400287220 */ /* 0x000fe20000410000 */
[----:B------:R-:W-:Y:S01]  /*2370*/  R2UR UR11, R2 ;  /* 0x00000000020b72ca */ /* 0x000fe200000e0000 */
[----:B------:R-:W-:Y:S01]  /*2380*/  @UP0 ULDC UR6, c[0x0][0x44c] ;  /* 0x0001130000060ab9 */ /* 0x000fe20000000800 */
[----:B------:R-:W-:Y:S01]  /*2390*/  @UP0 ULDC UR14, c[0x0][0x450] ;  /* 0x00011400000e0ab9 */ /* 0x000fe20000000800 */
[----:B------:R-:W-:Y:S01]  /*23a0*/  UIMAD.WIDE.U32 UR6, UR44, UR6, URZ ;  /* 0x000000062c0672a5 */ /* 0x000fe2000f8e003f */
[----:B------:R4:W-:Y:S01]  /*23b0*/  MUFU.TANH R37, R63 ;  /* 0x0000003f00257308 */ /* 0x0009e20000002400 */
[----:B------:R-:W-:Y:S01]  /*23c0*/  UMOV UR10, UR44 ;  /* 0x0000002c000a7c82 */ /* 0x000fe20008000000 */
[----:B------:R-:W-:Y:S01]  /*23d0*/  UIADD3 UR51, UR51, -0x2, URZ ;  /* 0xfffffffe33337890 */ /* 0x000fe2000fffe03f */
[----:B------:R-:W-:Y:S01]  /*23e0*/  CS2R R134, SRZ ;  /* 0x0000000000867805 */ /* 0x000fe2000001ff00 */
[----:B------:R-:W-:Y:S01]  /*23f0*/  @UP0 USHF.R.U32.HI UR10, URZ, UR14, UR7 ;  /* 0x0000000e3f0a0299 */ /* 0x000fe20008011607 */
[----:B------:R-:W-:-:S02]  /*2400*/  CS2R R132, SRZ ;  /* 0x0000000000847805 */ /* 0x000fc4000001ff00 */
[----:B------:R-:W-:Y:S02]  /*2410*/  CS2R R130, SRZ ;  /* 0x0000000000827805 */ /* 0x000fe4000001ff00 */
[----:B------:R-:W-:Y:S01]  /*2420*/  CS2R R128, SRZ ;  /* 0x0000000000807805 */ /* 0x000fe2000001ff00 */
[----:B------:R-:W1:Y:S01]  /*2430*/  MUFU.TANH R51, R51 ;  /* 0x0000003300337308 */ /* 0x000e620000002400 */
[----:B----4-:R-:W-:Y:S01]  /*2440*/  FSEL R63, R5, -INF , P2 ;  /* 0xff800000053f7808 */ /* 0x010fe20001000000 */
[----:B------:R-:W-:Y:S01]  /*2450*/  UIADD3 UR6, UR10, UR48, -UR49 ;  /* 0x000000300a067290 */ /* 0x000fe2000fffe831 */
[----:B------:R-:W-:Y:S02]  /*2460*/  ISETP.GT.AND P2, PT, R8, 0x28, PT ;  /* 0x000000280800780c */ /* 0x000fe40003f44270 */
[----:B------:R-:W-:Y:S02]  /*2470*/  CS2R R126, SRZ ;  /* 0x00000000007e7805 */ /* 0x000fe4000001ff00 */
[----:B------:R-:W-:Y:S01]  /*2480*/  FMNMX.FTZ R4, R63, R4, !PT ;  /* 0x000000043f047209 */ /* 0x000fe20007810000 */
[----:B------:R-:W-:Y:S01]  /*2490*/  USHF.R.S32.HI UR7, URZ, 0x1f, UR6 ;  /* 0x0000001f3f077899 */ /* 0x000fe20008011406 */
[----:B------:R-:W-:Y:S01]  /*24a0*/  FSEL R57, R6, -INF , P2 ;  /* 0xff80000006397808 */ /* 0x000fe20001000000 */
[----:B------:R2:W-:Y:S01]  /*24b0*/  MUFU.TANH R9, R59 ;  /* 0x0000003b00097308 */ /* 0x0005e20000002400 */
[----:B------:R-:W-:Y:S01]  /*24c0*/  ISETP.GT.AND P2, PT, R8, 0x30, PT ;  /* 0x000000300800780c */ /* 0x000fe20003f44270 */
[----:B------:R-:W-:Y:S01]  /*24d0*/  ULEA.HI UR7, UR7, UR6, URZ, 0x7 ;  /* 0x0000000607077291 */ /* 0x000fe2000f8f383f */
[----:B------:R-:W-:Y:S01]  /*24e0*/  CS2R R124, SRZ ;  /* 0x00000000007c7805 */ /* 0x000fe2000001ff00 */
[----:B------:R-:W-:Y:S01]  /*24f0*/  UIADD3 UR6, UR11, 0x19c40, URZ ;  /* 0x00019c400b067890 */ /* 0x000fe2000fffe03f */
[----:B0-----:R-:W-:Y:S01]  /*2500*/  FSEL R53, R50, -INF , P2 ;  /* 0xff80000032357808 */ /* 0x001fe20001000000 */
[----:B------:R-:W-:Y:S01]  /*2510*/  USHF.R.S32.HI UR7, URZ, 0x7, UR7 ;  /* 0x000000073f077899 */ /* 0x000fe20008011407 */
[C---:B------:R-:W-:Y:S01]  /*2520*/  ISETP.GT.AND P2, PT, R8.reuse, 0x38, PT ;  /* 0x000000380800780c */ /* 0x040fe20003f44270 */
[----:B------:R0:W3:Y:S01]  /*2530*/  MUFU.TANH R49, R54 ;  /* 0x0000003600317308 */ /* 0x0000e20000002400 */
[----:B--2---:R-:W-:Y:S01]  /*2540*/  FSEL R59, R43, -INF , P1 ;  /* 0xff8000002b3b7808 */ /* 0x004fe20000800000 */
[----:B------:R-:W-:Y:S01]  /*2550*/  UISETP.LT.AND UP0, UPT, URZ, UR7, UPT ;  /* 0x000000073f00728c */ /* 0x000fe2000bf01270 */
[----:B------:R-:W-:Y:S01]  /*2560*/  ISETP.GT.AND P1, PT, R8, 0x29, PT ;  /* 0x000000290800780c */ /* 0x000fe20003f24270 */
[----:B------:R-:W-:Y:S01]  /*2570*/  UPRMT UR6, UR45, 0x654, UR6 ;  /* 0x000006542d067896 */ /* 0x000fe20008000006 */
[----:B------:R-:W-:Y:S01]  /*2580*/  FMNMX.FTZ R4, R59, R4, !PT ;  /* 0x000000043b047209 */ /* 0x000fe20007810000 */
[----:B------:R-:W-:Y:S01]  /*2590*/  USEL UR17, URZ, UR7, !UP0 ;  /* 0x000000073f117287 */ /* 0x000fe2000c000000 */
[----:B------:R-:W-:Y:S01]  /*25a0*/  CS2R R122, SRZ ;  /* 0x00000000007a7805 */ /* 0x000fe2000001ff00 */
[----:B------:R2:W4:Y:S01]  /*25b0*/  MUFU.TANH R7, R55 ;  /* 0x0000003700077308 */ /* 0x0005220000002400 */
[----:B------:R-:W-:Y:S01]  /*25c0*/  FMNMX.FTZ R4, R57, R4, !PT ;  /* 0x0000000439047209 */ /* 0x000fe20007810000 */
[C---:B0-----:R-:W-:Y:S01]  /*25d0*/  FMUL.FTZ R54, R0.reuse, R60 ;  /* 0x0000003c00367220 */ /* 0x041fe20000410000 */
[C---:B------:R-:W-:Y:S01]  /*25e0*/  FMUL.FTZ R60, R0.reuse, R64 ;  /* 0x00000040003c7220 */ /* 0x040fe20000410000 */
[C---:B------:R-:W-:Y:S01]  /*25f0*/  FMUL.FTZ R64, R0.reuse, R68 ;  /* 0x0000004400407220 */ /* 0x040fe20000410000 */
[----:B------:R-:W-:Y:S01]  /*2600*/  FMUL.FTZ R68, R0, R77 ;  /* 0x0000004d00447220 */ /* 0x000fe20000410000 */
[----:B------:R-:W-:Y:S01]  /*2610*/  UISETP.GE.AND UP0, UPT, UR51, UR17, UPT ;  /* 0x000000113300728c */ /* 0x000fe2000bf06270 */
[----:B------:R-:W0:Y:S01]  /*2620*/  SHFL.IDX PT, R77, R12, RZ, 0x1c1f ;  /* 0x001c1fff0c4d7589 */ /* 0x000e2200000e0000 */
[----:B------:R5:W0:Y:S01]  /*2630*/  MUFU.TANH R45, R58 ;  /* 0x0000003a002d7308 */ /* 0x000a220000002400 */
[----:B--2---:R-:W-:Y:S01]  /*2640*/  FSEL R55, R47, -INF , P1 ;  /* 0xff8000002f377808 */ /* 0x004fe20000800000 */
[----:B------:R-:W-:Y:S01]  /*2650*/  SYNCS.ARRIVE.TRANS64.RED.A1T0 RZ, [UR6], RZ ;  /* 0x000000ffffff79a7 */ /* 0x000fe20008100406 */
[----:B------:R-:W-:-:S02]  /*2660*/  ISETP.GT.AND P1, PT, R8, 0x31, PT ;  /* 0x000000310800780c */ /* 0x000fc40003f24270 */
[----:B------:R-:W-:Y:S02]  /*2670*/  CS2R R120, SRZ ;  /* 0x0000000000787805 */ /* 0x000fe4000001ff00 */
[----:B------:R-:W-:Y:S02]  /*2680*/  FMNMX.FTZ R4, R55, R4, !PT ;  /* 0x0000000437047209 */ /* 0x000fe40007810000 */
[----:B------:R-:W-:Y:S02]  /*2690*/  CS2R R118, SRZ ;  /* 0x0000000000767805 */ /* 0x000fe4000001ff00 */
        /* <DEDUP_REMOVED lines=14> */
[----:B------:R-:W-:-:S02]  /*2780*/  FMNMX.FTZ R4, R49, R4, !PT ;  /* 0x0000000431047209 */ /* 0x000fc40007810000 */
[----:B------:R-:W-:Y:S02]  /*2790*/  CS2R R116, SRZ ;  /* 0x0000000000747805 */ /* 0x000fe4000001ff00 */
[----:B------:R-:W-:Y:S01]  /*27a0*/  ISETP.GT.AND P1, PT, R8, 0x41, PT ;  /* 0x000000410800780c */ /* 0x000fe20003f24270 */
[----:B------:R-:W1:Y:S01]  /*27b0*/  MUFU.TANH R3, R3 ;  /* 0x0000000300037308 */ /* 0x000e620000002400 */
[----:B0-----:R-:W-:Y:S02]  /*27c0*/  FSEL R45, R45, -INF , P2 ;  /* 0xff8000002d2d7808 */ /* 0x001fe40001000000 */
[----:B------:R-:W-:Y:S02]  /*27d0*/  CS2R R114, SRZ ;  /* 0x0000000000727805 */ /* 0x000fe4000001ff00 */
[----:B------:R-:W-:Y:S02]  /*27e0*/  FMNMX.FTZ R4, R47, R4, !PT ;  /* 0x000000042f047209 */ /* 0x000fe40007810000 */
[----:B------:R-:W-:-:S02]  /*27f0*/  CS2R R112, SRZ ;  /* 0x0000000000707805 */ /* 0x000fc4000001ff00 */
[C---:B------:R-:W-:Y:S02]  /*2800*/  ISETP.GT.AND P2, PT, R8.reuse, 0x48, PT ;  /* 0x000000480800780c */ /* 0x040fe40003f44270 */
[----:B------:R-:W-:Y:S02]  /*2810*/  CS2R R110, SRZ ;  /* 0x00000000006e7805 */ /* 0x000fe4000001ff00 */
[----:B------:R-:W-:Y:S01]  /*2820*/  FSEL R43, R9, -INF , P1 ;  /* 0xff800000092b7808 */ /* 0x000fe20000800000 */
[----:B------:R-:W0:Y:S01]  /*2830*/  MUFU.TANH R25, R70 ;  /* 0x0000004600197308 */ /* 0x000e220000002400 */
[----:B------:R-:W-:Y:S02]  /*2840*/  FMNMX.FTZ R4, R45, R4, !PT ;  /* 0x000000042d047209 */ /* 0x000fe40007810000 */
[----:B------:R-:W-:Y:S02]  /*2850*/  CS2R R108, SRZ ;  /* 0x00000000006c7805 */ /* 0x000fe4000001ff00 */
[----:B------:R-:W-:-:S02]  /*2860*/  ISETP.GT.AND P1, PT, R8, 0x49, PT ;  /* 0x000000490800780c */ /* 0x000fc40003f24270 */
[----:B------:R-:W-:Y:S02]  /*2870*/  CS2R R106, SRZ ;  /* 0x00000000006a7805 */ /* 0x000fe4000001ff00 */
[----:B--2---:R-:W-:Y:S02]  /*2880*/  FSEL R41, R41, -INF , P2 ;  /* 0xff80000029297808 */ /* 0x004fe40001000000 */
[----:B------:R-:W-:Y:S02]  /*2890*/  CS2R R104, SRZ ;  /* 0x0000000000687805 */ /* 0x000fe4000001ff00 */
[----:B------:R-:W-:Y:S01]  /*28a0*/  FMNMX.FTZ R4, R43, R4, !PT ;  /* 0x000000042b047209 */ /* 0x000fe20007810000 */
[----:B------:R2:W4:Y:S01]  /*28b0*/  MUFU.TANH R10, R71 ;  /* 0x00000047000a7308 */ /* 0x0005220000002400 */
[----:B------:R-:W-:Y:S02]  /*28c0*/  ISETP.GT.AND P2, PT, R8, 0x50, PT ;  /* 0x000000500800780c */ /* 0x000fe40003f44270 */
[----:B------:R-:W-:-:S02]  /*28d0*/  CS2R R102, SRZ ;  /* 0x0000000000667805 */ /* 0x000fc4000001ff00 */
[----:B------:R-:W-:Y:S02]  /*28e0*/  FSEL R37, R37, -INF , P1 ;  /* 0xff80000025257808 */ /* 0x000fe40000800000 */
[----:B------:R-:W-:Y:S02]  /*28f0*/  FMNMX.FTZ R4, R41, R4, !PT ;  /* 0x0000000429047209 */ /* 0x000fe40007810000 */
[----:B------:R-:W-:Y:S01]  /*2900*/  ISETP.GT.AND P1, PT, R8, 0x51, PT ;  /* 0x000000510800780c */ /* 0x000fe20003f24270 */
[----:B------:R5:W4:Y:S01]  /*2910*/  MUFU.TANH R11, R74 ;  /* 0x0000004a000b7308 */ /* 0x000b220000002400 */
[----:B---3--:R-:W-:Y:S01]  /*2920*/  FSEL R39, R66, -INF , P2 ;  /* 0xff80000042277808 */ /* 0x008fe20001000000 */
[C---:B------:R-:W-:Y:S01]  /*2930*/  FMUL.FTZ R66, R0.reuse, R72 ;  /* 0x0000004800427220 */ /* 0x040fe20000410000 */
[----:B------:R-:W-:Y:S01]  /*2940*/  FMNMX.FTZ R4, R37, R4, !PT ;  /* 0x0000000425047209 */ /* 0x000fe20007810000 */
[----:B--2---:R-:W-:Y:S01]  /*2950*/  FMUL.FTZ R71, R0, R80 ;  /* 0x0000005000477220 */ /* 0x004fe20000410000 */
[----:B------:R-:W-:Y:S01]  /*2960*/  ISETP.GT.AND P2, PT, R8, 0x58, PT ;  /* 0x000000580800780c */ /* 0x000fe20003f44270 */
[C---:B------:R-:W-:Y:S01]  /*2970*/  FMUL.FTZ R72, R0.reuse, R81 ;  /* 0x0000005100487220 */ /* 0x040fe20000410000 */
[----:B-1----:R-:W-:Y:S01]  /*2980*/  FSEL R21, R3, -INF , P1 ;  /* 0xff80000003157808 */ /* 0x002fe20000800000 */
[----:B------:R-:W1:Y:S01]  /*2990*/  MUFU.TANH R75, R75 ;  /* 0x0000004b004b7308 */ /* 0x000e620000002400 */
[----:B------:R-:W-:Y:S01]  /*29a0*/  FMNMX.FTZ R4, R39, R4, !PT ;  /* 0x0000000427047209 */ /* 0x000fe20007810000 */
[----:B-----5:R-:W-:Y:S01]  /*29b0*/  FMUL.FTZ R74, R0, R84 ;  /* 0x00000054004a7220 */ /* 0x020fe20000410000 */
[----:B------:R-:W-:-:S02]  /*29c0*/  ISETP.GT.AND P1, PT, R8, 0x59, PT ;  /* 0x000000590800780c */ /* 0x000fc40003f24270 */
[----:B0-----:R-:W-:Y:S02]  /*29d0*/  FSEL R25, R25, -INF , P2 ;  /* 0xff80000019197808 */ /* 0x001fe40001000000 */
[----:B------:R-:W-:Y:S01]  /*29e0*/  FMNMX.FTZ R4, R21, R4, !PT ;  /* 0x0000000415047209 */ /* 0x000fe20007810000 */
[----:B------:R-:W0:Y:S01]  /*29f0*/  MUFU.TANH R7, R78 ;  /* 0x0000004e00077308 */ /* 0x000e220000002400 */
[----:B------:R-:W-:Y:S02]  /*2a00*/  ISETP.GT.AND P2, PT, R8, 0x60, PT ;  /* 0x000000600800780c */ /* 0x000fe40003f44270 */
[----:B----4-:R-:W-:Y:S02]  /*2a10*/  FSEL R10, R10, -INF , P1 ;  /* 0xff8000000a0a7808 */ /* 0x010fe40000800000 */
[----:B------:R-:W-:Y:S02]  /*2a20*/  FMNMX.FTZ R3, R25, R4, !PT ;  /* 0x0000000419037209 */ /* 0x000fe40007810000 */
[----:B------:R-:W-:Y:S01]  /*2a30*/  ISETP.GT.AND P1, PT, R8, 0x61, PT ;  /* 0x000000610800780c */ /* 0x000fe20003f24270 */
[----:B------:R-:W2:Y:S01]  /*2a40*/  MUFU.TANH R79, R79 ;  /* 0x0000004f004f7308 */ /* 0x000ea20000002400 */
[----:B------:R-:W-:-:S02]  /*2a50*/  FSEL R11, R11, -INF , P2 ;  /* 0xff8000000b0b7808 */ /* 0x000fc40001000000 */
[----:B------:R-:W-:Y:S02]  /*2a60*/  FMNMX.FTZ R4, R10, R3, !PT ;  /* 0x000000030a047209 */ /* 0x000fe40007810000 */
[C---:B------:R-:W-:Y:S02]  /*2a70*/  ISETP.GT.AND P2, PT, R8.reuse, 0x68, PT ;  /* 0x000000680800780c */ /* 0x040fe40003f44270 */
[----:B-1----:R-:W-:Y:S01]  /*2a80*/  FSEL R3, R75, -INF , P1 ;  /* 0xff8000004b037808 */ /* 0x002fe20000800000 */
[----:B------:R-:W1:Y:S01]  /*2a90*/  MUFU.TANH R82, R82 ;  /* 0x0000005200527308 */ /* 0x000e620000002400 */
[----:B------:R-:W-:Y:S02]  /*2aa0*/  FMNMX.FTZ R4, R11, R4, !PT ;  /* 0x000000040b047209 */ /* 0x000fe40007810000 */
[----:B------:R-:W-:Y:S02]  /*2ab0*/  ISETP.GT.AND P1, PT, R8, 0x69, PT ;  /* 0x000000690800780c */ /* 0x000fe40003f24270 */
[----:B0-----:R-:W-:-:S02]  /*2ac0*/  FSEL R7, R7, -INF , P2 ;  /* 0xff80000007077808 */ /* 0x001fc40001000000 */
[----:B------:R-:W-:Y:S01]  /*2ad0*/  FMNMX.FTZ R6, R3, R4, !PT ;  /* 0x0000000403067209 */ /* 0x000fe20007810000 */
[----:B------:R-:W0:Y:S01]  /*2ae0*/  MUFU.TANH R83, R83 ;  /* 0x0000005300537308 */ /* 0x000e220000002400 */
[C---:B------:R-:W-:Y:S02]  /*2af0*/  ISETP.GT.AND P2, PT, R8.reuse, 0x70, PT ;  /* 0x000000700800780c */ /* 0x040fe40003f44270 */
[----:B--2---:R-:W-:Y:S02]  /*2b00*/  FSEL R4, R79, -INF , P1 ;  /* 0xff8000004f047808 */ /* 0x004fe40000800000 */
[----:B------:R-:W-:Y:S02]  /*2b10*/  FMNMX.FTZ R5, R7, R6, !PT ;  /* 0x0000000607057209 */ /* 0x000fe40007810000 */
[----:B------:R-:W-:Y:S01]  /*2b20*/  ISETP.GT.AND P1, PT, R8, 0x71, PT ;  /* 0x000000710800780c */ /* 0x000fe20003f24270 */
[----:B------:R-:W2:Y:S01]  /*2b30*/  MUFU.TANH R86, R86 ;  /* 0x0000005600567308 */ /* 0x000ea20000002400 */
[----:B-1----:R-:W-:-:S02]  /*2b40*/  FSEL R6, R82, -INF , P2 ;  /* 0xff80000052067808 */ /* 0x002fc40001000000 */
[----:B------:R-:W-:Y:S02]  /*2b50*/  FMNMX.FTZ R9, R4, R5, !PT ;  /* 0x0000000504097209 */ /* 0x000fe40007810000 */
[----:B------:R-:W-:Y:S02]  /*2b60*/  ISETP.GT.AND P2, PT, R8, 0x78, PT ;  /* 0x000000780800780c */ /* 0x000fe40003f44270 */
[----:B------:R-:W-:Y:S01]  /*2b70*/  FMNMX.FTZ R26, R6, R9, !PT ;  /* 0x00000009061a7209 */ /* 0x000fe20007810000 */
[----:B------:R-:W1:Y:S01]  /*2b80*/  MUFU.TANH R87, R87 ;  /* 0x0000005700577308 */ /* 0x000e620000002400 */
[----:B0-----:R-:W-:Y:S02]  /*2b90*/  FSEL R5, R83, -INF , P1 ;  /* 0xff80000053057808 */ /* 0x001fe40000800000 */
[----:B------:R-:W-:Y:S02]  /*2ba0*/  ISETP.GT.AND P1, PT, R8, 0x79, PT ;  /* 0x000000790800780c */ /* 0x000fe40003f24270 */
[----:B------:R-:W-:-:S02]  /*2bb0*/  FMNMX.FTZ R61, R5, R26, !PT ;  /* 0x0000001a053d7209 */ /* 0x000fc40007810000 */
[----:B------:R-:W-:Y:S01]  /*2bc0*/  VIADDMNMX R77, R77, R46, R13, PT ;  /* 0x0000002e4d4d7246 */ /* 0x000fe2000380010d */
[----:B------:R-:W-:Y:S01]  /*2bd0*/  MUFU.TANH R14, R14 ;  /* 0x0000000e000e7308 */ /* 0x000fe20000002400 */
[----:B--2---:R-:W-:Y:S02]  /*2be0*/  FSEL R8, R86, -INF , P2 ;  /* 0xff80000056087808 */ /* 0x004fe40001000000 */
        /* <DEDUP_REMOVED lines=67> */
[----:B-1----:R-:W-:Y:S01]  /*3020*/  FSEL R70, R31, -INF , P1 ;  /* 0xff8000001f467808 */ /* 0x002fe20000800000 */
[--C-:B------:R-:W-:Y:S01]  /*3030*/  FFMA.FTZ R45, R45, UR18, -R12.reuse ;  /* 0x000000122d2d7c23 */ /* 0x100fe2000801080c */
[----:B------:R-:W-:Y:S01]  /*3040*/  ISETP.GT.AND P2, PT, R77, 0x28, PT ;  /* 0x000000284d00780c */ /* 0x000fe20003f44270 */
        /* <DEDUP_REMOVED lines=12> */
[--C-:B------:R-:W-:Y:S01]  /*3110*/  FFMA.FTZ R4, R4, UR18, -R12.reuse ;  /* 0x0000001204047c23 */ /* 0x100fe2000801080c */
[----:B------:R-:W-:Y:S01]  /*3120*/  FMNMX.FTZ R79, R33, R76, !PT ;  /* 0x0000004c214f7209 */ /* 0x000fe20007810000 */
[--C-:B------:R-:W-:Y:S01]  /*3130*/  FFMA.FTZ R6, R6, UR18, -R12.reuse ;  /* 0x0000001206067c23 */ /* 0x100fe2000801080c */
[----:B------:R-:W-:Y:S01]  /*3140*/  ISETP.GT.AND P1, PT, R77, 0x31, PT ;  /* 0x000000314d00780c */ /* 0x000fe20003f24270 */
[--C-:B------:R-:W-:Y:S01]  /*3150*/  FFMA.FTZ R5, R5, UR18, -R12.reuse ;  /* 0x0000001205057c23 */ /* 0x100fe2000801080c */
[----:B------:R-:W-:Y:S01]  /*3160*/  FSEL R75, R35, -INF , P2 ;  /* 0xff800000234b7808 */ /* 0x000fe20001000000 */
[----:B------:R-:W2:Y:S01]  /*3170*/  MUFU.TANH R54, R54 ;  /* 0x0000003600367308 */ /* 0x000ea20000002400 */
[----:B------:R-:W-:Y:S01]  /*3180*/  FMNMX.FTZ R78, R34, R79, !PT ;  /* 0x0000004f224e7209 */ /* 0x000fe20007810000 */
[----:B------:R-:W-:Y:S01]  /*3190*/  FFMA.FTZ R9, R9, UR18, -R12 ;  /* 0x0000001209097c23 */ /* 0x000fe2000801080c */
[----:B------:R-:W-:-:S02]  /*31a0*/  ISETP.GT.AND P2, PT, R77, 0x38, PT ;  /* 0x000000384d00780c */ /* 0x000fc40003f44270 */
[----:B------:R-:W-:Y:S02]  /*31b0*/  CS2R R100, SRZ ;  /* 0x0000000000647805 */ /* 0x000fe4000001ff00 */
[----:B0-----:R-:W-:Y:S01]  /*31c0*/  FSEL R76, R36, -INF , P1 ;  /* 0xff800000244c7808 */ /* 0x001fe20000800000 */
[----:B------:R-:W-:Y:S01]  /*31d0*/  FFMA.FTZ R36, R67, UR18, -R12 ;  /* 0x0000001243247c23 */ /* 0x000fe2000801080c */
[----:B------:R-:W-:Y:S01]  /*31e0*/  FMNMX.FTZ R35, R75, R78, !PT ;  /* 0x0000004e4b237209 */ /* 0x000fe20007810000 */
[----:B------:R-:W0:Y:S01]  /*31f0*/  MUFU.TANH R56, R56 ;  /* 0x0000003800387308 */ /* 0x000e220000002400 */
[----:B------:R-:W-:Y:S02]  /*3200*/  ISETP.GT.AND P1, PT, R77, 0x39, PT ;  /* 0x000000394d00780c */ /* 0x000fe40003f24270 */
[----:B------:R-:W-:Y:S02]  /*3210*/  CS2R R98, SRZ ;  /* 0x0000000000627805 */ /* 0x000fe4000001ff00 */
[----:B---3--:R-:W-:-:S02]  /*3220*/  FSEL R40, R40, -INF , P2 ;  /* 0xff80000028287808 */ /* 0x008fc40001000000 */
[----:B------:R-:W-:Y:S02]  /*3230*/  CS2R R94, SRZ ;  /* 0x00000000005e7805 */ /* 0x000fe4000001ff00 */
[----:B------:R-:W-:Y:S02]  /*3240*/  FMNMX.FTZ R35, R76, R35, !PT ;  /* 0x000000234c237209 */ /* 0x000fe40007810000 */
[----:B------:R-:W-:Y:S01]  /*3250*/  ISETP.GT.AND P2, PT, R77, 0x40, PT ;  /* 0x000000404d00780c */ /* 0x000fe20003f44270 */
[----:B------:R-:W3:Y:S01]  /*3260*/  MUFU.TANH R60, R60 ;  /* 0x0000003c003c7308 */ /* 0x000ee20000002400 */
[----:B----4-:R-:W-:Y:S01]  /*3270*/  FSEL R67, R38, -INF , P1 ;  /* 0xff80000026437808 */ /* 0x010fe20000800000 */
[----:B------:R-:W-:Y:S01]  /*3280*/  FFMA.FTZ R38, R63, UR18, -R12 ;  /* 0x000000123f267c23 */ /* 0x000fe2000801080c */
[----:B------:R-:W-:Y:S02]  /*3290*/  FMNMX.FTZ R78, R40, R35, !PT ;  /* 0x00000023284e7209 */ /* 0x000fe40007810000 */
[----:B------:R-:W-:-:S02]  /*32a0*/  ISETP.GT.AND P1, PT, R77, 0x41, PT ;  /* 0x000000414d00780c */ /* 0x000fc40003f24270 */
[----:B-1----:R-:W-:Y:S01]  /*32b0*/  FSEL R44, R44, -INF , P2 ;  /* 0xff8000002c2c7808 */ /* 0x002fe20001000000 */
[----:B------:R-:W1:Y:S01]  /*32c0*/  MUFU.TANH R58, R58 ;  /* 0x0000003a003a7308 */ /* 0x000e620000002400 */
[----:B------:R-:W-:Y:S02]  /*32d0*/  FMNMX.FTZ R35, R67, R78, !PT ;  /* 0x0000004e43237209 */ /* 0x000fe40007810000 */
[C---:B------:R-:W-:Y:S02]  /*32e0*/  ISETP.GT.AND P2, PT, R77.reuse, 0x48, PT ;  /* 0x000000484d00780c */ /* 0x040fe40003f44270 */
[----:B-----5:R-:W-:Y:S02]  /*32f0*/  FSEL R42, R42, -INF , P1 ;  /* 0xff8000002a2a7808 */ /* 0x020fe40000800000 */
[----:B------:R-:W-:Y:S01]  /*3300*/  FMNMX.FTZ R35, R44, R35, !PT ;  /* 0x000000232c237209 */ /* 0x000fe20007810000 */
[----:B------:R-:W4:Y:S01]  /*3310*/  MUFU.TANH R64, R64 ;  /* 0x0000004000407308 */ /* 0x000f220000002400 */
[----:B------:R-:W-:-:S02]  /*3320*/  ISETP.GT.AND P1, PT, R77, 0x49, PT ;  /* 0x000000494d00780c */ /* 0x000fc40003f24270 */
[----:B--2---:R-:W-:Y:S02]  /*3330*/  FSEL R54, R54, -INF , P2 ;  /* 0xff80000036367808 */ /* 0x004fe40001000000 */
[----:B------:R-:W-:Y:S02]  /*3340*/  FMNMX.FTZ R35, R42, R35, !PT ;  /* 0x000000232a237209 */ /* 0x000fe40007810000 */
[----:B------:R-:W-:Y:S01]  /*3350*/  ISETP.GT.AND P2, PT, R77, 0x50, PT ;  /* 0x000000504d00780c */ /* 0x000fe20003f44270 */
[----:B------:R-:W2:Y:S01]  /*3360*/  MUFU.TANH R62, R62 ;  /* 0x0000003e003e7308 */ /* 0x000ea20000002400 */
[----:B0-----:R-:W-:Y:S01]  /*3370*/  FSEL R63, R56, -INF , P1 ;  /* 0xff800000383f7808 */ /* 0x001fe20000800000 */
[----:B------:R-:W-:Y:S01]  /*3380*/  FFMA.FTZ R56, R57, UR18, -R12 ;  /* 0x0000001239387c23 */ /* 0x000fe2000801080c */
[----:B------:R-:W-:Y:S02]  /*3390*/  FMNMX.FTZ R78, R54, R35, !PT ;  /* 0x00000023364e7209 */ /* 0x000fe40007810000 */
[----:B------:R-:W-:-:S02]  /*33a0*/  ISETP.GT.AND P1, PT, R77, 0x51, PT ;  /* 0x000000514d00780c */ /* 0x000fc40003f24270 */
[----:B---3--:R-:W-:Y:S01]  /*33b0*/  FSEL R60, R60, -INF , P2 ;  /* 0xff8000003c3c7808 */ /* 0x008fe20001000000 */
[----:B------:R-:W0:Y:S01]  /*33c0*/  MUFU.TANH R66, R66 ;  /* 0x0000004200427308 */ /* 0x000e220000002400 */
[----:B------:R-:W-:Y:S01]  /*33d0*/  FMNMX.FTZ R35, R63, R78, !PT ;  /* 0x0000004e3f237209 */ /* 0x000fe20007810000 */
[----:B------:R-:W-:Y:S01]  /*33e0*/  FFMA.FTZ R78, R51, UR18, -R12 ;  /* 0x00000012334e7c23 */ /* 0x000fe2000801080c */
[C---:B------:R-:W-:Y:S02]  /*33f0*/  ISETP.GT.AND P2, PT, R77.reuse, 0x58, PT ;  /* 0x000000584d00780c */ /* 0x040fe40003f44270 */
[----:B-1----:R-:W-:Y:S02]  /*3400*/  FSEL R58, R58, -INF , P1 ;  /* 0xff8000003a3a7808 */ /* 0x002fe40000800000 */
[----:B------:R-:W-:Y:S01]  /*3410*/  FMNMX.FTZ R35, R60, R35, !PT ;  /* 0x000000233c237209 */ /* 0x000fe20007810000 */
[----:B------:R-:W1:Y:S01]  /*3420*/  MUFU.TANH R65, R65 ;  /* 0x0000004100417308 */ /* 0x000e620000002400 */
[----:B------:R-:W-:-:S02]  /*3430*/  ISETP.GT.AND P1, PT, R77, 0x59, PT ;  /* 0x000000594d00780c */ /* 0x000fc40003f24270 */
[----:B----4-:R-:W-:Y:S02]  /*3440*/  FSEL R64, R64, -INF , P2 ;  /* 0xff80000040407808 */ /* 0x010fe40001000000 */
[----:B------:R-:W-:Y:S02]  /*3450*/  FMNMX.FTZ R35, R58, R35, !PT ;  /* 0x000000233a237209 */ /* 0x000fe40007810000 */
[C---:B------:R-:W-:Y:S01]  /*3460*/  ISETP.GT.AND P2, PT, R77.reuse, 0x60, PT ;  /* 0x000000604d00780c */ /* 0x040fe20003f44270 */
[----:B------:R-:W3:Y:S01]  /*3470*/  MUFU.TANH R69, R69 ;  /* 0x0000004500457308 */ /* 0x000ee20000002400 */
[----:B--2---:R-:W-:Y:S02]  /*3480*/  FSEL R62, R62, -INF , P1 ;  /* 0xff8000003e3e7808 */ /* 0x004fe40000800000 */
[----:B------:R-:W-:Y:S02]  /*3490*/  FMNMX.FTZ R35, R64, R35, !PT ;  /* 0x0000002340237209 */ /* 0x000fe40007810000 */
[----:B------:R-:W-:-:S02]  /*34a0*/  ISETP.GT.AND P1, PT, R77, 0x61, PT ;  /* 0x000000614d00780c */ /* 0x000fc40003f24270 */
[----:B0-----:R-:W-:Y:S01]  /*34b0*/  FSEL R66, R66, -INF , P2 ;  /* 0xff80000042427808 */ /* 0x001fe20001000000 */
[----:B------:R-:W0:Y:S01]  /*34c0*/  MUFU.TANH R68, R68 ;  /* 0x0000004400447308 */ /* 0x000e220000002400 */
[----:B------:R-:W-:Y:S02]  /*34d0*/  FMNMX.FTZ R35, R62, R35, !PT ;  /* 0x000000233e237209 */ /* 0x000fe40007810000 */
[----:B------:R-:W-:Y:S02]  /*34e0*/  ISETP.GT.AND P2, PT, R77, 0x68, PT ;  /* 0x000000684d00780c */ /* 0x000fe40003f44270 */
[----:B-1----:R-:W-:Y:S02]  /*34f0*/  FSEL R65, R65, -INF , P1 ;  /* 0xff80000041417808 */ /* 0x002fe40000800000 */
[----:B------:R-:W-:Y:S01]  /*3500*/  FMNMX.FTZ R80, R66, R35, !PT ;  /* 0x0000002342507209 */ /* 0x000fe20007810000 */
[----:B------:R-:W1:Y:S01]  /*3510*/  MUFU.TANH R71, R71 ;  /* 0x0000004700477308 */ /* 0x000e620000002400 */
[----:B------:R-:W-:-:S02]  /*3520*/  ISETP.GT.AND P1, PT, R77, 0x69, PT ;  /* 0x000000694d00780c */ /* 0x000fc40003f24270 */
[----:B---3--:R-:W-:Y:S02]  /*3530*/  FSEL R69, R69, -INF , P2 ;  /* 0xff80000045457808 */ /* 0x008fe40001000000 */
[----:B------:R-:W-:Y:S02]  /*3540*/  FMNMX.FTZ R80, R65, R80, !PT ;  /* 0x0000005041507209 */ /* 0x000fe40007810000 */
[----:B------:R-:W-:Y:S01]  /*3550*/  ISETP.GT.AND P2, PT, R77, 0x70, PT ;  /* 0x000000704d00780c */ /* 0x000fe20003f44270 */
[----:B------:R-:W2:Y:S01]  /*3560*/  MUFU.TANH R72, R72 ;  /* 0x0000004800487308 */ /* 0x000ea20000002400 */
[----:B0-----:R-:W-:Y:S02]  /*3570*/  FSEL R68, R68, -INF , P1 ;  /* 0xff80000044447808 */ /* 0x001fe40000800000 */
[----:B------:R-:W-:Y:S02]  /*3580*/  FMNMX.FTZ R35, R69, R80, !PT ;  /* 0x0000005045237209 */ /* 0x000fe40007810000 */
[----:B------:R-:W-:-:S02]  /*3590*/  ISETP.GT.AND P1, PT, R77, 0x71, PT ;  /* 0x000000714d00780c */ /* 0x000fc40003f24270 */
        /* <DEDUP_REMOVED lines=13> */
[----:B-1----:R-:W-:-:S04]  /*3670*/  FSEL R73, R73, -INF , P1 ;  /* 0xff80000049497808 */ /* 0x002fc80000800000 */
[----:B------:R-:W-:Y:S01]  /*3680*/  FMNMX.FTZ R35, R73, R82, !PT ;  /* 0x0000005249237209 */ /* 0x000fe20007810000 */
[----:B------:R-:W-:-:S02]  /*3690*/  FFMA.FTZ R82, R43, UR18, -R12 ;  /* 0x000000122b527c23 */ /* 0x000fc4000801080c */
[----:B------:R-:W-:Y:S02]  /*36a0*/  MUFU.EX2 R80, R47 ;  /* 0x0000002f00507308 */ /* 0x000fe40000000800 */
[----:B------:R-:W0:Y:S06]  /*36b0*/  SHFL.BFLY PT, R88, R35, 0x2, 0x1f ;  /* 0x0c401f0023587f89 */ /* 0x000e2c00000e0000 */
[----:B------:R1:W-:Y:S08]  /*36c0*/  MUFU.EX2 R15, R97 ;  /* 0x00000061000f7308 */ /* 0x0003f00000000800 */
[----:B------:R-:W2:Y:S01]  /*36d0*/  MUFU.EX2 R20, R20 ;  /* 0x0000001400147308 */ /* 0x000ea20000000800 */
[----:B-1----:R-:W-:-:S07]  /*36e0*/  CS2R R96, SRZ ;  /* 0x0000000000607805 */ /* 0x002fce000001ff00 */
[----:B------:R1:W-:Y:S01]  /*36f0*/  MUFU.EX2 R24, R93 ;  /* 0x0000005d00187308 */ /* 0x0003e20000000800 */
[----:B0-----:R-:W-:Y:S01]  /*3700*/  FMNMX.FTZ R25, R35, R88, !PT ;  /* 0x0000005823197209 */ /* 0x001fe20007810000 */
[--C-:B------:R-:W-:Y:S01]  /*3710*/  FFMA.FTZ R88, R3, UR18, -R12.reuse ;  /* 0x0000001203587c23 */ /* 0x100fe2000801080c */
[----:B------:R-:W-:-:S01]  /*3720*/  FFMA.FTZ R3, R7, UR18, -R12 ;  /* 0x0000001207037c23 */ /* 0x000fc2000801080c */
[----:B------:R-:W-:Y:S02]  /*3730*/  FFMA.FTZ R7, R8, UR18, -R12 ;  /* 0x0000001208077c23 */ /* 0x000fe4000801080c */
[----:B------:R-:W0:Y:S02]  /*3740*/  SHFL.BFLY PT, R90, R25, 0x1, 0x1f ;  /* 0x0c201f00195a7f89 */ /* 0x000e2400000e0000 */
[----:B------:R3:W-:Y:S01]  /*3750*/  MUFU.EX2 R27, R91 ;  /* 0x0000005b001b7308 */ /* 0x0007e20000000800 */
[----:B--2---:R-:W-:Y:S02]  /*3760*/  F2FP.SATFINITE.E4M3.F32.PACK_AB_MERGE_C R149, R20, R15, RZ ;  /* 0x0000000f1495723e */ /* 0x004fe400048070ff */
[----:B-1----:R-:W-:-:S02]  /*3770*/  CS2R R92, SRZ ;  /* 0x00000000005c7805 */ /* 0x002fc4000001ff00 */
[----:B------:R-:W-:-:S03]  /*3780*/  F2FP.SATFINITE.E4M3.F32.PACK_AB_MERGE_C R149, R14, R13, R149 ;  /* 0x0000000d0e95723e */ /* 0x000fc60004807095 */
[----:B------:R-:W-:Y:S08]  /*3790*/  MUFU.EX2 R31, R31 ;  /* 0x0000001f001f7308 */ /* 0x000ff00000000800 */
[----:B------:R-:W1:Y:S01]  /*37a0*/  MUFU.EX2 R36, R36 ;  /* 0x0000002400247308 */ /* 0x000e620000000800 */
[----:B0-----:R-:W-:Y:S01]  /*37b0*/  FMNMX.FTZ R35, R25, R90, !PT ;  /* 0x0000005a19237209 */ /* 0x001fe20007810000 */
[----:B------:R-:W-:-:S06]  /*37c0*/  IMAD.U32 R90, RZ, RZ, UR18 ;  /* 0x00000012ff5a7e24 */ /* 0x000fcc000f8e00ff */
[----:B------:R-:W-:Y:S01]  /*37d0*/  MUFU.EX2 R38, R38 ;  /* 0x0000002600267308 */ /* 0x000fe20000000800 */
[C---:B------:R-:W-:Y:S01]  /*37e0*/  FSETP.NEU.FTZ.AND P1, PT, R35.reuse, -INF , PT ;  /* 0xff8000002300780b */ /* 0x040fe20003f3d000 */
[----:B------:R-:W-:Y:S01]  /*37f0*/  FFMA.FTZ R39, R35, R90, -8 ;  /* 0xc100000023277423 */ /* 0x000fe2000001005a */
[----:B---3--:R-:W-:-:S04]  /*3800*/  CS2R R90, SRZ ;  /* 0x00000000005a7805 */ /* 0x008fc8000001ff00 */
[----:B------:R-:W-:Y:S01]  /*3810*/  FSEL R39, R39, RZ, P1 ;  /* 0x000000ff27277208 */ /* 0x000fe20000800000 */
[----:B------:R-:W-:Y:S01]  /*3820*/  MUFU.EX2 R59, R59 ;  /* 0x0000003b003b7308 */ /* 0x000fe20000000800 */
[----:B-1----:R-:W-:Y:S02]  /*3830*/  F2FP.SATFINITE.E4M3.F32.PACK_AB_MERGE_C R151, R36, R31, RZ ;  /* 0x0000001f2497723e */ /* 0x002fe400048070ff */
[----:B------:R-:W-:Y:S01]  /*3840*/  PLOP3.LUT P1, PT, PT, PT, UP0, 0x80, 0x0 ;  /* 0x000000000000781c */ /* 0x000fe20003f2f008 */
[----:B------:R-:W-:-:S01]  /*3850*/  FFMA.FTZ R8, R46, UR18, -R39 ;  /* 0x000000122e087c23 */ /* 0x000fc20008010827 */
[--C-:B------:R-:W-:Y:S01]  /*3860*/  FFMA.FTZ R25, R61, UR18, -R39.reuse ;  /* 0x000000123d197c23 */ /* 0x100fe20008010827 */
[----:B------:R-:W-:-:S01]  /*3870*/  FFMA.FTZ R46, R50, UR18, -R39 ;  /* 0x00000012322e7c23 */ /* 0x000fc20008010827 */
[--C-:B------:R-:W-:Y:S01]  /*3880*/  FFMA.FTZ R47, R48, UR18, -R39.reuse ;  /* 0x00000012302f7c23 */ /* 0x100fe20008010827 */
[----:B------:R-:W-:-:S01]  /*3890*/  FFMA.FTZ R43, R52, UR18, -R39 ;  /* 0x00000012342b7c23 */ /* 0x000fc20008010827 */
[--C-:B------:R-:W-:Y:S01]  /*38a0*/  FFMA.FTZ R28, R28, UR18, -R39.reuse ;  /* 0x000000121c1c7c23 */ /* 0x100fe20008010827 */
        /* <DEDUP_REMOVED lines=28> */
[----:B------:R-:W-:-:S04]  /*3a70*/  F2FP.SATFINITE.E4M3.F32.PACK_AB_MERGE_C R151, R27, R24, R151 ;  /* 0x000000181b97723e */ /* 0x000fc80004807097 */
[----:B------:R-:W0:Y:S08]  /*3a80*/  MUFU.EX2 R43, R43 ;  /* 0x0000002b002b7308 */ /* 0x000e300000000800 */
[----:B------:R2:W-:Y:S01]  /*3a90*/  MUFU.EX2 R77, R51 ;  /* 0x00000033004d7308 */ /* 0x0005e20000000800 */
[----:B-1----:R-:W-:-:S04]  /*3aa0*/  F2FP.SATFINITE.E4M3.F32.PACK_AB_MERGE_C R148, R47, R46, RZ ;  /* 0x0000002e2f94723e */ /* 0x002fc800048070ff */
[----:B------:R-:W-:-:S03]  /*3ab0*/  F2FP.SATFINITE.E4M3.F32.PACK_AB_MERGE_C R148, R25, R8, R148 ;  /* 0x000000081994723e */ /* 0x000fc60004807094 */
[----:B------:R-:W1:Y:S01]  /*3ac0*/  MUFU.EX2 R28, R28 ;  /* 0x0000001c001c7308 */ /* 0x000e620000000800 */
[----:B--2---:R-:W-:-:S01]  /*3ad0*/  FFMA.FTZ R51, R42, UR18, -R39 ;  /* 0x000000122a337c23 */ /* 0x004fc20008010827 */
[----:B------:R-:W-:-:S04]  /*3ae0*/  FADD.FTZ R42, R13, R14 ;  /* 0x0000000e0d2a7221 */ /* 0x000fc80000010000 */
[----:B------:R-:W-:Y:S01]  /*3af0*/  FADD.FTZ R75, R15, R42 ;  /* 0x0000002a0f4b7221 */ /* 0x000fe20000010000 */
[----:B------:R-:W-:-:S01]  /*3b00*/  FADD.FTZ R42, R46, R57 ;  /* 0x000000392e2a7221 */ /* 0x000fc20000010000 */
[----:B------:R-:W2:Y:S01]  /*3b10*/  MUFU.EX2 R48, R48 ;  /* 0x0000003000307308 */ /* 0x000ea20000000800 */
[----:B------:R-:W-:-:S01]  /*3b20*/  FFMA.FTZ R57, R58, UR18, -R39 ;  /* 0x000000123a397c23 */ /* 0x000fc20008010827 */
[----:B------:R-:W-:Y:S01]  /*3b30*/  FADD.FTZ R75, R20, R75 ;  /* 0x0000004b144b7221 */ /* 0x000fe20000010000 */
[----:B------:R-:W-:-:S03]  /*3b40*/  FADD.FTZ R42, R47, R42 ;  /* 0x0000002a2f2a7221 */ /* 0x000fc60000010000 */
[----:B------:R-:W-:Y:S01]  /*3b50*/  FADD.FTZ R44, R24, R75 ;  /* 0x0000004b182c7221 */ /* 0x000fe20000010000 */
[----:B0-----:R-:W-:-:S01]  /*3b60*/  FADD.FTZ R75, R43, R42 ;  /* 0x0000002a2b4b7221 */ /* 0x001fc20000010000 */
[----:B------:R-:W0:Y:S02]  /*3b70*/  MUFU.EX2 R61, R61 ;  /* 0x0000003d003d7308 */ /* 0x000e240000000800 */
[----:B------:R-:W-:-:S01]  /*3b80*/  FADD.FTZ R44, R27, R44 ;  /* 0x0000002c1b2c7221 */ /* 0x000fc20000010000 */
[----:B-1----:R-:W-:-:S03]  /*3b90*/  FADD.FTZ R75, R28, R75 ;  /* 0x0000004b1c4b7221 */ /* 0x002fc60000010000 */
        /* <DEDUP_REMOVED lines=8> */
[----:B------:R-:W-:-:S04]  /*3c20*/  F2FP.SATFINITE.E4M3.F32.PACK_AB_MERGE_C R150, R61, R48, RZ ;  /* 0x000000303d96723e */ /* 0x000fc800048070ff */
[----:B------:R-:W-:Y:S01]  /*3c30*/  F2FP.SATFINITE.E4M3.F32.PACK_AB_MERGE_C R150, R28, R43, R150 ;  /* 0x0000002b1c96723e */ /* 0x000fe20004807096 */
        /* <DEDUP_REMOVED lines=8> */
[----:B------:R-:W-:-:S03]  /*3cc0*/  F2FP.SATFINITE.E4M3.F32.PACK_AB_MERGE_C R50, R77, R50, RZ ;  /* 0x000000324d32723e */ /* 0x000fc600048070ff */
[----:B------:R-:W-:Y:S01]  /*3cd0*/  FADD.FTZ R75, R77, R42 ;  /* 0x0000002a4d4b7221 */ /* 0x000fe20000010000 */
[----:B------:R-:W-:Y:S02]  /*3ce0*/  F2FP.SATFINITE.E4M3.F32.PACK_AB_MERGE_C R144, R30, R29, R50 ;  /* 0x0000001d1e90723e */ /* 0x000fe40004807032 */
        /* <DEDUP_REMOVED lines=10> */
[----:B------:R2:W-:Y:S01]  /*3d90*/  MUFU.EX2 R52, R40 ;  /* 0x0000002800347308 */ /* 0x0005e20000000800 */
[----:B0-----:R-:W-:-:S07]  /*3da0*/  FADD.FTZ R15, R33, R20 ;  /* 0x00000014210f7221 */ /* 0x001fce0000010000 */
[----:B------:R-:W-:Y:S01]  /*3db0*/  MUFU.EX2 R67, R67 ;  /* 0x0000004300437308 */ /* 0x000fe20000000800 */
[----:B--2---:R-:W-:-:S01]  /*3dc0*/  FFMA.FTZ R40, R60, UR18, -R39 ;  /* 0x000000123c287c23 */ /* 0x004fc20008010827 */
[----:B-1----:R-:W-:Y:S01]  /*3dd0*/  FADD.FTZ R31, R49, R36 ;  /* 0x00000024311f7221 */ /* 0x002fe20000010000 */
[----:B------:R-:W-:-:S03]  /*3de0*/  F2FP.SATFINITE.E4M3.F32.PACK_AB_MERGE_C R49, R80, R49, RZ ;  /* 0x000000315031723e */ /* 0x000fc600048070ff */
[----:B------:R-:W-:Y:S01]  /*3df0*/  FADD.FTZ R20, R80, R31 ;  /* 0x0000001f50147221 */ /* 0x000fe20000010000 */
[----:B------:R-:W-:Y:S01]  /*3e00*/  F2FP.SATFINITE.E4M3.F32.PACK_AB_MERGE_C R147, R78, R53, R49 ;  /* 0x000000354e93723e */ /* 0x000fe20004807031 */
[----:B------:R-:W0:Y:S08]  /*3e10*/  MUFU.EX2 R45, R45 ;  /* 0x0000002d002d7308 */ /* 0x000e300000000800 */
[----:B------:R-:W-:Y:S08]  /*3e20*/  MUFU.EX2 R34, R34 ;  /* 0x0000002200227308 */ /* 0x000ff00000000800 */
[----:B------:R-:W1:Y:S01]  /*3e30*/  MUFU.EX2 R82, R82 ;  /* 0x0000005200527308 */ /* 0x000e620000000800 */
[----:B0-----:R-:W-:-:S07]  /*3e40*/  FADD.FTZ R31, R45, R20 ;  /* 0x000000142d1f7221 */ /* 0x001fce0000010000 */
[----:B------:R-:W-:Y:S08]  /*3e50*/  MUFU.EX2 R51, R51 ;  /* 0x0000003300337308 */ /* 0x000ff00000000800 */
[----:B------:R-:W0:Y:S01]  /*3e60*/  MUFU.EX2 R41, R41 ;  /* 0x0000002900297308 */ /* 0x000e220000000800 */
[----:B-1----:R-:W-:-:S07]  /*3e70*/  FADD.FTZ R20, R82, R31 ;  /* 0x0000001f52147221 */ /* 0x002fce0000010000 */
[----:B------:R-:W1:Y:S08]  /*3e80*/  MUFU.EX2 R54, R54 ;  /* 0x0000003600367308 */ /* 0x000e700000000800 */
[----:B------:R2:W-:Y:S08]  /*3e90*/  MUFU.EX2 R39, R12 ;  /* 0x0000000c00277308 */ /* 0x0005f00000000800 */
[----:B------:R-:W3:Y:S01]  /*3ea0*/  MUFU.EX2 R86, R86 ;  /* 0x0000005600567308 */ /* 0x000ee20000000800 */
[----:B--2---:R-:W-:-:S01]  /*3eb0*/  FADD.FTZ R12, R52, R15 ;  /* 0x0000000f340c7221 */ /* 0x004fc20000010000 */
[----:B------:R-:W-:-:S03]  /*3ec0*/  F2FP.SATFINITE.E4M3.F32.PACK_AB_MERGE_C R52, R67, R52, RZ ;  /* 0x000000344334723e */ /* 0x000fc600048070ff */
[----:B------:R-:W-:Y:S01]  /*3ed0*/  FADD.FTZ R15, R67, R12 ;  /* 0x0000000c430f7221 */ /* 0x000fe20000010000 */
[----:B------:R-:W-:Y:S02]  /*3ee0*/  F2FP.SATFINITE.E4M3.F32.PACK_AB_MERGE_C R146, R33, R32, R52 ;  /* 0x000000202192723e */ /* 0x000fe40004807034 */
[----:B------:R-:W2:Y:S01]  /*3ef0*/  MUFU.EX2 R63, R63 ;  /* 0x0000003f003f7308 */ /* 0x000ea20000000800 */
[----:B------:R-:W-:-:S01]  /*3f00*/  FADD.FTZ R12, R34, R15 ;  /* 0x0000000f220c7221 */ /* 0x000fc20000010000 */
[----:B0-----:R-:W-:-:S03]  /*3f10*/  FADD.FTZ R15, R41, R20 ;  /* 0x00000014290f7221 */ /* 0x001fc60000010000 */
[----:B------:R-:W-:-:S03]  /*3f20*/  FADD.FTZ R13, R51, R12 ;  /* 0x0000000c330d7221 */ /* 0x000fc60000010000 */
[----:B------:R-:W0:Y:S01]  /*3f30*/  MUFU.EX2 R37, R37 ;  /* 0x0000002500257308 */ /* 0x000e220000000800 */
[----:B-1----:R-:W-:-:S01]  /*3f40*/  FADD.FTZ R12, R54, R13 ;  /* 0x0000000d360c7221 */ /* 0x002fc20000010000 */
[C---:B---3--:R-:W-:Y:S01]  /*3f50*/  F2FP.SATFINITE.E4M3.F32.PACK_AB_MERGE_C R41, R86.reuse, R41, RZ ;  /* 0x000000295629723e */ /* 0x048fe200048070ff */
[----:B------:R-:W-:-:S03]  /*3f60*/  FADD.FTZ R86, R86, R15 ;  /* 0x0000000f56567221 */ /* 0x000fc60000010000 */
[----:B------:R-:W-:Y:S02]  /*3f70*/  F2FP.SATFINITE.E4M3.F32.PACK_AB_MERGE_C R141, R82, R45, R41 ;  /* 0x0000002d528d723e */ /* 0x000fe40004807029 */
[----:B------:R-:W1:Y:S01]  /*3f80*/  MUFU.EX2 R40, R40 ;  /* 0x0000002800287308 */ /* 0x000e620000000800 */
[C---:B--2---:R-:W-:Y:S01]  /*3f90*/  F2FP.SATFINITE.E4M3.F32.PACK_AB_MERGE_C R54, R63.reuse, R54, RZ ;  /* 0x000000363f36723e */ /* 0x044fe200048070ff */
[----:B------:R-:W-:-:S03]  /*3fa0*/  FADD.FTZ R63, R63, R12 ;  /* 0x0000000c3f3f7221 */ /* 0x000fc60000010000 */
[----:B------:R-:W-:-:S03]  /*3fb0*/  F2FP.SATFINITE.E4M3.F32.PACK_AB_MERGE_C R140, R51, R34, R54 ;  /* 0x00000022338c723e */ /* 0x000fc60004807036 */
        /* <DEDUP_REMOVED lines=13> */
[C---:B0-----:R-:W-:Y:S01]  /*4090*/  F2FP.SATFINITE.E4M3.F32.PACK_AB_MERGE_C R21, R10.reuse, R21, RZ ;  /* 0x000000150a15723e */ /* 0x041fe200048070ff */
[----:B------:R-:W-:-:S03]  /*40a0*/  FADD.FTZ R10, R10, R15 ;  /* 0x0000000f0a0a7221 */ /* 0x000fc60000010000 */
[----:B------:R-:W-:-:S03]  /*40b0*/  F2FP.SATFINITE.E4M3.F32.PACK_AB_MERGE_C R143, R84, R37, R21 ;  /* 0x00000025548f723e */ /* 0x000fc60004807015 */
[----:B------:R-:W0:Y:S01]  /*40c0*/  MUFU.EX2 R2, R2 ;  /* 0x0000000200027308 */ /* 0x000e220000000800 */
[C---:B-1----:R-:W-:Y:S01]  /*40d0*/  F2FP.SATFINITE.E4M3.F32.PACK_AB_MERGE_C R64, R65.reuse, R64, RZ ;  /* 0x000000404140723e */ /* 0x042fe200048070ff */
[----:B------:R-:W-:-:S03]  /*40e0*/  FADD.FTZ R65, R65, R8 ;  /* 0x0000000841417221 */ /* 0x000fc60000010000 */
[----:B------:R-:W-:-:S03]  /*40f0*/  F2FP.SATFINITE.E4M3.F32.PACK_AB_MERGE_C R142, R57, R40, R64 ;  /* 0x00000028398e723e */ /* 0x000fc60004807040 */
        /* <DEDUP_REMOVED lines=12> */
[C---:B-1----:R-:W-:Y:S01]  /*41c0*/  F2FP.SATFINITE.E4M3.F32.PACK_AB_MERGE_C R69, R68.reuse, R69, RZ ;  /* 0x000000454445723e */ /* 0x042fe200048070ff */
[----:B------:R-:W-:-:S03]  /*41d0*/  FADD.FTZ R68, R68, R13 ;  /* 0x0000000d44447221 */ /* 0x000fc60000010000 */
[----:B------:R-:W-:-:S03]  /*41e0*/  F2FP.SATFINITE.E4M3.F32.PACK_AB_MERGE_C R136, R39, R2, R69 ;  /* 0x000000022788723e */ /* 0x000fc60004807045 */
[----:B------:R-:W1:Y:S01]  /*41f0*/  MUFU.EX2 R71, R71 ;  /* 0x0000004700477308 */ /* 0x000e620000000800 */
[----:B--2---:R-:W-:-:S01]  /*4200*/  FADD.FTZ R15, R4, R15 ;  /* 0x0000000f040f7221 */ /* 0x004fc20000010000 */
[----:B------:R-:W-:-:S04]  /*4210*/  F2FP.SATFINITE.E4M3.F32.PACK_AB_MERGE_C R10, R4, R3, RZ ;  /* 0x00000003040a723e */ /* 0x000fc800048070ff */
[----:B------:R-:W-:Y:S02]  /*4220*/  F2FP.SATFINITE.E4M3.F32.PACK_AB_MERGE_C R137, R88, R11, R10 ;  /* 0x0000000b5889723e */ /* 0x000fe4000480700a */
[----:B------:R-:W-:Y:S01]  /*4230*/  CS2R R88, SRZ ;  /* 0x0000000000587805 */ /* 0x000fe2000001ff00 */
[----:B------:R-:W2:Y:S01]  /*4240*/  MUFU.EX2 R5, R5 ;  /* 0x0000000500057308 */ /* 0x000ea20000000800 */
[----:B0-----:R-:W-:-:S07]  /*4250*/  FADD.FTZ R4, R6, R15 ;  /* 0x0000000f06047221 */ /* 0x001fce0000010000 */
[----:B------:R-:W0:Y:S01]  /*4260*/  MUFU.EX2 R72, R72 ;  /* 0x0000004800487308 */ /* 0x000e220000000800 */
[----:B-1----:R-:W-:-:S07]  /*4270*/  FADD.FTZ R3, R71, R68 ;  /* 0x0000004447037221 */ /* 0x002fce0000010000 */
[----:B------:R-:W-:Y:S01]  /*4280*/  MUFU.EX2 R7, R7 ;  /* 0x0000000700077308 */ /* 0x000fe20000000800 */
[----:B--2---:R-:W-:-:S07]  /*4290*/  FADD.FTZ R4, R5, R4 ;  /* 0x0000000405047221 */ /* 0x004fce0000010000 */
[----:B------:R-:W-:Y:S01]  /*42a0*/  MUFU.EX2 R74, R74 ;  /* 0x0000004a004a7308 */ /* 0x000fe20000000800 */
[----:B0-----:R-:W-:-:S07]  /*42b0*/  FADD.FTZ R3, R72, R3 ;  /* 0x0000000348037221 */ /* 0x001fce0000010000 */
[----:B------:R-:W0:Y:S08]  /*42c0*/  MUFU.EX2 R73, R73 ;  /* 0x0000004900497308 */ /* 0x000e300000000800 */
[----:B------:R-:W1:Y:S01]  /*42d0*/  MUFU.EX2 R8, R9 ;  /* 0x0000000900087308 */ /* 0x000e620000000800 */
[----:B0-----:R-:W-:Y:S01]  /*42e0*/  F2FP.SATFINITE.E4M3.F32.PACK_AB_MERGE_C R2, R73, R74, RZ ;  /* 0x0000004a4902723e */ /* 0x001fe200048070ff */
[----:B------:R-:W-:-:S03]  /*42f0*/  FADD.FTZ R74, R74, R3 ;  /* 0x000000034a4a7221 */ /* 0x000fc60000010000 */
[----:B------:R-:W-:Y:S01]  /*4300*/  F2FP.SATFINITE.E4M3.F32.PACK_AB_MERGE_C R138, R72, R71, R2 ;  /* 0x00000047488a723e */ /* 0x000fe20004807002 */
[----:B------:R-:W-:-:S01]  /*4310*/  FADD.FTZ R3, R73, R74 ;  /* 0x0000004a49037221 */ /* 0x000fc20000010000 */
[----:B-1----:R-:W-:Y:S01]  /*4320*/  F2FP.SATFINITE.E4M3.F32.PACK_AB_MERGE_C R9, R8, R7, RZ ;  /* 0x000000070809723e */ /* 0x002fe200048070ff */
[----:B------:R-:W-:-:S03]  /*4330*/  FADD.FTZ R7, R7, R4 ;  /* 0x0000000407077221 */ /* 0x000fc60000010000 */
[----:B------:R-:W-:Y:S01]  /*4340*/  F2FP.SATFINITE.E4M3.F32.PACK_AB_MERGE_C R139, R5, R6, R9 ;  /* 0x00000006058b723e */ /* 0x000fe20004807009 */
[----:B------:R-:W-:-:S01]  /*4350*/  FADD.FTZ R2, R8, R7 ;  /* 0x0000000708027221 */ /* 0x000fc20000010000 */
[----:B------:R-:W-:Y:S06]  /*4360*/  @!P1 BRA `(.L_x_1972) ;  /* 0x0000002c00589947 */ /* 0x000fec0003800000 */
[----:B------:R-:W-:Y:S01]  /*4370*/  IMAD.MOV.U32 R5, RZ, RZ, R26 ;  /* 0x000000ffff057224 */ /* 0x000fe200078e001a */
[----:B------:R-:W-:Y:S01]  /*4380*/  MOV R135, RZ ;  /* 0x000000ff00877202 */ /* 0x000fe20000000f00 */
[----:B------:R-:W-:Y:S01]  /*4390*/  IMAD.MOV.U32 R4, RZ, RZ, R35 ;  /* 0x000000ffff047224 */ /* 0x000fe200078e0023 */
[----:B------:R-:W-:Y:S01]  /*43a0*/  UMOV UR20, UR37 ;  /* 0x0000002500147c82 */ /* 0x000fe20008000000 */
[----:B------:R-:W-:Y:S01]  /*43b0*/  UMOV UR21, UR38 ;  /* 0x0000002600157c82 */ /* 0x000fe20008000000 */
[----:B------:R-:W-:-:S05]  /*43c0*/  ULDC UR18, c[0x0][0x988] ;  /* 0x0002620000127ab9 */ /* 0x000fca0000000800 */
.L_x_1983:
[----:B------:R-:W-:-:S04]  /*43d0*/  UISETP.NE.AND UP0, UPT, UR21, 0x1, UPT ;  /* 0x000000011500788c */ /* 0x000fc8000bf05270 */
[----:B------:R-:W-:-:S04]  /*43e0*/  USEL UR37, URZ, 0x1, UP0 ;  /* 0x000000013f257887 */ /* 0x000fc80008000000 */
[----:B------:R-:W-:Y:S01]  /*43f0*/  ULOP3.LUT UR37, UR20, UR37, URZ, 0x3c, !UPT ;  /* 0x0000002514257292 */ /* 0x000fe2000f8e3c3f */
[----:B------:R-:W-:Y:S11]  /*4400*/  @!P0 BRA `(.L_x_1973) ;  /* 0x0000000000048947 */ /* 0x000ff60003800000 */
[----:B------:R-:W-:Y:S01]  /*4410*/  BPT.TRAP 0x1 ;  /* 0x000000040000795c */ /* 0x000fe20000300000 */
.L_x_1973:
        /* <DEDUP_REMOVED lines=9> */
.L_x_1974:
[----:B-1----:R-:W-:Y:S05]  /*44b0*/  @P1 BRA `(.L_x_1975) ;  /* 0x0000000000081947 */ /* 0x002fea0003800000 */
[----:B------:R-:W1:Y:S02]  /*44c0*/  SYNCS.PHASECHK.TRANS64.TRYWAIT P1, [UR19+0x19c30], R6 ;  /* 0x019c3006ff0075a7 */ /* 0x000e640008020153 */
[----:B-1----:R-:W-:Y:S05]  /*44d0*/  @!P1 BRA `(.L_x_1976) ;  /* 0x000000d4009c9947 */ /* 0x002fea0003800000 */
.L_x_1975:
        /* <DEDUP_REMOVED lines=17> */
.L_x_1977:
[----:B------:R-:W-:Y:S01]  /*45f0*/  ULEA UR11, UR21, UR46, 0x3 ;  /* 0x0000002e150b7291 */ /* 0x000fe2000f8e183f */
[----:B01----:R-:W-:-:S05]  /*4600*/  IMAD.U32 R6, RZ, RZ, UR20 ;  /* 0x00000014ff067e24 */ /* 0x003fca000f8e00ff */
[----:B------:R-:W-:-:S04]  /*4610*/  SHF.L.U32 R6, R6, 0x1f, RZ ;  /* 0x0000001f06067819 */ /* 0x000fc800000006ff */
[----:B------:R0:W1:Y:S01]  /*4620*/  SYNCS.PHASECHK.TRANS64.TRYWAIT P1, [UR11+0x19c50], R6 ;  /* 0x019c5006ff0075a7 */ /* 0x000062000802014b */
[----:B------:R-:W-:Y:S05]  /*4630*/  @!P0 BRA `(.L_x_1978) ;  /* 0x0000000000048947 */ /* 0x000fea0003800000 */
[----:B------:R-:W-:Y:S01]  /*4640*/  BPT.TRAP 0x1 ;  /* 0x000000040000795c */ /* 0x000fe20000300000 */
.L_x_1978:
[----:B-1----:R-:W-:Y:S05]  /*4650*/  @P1 BRA `(.L_x_1979) ;  /* 0x0000000000081947 */ /* 0x002fea0003800000 */
[----:B------:R-:W1:Y:S02]  /*4660*/  SYNCS.PHASECHK.TRANS64.TRYWAIT P1, [UR11+0x19c50], R6 ;  /* 0x019c5006ff0075a7 */ /* 0x000e64000802014b */
[----:B-1----:R-:W-:Y:S05]  /*4670*/  @!P1 BRA `(.L_x_1980) ;  /* 0x000000d4004c9947 */ /* 0x002fea0003800000 */
.L_x_1979:
        /* <DEDUP_REMOVED lines=27> */
.L_x_1981:
[----:B------:R-:W-:Y:S01]  /*4830*/  UISETP.NE.AND UP0, UPT, UR50, URZ, UPT ;  /* 0x0000003f3200728c */ /* 0x000fe2000bf05270 */
[C---:B------:R-:W-:Y:S01]  /*4840*/  FMUL.FTZ R138, R0.reuse, R28 ;  /* 0x0000001c008a7220 */ /* 0x040fe20000410000 */
[----:B------:R-:W-:Y:S02]  /*4850*/  VIADD R28, R17, UR44 ;  /* 0x0000002c111c7c36 */ /* 0x000fe40008000000 */
[C---:B-1----:R-:W-:Y:S01]  /*4860*/  FMUL.FTZ R7, R0.reuse, R27 ;  /* 0x0000001b00077220 */ /* 0x042fe20000410000 */
[C---:B------:R-:W-:Y:S01]  /*4870*/  FMUL.FTZ R11, R0.reuse, R35 ;  /* 0x00000023000b7220 */ /* 0x040fe20000410000 */
[C---:B------:R-:W-:Y:S01]  /*4880*/  FMUL.FTZ R9, R0.reuse, R31 ;  /* 0x0000001f00097220 */ /* 0x040fe20000410000 */
[----:B------:R-:W-:Y:S01]  /*4890*/  PLOP3.LUT P1, PT, PT, PT, UP0, 0x80, 0x0 ;  /* 0x000000000000781c */ /* 0x000fe20003f2f008 */
[----:B------:R-:W-:Y:S01]  /*48a0*/  IMAD.MOV.U32 R31, RZ, RZ, -0x2 ;  /* 0xfffffffeff1f7424 */ /* 0x000fe200078e00ff */
[----:B------:R-:W-:Y:S01]  /*48b0*/  PLOP3.LUT P2, PT, PT, PT, UP0, 0x80, 0x0 ;  /* 0x000000000000781c */ /* 0x000fe20003f4f008 */
[C---:B------:R-:W-:Y:S01]  /*48c0*/  FMUL.FTZ R136, R0.reuse, R24 ;  /* 0x0000001800887220 */ /* 0x040fe20000410000 */
[C---:B------:R-:W-:Y:S01]  /*48d0*/  FMUL.FTZ R8, R0.reuse, R30 ;  /* 0x0000001e00087220 */ /* 0x040fe20000410000 */
[----:B------:R-:W-:Y:S01]  /*48e0*/  @UP0 ULDC UR6, c[0x0][0x44c] ;  /* 0x0001130000060ab9 */ /* 0x000fe20000000800 */
[C---:B------:R-:W-:Y:S01]  /*48f0*/  FMUL.FTZ R137, R0.reuse, R25 ;  /* 0x0000001900897220 */ /* 0x040fe20000410000 */
[C---:B------:R-:W-:Y:S01]  /*4900*/  FMUL.FTZ R139, R0.reuse, R29 ;  /* 0x0000001d008b7220 */ /* 0x040fe20000410000 */
[----:B------:R-:W-:Y:S01]  /*4910*/  MUFU.TANH R138, R138 ;  /* 0x0000008a008a7308 */ /* 0x000fe20000002400 */
[C---:B------:R-:W-:Y:S01]  /*4920*/  FMUL.FTZ R32, R0.reuse, R32 ;  /* 0x0000002000207220 */ /* 0x040fe20000410000 */
[C---:B------:R-:W-:Y:S01]  /*4930*/  FMUL.FTZ R140, R0.reuse, R33 ;  /* 0x00000021008c7220 */ /* 0x040fe20000410000 */
[C---:B------:R-:W-:Y:S01]  /*4940*/  FMUL.FTZ R36, R0.reuse, R36 ;  /* 0x0000002400247220 */ /* 0x040fe20000410000 */
[----:B------:R-:W-:Y:S01]  /*4950*/  FMUL.FTZ R10, R0, R34 ;  /* 0x00000022000a7220 */ /* 0x000fe20000410000 */
[----:B------:R-:W-:Y:S01]  /*4960*/  @P1 IMAD.HI.U32 R27, R28, UR6, RZ ;  /* 0x000000061c1b1c27 */ /* 0x000fe2000f8e00ff */
[----:B------:R-:W-:-:S03]  /*4970*/  @UP0 ULDC UR6, c[0x0][0x450] ;  /* 0x0001140000060ab9 */ /* 0x000fc60000000800 */
[C---:B------:R-:W-:Y:S01]  /*4980*/  FMUL.FTZ R37, R0.reuse, R37 ;  /* 0x0000002500257220 */ /* 0x040fe20000410000 */
[----:B------:R-:W1:Y:S01]  /*4990*/  MUFU.TANH R136, R136 ;  /* 0x0000008800887308 */ /* 0x000e620000002400 */
[C---:B------:R-:W-:Y:S01]  /*49a0*/  FMUL.FTZ R25, R0.reuse, R51 ;  /* 0x0000003300197220 */ /* 0x040fe20000410000 */
[----:B------:R-:W-:Y:S01]  /*49b0*/  @P2 SHF.R.U32.HI R28, RZ, UR6, R27 ;  /* 0x00000006ff1c2c19 */ /* 0x000fe2000801161b */
[----:B------:R-:W-:Y:S01]  /*49c0*/  UMOV UR6, 0xffffff80 ;  /* 0xffffff8000067882 */ /* 0x000fe20000000000 */
[C---:B------:R-:W-:Y:S01]  /*49d0*/  FMUL.FTZ R12, R0.reuse, R38 ;  /* 0x00000026000c7220 */ /* 0x040fe20000410000 */
[----:B------:R-:W-:Y:S01]  /*49e0*/  UIMAD UR6, UR51, UR6, 0x1 ;  /* 0x00000001330674a4 */ /* 0x000fe2000f8e0206 */
[C---:B------:R-:W-:Y:S01]  /*49f0*/  FMUL.FTZ R38, R0.reuse, R40 ;  /* 0x0000002800267220 */ /* 0x040fe20000410000 */
[----:B------:R-:W2:Y:S01]  /*4a00*/  SHFL.IDX PT, R35, R28, RZ, 0x1c1f ;  /* 0x001c1fff1c237589 */ /* 0x000ea200000e0000 */
[----:B------:R-:W3:Y:S01]  /*4a10*/  MUFU.TANH R137, R137 ;  /* 0x0000008900897308 */ /* 0x000ee20000002400 */
[C---:B------:R-:W-:Y:S01]  /*4a20*/  FMUL.FTZ R13, R0.reuse, R39 ;  /* 0x00000027000d7220 */ /* 0x040fe20000410000 */
[----:B------:R-:W-:Y:S01]  /*4a30*/  FMUL.FTZ R39, R0, R41 ;  /* 0x0000002900277220 */ /* 0x000fe20000410000 */
[----:B------:R-:W-:-:S02]  /*4a40*/  IMAD R30, R16, R31, UR6 ;  /* 0x00000006101e7e24 */ /* 0x000fc4000f8e021f */
[C---:B------:R-:W-:Y:S01]  /*4a50*/  FMUL.FTZ R40, R0.reuse, R44 ;  /* 0x0000002c00287220 */ /* 0x040fe20000410000 */
[----:B------:R-:W-:Y:S02]  /*4a60*/  IMAD.U32 R31, RZ, RZ, UR49 ;  /* 0x00000031ff1f7e24 */ /* 0x000fe4000f8e00ff */
[C---:B------:R-:W-:Y:S01]  /*4a70*/  FMUL.FTZ R41, R0.reuse, R45 ;  /* 0x0000002d00297220 */ /* 0x040fe20000410000 */
[C---:B------:R-:W-:Y:S01]  /*4a80*/  FMUL.FTZ R45, R0.reuse, R53 ;  /* 0x00000035002d7220 */ /* 0x040fe20000410000 */
[----:B------:R-:W4:Y:S01]  /*4a90*/  MUFU.TANH R139, R139 ;  /* 0x0000008b008b7308 */ /* 0x000f220000002400 */
[C---:B------:R-:W-:Y:S01]  /*4aa0*/  FMUL.FTZ R14, R0.reuse, R42 ;  /* 0x0000002a000e7220 */ /* 0x040fe20000410000 */
[----:B------:R-:W-:Y:S01]  /*4ab0*/  IADD3 R30, -R31, UR48, R30 ;  /* 0x000000301f1e7c10 */ /* 0x000fe2000fffe11e */
        /* <DEDUP_REMOVED lines=11> */
[----:B------:R-:W-:Y:S01]  /*4b70*/  FMUL.FTZ R47, R0, R57 ;  /* 0x00000039002f7220 */ /* 0x000fe20000410000 */
[----:B--2---:R-:W-:Y:S01]  /*4b80*/  IMAD.IADD R35, R30, 0x1, R35 ;  /* 0x000000011e237824 */ /* 0x004fe200078e0223 */
[----:B------:R-:W2:Y:S01]  /*4b90*/  MUFU.TANH R140, R140 ;  /* 0x0000008c008c7308 */ /* 0x000ea20000002400 */
[C---:B------:R-:W-:Y:S01]  /*4ba0*/  FMUL.FTZ R48, R0.reuse, R60 ;  /* 0x0000003c00307220 */ /* 0x040fe20000410000 */
[C---:B------:R-:W-:Y:S01]  /*4bb0*/  FMUL.FTZ R49, R0.reuse, R61 ;  /* 0x0000003d00317220 */ /* 0x040fe20000410000 */
[C---:B------:R-:W-:Y:S01]  /*4bc0*/  FMUL.FTZ R24, R0.reuse, R50 ;  /* 0x0000003200187220 */ /* 0x040fe20000410000 */
[C---:B------:R-:W-:Y:S01]  /*4bd0*/  ISETP.GT.AND P1, PT, R35.reuse, RZ, PT ;  /* 0x000000ff2300720c */ /* 0x040fe20003f24270 */
[C---:B------:R-:W-:Y:S01]  /*4be0*/  FMUL.FTZ R50, R0.reuse, R64 ;  /* 0x0000004000327220 */ /* 0x040fe20000410000 */
[C---:B------:R-:W-:Y:S01]  /*4bf0*/  ISETP.GT.AND P2, PT, R35.reuse, 0x1, PT ;  /* 0x000000012300780c */ /* 0x040fe20003f44270 */
[----:B------:R-:W-:Y:S01]  /*4c00*/  FMUL.FTZ R31, R0, R59 ;  /* 0x0000003b001f7220 */ /* 0x000fe20000410000 */
[----:B-1----:R-:W-:Y:S01]  /*4c10*/  FSEL R33, R136, -INF , P1 ;  /* 0xff80000088217808 */ /* 0x002fe20000800000 */
[----:B------:R-:W1:Y:S01]  /*4c20*/  MUFU.TANH R36, R36 ;  /* 0x0000002400247308 */ /* 0x000e620000002400 */
[----:B------:R-:W-:Y:S01]  /*4c30*/  ISETP.GT.AND P1, PT, R35, 0x8, PT ;  /* 0x000000082300780c */ /* 0x000fe20003f24270 */
[C---:B------:R-:W-:Y:S01]  /*4c40*/  FMUL.FTZ R52, R0.reuse, R68 ;  /* 0x0000004400347220 */ /* 0x040fe20000410000 */
[----:B---3--:R-:W-:Y:S01]  /*4c50*/  FSEL R137, R137, -INF , P2 ;  /* 0xff80000089897808 */ /* 0x008fe20001000000 */
[C---:B------:R-:W-:Y:S01]  /*4c60*/  FMUL.FTZ R29, R0.reuse, R58 ;  /* 0x0000003a001d7220 */ /* 0x040fe20000410000 */
[----:B------:R-:W-:Y:S01]  /*4c70*/  FMNMX.FTZ R34, R33, R4, !PT ;  /* 0x0000000421227209 */ /* 0x000fe20007810000 */
[----:B------:R-:W-:Y:S01]  /*4c80*/  FMUL.FTZ R58, R0, R77 ;  /* 0x0000004d003a7220 */ /* 0x000fe20000410000 */
[----:B------:R-:W-:Y:S01]  /*4c90*/  ISETP.GT.AND P2, PT, R35, 0x9, PT ;  /* 0x000000092300780c */ /* 0x000fe20003f44270 */
[----:B------:R-:W3:Y:S01]  /*4ca0*/  MUFU.TANH R37, R37 ;  /* 0x0000002500257308 */ /* 0x000ee20000002400 */
[----:B------:R-:W-:Y:S01]  /*4cb0*/  FSEL R138, R138, -INF , P1 ;  /* 0xff8000008a8a7808 */ /* 0x000fe20000800000 */
[C---:B------:R-:W-:Y:S01]  /*4cc0*/  FMUL.FTZ R80, R0.reuse, R80 ;  /* 0x0000005000507220 */ /* 0x040fe20000410000 */
[----:B------:R-:W-:Y:S01]  /*4cd0*/  FMNMX.FTZ R51, R137, R34, !PT ;  /* 0x0000002289337209 */ /* 0x000fe20007810000 */
[C---:B------:R-:W-:Y:S01]  /*4ce0*/  FMUL.FTZ R81, R0.reuse, R81 ;  /* 0x0000005100517220 */ /* 0x040fe20000410000 */
[----:B------:R-:W-:Y:S01]  /*4cf0*/  ISETP.GT.AND P1, PT, R35, 0x10, PT ;  /* 0x000000102300780c */ /* 0x000fe20003f24270 */
[----:B------:R-:W-:Y:S01]  /*4d00*/  FMUL.FTZ R84, R0, R84 ;  /* 0x0000005400547220 */ /* 0x000fe20000410000 */
[----:B----4-:R-:W-:Y:S01]  /*4d10*/  FSEL R139, R139, -INF , P2 ;  /* 0xff8000008b8b7808 */ /* 0x010fe20001000000 */
[----:B------:R-:W4:Y:S01]  /*4d20*/  MUFU.TANH R38, R38 ;  /* 0x0000002600267308 */ /* 0x000f220000002400 */
[----:B------:R-:W-:Y:S01]  /*4d30*/  FMNMX.FTZ R34, R138, R51, !PT ;  /* 0x000000338a227209 */ /* 0x000fe20007810000 */
[----:B------:R-:W-:Y:S01]  /*4d40*/  FMUL.FTZ R85, R0, R85 ;  /* 0x0000005500557220 */ /* 0x000fe20000410000 */
[----:B------:R-:W-:Y:S01]  /*4d50*/  ISETP.GT.AND P2, PT, R35, 0x11, PT ;  /* 0x000000112300780c */ /* 0x000fe20003f44270 */
[----:B------:R-:W5:Y:S01]  /*4d60*/  SHFL.IDX PT, R77, R28, 0x1, 0x1c1f ;  /* 0x003c1f001c4d7f89 */ /* 0x000f6200000e0000 */
[----:B0-----:R-:W-:Y:S01]  /*4d70*/  FSEL R32, R32, -INF , P1 ;  /* 0xff80000020207808 */ /* 0x001fe20000800000 */
[C---:B------:R-:W-:Y:S01]  /*4d80*/  FMUL.FTZ R68, R0.reuse, R74 ;  /* 0x0000004a00447220 */ /* 0x040fe20000410000 */
[----:B------:R-:W-:Y:S01]  /*4d90*/  FMNMX.FTZ R51, R139, R34, !PT ;  /* 0x000000228b337209 */ /* 0x000fe20007810000 */
[----:B------:R-:W0:Y:S01]  /*4da0*/  MUFU.TANH R39, R39 ;  /* 0x0000002700277308 */ /* 0x000e220000002400 */
[C---:B------:R-:W-:Y:S01]  /*4db0*/  ISETP.GT.AND P1, PT, R35.reuse, 0x18, PT ;  /* 0x000000182300780c */ /* 0x040fe20003f24270 */
[----:B------:R-:W-:Y:S01]  /*4dc0*/  FMUL.FTZ R63, R0, R63 ;  /* 0x0000003f003f7220 */ /* 0x000fe20000410000 */
[----:B--2---:R-:W-:Y:S01]  /*4dd0*/  FSEL R34, R140, -INF , P2 ;  /* 0xff8000008c227808 */ /* 0x004fe20001000000 */
[----:B------:R-:W-:Y:S01]  /*4de0*/  UIADD3 UR19, UR19, 0x19c40, URZ ;  /* 0x00019c4013137890 */ /* 0x000fe2000fffe03f */
[----:B------:R-:W-:Y:S01]  /*4df0*/  FMNMX.FTZ R53, R32, R51, !PT ;  /* 0x0000003320357209 */ /* 0x000fe20007810000 */
[----:B------:R-:W-:Y:S01]  /*4e00*/  FMUL.FTZ R51, R0, R65 ;  /* 0x0000004100337220 */ /* 0x000fe20000410000 */
[----:B------:R-:W-:Y:S01]  /*4e10*/  ISETP.GT.AND P2, PT, R35, 0x19, PT ;  /* 0x000000192300780c */ /* 0x000fe20003f44270 */
[----:B------:R-:W2:Y:S01]  /*4e20*/  MUFU.TANH R40, R40 ;  /* 0x0000002800287308 */ /* 0x000ea20000002400 */
[----:B-1----:R-:W-:Y:S01]  /*4e30*/  FSEL R36, R36, -INF , P1 ;  /* 0xff80000024247808 */ /* 0x002fe20000800000 */
[----:B------:R-:W-:Y:S01]  /*4e40*/  UPRMT UR19, UR45, 0x654, UR19 ;  /* 0x000006542d137896 */ /* 0x000fe20008000013 */
[----:B------:R-:W-:-:S02]  /*4e50*/  FMNMX.FTZ R53, R34, R53, !PT ;  /* 0x0000003522357209 */ /* 0x000fc40007810000 */
[----:B------:R-:W-:Y:S02]  /*4e60*/  ISETP.GT.AND P1, PT, R35, 0x20, PT ;  /* 0x000000202300780c */ /* 0x000fe40003f24270 */
[----:B---3--:R-:W-:Y:S01]  /*4e70*/  FSEL R37, R37, -INF , P2 ;  /* 0xff80000025257808 */ /* 0x008fe20001000000 */
[----:B------:R-:W1:Y:S01]  /*4e80*/  MUFU.TANH R41, R41 ;  /* 0x0000002900297308 */ /* 0x000e620000002400 */
[----:B------:R-:W-:Y:S02]  /*4e90*/  FMNMX.FTZ R54, R36, R53, !PT ;  /* 0x0000003524367209 */ /* 0x000fe40007810000 */
[----:B------:R-:W-:Y:S01]  /*4ea0*/  ISETP.GT.AND P2, PT, R35, 0x21, PT ;  /* 0x000000212300780c */ /* 0x000fe20003f44270 */
[----:B-----5:R-:W-:Y:S01]  /*4eb0*/  IMAD.IADD R30, R30, 0x1, R77 ;  /* 0x000000011e1e7824 */ /* 0x020fe200078e024d */
[----:B----4-:R-:W-:Y:S01]  /*4ec0*/  FSEL R38, R38, -INF , P1 ;  /* 0xff80000026267808 */ /* 0x010fe20000800000 */
[----:B------:R-:W-:Y:S01]  /*4ed0*/  SYNCS.ARRIVE.TRANS64.RED.A1T0 RZ, [UR19], RZ ;  /* 0x000000ffffff79a7 */ /* 0x000fe20008100413 */
[----:B------:R-:W-:Y:S01]  /*4ee0*/  FMNMX.FTZ R53, R37, R54, !PT ;  /* 0x0000003625357209 */ /* 0x000fe20007810000 */
[----:B------:R-:W3:Y:S01]  /*4ef0*/  MUFU.TANH R42, R42 ;  /* 0x0000002a002a7308 */ /* 0x000ee20000002400 */
[----:B------:R-:W-:-:S02]  /*4f00*/  ISETP.GT.AND P1, PT, R35, 0x28, PT ;  /* 0x000000282300780c */ /* 0x000fc40003f24270 */
[----:B0-----:R-:W-:Y:S02]  /*4f10*/  FSEL R39, R39, -INF , P2 ;  /* 0xff80000027277808 */ /* 0x001fe40001000000 */
[----:B------:R-:W-:Y:S01]  /*4f20*/  FMNMX.FTZ R54, R38, R53, !PT ;  /* 0x0000003526367209 */ /* 0x000fe20007810000 */
[----:B------:R-:W-:Y:S01]  /*4f30*/  FMUL.FTZ R53, R0, R69 ;  /* 0x0000004500357220 */ /* 0x000fe20000410000 */
[----:B------:R-:W-:Y:S01]  /*4f40*/  ISETP.GT.AND P2, PT, R35, 0x29, PT ;  /* 0x000000292300780c */ /* 0x000fe20003f44270 */
[----:B------:R-:W0:Y:S01]  /*4f50*/  MUFU.TANH R43, R43 ;  /* 0x0000002b002b7308 */ /* 0x000e220000002400 */
[----:B--2---:R-:W-:Y:S01]  /*4f60*/  FSEL R40, R40, -INF , P1 ;  /* 0xff80000028287808 */ /* 0x004fe20000800000 */
[C---:B------:R-:W-:Y:S01]  /*4f70*/  FMUL.FTZ R69, R0.reuse, R75 ;  /* 0x0000004b00457220 */ /* 0x040fe20000410000 */
[----:B------:R-:W-:Y:S01]  /*4f80*/  FMNMX.FTZ R55, R39, R54, !PT ;  /* 0x0000003627377209 */ /* 0x000fe20007810000 */
[----:B------:R-:W-:Y:S01]  /*4f90*/  FMUL.FTZ R54, R0, R72 ;  /* 0x0000004800367220 */ /* 0x000fe20000410000 */
[----:B------:R-:W-:-:S02]  /*4fa0*/  ISETP.GT.AND P1, PT, R35, 0x30, PT ;  /* 0x000000302300780c */ /* 0x000fc40003f24270 */
[----:B-1----:R-:W-:Y:S01]  /*4fb0*/  FSEL R41, R41, -INF , P2 ;  /* 0xff80000029297808 */ /* 0x002fe20001000000 */
[----:B------:R-:W1:Y:S01]  /*4fc0*/  MUFU.TANH R44, R44 ;  /* 0x0000002c002c7308 */ /* 0x000e620000002400 */
[----:B------:R-:W-:Y:S02]  /*4fd0*/  FMNMX.FTZ R56, R40, R55, !PT ;  /* 0x0000003728387209 */ /* 0x000fe40007810000 */
[----:B------:R-:W-:Y:S02]  /*4fe0*/  ISETP.GT.AND P2, PT, R35, 0x31, PT ;  /* 0x000000312300780c */ /* 0x000fe40003f44270 */
[----:B---3--:R-:W-:Y:S02]  /*4ff0*/  FSEL R42, R42, -INF , P1 ;  /* 0xff8000002a2a7808 */ /* 0x008fe40000800000 */
[----:B------:R-:W-:Y:S01]  /*5000*/  FMNMX.FTZ R55, R41, R56, !PT ;  /* 0x0000003829377209 */ /* 0x000fe20007810000 */
[----:B------:R-:W2:Y:S01]  /*5010*/  MUFU.TANH R45, R45 ;  /* 0x0000002d002d7308 */ /* 0x000ea20000002400 */
[----:B------:R-:W-:-:S02]  /*5020*/  ISETP.GT.AND P1, PT, R35, 0x38, PT ;  /* 0x000000382300780c */ /* 0x000fc40003f24270 */
[----:B0-----:R-:W-:Y:S02]  /*5030*/  FSEL R43, R43, -INF , P2 ;  /* 0xff8000002b2b7808 */ /* 0x001fe40001000000 */
[----:B------:R-:W-:Y:S01]  /*5040*/  FMNMX.FTZ R56, R42, R55, !PT ;  /* 0x000000372a387209 */ /* 0x000fe20007810000 */
[----:B------:R-:W-:Y:S01]  /*5050*/  FMUL.FTZ R55, R0, R73 ;  /* 0x0000004900377220 */ /* 0x000fe20000410000 */
[----:B------:R-:W-:Y:S01]  /*5060*/  ISETP.GT.AND P2, PT, R35, 0x39, PT ;  /* 0x000000392300780c */ /* 0x000fe20003f44270 */
[----:B------:R-:W0:Y:S01]  /*5070*/  MUFU.TANH R46, R46 ;  /* 0x0000002e002e7308 */ /* 0x000e220000002400 */
[----:B-1----:R-:W-:Y:S01]  /*5080*/  FSEL R44, R44, -INF , P1 ;  /* 0xff8000002c2c7808 */ /* 0x002fe20000800000 */
[----:B------:R-:W-:Y:S01]  /*5090*/  FMUL.FTZ R73, R0, R83 ;  /* 0x0000005300497220 */ /* 0x000fe20000410000 */
[----:B------:R-:W-:Y:S02]  /*50a0*/  FMNMX.FTZ R57, R43, R56, !PT ;  /* 0x000000382b397209 */ /* 0x000fe40007810000 */
[----:B------:R-:W-:-:S02]  /*50b0*/  ISETP.GT.AND P1, PT, R35, 0x40, PT ;  /* 0x000000402300780c */ /* 0x000fc40003f24270 */
[----:B------:R-:W-:Y:S01]  /*50c0*/  FMNMX.FTZ R56, R44, R57, !PT ;  /* 0x000000392c387209 */ /* 0x000fe20007810000 */
[----:B------:R-:W1:Y:S01]  /*50d0*/  MUFU.TANH R47, R47 ;  /* 0x0000002f002f7308 */ /* 0x000e620000002400 */
[----:B--2---:R-:W-:Y:S01]  /*50e0*/  FSEL R45, R45, -INF , P2 ;  /* 0xff8000002d2d7808 */ /* 0x004fe20001000000 */
[----:B------:R-:W-:Y:S01]  /*50f0*/  FMUL.FTZ R57, R0, R76 ;  /* 0x0000004c00397220 */ /* 0x000fe20000410000 */
[----:B------:R-:W-:Y:S01]  /*5100*/  ISETP.GT.AND P2, PT, R35, 0x41, PT ;  /* 0x000000412300780c */ /* 0x000fe20003f44270 */
[----:B------:R-:W-:Y:S01]  /*5110*/  IMAD.U32 R76, RZ, RZ, UR18 ;  /* 0x00000012ff4c7e24 */ /* 0x000fe2000f8e00ff */
[----:B------:R-:W-:Y:S02]  /*5120*/  FMNMX.FTZ R59, R45, R56, !PT ;  /* 0x000000382d3b7209 */ /* 0x000fe40007810000 */
[----:B------:R-:W-:Y:S01]  /*5130*/  ISETP.GT.AND P3, PT, R30, 0x1, PT ;  /* 0x000000011e00780c */ /* 0x000fe20003f64270 */
[----:B------:R-:W2:Y:S01]  /*5140*/  MUFU.TANH R48, R48 ;  /* 0x0000003000307308 */ /* 0x000ea20000002400 */
[----:B0-----:R-:W-:-:S02]  /*5150*/  FSEL R46, R46, -INF , P1 ;  /* 0xff8000002e2e7808 */ /* 0x001fc40000800000 */
[----:B------:R-:W-:Y:S02]  /*5160*/  ISETP.GT.AND P1, PT, R35, 0x48, PT ;  /* 0x000000482300780c */ /* 0x000fe40003f24270 */
[----:B------:R-:W-:-:S03]  /*5170*/  FMNMX.FTZ R56, R46, R59, !PT ;  /* 0x0000003b2e387209 */ /* 0x000fc60007810000 */
        /* <DEDUP_REMOVED lines=8> */
[----:B------:R-:W2:Y:S01]  /*5200*/  MUFU.TANH R51, R51 ;  /* 0x0000003300337308 */ /* 0x000ea20000002400 */
[----:B0-----:R-:W-:Y:S02]  /*5210*/  FSEL R49, R49, -INF , P2 ;  /* 0xff80000031317808 */ /* 0x001fe40001000000 */
        /* <DEDUP_REMOVED lines=21> */
[----:B------:R-:W-:Y:S01]  /*5370*/  FMNMX.FTZ R56, R54, R59, !PT ;  /* 0x0000003b36387209 */ /* 0x000fe20007810000 */
[----:B------:R-:W-:Y:S02]  /*5380*/  FMUL.FTZ R59, R0, R62 ;  /* 0x0000003e003b7220 */ /* 0x000fe40000410000 */
[----:B------:R-:W2:Y:S01]  /*5390*/  MUFU.TANH R58, R58 ;  /* 0x0000003a003a7308 */ /* 0x000ea20000002400 */
[----:B0-----:R-:W-:Y:S02]  /*53a0*/  FSEL R55, R55, -INF , P2 ;  /* 0xff80000037377808 */ /* 0x001fe40001000000 */
[----:B------:R-:W-:-:S02]  /*53b0*/  ISETP.GT.AND P2, PT, R35, 0x69, PT ;  /* 0x000000692300780c */ /* 0x000fc40003f44270 */
        /* <DEDUP_REMOVED lines=16> */
[----:B------:R-:W-:Y:S01]  /*54c0*/  FMNMX.FTZ R64, R56, R65, !PT ;  /* 0x0000004138407209 */ /* 0x000fe20007810000 */
[C---:B------:R-:W-:Y:S01]  /*54d0*/  FMUL.FTZ R65, R0.reuse, R67 ;  /* 0x0000004300417220 */ /* 0x040fe20000410000 */
[----:B------:R-:W-:Y:S01]  /*54e0*/  FMUL.FTZ R67, R0, R71 ;  /* 0x0000004700437220 */ /* 0x000fe20000410000 */
[----:B------:R-:W1:Y:S01]  /*54f0*/  MUFU.TANH R6, R6 ;  /* 0x0000000600067308 */ /* 0x000e620000002400 */
[----:B--2---:R-:W-:Y:S01]  /*5500*/  FSEL R61, R84, -INF , P1 ;  /* 0xff800000543d7808 */ /* 0x004fe20000800000 */
[----:B------:R-:W-:-:S03]  /*5510*/  FMUL.FTZ R71, R0, R79 ;  /* 0x0000004f00477220 */ /* 0x000fc60000410000 */
[----:B------:R-:W-:Y:S01]  /*5520*/  FMNMX.FTZ R35, R61, R64, !PT ;  /* 0x000000403d237209 */ /* 0x000fe20007810000 */
[C---:B------:R-:W-:Y:S01]  /*5530*/  FMUL.FTZ R64, R0.reuse, R66 ;  /* 0x0000004200407220 */ /* 0x040fe20000410000 */
[C---:B------:R-:W-:Y:S01]  /*5540*/  FMUL.FTZ R66, R0.reuse, R70 ;  /* 0x0000004600427220 */ /* 0x040fe20000410000 */
[----:B------:R-:W2:Y:S01]  /*5550*/  MUFU.TANH R7, R7 ;  /* 0x0000000700077308 */ /* 0x000ea20000002400 */
[----:B0-----:R-:W-:Y:S01]  /*5560*/  FSEL R62, R85, -INF , P2 ;  /* 0xff800000553e7808 */ /* 0x001fe20001000000 */
[----:B------:R-:W-:Y:S01]  /*5570*/  FMUL.FTZ R70, R0, R78 ;  /* 0x0000004e00467220 */ /* 0x000fe20000410000 */
[----:B------:R-:W-:Y:S01]  /*5580*/  ISETP.GT.AND P2, PT, R30, RZ, PT ;  /* 0x000000ff1e00720c */ /* 0x000fe20003f44270 */
[----:B------:R-:W-:Y:S01]  /*5590*/  IMAD.U32 R85, RZ, RZ, UR18 ;  /* 0x00000012ff557e24 */ /* 0x000fe2000f8e00ff */
[----:B------:R-:W-:-:S03]  /*55a0*/  FMNMX.FTZ R35, R62, R35, !PT ;  /* 0x000000233e237209 */ /* 0x000fc60007810000 */
[----:B------:R-:W0:Y:S01]  /*55b0*/  MUFU.TANH R8, R8 ;  /* 0x0000000800087308 */ /* 0x000e220000002400 */
[----:B-1----:R-:W-:Y:S01]  /*55c0*/  FSEL R6, R6, -INF , P2 ;  /* 0xff80000006067808 */ /* 0x002fe20001000000 */
[----:B------:R-:W1:Y:S01]  /*55d0*/  SHFL.BFLY PT, R72, R35, 0x2, 0x1f ;  /* 0x0c401f0023487f89 */ /* 0x000e6200000e0000 */
[----:B------:R-:W-:Y:S02]  /*55e0*/  ISETP.GT.AND P2, PT, R30, 0x8, PT ;  /* 0x000000081e00780c */ /* 0x000fe40003f44270 */
[----:B------:R-:W-:-:S03]  /*55f0*/  FMNMX.FTZ R78, R6, R5, !PT ;  /* 0x00000005064e7209 */ /* 0x000fc60007810000 */
[----:B------:R-:W3:Y:S01]  /*5600*/  MUFU.TANH R9, R9 ;  /* 0x0000000900097308 */ /* 0x000ee20000002400 */
        /* <DEDUP_REMOVED lines=8> */
[----:B---3--:R-:W-:Y:S02]  /*5690*/  FSEL R9, R9, -INF , P3 ;  /* 0xff80000009097808 */ /* 0x008fe40001800000 */
[----:B-1----:R-:W-:Y:S01]  /*56a0*/  FMNMX.FTZ R74, R35, R72, !PT ;  /* 0x00000048234a7209 */ /* 0x002fe20007810000 */
[----:B------:R-:W-:Y:S01]  /*56b0*/  FMUL.FTZ R72, R0, R82 ;  /* 0x0000005200487220 */ /* 0x000fe20000410000 */
[----:B------:R-:W-:Y:S02]  /*56c0*/  ISETP.GT.AND P3, PT, R30, 0x11, PT ;  /* 0x000000111e00780c */ /* 0x000fe40003f64270 */
[----:B------:R-:W-:Y:S01]  /*56d0*/  FMNMX.FTZ R81, R9, R78, !PT ;  /* 0x0000004e09517209 */ /* 0x000fe20007810000 */
[----:B------:R-:W1:Y:S01]  /*56e0*/  SHFL.BFLY PT, R35, R74, 0x1, 0x1f ;  /* 0x0c201f004a237f89 */ /* 0x000e6200000e0000 */
[----:B------:R-:W-:Y:S01]  /*56f0*/  MUFU.TANH R12, R12 ;  /* 0x0000000c000c7308 */ /* 0x000fe20000002400 */
[----:B--2---:R-:W-:-:S02]  /*5700*/  FSEL R10, R10, -INF , P2 ;  /* 0xff8000000a0a7808 */ /* 0x004fc40001000000 */
[----:B------:R-:W-:Y:S02]  /*5710*/  ISETP.GT.AND P2, PT, R30, 0x18, PT ;  /* 0x000000181e00780c */ /* 0x000fe40003f44270 */
[----:B------:R-:W-:-:S03]  /*5720*/  FMNMX.FTZ R78, R10, R81, !PT ;  /* 0x000000510a4e7209 */ /* 0x000fc60007810000 */
[----:B------:R-:W2:Y:S01]  /*5730*/  MUFU.TANH R13, R13 ;  /* 0x0000000d000d7308 */ /* 0x000ea20000002400 */
[----:B0-----:R-:W-:Y:S02]  /*5740*/  FSEL R11, R11, -INF , P3 ;  /* 0xff8000000b0b7808 */ /* 0x001fe40001800000 */
[----:B------:R-:W-:Y:S02]  /*5750*/  ISETP.GT.AND P3, PT, R30, 0x19, PT ;  /* 0x000000191e00780c */ /* 0x000fe40003f64270 */
[----:B------:R-:W-:-:S03]  /*5760*/  FMNMX.FTZ R81, R11, R78, !PT ;  /* 0x0000004e0b517209 */ /* 0x000fc60007810000 */
[----:B------:R-:W0:Y:S01]  /*5770*/  MUFU.TANH R14, R14 ;  /* 0x0000000e000e7308 */ /* 0x000e220000002400 */
[----:B-1----:R-:W-:-:S07]  /*5780*/  FMNMX.FTZ R35, R74, R35, !PT ;  /* 0x000000234a237209 */ /* 0x002fce0007810000 */
[----:B------:R-:W1:Y:S01]  /*5790*/  MUFU.TANH R15, R15 ;  /* 0x0000000f000f7308 */ /* 0x000e620000002400 */
[----:B--2---:R-:W-:Y:S01]  /*57a0*/  FSEL R13, R13, -INF , P3 ;  /* 0xff8000000d0d7808 */ /* 0x004fe20001800000 */
[----:B------:R-:W-:Y:S01]  /*57b0*/  FMUL.FTZ R74, R0, R86 ;  /* 0x00000056004a7220 */ /* 0x000fe20000410000 */
[C---:B------:R-:W-:Y:S01]  /*57c0*/  FSETP.NEU.FTZ.AND P1, PT, R35.reuse, -INF , PT ;  /* 0xff8000002300780b */ /* 0x040fe20003f3d000 */
[----:B------:R-:W-:-:S01]  /*57d0*/  FFMA.FTZ R75, R35, R76, -8 ;  /* 0xc1000000234b7423 */ /* 0x000fc2000001004c */
[----:B------:R-:W-:Y:S01]  /*57e0*/  ISETP.GT.AND P3, PT, R30, 0x21, PT ;  /* 0x000000211e00780c */ /* 0x000fe20003f64270 */
[----:B------:R-:W-:Y:S02]  /*57f0*/  FMUL.FTZ R76, R0, R87 ;  /* 0x00000057004c7220 */ /* 0x000fe40000410000 */
[----:B------:R-:W2:Y:S01]  /*5800*/  MUFU.TANH R20, R20 ;  /* 0x0000001400147308 */ /* 0x000ea20000002400 */
[----:B------:R-:W-:-:S05]  /*5810*/  FSEL R75, R75, RZ, P1 ;  /* 0x000000ff4b4b7208 */ /* 0x000fca0000800000 */
[--C-:B------:R-:W-:Y:S01]  /*5820*/  FFMA.FTZ R80, R32, UR18, -R75.reuse ;  /* 0x0000001220507c23 */ /* 0x100fe2000801084b */
[----:B------:R-:W-:Y:S01]  /*5830*/  FSEL R32, R12, -INF , P2 ;  /* 0xff8000000c207808 */ /* 0x000fe20001000000 */
[----:B------:R-:W3:Y:S01]  /*5840*/  MUFU.TANH R21, R21 ;  /* 0x0000001500157308 */ /* 0x000ee20000002400 */
[----:B------:R-:W-:-:S01]  /*5850*/  FFMA.FTZ R78, R34, UR18, -R75 ;  /* 0x00000012224e7c23 */ /* 0x000fc2000801084b */
[----:B------:R-:W-:Y:S01]  /*5860*/  ISETP.GT.AND P2, PT, R30, 0x20, PT ;  /* 0x000000201e00780c */ /* 0x000fe20003f44270 */
[----:B------:R-:W-:-:S01]  /*5870*/  FFMA.FTZ R28, R33, UR18, -R75 ;  /* 0x00000012211c7c23 */ /* 0x000fc2000801084b */
[----:B------:R-:W-:Y:S01]  /*5880*/  FMNMX.FTZ R34, R32, R81, !PT ;  /* 0x0000005120227209 */ /* 0x000fe20007810000 */
[----:B------:R-:W-:-:S01]  /*5890*/  FFMA.FTZ R33, R137, UR18, -R75 ;  /* 0x0000001289217c23 */ /* 0x000fc2000801084b */
[----:B0-----:R-:W-:Y:S01]  /*58a0*/  FSEL R14, R14, -INF , P2 ;  /* 0xff8000000e0e7808 */ /* 0x001fe20001000000 */
[----:B------:R-:W-:-:S01]  /*58b0*/  FFMA.FTZ R138, R138, UR18, -R75 ;  /* 0x000000128a8a7c23 */ /* 0x000fc2000801084b */
[----:B------:R-:W0:Y:S01]  /*58c0*/  MUFU.TANH R24, R24 ;  /* 0x0000001800187308 */ /* 0x000e220000002400 */
[----:B------:R-:W-:Y:S01]  /*58d0*/  FMNMX.FTZ R83, R13, R34, !PT ;  /* 0x000000220d537209 */ /* 0x000fe20007810000 */
[--C-:B------:R-:W-:Y:S01]  /*58e0*/  FFMA.FTZ R79, R139, UR18, -R75.reuse ;  /* 0x000000128b4f7c23 */ /* 0x100fe2000801084b */
[----:B------:R-:W-:Y:S01]  /*58f0*/  ISETP.GT.AND P2, PT, R30, 0x28, PT ;  /* 0x000000281e00780c */ /* 0x000fe20003f44270 */
[--C-:B------:R-:W-:Y:S01]  /*5900*/  FFMA.FTZ R37, R37, UR18, -R75.reuse ;  /* 0x0000001225257c23 */ /* 0x100fe2000801084b */
[----:B-1----:R-:W-:Y:S01]  /*5910*/  FSEL R15, R15, -INF , P3 ;  /* 0xff8000000f0f7808 */ /* 0x002fe20001800000 */
[--C-:B------:R-:W-:Y:S01]  /*5920*/  FFMA.FTZ R40, R40, UR18, -R75.reuse ;  /* 0x0000001228287c23 */ /* 0x100fe2000801084b */
[----:B------:R-:W-:Y:S01]  /*5930*/  ISETP.GT.AND P3, PT, R30, 0x29, PT ;  /* 0x000000291e00780c */ /* 0x000fe20003f64270 */
[----:B------:R1:W-:Y:S01]  /*5940*/  MUFU.EX2 R12, R80 ;  /* 0x00000050000c7308 */ /* 0x0003e20000000800 */
[----:B--2---:R-:W-:Y:S01]  /*5950*/  FSEL R34, R20, -INF , P2 ;  /* 0xff80000014227808 */ /* 0x004fe20001000000 */
[--C-:B------:R-:W-:Y:S01]  /*5960*/  FFMA.FTZ R41, R41, UR18, -R75.reuse ;  /* 0x0000001229297c23 */ /* 0x100fe2000801084b */
[----:B------:R-:W-:Y:S01]  /*5970*/  ISETP.GT.AND P2, PT, R30, 0x30, PT ;  /* 0x000000301e00780c */ /* 0x000fe20003f44270 */
[--C-:B------:R-:W-:Y:S01]  /*5980*/  FFMA.FTZ R42, R42, UR18, -R75.reuse ;  /* 0x000000122a2a7c23 */ /* 0x100fe2000801084b */
[----:B---3--:R-:W-:Y:S01]  /*5990*/  FSEL R21, R21, -INF , P3 ;  /* 0xff80000015157808 */ /* 0x008fe20001800000 */
[--C-:B------:R-:W-:Y:S01]  /*59a0*/  FFMA.FTZ R43, R43, UR18, -R75.reuse ;  /* 0x000000122b2b7c23 */ /* 0x100fe2000801084b */
[----:B------:R-:W-:Y:S01]  /*59b0*/  ISETP.GT.AND P3, PT, R30, 0x31, PT ;  /* 0x000000311e00780c */ /* 0x000fe20003f64270 */
[----:B------:R-:W2:Y:S01]  /*59c0*/  MUFU.TANH R25, R25 ;  /* 0x0000001900197308 */ /* 0x000ea20000002400 */
[----:B-1----:R-:W-:-:S01]  /*59d0*/  FFMA.FTZ R80, R36, UR18, -R75 ;  /* 0x0000001224507c23 */ /* 0x002fc2000801084b */
[----:B------:R-:W-:Y:S01]  /*59e0*/  FMNMX.FTZ R36, R14, R83, !PT ;  /* 0x000000530e247209 */ /* 0x000fe20007810000 */
[----:B------:R-:W-:-:S01]  /*59f0*/  FFMA.FTZ R44, R44, UR18, -R75 ;  /* 0x000000122c2c7c23 */ /* 0x000fc2000801084b */
[----:B0-----:R-:W-:Y:S01]  /*5a00*/  FSEL R24, R24, -INF , P2 ;  /* 0xff80000018187808 */ /* 0x001fe20001000000 */
[----:B------:R-:W-:-:S01]  /*5a10*/  FFMA.FTZ R45, R45, UR18, -R75 ;  /* 0x000000122d2d7c23 */ /* 0x000fc2000801084b */
[----:B------:R-:W-:Y:S01]  /*5a20*/  FMNMX.FTZ R83, R15, R36, !PT ;  /* 0x000000240f537209 */ /* 0x000fe20007810000 */
[----:B------:R-:W-:-:S01]  /*5a30*/  FFMA.FTZ R47, R47, UR18, -R75 ;  /* 0x000000122f2f7c23 */ /* 0x000fc2000801084b */
[----:B------:R-:W0:Y:S01]  /*5a40*/  MUFU.TANH R26, R26 ;  /* 0x0000001a001a7308 */ /* 0x000e220000002400 */
[----:B------:R-:W-:Y:S01]  /*5a50*/  ISETP.GT.AND P2, PT, R30, 0x38, PT ;  /* 0x000000381e00780c */ /* 0x000fe20003f44270 */
[--C-:B------:R-:W-:Y:S01]  /*5a60*/  FFMA.FTZ R49, R49, UR18, -R75.reuse ;  /* 0x0000001231317c23 */ /* 0x100fe2000801084b */
[----:B------:R-:W-:Y:S01]  /*5a70*/  FMNMX.FTZ R36, R34, R83, !PT ;  /* 0x0000005322247209 */ /* 0x000fe20007810000 */
[--C-:B------:R-:W-:Y:S01]  /*5a80*/  FFMA.FTZ R51, R51, UR18, -R75.reuse ;  /* 0x0000001233337c23 */ /* 0x100fe2000801084b */
[----:B------:R-:W-:-:S01]  /*5a90*/  FFMA.FTZ R53, R53, UR18, -R75 ;  /* 0x0000001235357c23 */ /* 0x000fc2000801084b */
[--C-:B------:R-:W-:Y:S01]  /*5aa0*/  FFMA.FTZ R55, R55, UR18, -R75.reuse ;  /* 0x0000001237377c23 */ /* 0x100fe2000801084b */
[----:B------:R-:W-:Y:S01]  /*5ab0*/  FMNMX.FTZ R83, R21, R36, !PT ;  /* 0x0000002415537209 */ /* 0x000fe20007810000 */
[----:B------:R-:W1:Y:S01]  /*5ac0*/  MUFU.TANH R27, R27 ;  /* 0x0000001b001b7308 */ /* 0x000e620000002400 */
[----:B--2---:R-:W-:Y:S01]  /*5ad0*/  FSEL R25, R25, -INF , P3 ;  /* 0xff80000019197808 */ /* 0x004fe20001800000 */
[----:B------:R-:W-:Y:S01]  /*5ae0*/  FFMA.FTZ R36, R38, UR18, -R75 ;  /* 0x0000001226247c23 */ /* 0x000fe2000801084b */
[----:B------:R-:W-:-:S05]  /*5af0*/  ISETP.GT.AND P3, PT, R30, 0x39, PT ;  /* 0x000000391e00780c */ /* 0x000fca0003f64270 */
[----:B------:R-:W-:Y:S01]  /*5b00*/  MUFU.TANH R29, R29 ;  /* 0x0000001d001d7308 */ /* 0x000fe20000002400 */
[----:B0-----:R-:W-:Y:S02]  /*5b10*/  FSEL R38, R26, -INF , P2 ;  /* 0xff8000001a267808 */ /* 0x001fe40001000000 */
[----:B------:R-:W-:-:S05]  /*5b20*/  ISETP.GT.AND P2, PT, R30, 0x40, PT ;  /* 0x000000401e00780c */ /* 0x000fca0003f44270 */
[----:B------:R-:W0:Y:S01]  /*5b30*/  MUFU.TANH R31, R31 ;  /* 0x0000001f001f7308 */ /* 0x000e220000002400 */
[----:B-1----:R-:W-:Y:S02]  /*5b40*/  FSEL R27, R27, -INF , P3 ;  /* 0xff8000001b1b7808 */ /* 0x002fe40001800000 */
[----:B------:R-:W-:-:S05]  /*5b50*/  ISETP.GT.AND P3, PT, R30, 0x41, PT ;  /* 0x000000411e00780c */ /* 0x000fca0003f64270 */
[----:B------:R1:W-:Y:S08]  /*5b60*/  MUFU.EX2 R81, R78 ;  /* 0x0000004e00517308 */ /* 0x0003f00000000800 */
[----:B------:R-:W2:Y:S01]  /*5b70*/  MUFU.TANH R59, R59 ;  /* 0x0000003b003b7308 */ /* 0x000ea20000002400 */
[----:B-1----:R-:W-:Y:S02]  /*5b80*/  FMNMX.FTZ R78, R24, R83, !PT ;  /* 0x00000053184e7209 */ /* 0x002fe40007810000 */
[----:B0-----:R-:W-:-:S02]  /*5b90*/  FSEL R31, R31, -INF , P3 ;  /* 0xff8000001f1f7808 */ /* 0x001fc40001800000 */
[----:B------:R-:W-:Y:S01]  /*5ba0*/  FMNMX.FTZ R83, R25, R78, !PT ;  /* 0x0000004e19537209 */ /* 0x000fe20007810000 */
[----:B------:R-:W-:Y:S01]  /*5bb0*/  FFMA.FTZ R78, R39, UR18, -R75 ;  /* 0x00000012274e7c23 */ /* 0x000fe2000801084b */
[----:B------:R-:W-:Y:S01]  /*5bc0*/  FSEL R39, R29, -INF , P2 ;  /* 0xff8000001d277808 */ /* 0x000fe20001000000 */
[----:B------:R-:W0:Y:S01]  /*5bd0*/  MUFU.TANH R63, R63 ;  /* 0x0000003f003f7308 */ /* 0x000e220000002400 */
[----:B------:R-:W-:Y:S02]  /*5be0*/  FMNMX.FTZ R26, R38, R83, !PT ;  /* 0x00000053261a7209 */ /* 0x000fe40007810000 */
[C---:B------:R-:W-:Y:S02]  /*5bf0*/  ISETP.GT.AND P2, PT, R30.reuse, 0x48, PT ;  /* 0x000000481e00780c */ /* 0x040fe40003f44270 */
[----:B------:R-:W-:Y:S02]  /*5c00*/  FMNMX.FTZ R26, R27, R26, !PT ;  /* 0x0000001a1b1a7209 */ /* 0x000fe40007810000 */
[----:B------:R-:W-:Y:S01]  /*5c10*/  ISETP.GT.AND P3, PT, R30, 0x49, PT ;  /* 0x000000491e00780c */ /* 0x000fe20003f64270 */
[----:B------:R-:W1:Y:S01]  /*5c20*/  MUFU.TANH R64, R64 ;  /* 0x0000004000407308 */ /* 0x000e620000002400 */
[----:B------:R-:W-:-:S02]  /*5c30*/  FMNMX.FTZ R26, R39, R26, !PT ;  /* 0x0000001a271a7209 */ /* 0x000fc40007810000 */
[----:B--2---:R-:W-:Y:S02]  /*5c40*/  FSEL R59, R59, -INF , P2 ;  /* 0xff8000003b3b7808 */ /* 0x004fe40001000000 */
[----:B------:R-:W-:Y:S02]  /*5c50*/  FMNMX.FTZ R26, R31, R26, !PT ;  /* 0x0000001a1f1a7209 */ /* 0x000fe40007810000 */
[C---:B------:R-:W-:Y:S01]  /*5c60*/  ISETP.GT.AND P2, PT, R30.reuse, 0x50, PT ;  /* 0x000000501e00780c */ /* 0x040fe20003f44270 */
        /* <DEDUP_REMOVED lines=45> */
[----:B------:R1:W-:Y:S01]  /*5f40*/  MUFU.EX2 R29, R78 ;  /* 0x0000004e001d7308 */ /* 0x0003e20000000800 */
[----:B--2---:R-:W-:-:S04]  /*5f50*/  FSEL R74, R74, -INF , P2 ;  /* 0xff8000004a4a7808 */ /* 0x004fc80001000000 */
[----:B------:R-:W-:-:S03]  /*5f60*/  FMNMX.FTZ R83, R74, R83, !PT ;  /* 0x000000534a537209 */ /* 0x000fc60007810000 */
[----:B------:R-:W-:Y:S01]  /*5f70*/  MUFU.EX2 R28, R28 ;  /* 0x0000001c001c7308 */ /* 0x000fe20000000800 */
[----:B0-----:R-:W-:Y:S01]  /*5f80*/  FSEL R76, R76, -INF , P3 ;  /* 0xff8000004c4c7808 */ /* 0x001fe20001800000 */
[--C-:B-1----:R-:W-:Y:S01]  /*5f90*/  FFMA.FTZ R78, R46, UR18, -R75.reuse ;  /* 0x000000122e4e7c23 */ /* 0x102fe2000801084b */
[----:B------:R-:W-:-:S01]  /*5fa0*/  FFMA.FTZ R46, R48, UR18, -R75 ;  /* 0x00000012302e7c23 */ /* 0x000fc2000801084b */
[--C-:B------:R-:W-:Y:S01]  /*5fb0*/  FFMA.FTZ R48, R50, UR18, -R75.reuse ;  /* 0x0000001232307c23 */ /* 0x100fe2000801084b */
[----:B------:R-:W-:Y:S01]  /*5fc0*/  FMNMX.FTZ R83, R76, R83, !PT ;  /* 0x000000534c537209 */ /* 0x000fe20007810000 */
[--C-:B------:R-:W-:Y:S01]  /*5fd0*/  FFMA.FTZ R50, R52, UR18, -R75.reuse ;  /* 0x0000001234327c23 */ /* 0x100fe2000801084b */
[----:B------:R-:W-:-:S01]  /*5fe0*/  FFMA.FTZ R52, R54, UR18, -R75 ;  /* 0x0000001236347c23 */ /* 0x000fc2000801084b */
[----:B------:R0:W-:Y:S01]  /*5ff0*/  MUFU.EX2 R30, R78 ;  /* 0x0000004e001e7308 */ /* 0x0001e20000000800 */
[----:B------:R-:W-:-:S01]  /*6000*/  FFMA.FTZ R54, R57, UR18, -R75 ;  /* 0x0000001239367c23 */ /* 0x000fc2000801084b */
[----:B------:R-:W0:Y:S01]  /*6010*/  SHFL.BFLY PT, R26, R83, 0x2, 0x1f ;  /* 0x0c401f00531a7f89 */ /* 0x000e2200000e0000 */
[----:B------:R-:W-:-:S01]  /*6020*/  FFMA.FTZ R57, R58, UR18, -R75 ;  /* 0x000000123a397c23 */ /* 0x000fc2000801084b */
[----:B------:R-:W-:-:S04]  /*6030*/  FFMA.FTZ R58, R60, UR18, -R75 ;  /* 0x000000123c3a7c23 */ /* 0x000fc8000801084b */
[----:B------:R-:W-:Y:S08]  /*6040*/  MUFU.EX2 R33, R33 ;  /* 0x0000002100217308 */ /* 0x000ff00000000800 */
[----:B------:R-:W-:Y:S08]  /*6050*/  MUFU.EX2 R8, R138 ;  /* 0x0000008a00087308 */ /* 0x000ff00000000800 */
[----:B------:R-:W-:Y:S01]  /*6060*/  MUFU.EX2 R79, R79 ;  /* 0x0000004f004f7308 */ /* 0x000fe20000000800 */
[----:B0-----:R-:W-:-:S05]  /*6070*/  FMNMX.FTZ R78, R83, R26, !PT ;  /* 0x0000001a534e7209 */ /* 0x001fca0007810000 */
[----:B------:R-:W0:Y:S02]  /*6080*/  SHFL.BFLY PT, R83, R78, 0x1, 0x1f ;  /* 0x0c201f004e537f89 */ /* 0x000e2400000e0000 */
[----:B------:R-:W-:Y:S08]  /*6090*/  MUFU.EX2 R20, R80 ;  /* 0x0000005000147308 */ /* 0x000ff00000000800 */
[----:B------:R-:W-:Y:S08]  /*60a0*/  MUFU.EX2 R37, R37 ;  /* 0x0000002500257308 */ /* 0x000ff00000000800 */
[----:B------:R-:W-:Y:S01]  /*60b0*/  MUFU.EX2 R36, R36 ;  /* 0x0000002400247308 */ /* 0x000fe20000000800 */
[----:B0-----:R-:W-:Y:S01]  /*60c0*/  FMNMX.FTZ R26, R78, R83, !PT ;  /* 0x000000534e1a7209 */ /* 0x001fe20007810000 */
[--C-:B------:R-:W-:Y:S01]  /*60d0*/  FFMA.FTZ R83, R56, UR18, -R75.reuse ;  /* 0x0000001238537c23 */ /* 0x100fe2000801084b */
[----:B------:R-:W-:-:S01]  /*60e0*/  FFMA.FTZ R56, R61, UR18, -R75 ;  /* 0x000000123d387c23 */ /* 0x000fc2000801084b */
[----:B------:R-:W-:Y:S01]  /*60f0*/  FFMA.FTZ R61, R62, UR18, -R75 ;  /* 0x000000123e3d7c23 */ /* 0x000fe2000801084b */
[C---:B------:R-:W-:Y:S01]  /*6100*/  FSETP.NEU.FTZ.AND P2, PT, R26.reuse, -INF , PT ;  /* 0xff8000001a00780b */ /* 0x040fe20003f5d000 */
[----:B------:R-:W-:-:S02]  /*6110*/  FFMA.FTZ R60, R26, R85, -8 ;  /* 0xc10000001a3c7423 */ /* 0x000fc40000010055 */
[----:B------:R-:W-:Y:S03]  /*6120*/  MUFU.EX2 R40, R40 ;  /* 0x0000002800287308 */ /* 0x000fe60000000800 */
[----:B------:R-:W-:-:S05]  /*6130*/  FSEL R60, R60, RZ, P2 ;  /* 0x000000ff3c3c7208 */ /* 0x000fca0001000000 */
[----:B------:R-:W-:Y:S01]  /*6140*/  MUFU.EX2 R41, R41 ;  /* 0x0000002900297308 */ /* 0x000fe20000000800 */
[----:B------:R-:W-:-:S01]  /*6150*/  FFMA.FTZ R75, R6, UR18, -R60 ;  /* 0x00000012064b7c23 */ /* 0x000fc2000801083c */
[--C-:B------:R-:W-:Y:S01]  /*6160*/  FFMA.FTZ R6, R7, UR18, -R60.reuse ;  /* 0x0000001207067c23 */ /* 0x100fe2000801083c */
[----:B------:R-:W-:-:S01]  /*6170*/  FFMA.FTZ R7, R77, UR18, -R60 ;  /* 0x000000124d077c23 */ /* 0x000fc2000801083c */
[----:B------:R-:W-:Y:S01]  /*6180*/  FSEL R77, R35, RZ, P1 ;  /* 0x000000ff234d7208 */ /* 0x000fe20000800000 */
[----:B------:R-:W-:-:S01]  /*6190*/  FFMA.FTZ R62, R9, UR18, -R60 ;  /* 0x00000012093e7c23 */ /* 0x000fc2000801083c */
[--C-:B------:R-:W-:Y:S01]  /*61a0*/  FFMA.FTZ R9, R10, UR18, -R60.reuse ;  /* 0x000000120a097c23 */ /* 0x100fe2000801083c */
[----:B------:R-:W-:-:S01]  /*61b0*/  FFMA.FTZ R10, R11, UR18, -R60 ;  /* 0x000000120b0a7c23 */ /* 0x000fc2000801083c */
[----:B------:R-:W-:Y:S01]  /*61c0*/  MUFU.EX2 R75, R75 ;  /* 0x0000004b004b7308 */ /* 0x000fe20000000800 */
[----:B------:R-:W-:-:S01]  /*61d0*/  FADD.FTZ R77, -R77, R4 ;  /* 0x000000044d4d7221 */ /* 0x000fc20000010100 */
[--C-:B------:R-:W-:Y:S01]  /*61e0*/  FFMA.FTZ R4, R38, UR18, -R60.reuse ;  /* 0x0000001226047c23 */ /* 0x100fe2000801083c */
[----:B------:R-:W-:Y:S01]  /*61f0*/  FSEL R38, R26, RZ, P2 ;  /* 0x000000ff1a267208 */ /* 0x000fe20001000000 */
[--C-:B------:R-:W-:Y:S01]  /*6200*/  FFMA.FTZ R11, R32, UR18, -R60.reuse ;  /* 0x00000012200b7c23 */ /* 0x100fe2000801083c */
[----:B------:R-:W-:Y:S01]  /*6210*/  FMUL.FTZ R77, R77, UR18 ;  /* 0x000000124d4d7c20 */ /* 0x000fe20008410000 */
        /* <DEDUP_REMOVED lines=14> */
[----:B------:R-:W-:-:S05]  /*6300*/  FFMA.FTZ R31, R59, UR18, -R60 ;  /* 0x000000123b1f7c23 */ /* 0x000fca000801083c */
        /* <DEDUP_REMOVED lines=129> */
.L_x_1982:
        /* <DEDUP_REMOVED lines=91> */
.L_x_1972:
[----:B------:R-:W-:-:S13]  /*70d0*/  ISETP.LE.AND P1, PT, RZ, UR51, PT ;  /* 0x00000033ff007c0c */ /* 0x000fda000bf23270 */
[----:B------:R-:W-:Y:S05]  /*70e0*/  @!P1 BRA `(.L_x_1984) ;  /* 0x0000002000f49947 */ /* 0x000fea0003800000 */
[----:B------:R-:W-:Y:S01]  /*70f0*/  IMAD.MOV.U32 R5, RZ, RZ, R26 ;  /* 0x000000ffff057224 */ /* 0x000fe200078e001a */
[----:B------:R-:W-:Y:S01]  /*7100*/  UMOV UR17, UR37 ;  /* 0x0000002500117c82 */ /* 0x000fe20008000000 */
[----:B------:R-:W-:Y:S01]  /*7110*/  IMAD.MOV.U32 R4, RZ, RZ, R35 ;  /* 0x000000ffff047224 */ /* 0x000fe200078e0023 */
[----:B------:R-:W-:Y:S01]  /*7120*/  UMOV UR19, UR38 ;  /* 0x0000002600137c82 */ /* 0x000fe20008000000 */
[----:B------:R-:W-:-:S05]  /*7130*/  ULDC UR18, c[0x0][0x988] ;  /* 0x0002620000127ab9 */ /* 0x000fca0000000800 */
.L_x_1995:
[----:B------:R-:W-:-:S04]  /*7140*/  UIADD3 UR38, UR19, 0x1, URZ ;  /* 0x0000000113267890 */ /* 0x000fc8000fffe03f */
[----:B------:R-:W-:-:S04]  /*7150*/  UISETP.NE.AND UP0, UPT, UR38, 0x2, UPT ;  /* 0x000000022600788c */ /* 0x000fc8000bf05270 */
[----:B------:R-:W-:Y:S02]  /*7160*/  USEL UR37, URZ, 0x1, UP0 ;  /* 0x000000013f257887 */ /* 0x000fe40008000000 */
[----:B------:R-:W-:Y:S02]  /*7170*/  USEL UR38, UR38, URZ, UP0 ;  /* 0x0000003f26267287 */ /* 0x000fe40008000000 */
[----:B------:R-:W-:Y:S01]  /*7180*/  ULOP3.LUT UR37, UR17, UR37, URZ, 0x3c, !UPT ;  /* 0x0000002511257292 */ /* 0x000fe2000f8e3c3f */
[----:B------:R-:W-:Y:S11]  /*7190*/  @!P0 BRA `(.L_x_1985) ;  /* 0x0000000000048947 */ /* 0x000ff60003800000 */
[----:B------:R-:W-:Y:S01]  /*71a0*/  BPT.TRAP 0x1 ;  /* 0x000000040000795c */ /* 0x000fe20000300000 */
.L_x_1985:
[----:B------:R-:W-:Y:S01]  /*71b0*/  ULEA UR6, UR38, UR46, 0x3 ;  /* 0x0000002e26067291 */ /* 0x000fe2000f8e183f */
[----:B------:R-:W-:-:S05]  /*71c0*/  IMAD.U32 R6, RZ, RZ, UR37 ;  /* 0x00000025ff067e24 */ /* 0x000fca000f8e00ff */
[----:B------:R-:W-:-:S04]  /*71d0*/  SHF.L.U32 R6, R6, 0x1f, RZ ;  /* 0x0000001f06067819 */ /* 0x000fc800000006ff */
[----:B------:R0:W1:Y:S01]  /*71e0*/  SYNCS.PHASECHK.TRANS64.TRYWAIT P1, [UR6+0x19c30], R6 ;  /* 0x019c3006ff0075a7 */ /* 0x0000620008020146 */
[----:B------:R-:W-:Y:S05]  /*71f0*/  @!P0 BRA `(.L_x_1986) ;  /* 0x0000000000048947 */ /* 0x000fea0003800000 */
[----:B------:R-:W-:Y:S01]  /*7200*/  BPT.TRAP 0x1 ;  /* 0x000000040000795c */ /* 0x000fe20000300000 */
.L_x_1986:
[----:B-1----:R-:W-:Y:S05]  /*7210*/  @P1 BRA `(.L_x_1987) ;  /* 0x0000000000081947 */ /* 0x002fea0003800000 */
[----:B------:R-:W1:Y:S02]  /*7220*/  SYNCS.PHASECHK.TRANS64.TRYWAIT P1, [UR6+0x19c30], R6 ;  /* 0x019c3006ff0075a7 */ /* 0x000e640008020146 */
[----:B-1----:R-:W-:Y:S05]  /*7230*/  @!P1 BRA `(.L_x_1988) ;  /* 0x000000a800749947 */ /* 0x002fea0003800000 */
.L_x_1987:
        /* <DEDUP_REMOVED lines=17> */
.L_x_1989:
[----:B------:R-:W-:Y:S01]  /*7350*/  ULEA UR11, UR19, UR46, 0x3 ;  /* 0x0000002e130b7291 */ /* 0x000fe2000f8e183f */
[----:B01----:R-:W-:-:S05]  /*7360*/  IMAD.U32 R6, RZ, RZ, UR17 ;  /* 0x00000011ff067e24 */ /* 0x003fca000f8e00ff */
[----:B------:R-:W-:-:S04]  /*7370*/  SHF.L.U32 R6, R6, 0x1f, RZ ;  /* 0x0000001f06067819 */ /* 0x000fc800000006ff */
[----:B------:R0:W1:Y:S01]  /*7380*/  SYNCS.PHASECHK.TRANS64.TRYWAIT P1, [UR11+0x19c50], R6 ;  /* 0x019c5006ff0075a7 */ /* 0x000062000802014b */
[----:B------:R-:W-:Y:S05]  /*7390*/  @!P0 BRA `(.L_x_1990) ;  /* 0x0000000000048947 */ /* 0x000fea0003800000 */
[----:B------:R-:W-:Y:S01]  /*73a0*/  BPT.TRAP 0x1 ;  /* 0x000000040000795c */ /* 0x000fe20000300000 */
.L_x_1990:
[----:B-1----:R-:W-:Y:S05]  /*73b0*/  @P1 BRA `(.L_x_1991) ;  /* 0x0000000000081947 */ /* 0x002fea0003800000 */
[----:B------:R-:W1:Y:S02]  /*73c0*/  SYNCS.PHASECHK.TRANS64.TRYWAIT P1, [UR11+0x19c50], R6 ;  /* 0x019c5006ff0075a7 */ /* 0x000e64000802014b */
[----:B-1----:R-:W-:Y:S05]  /*73d0*/  @!P1 BRA `(.L_x_1992) ;  /* 0x000000a800249947 */ /* 0x002fea0003800000 */
.L_x_1991:
        /* <DEDUP_REMOVED lines=27> */
.L_x_1993:
        /* <DEDUP_REMOVED lines=408> */
.L_x_1994:
        /* <DEDUP_REMOVED lines=91> */
.L_x_1984:
[----:B------:R-:W-:Y:S06]  /*94c0*/  BAR.ARV 0x8, 0x200 ;  /* 0x0208000000007b1d */ /* 0x000fec0000002000 */
[----:B------:R-:W-:Y:S05]  /*94d0*/  @!P0 BRA `(.L_x_1996) ;  /* 0x0000000000048947 */ /* 0x000fea0003800000 */
[----:B------:R-:W-:Y:S01]  /*94e0*/  BPT.TRAP 0x1 ;  /* 0x000000040000795c */ /* 0x000fe20000300000 */
.L_x_1996:
[----:B------:R-:W-:Y:S01]  /*94f0*/  ULEA UR14, UR38, UR46, 0x3 ;  /* 0x0000002e260e7291 */ /* 0x000fe2000f8e183f */
[----:B------:R-:W-:-:S05]  /*9500*/  IMAD.U32 R0, RZ, RZ, UR37 ;  /* 0x00000025ff007e24 */ /* 0x000fca000f8e00ff */
[----:B------:R-:W-:-:S04]  /*9510*/  SHF.L.U32 R0, R0, 0x1f, RZ ;  /* 0x0000001f00007819 */ /* 0x000fc800000006ff */
[----:B------:R0:W1:Y:S01]  /*9520*/  SYNCS.PHASECHK.TRANS64.TRYWAIT P1, [UR14+0x19c50], R0 ;  /* 0x019c5000ff0075a7 */ /* 0x000062000802014e */
[----:B------:R-:W-:Y:S05]  /*9530*/  @!P0 BRA `(.L_x_1997) ;  /* 0x0000000000048947 */ /* 0x000fea0003800000 */
[----:B------:R-:W-:Y:S01]  /*9540*/  BPT.TRAP 0x1 ;  /* 0x000000040000795c */ /* 0x000fe20000300000 */
.L_x_1997:
[----:B-1----:R-:W-:Y:S05]  /*9550*/  @P1 BRA `(.L_x_1998) ;  /* 0x0000000000081947 */ /* 0x002fea0003800000 */
[----:B------:R-:W1:Y:S02]  /*9560*/  SYNCS.PHASECHK.TRANS64.TRYWAIT P1, [UR14+0x19c50], R0 ;  /* 0x019c5000ff0075a7 */ /* 0x000e64000802014e */
[----:B-1----:R-:W-:Y:S05]  /*9570*/  @!P1 BRA `(.L_x_1999) ;  /* 0x0000008400d49947 */ /* 0x002fea0003800000 */
.L_x_1998:
        /* <DEDUP_REMOVED lines=76> */
[-C--:B--2---:R-:W-:Y:S01]  /*9a40*/  FMUL.FTZ R3, R3, R6.reuse ;  /* 0x0000000603037220 */ /* 0x084fe20000410000 */
[----:B---3--:R-:W-:Y:S01]  /*9a50*/  FMUL.FTZ R4, R7, R6 ;  /* 0x0000000607047220 */ /* 0x008fe20000410000 */
[----:B------:R-:W-:-:S02]  /*9a60*/  WARPGROUP.DEPBAR.LE gsb0, 0x0 ;  /* 0x00008000000079c5 */ /* 0x000fc40000010000 */
[----:B------:R-:W-:Y:S05]  /*9a70*/  @!P0 BRA `(.L_x_2000) ;  /* 0x0000000000048947 */ /* 0x000fea0003800000 */
[----:B------:R-:W-:Y:S01]  /*9a80*/  BPT.TRAP 0x1 ;  /* 0x000000040000795c */ /* 0x000fe20000300000 */
.L_x_2000:
        /* <DEDUP_REMOVED lines=58> */
.L_x_1964:
        /* <DEDUP_REMOVED lines=40> */
[----:B------:R-:W-:Y:S02]  /*a0b0*/  SEL R42, R27, R24, P0 ;  /* 0x000000181b2a7207 */ /* 0x000fe40000000000 */
[----:B------:R-:W-:Y:S01]  /*a0c0*/  SEL R27, R24, R27, P0 ;  /* 0x0000001b181b7207 */ /* 0x000fe20000000000 */
[----:B------:R-:W-:Y:S01]  /*a0d0*/  IMAD.WIDE R12, R156, 0x2, R4 ;  /* 0x000000029c0c7825 */ /* 0x000fe200078e0204 */
[----:B------:R-:W-:Y:S02]  /*a0e0*/  F2FP.BF16.F32.PACK_AB R33, R100, R33 ;  /* 0x000000216421723e */ /* 0x000fe400000010ff */
[----:B------:R-:W-:Y:S02]  /*a0f0*/  F2FP.BF16.F32.PACK_AB R30, R101, R30 ;  /* 0x0000001e651e723e */ /* 0x000fe400000010ff */
[C---:B------:R-:W-:Y:S02]  /*a100*/  IADD3 R51, P5, R12.reuse, 0x20, RZ ;  /* 0x000000200c337810 */ /* 0x040fe40007fbe0ff */
[----:B------:R-:W-:-:S02]  /*a110*/  IADD3 R53, P4, R12, 0x3000, RZ ;  /* 0x000030000c357810 */ /* 0x000fc40007f9e0ff */
[----:B------:R-:W-:Y:S02]  /*a120*/  LOP3.LUT R6, R51, 0x180, RZ, 0xc0, !PT ;  /* 0x0000018033067812 */ /* 0x000fe400078ec0ff */
[----:B------:R-:W-:Y:S02]  /*a130*/  F2FP.BF16.F32.PACK_AB R11, R132, R11 ;  /* 0x0000000b840b723e */ /* 0x000fe400000010ff */
[----:B------:R-:W-:Y:S02]  /*a140*/  SHF.R.U64 R6, R6, 0x3, RZ ;  /* 0x0000000306067819 */ /* 0x000fe400000012ff */
[----:B------:R-:W-:Y:S02]  /*a150*/  F2FP.BF16.F32.PACK_AB R8, R133, R8 ;  /* 0x000000088508723e */ /* 0x000fe400000010ff */
[----:B------:R-:W-:Y:S02]  /*a160*/  LOP3.LUT R24, R6, R51, RZ, 0x3c, !PT ;  /* 0x0000003306187212 */ /* 0x000fe400078e3cff */
[----:B------:R-:W-:-:S02]  /*a170*/  LOP3.LUT R6, R53, 0x180, RZ, 0xc0, !PT ;  /* 0x0000018035067812 */ /* 0x000fc400078ec0ff */
[----:B------:R-:W-:Y:S02]  /*a180*/  F2FP.BF16.F32.PACK_AB R35, R94, R35 ;  /* 0x000000235e23723e */ /* 0x000fe400000010ff */
[----:B------:R-:W-:Y:S02]  /*a190*/  F2FP.BF16.F32.PACK_AB R32, R95, R32 ;  /* 0x000000205f20723e */ /* 0x000fe400000010ff */
[----:B------:R-:W-:Y:S02]  /*a1a0*/  F2FP.BF16.F32.PACK_AB R29, R108, R29 ;  /* 0x0000001d6c1d723e */ /* 0x000fe400000010ff */
[----:B------:R-:W-:Y:S02]  /*a1b0*/  F2FP.BF16.F32.PACK_AB R26, R109, R26 ;  /* 0x0000001a6d1a723e */ /* 0x000fe400000010ff */
[----:B------:R-:W-:Y:S02]  /*a1c0*/  SEL R36, R37, R34, P0 ;  /* 0x0000002225247207 */ /* 0x000fe40000000000 */
[----:B------:R-:W-:-:S02]  /*a1d0*/  F2FP.BF16.F32.PACK_AB R21, R118, R21 ;  /* 0x000000157615723e */ /* 0x000fc400000010ff */
[----:B------:R-:W-:Y:S02]  /*a1e0*/  F2FP.BF16.F32.PACK_AB R14, R119, R14 ;  /* 0x0000000e770e723e */ /* 0x000fe400000010ff */
[----:B------:R-:W-:Y:S02]  /*a1f0*/  SEL R37, R34, R37, P0 ;  /* 0x0000002522257207 */ /* 0x000fe40000000000 */
[----:B------:R-:W-:Y:S02]  /*a200*/  IADD3 R55, P3, R12, 0x3020, RZ ;  /* 0x000030200c377810 */ /* 0x000fe40007f7e0ff */
[----:B------:R-:W-:Y:S02]  /*a210*/  F2FP.BF16.F32.PACK_AB R31, R102, R31 ;  /* 0x0000001f661f723e */ /* 0x000fe400000010ff */
[----:B------:R-:W-:Y:S01]  /*a220*/  F2FP.BF16.F32.PACK_AB R28, R103, R28 ;  /* 0x0000001c671c723e */ /* 0x000fe200000010ff */
[----:B------:R-:W-:Y:S01]  /*a230*/  IMAD.X R15, RZ, RZ, R13, P3 ;  /* 0x000000ffff0f7224 */ /* 0x000fe200018e060d */
[----:B------:R-:W-:-:S02]  /*a240*/  F2FP.BF16.F32.PACK_AB R25, R116, R25 ;  /* 0x000000197419723e */ /* 0x000fc400000010ff */
[----:B------:R-:W-:Y:S02]  /*a250*/  F2FP.BF16.F32.PACK_AB R20, R117, R20 ;  /* 0x000000147514723e */ /* 0x000fe400000010ff */
[----:B------:R-:W-:Y:S02]  /*a260*/  SEL R34, R33, R30, P0 ;  /* 0x0000001e21227207 */ /* 0x000fe40000000000 */
[----:B------:R-:W-:Y:S02]  /*a270*/  SEL R33, R30, R33, P0 ;  /* 0x000000211e217207 */ /* 0x000fe40000000000 */
[----:B------:R-:W-:Y:S02]  /*a280*/  SEL R40, R11, R8, P0 ;  /* 0x000000080b287207 */ /* 0x000fe40000000000 */
[----:B------:R-:W-:Y:S02]  /*a290*/  SEL R45, R8, R11, P0 ;  /* 0x0000000b082d7207 */ /* 0x000fe40000000000 */
[----:B------:R-:W-:-:S02]  /*a2a0*/  SHF.R.U64 R6, R6, 0x3, RZ ;  /* 0x0000000306067819 */ /* 0x000fc400000012ff */
[----:B------:R-:W-:Y:S02]  /*a2b0*/  F2FP.BF16.F32.PACK_AB R127, R127, R10 ;  /* 0x0000000a7f7f723e */ /* 0x000fe400000010ff */
[----:B------:R-:W-:Y:S02]  /*a2c0*/  SEL R30, R29, R26, P0 ;  /* 0x0000001a1d1e7207 */ /* 0x000fe40000000000 */
[----:B------:R-:W-:Y:S02]  /*a2d0*/  SEL R8, R35, R32, P0 ;  /* 0x0000002023087207 */ /* 0x000fe40000000000 */
[C---:B------:R-:W-:Y:S02]  /*a2e0*/  LOP3.LUT R7, R12.reuse, 0x180, RZ, 0xc0, !PT ;  /* 0x000001800c077812 */ /* 0x040fe400078ec0ff */
[----:B------:R-:W-:Y:S02]  /*a2f0*/  IADD3 R57, P2, R12, 0x6000, RZ ;  /* 0x000060000c397810 */ /* 0x000fe40007f5e0ff */
[----:B------:R-:W-:-:S02]  /*a300*/  SEL R29, R26, R29, P0 ;  /* 0x0000001d1a1d7207 */ /* 0x000fc40000000000 */
[----:B------:R-:W-:Y:S01]  /*a310*/  SEL R35, R32, R35, P0 ;  /* 0x0000002320237207 */ /* 0x000fe20000000000 */
[--C-:B------:R-:W-:Y:S01]  /*a320*/  IMAD.X R11, RZ, RZ, R13.reuse, P2 ;  /* 0x000000ffff0b7224 */ /* 0x100fe200010e060d */
[----:B------:R-:W-:Y:S02]  /*a330*/  SEL R44, R21, R14, P0 ;  /* 0x0000000e152c7207 */ /* 0x000fe40000000000 */
[----:B------:R-:W-:Y:S01]  /*a340*/  SEL R47, R14, R21, P0 ;  /* 0x000000150e2f7207 */ /* 0x000fe20000000000 */
[--C-:B------:R-:W-:Y:S01]  /*a350*/  IMAD.X R21, RZ, RZ, R13.reuse, P4 ;  /* 0x000000ffff157224 */ /* 0x100fe200020e060d */
[----:B------:R-:W-:Y:S02]  /*a360*/  LOP3.LUT R10, R55, 0x180, RZ, 0xc0, !PT ;  /* 0x00000180370a7812 */ /* 0x000fe400078ec0ff */
[----:B------:R-:W-:Y:S02]  /*a370*/  SEL R26, R25, R20, P0 ;  /* 0x00000014191a7207 */ /* 0x000fe40000000000 */
[----:B------:R-:W-:Y:S01]  /*a380*/  SEL R39, R20, R25, P0 ;  /* 0x0000001914277207 */ /* 0x000fe20000000000 */
[----:B------:R-:W-:Y:S01]  /*a390*/  IMAD.X R25, RZ, RZ, R13, P5 ;  /* 0x000000ffff197224 */ /* 0x000fe200028e060d */
[----:B------:R-:W-:-:S02]  /*a3a0*/  SEL R32, R31, R28, P0 ;  /* 0x0000001c1f207207 */ /* 0x000fc40000000000 */
[----:B------:R-:W-:Y:S02]  /*a3b0*/  SEL R31, R28, R31, P0 ;  /* 0x0000001f1c1f7207 */ /* 0x000fe40000000000 */
[----:B------:R-:W-:Y:S02]  /*a3c0*/  LOP3.LUT R20, R6, R53, RZ, 0x3c, !PT ;  /* 0x0000003506147212 */ /* 0x000fe400078e3cff */
[----:B------:R-:W-:Y:S02]  /*a3d0*/  SHF.R.U64 R7, R7, 0x3, RZ ;  /* 0x0000000307077819 */ /* 0x000fe400000012ff */
[----:B------:R-:W-:Y:S02]  /*a3e0*/  LOP3.LUT R28, R57, 0x180, RZ, 0xc0, !PT ;  /* 0x00000180391c7812 */ /* 0x000fe400078ec0ff */
[----:B------:R-:W-:Y:S02]  /*a3f0*/  SHF.R.U64 R10, R10, 0x3, RZ ;  /* 0x000000030a0a7819 */ /* 0x000fe400000012ff */
[----:B------:R-:W-:-:S02]  /*a400*/  IADD3 R59, P1, R12, 0x6020, RZ ;  /* 0x000060200c3b7810 */ /* 0x000fc40007f3e0ff */
[----:B------:R-:W-:Y:S02]  /*a410*/  MOV R53, R20 ;  /* 0x0000001400357202 */ /* 0x000fe40000000f00 */
[----:B------:R-:W-:Y:S01]  /*a420*/  LOP3.LUT R12, R7, R12, RZ, 0x3c, !PT ;  /* 0x0000000c070c7212 */ /* 0x000fe200078e3cff */
[----:B------:R-:W-:Y:S01]  /*a430*/  IMAD.X R7, RZ, RZ, R13, P1 ;  /* 0x000000ffff077224 */ /* 0x000fe200008e060d */
[----:B------:R-:W-:Y:S02]  /*a440*/  SHF.R.U64 R28, R28, 0x3, RZ ;  /* 0x000000031c1c7819 */ /* 0x000fe400000012ff */
[----:B------:R-:W-:Y:S02]  /*a450*/  LOP3.LUT R14, R10, R55, RZ, 0x3c, !PT ;  /* 0x000000370a0e7212 */ /* 0x000fe400078e3cff */
[----:B------:R-:W-:Y:S02]  /*a460*/  SEL R46, R126, R127, P0 ;  /* 0x0000007f7e2e7207 */ /* 0x000fe40000000000 */
[----:B------:R-:W-:-:S02]  /*a470*/  SEL R127, R127, R126, P0 ;  /* 0x0000007e7f7f7207 */ /* 0x000fc40000000000 */
[----:B------:R-:W-:Y:S02]  /*a480*/  MOV R55, R12 ;  /* 0x0000000c00377202 */ /* 0x000fe40000000f00 */
[----:B------:R-:W-:Y:S02]  /*a490*/  MOV R54, R24 ;  /* 0x0000001800367202 */ /* 0x000fe40000000f00 */
[----:B------:R-:W-:Y:S02]  /*a4a0*/  LOP3.LUT R10, R28, R57, RZ, 0x3c, !PT ;  /* 0x000000391c0a7212 */ /* 0x000fe400078e3cff */
[----:B------:R-:W-:Y:S02]  /*a4b0*/  MOV R52, R14 ;  /* 0x0000000e00347202 */ /* 0x000fe40000000f00 */
[----:B------:R-:W-:Y:S02]  /*a4c0*/  LOP3.LUT R50, R59, 0x180, RZ, 0xc0, !PT ;  /* 0x000001803b327812 */ /* 0x000fe400078ec0ff */
[----:B------:R-:W-:-:S02]  /*a4d0*/  MOV R51, R10 ;  /* 0x0000000a00337202 */ /* 0x000fc40000000f00 */
[----:B------:R-:W-:Y:S02]  /*a4e0*/  SHF.R.U64 R50, R50, 0x3, RZ ;  /* 0x0000000332327819 */ /* 0x000fe400000012ff */
[----:B------:R-:W-:Y:S02]  /*a4f0*/  PLOP3.LUT P2, PT, PT, PT, UP0, 0x80, 0x0 ;  /* 0x000000000000781c */ /* 0x000fe40003f4f008 */
[----:B------:R-:W-:-:S04]  /*a500*/  LOP3.LUT R6, R50, R59, RZ, 0x3c, !PT ;  /* 0x0000003b32067212 */ /* 0x000fc800078e3cff */
[----:B------:R-:W-:Y:S01]  /*a510*/  MOV R50, R6 ;  /* 0x0000000600327202 */ /* 0x000fe20000000f00 */
[----:B------:R-:W-:Y:S02]  /*a520*/  IMAD.U32 R6, RZ, RZ, UR6 ;  /* 0x00000006ff067e24 */ /* 0x000fe4000f8e00ff */
[----:B------:R-:W-:Y:S01]  /*a530*/  IMAD.U32 R7, RZ, RZ, UR7 ;  /* 0x00000007ff077e24 */ /* 0x000fe2000f8e00ff */
[----:B------:R-:W-:Y:S01]  /*a540*/  ULDC.64 UR6, c[0x0][0xc08] ;  /* 0x0003020000067ab9 */ /* 0x000fe20000000a00 */
[----:B--2---:R-:W-:Y:S01]  /*a550*/  LOP3.LUT R20, R9, 0x2, RZ, 0x3c, !PT ;  /* 0x0000000209147812 */ /* 0x004fe200078e3cff */
[----:B------:R-:W-:Y:S04]  /*a560*/  SHFL.IDX PT, R13, R8, R9, 0x1c1f ;  /* 0x001c1f09080d7589 */ /* 0x000fe800000e0000 */
[----:B------:R-:W0:Y:S04]  /*a570*/  SHFL.IDX PT, R24, R35, R20, 0x1c1f ;  /* 0x001c1f1423187589 */ /* 0x000e2800000e0000 */
[----:B------:R-:W-:Y:S04]  /*a580*/  SHFL.IDX PT, R36, R36, R9, 0x1c1f ;  /* 0x001c1f0924247589 */ /* 0x000fe800000e0000 */
[----:B------:R-:W1:Y:S04]  /*a590*/  SHFL.IDX PT, R37, R37, R20, 0x1c1f ;  /* 0x001c1f1425257589 */ /* 0x000e6800000e0000 */
[----:B------:R-:W-:Y:S04]  /*a5a0*/  SHFL.IDX PT, R15, R32, R9, 0x1c1f ;  /* 0x001c1f09200f7589 */ /* 0x000fe800000e0000 */
[----:B------:R-:W-:Y:S04]  /*a5b0*/  SHFL.IDX PT, R28, R31, R20, 0x1c1f ;  /* 0x001c1f141f1c7589 */ /* 0x000fe800000e0000 */
[----:B------:R-:W-:Y:S04]  /*a5c0*/  SHFL.IDX PT, R34, R34, R9, 0x1c1f ;  /* 0x001c1f0922227589 */ /* 0x000fe800000e0000 */
[----:B------:R-:W2:Y:S01]  /*a5d0*/  SHFL.IDX PT, R33, R33, R20, 0x1c1f ;  /* 0x001c1f1421217589 */ /* 0x000ea200000e0000 */
[----:B0-----:R-:W-:-:S03]  /*a5e0*/  SEL R11, R24, R13, P0 ;  /* 0x0000000d180b7207 */ /* 0x001fc60000000000 */
[----:B------:R-:W-:Y:S04]  /*a5f0*/  SHFL.IDX PT, R42, R42, R9, 0x1c1f ;  /* 0x001c1f092a2a7589 */ /* 0x000fe800000e0000 */
[----:B------:R-:W0:Y:S01]  /*a600*/  SHFL.IDX PT, R27, R27, R20, 0x1c1f ;  /* 0x001c1f141b1b7589 */ /* 0x000e2200000e0000 */
[----:B-1----:R-:W-:Y:S02]  /*a610*/  SEL R8, R36, R37, P0 ;  /* 0x0000002524087207 */ /* 0x002fe40000000000 */
[----:B------:R-:W-:Y:S01]  /*a620*/  SEL R10, R37, R36, P0 ;  /* 0x00000024250a7207 */ /* 0x000fe20000000000 */
[----:B------:R-:W-:Y:S04]  /*a630*/  SHFL.IDX PT, R30, R30, R9, 0x1c1f ;  /* 0x001c1f091e1e7589 */ /* 0x000fe800000e0000 */
[----:B------:R-:W1:Y:S04]  /*a640*/  SHFL.IDX PT, R29, R29, R20, 0x1c1f ;  /* 0x001c1f141d1d7589 */ /* 0x000e6800000e0000 */
[----:B------:R1:W-:Y:S04]  /*a650*/  SHFL.IDX PT, R21, R26, R9, 0x1c1f ;  /* 0x001c1f091a157589 */ /* 0x0003e800000e0000 */
[----:B------:R-:W-:Y:S01]  /*a660*/  SHFL.IDX PT, R44, R44, R9, 0x1c1f ;  /* 0x001c1f092c2c7589 */ /* 0x000fe200000e0000 */
[----:B--2---:R-:W-:-:S02]  /*a670*/  SEL R12, R34, R33, P0 ;  /* 0x00000021220c7207 */ /* 0x004fc40000000000 */
[----:B------:R-:W-:Y:S01]  /*a680*/  SEL R14, R33, R34, P0 ;  /* 0x00000022210e7207 */ /* 0x000fe20000000000 */
[----:B------:R-:W-:Y:S04]  /*a690*/  SHFL.IDX PT, R32, R39, R20, 0x1c1f ;  /* 0x001c1f1427207589 */ /* 0x000fe800000e0000 */
[----:B------:R-:W2:Y:S01]  /*a6a0*/  SHFL.IDX PT, R47, R47, R20, 0x1c1f ;  /* 0x001c1f142f2f7589 */ /* 0x000ea200000e0000 */
[----:B0-----:R-:W-:Y:S02]  /*a6b0*/  SEL R25, R42, R27, P0 ;  /* 0x0000001b2a197207 */ /* 0x001fe40000000000 */
[----:B------:R-:W-:Y:S01]  /*a6c0*/  SEL R27, R27, R42, P0 ;  /* 0x0000002a1b1b7207 */ /* 0x000fe20000000000 */
[----:B------:R-:W-:Y:S04]  /*a6d0*/  SHFL.IDX PT, R38, R38, R9, 0x1c1f ;  /* 0x001c1f0926267589 */ /* 0x000fe800000e0000 */
[----:B------:R-:W-:Y:S01]  /*a6e0*/  SHFL.IDX PT, R46, R46, R9, 0x1c1f ;  /* 0x001c1f092e2e7589 */ /* 0x000fe200000e0000 */
[----:B-1----:R-:W-:-:S03]  /*a6f0*/  SEL R26, R29, R30, P0 ;  /* 0x0000001e1d1a7207 */ /* 0x002fc60000000000 */
[----:B------:R-:W0:Y:S04]  /*a700*/  SHFL.IDX PT, R41, R41, R20, 0x1c1f ;  /* 0x001c1f1429297589 */ /* 0x000e2800000e0000 */
[----:B------:R-:W1:Y:S04]  /*a710*/  SHFL.IDX PT, R127, R127, R20, 0x1c1f ;  /* 0x001c1f147f7f7589 */ /* 0x000e6800000e0000 */
[----:B------:R-:W-:Y:S04]  /*a720*/  SHFL.IDX PT, R40, R40, R9, 0x1c1f ;  /* 0x001c1f0928287589 */ /* 0x000fe800000e0000 */
[----:B------:R3:W-:Y:S01]  /*a730*/  SHFL.IDX PT, R48, R48, R9, 0x1c1f ;  /* 0x001c1f0930307589 */ /* 0x0007e200000e0000 */
[----:B--2---:R-:W-:-:S03]  /*a740*/  SEL R31, R47, R44, P0 ;  /* 0x0000002c2f1f7207 */ /* 0x004fc60000000000 */
[----:B------:R-:W2:Y:S04]  /*a750*/  SHFL.IDX PT, R45, R45, R20, 0x1c1f ;  /* 0x001c1f142d2d7589 */ /* 0x000ea800000e0000 */
[----:B------:R-:W4:Y:S01]  /*a760*/  SHFL.IDX PT, R49, R49, R20, 0x1c1f ;  /* 0x001c1f1431317589 */ /* 0x000f2200000e0000 */
[----:B---3--:R-:W-:Y:S01]  /*a770*/  SEL R9, R13, R24, P0 ;  /* 0x000000180d097207 */ /* 0x008fe20000000000 */
[----:B------:R-:W-:Y:S01]  /*a780*/  BAR.SYNC.DEFER_BLOCKING 0x1, 0x180 ;  /* 0x0046000000007b1d */ /* 0x000fe20000010000 */
[----:B------:R-:W-:Y:S02]  /*a790*/  SEL R13, R15, R28, P0 ;  /* 0x0000001c0f0d7207 */ /* 0x000fe40000000000 */
[----:B------:R-:W-:Y:S02]  /*a7a0*/  SEL R15, R28, R15, P0 ;  /* 0x0000000f1c0f7207 */ /* 0x000fe40000000000 */
[----:B------:R-:W-:-:S02]  /*a7b0*/  SEL R24, R30, R29, P0 ;  /* 0x0000001d1e187207 */ /* 0x000fc40000000000 */
[----:B------:R-:W-:Y:S02]  /*a7c0*/  SEL R28, R21, R32, P0 ;  /* 0x00000020151c7207 */ /* 0x000fe40000000000 */
[----:B------:R-:W-:Y:S02]  /*a7d0*/  SEL R30, R32, R21, P0 ;  /* 0x00000015201e7207 */ /* 0x000fe40000000000 */
[----:B------:R-:W-:Y:S02]  /*a7e0*/  SEL R29, R44, R47, P0 ;  /* 0x0000002f2c1d7207 */ /* 0x000fe40000000000 */
[----:B0-----:R-:W-:Y:S02]  /*a7f0*/  SEL R32, R38, R41, P0 ;  /* 0x0000002926207207 */ /* 0x001fe40000000000 */
[----:B------:R-:W-:Y:S02]  /*a800*/  SEL R34, R41, R38, P0 ;  /* 0x0000002629227207 */ /* 0x000fe40000000000 */
[----:B-1----:R-:W-:Y:S01]  /*a810*/  SEL R33, R46, R127, P0 ;  /* 0x0000007f2e217207 */ /* 0x002fe20000000000 */
[----:B------:R-:W-:Y:S01]  /*a820*/  UISETP.NE.U32.AND UP1, UPT, UR6, URZ, UPT ;  /* 0x0000003f0600728c */ /* 0x000fe2000bf25070 */
[----:B------:R-:W-:Y:S01]  /*a830*/  SEL R35, R127, R46, P0 ;  /* 0x0000002e7f237207 */ /* 0x000fe20000000000 */
[----:B------:R-:W-:Y:S01]  /*a840*/  UMOV UR4, URZ ;  /* 0x0000003f00047c82 */ /* 0x000fe20008000000 */
[----:B--2---:R-:W-:Y:S01]  /*a850*/  SEL R36, R40, R45, P0 ;  /* 0x0000002d28247207 */ /* 0x004fe20000000000 */
[----:B------:R-:W-:Y:S01]  /*a860*/  ULDC UR8, c[0x0][0xa88] ;  /* 0x0002a20000087ab9 */ /* 0x000fe20000000800 */
[----:B------:R-:W-:Y:S01]  /*a870*/  SEL R38, R45, R40, P0 ;  /* 0x000000282d267207 */ /* 0x000fe20000000000 */
[----:B------:R0:W-:Y:S01]  /*a880*/  STSM.16.M88.4 [R55], R8 ;  /* 0x0000000837007844 */ /* 0x0001e20000000200 */
[----:B----4-:R-:W-:Y:S01]  /*a890*/  SEL R37, R48, R49, P0 ;  /* 0x0000003130257207 */ /* 0x010fe20000000000 */
[----:B------:R-:W1:Y:S01]  /*a8a0*/  LDC R41, c[0x0][0xbe8] ;  /* 0x0002fa00ff297b82 */ /* 0x000e620000000800 */
[----:B------:R-:W-:Y:S01]  /*a8b0*/  SEL R39, R49, R48, P0 ;  /* 0x0000003031277207 */ /* 0x000fe20000000000 */
        /* <DEDUP_REMOVED lines=8> */
[----:B-1----:R-:W-:Y:S01]  /*a940*/  ISETP.NE.AND P1, PT, R41, 0x1, PT ;  /* 0x000000012900780c */ /* 0x002fe20003f25270 */
[----:B--2---:R-:W-:-:S04]  /*a950*/  VIADD R12, R17, UR44 ;  /* 0x0000002c110c7c36 */ /* 0x004fc80008000000 */
[----:B------:R-:W-:-:S05]  /*a960*/  PLOP3.LUT P0, PT, PT, PT, UP1, 0x80, 0x0 ;  /* 0x000000000000781c */ /* 0x000fca0003f0f018 */
[----:B------:R-:W-:-:S03]  /*a970*/  @UP1 ULEA UR6, UP2, UR41, UR6, 0x2 ;  /* 0x0000000629061291 */ /* 0x000fc6000f84103f */
[----:B------:R-:W0:Y:S01]  /*a980*/  @P1 LDC R9, c[0x0][0xbec] ;  /* 0x0002fb00ff091b82 */ /* 0x000e220000000800 */
[----:B------:R-:W-:Y:S02]  /*a990*/  @UP1 ULEA.HI.X UR7, UR41, UR7, UR42, 0x2, UP2 ;  /* 0x0000000729071291 */ /* 0x000fe400090f142a */
[----:B------:R-:W-:-:S04]  /*a9a0*/  IMAD.U32 R14, RZ, RZ, UR6 ;  /* 0x00000006ff0e7e24 */ /* 0x000fc8000f8e00ff */
        /* <DEDUP_REMOVED lines=10> */
.L_x_2003:
[----:B------:R-:W-:Y:S01]  /*aa50*/  USHF.R.S32.HI UR14, URZ, 0x1f, UR43 ;  /* 0x0000001f3f0e7899 */ /* 0x000fe2000801142b */
[----:B------:R-:W-:Y:S01]  /*aa60*/  @P1 IMAD.HI.U32 R7, R12, R9, RZ ;  /* 0x000000090c071227 */ /* 0x000fe200078e00ff */
[----:B------:R-:W-:Y:S01]  /*aa70*/  ULDC.64 UR12, c[0x0][0xb90] ;  /* 0x0002e400000c7ab9 */ /* 0x000fe20000000a00 */
[----:B------:R-:W-:Y:S01]  /*aa80*/  USHF.R.S32.HI UR9, URZ, 0x1f, UR4 ;  /* 0x0000001f3f097899 */ /* 0x000fe20008011404 */
[----:B------:R-:W0:Y:S01]  /*aa90*/  @P1 LDC R47, c[0x0][0xbec] ;  /* 0x0002fb00ff2f1b82 */ /* 0x000e220000000800 */
[----:B------:R-:W-:Y:S01]  /*aaa0*/  UIMAD UR10, UR14, UR12, URZ ;  /* 0x0000000c0e0a72a4 */ /* 0x000fe2000f8e023f */
[----:B------:R-:W-:Y:S01]  /*aab0*/  IMAD.MOV.U32 R6, RZ, RZ, R12 ;  /* 0x000000ffff067224 */ /* 0x000fe200078e000c */
[----:B------:R-:W-:Y:S01]  /*aac0*/  UMOV UR8, UR4 ;  /* 0x0000000400087c82 */ /* 0x000fe20008000000 */
[----:B------:R-:W-:Y:S01]  /*aad0*/  @P1 SHF.R.U32.HI R6, RZ, R10, R7 ;  /* 0x0000000aff061219 */ /* 0x000fe20000011607 */
[----:B------:R-:W-:Y:S01]  /*aae0*/  USEL UR42, UR42, URZ, !UP0 ;  /* 0x0000003f2a2a7287 */ /* 0x000fe2000c000000 */
[----:B------:R-:W-:Y:S01]  /*aaf0*/  IMAD R7, R152, 0x20, R18 ;  /* 0x0000002098077824 */ /* 0x000fe200078e0212 */
[----:B------:R-:W-:Y:S01]  /*ab00*/  UIMAD.WIDE.U32 UR6, UR43, UR12, UR8 ;  /* 0x0000000c2b0672a5 */ /* 0x000fe2000f8e0008 */
[----:B---3--:R-:W-:Y:S01]  /*ab10*/  VIADD R14, R155, UR44 ;  /* 0x0000002c9b0e7c36 */ /* 0x008fe20008000000 */
[----:B------:R-:W-:Y:S01]  /*ab20*/  UIMAD UR10, UR43, UR13, UR10 ;  /* 0x0000000d2b0a72a4 */ /* 0x000fe2000f8e020a */
[----:B------:R-:W-:Y:S01]  /*ab30*/  IMAD.MOV R10, RZ, RZ, -R6 ;  /* 0x000000ffff0a7224 */ /* 0x000fe200078e0a06 */
[----:B------:R-:W-:Y:S01]  /*ab40*/  USEL UR41, UR41, URZ, !UP0 ;  /* 0x0000003f29297287 */ /* 0x000fe2000c000000 */
[----:B------:R-:W-:Y:S01]  /*ab50*/  IMAD.WIDE R4, R7, 0x2, R4 ;  /* 0x0000000207047825 */ /* 0x000fe200078e0204 */
[----:B------:R-:W-:Y:S01]  /*ab60*/  ULDC.64 UR12, c[0x0][0xb98] ;  /* 0x0002e600000c7ab9 */ /* 0x000fe20000000a00 */
[----:B------:R-:W-:-:S02]  /*ab70*/  UIADD3 UR7, UR7, UR10, URZ ;  /* 0x0000000a07077290 */ /* 0x000fc4000fffe03f */
[----:B------:R-:W-:Y:S01]  /*ab80*/  UIMAD UR8, UR42, UR12, URZ ;  /* 0x0000000c2a0872a4 */ /* 0x000fe2000f8e023f */
[----:B------:R-:W-:Y:S01]  /*ab90*/  IMAD R9, R41, R10, R12 ;  /* 0x0000000a29097224 */ /* 0x000fe200078e020c */
[----:B------:R-:W-:Y:S01]  /*aba0*/  UIMAD.WIDE.U32 UR6, UR41, UR12, UR6 ;  /* 0x0000000c290672a5 */ /* 0x000fe2000f8e0006 */
[----:B------:R-:W-:Y:S01]  /*abb0*/  SHF.R.S32.HI R10, RZ, 0x1f, R6 ;  /* 0x0000001fff0a7819 */ /* 0x000fe20000011406 */
[----:B------:R-:W-:Y:S01]  /*abc0*/  UIMAD UR8, UR41, UR13, UR8 ;  /* 0x0000000d290872a4 */ /* 0x000fe2000f8e0208 */
[----:B------:R-:W-:Y:S01]  /*abd0*/  IADD3 R21, P2, R4, 0x1800, RZ ;  /* 0x0000180004157810 */ /* 0x000fe20007f5e0ff */
[----:B------:R-:W-:Y:S01]  /*abe0*/  ULDC.64 UR10, c[0x0][0xb88] ;  /* 0x0002e200000a7ab9 */ /* 0x000fe20000000a00 */
[----:B------:R-:W-:Y:S01]  /*abf0*/  SHF.R.S32.HI R7, RZ, 0x1f, R9 ;  /* 0x0000001fff077819 */ /* 0x000fe20000011409 */
[----:B-----5:R-:W-:Y:S01]  /*ac00*/  IMAD R45, R8, R41, RZ ;  /* 0x00000029082d7224 */ /* 0x020fe200078e02ff */
[----:B------:R-:W-:Y:S01]  /*ac10*/  IADD3 R6, P0, R6, UR6, RZ ;  /* 0x0000000606067c10 */ /* 0x000fe2000ff1e0ff */
[----:B------:R-:W-:Y:S01]  /*ac20*/  IMAD.U32 R11, RZ, RZ, UR8 ;  /* 0x00000008ff0b7e24 */ /* 0x000fe2000f8e00ff */
[----:B------:R-:W-:Y:S01]  /*ac30*/  LOP3.LUT R20, R21, 0x180, RZ, 0xc0, !PT ;  /* 0x0000018015147812 */ /* 0x000fe200078ec0ff */
[----:B------:R-:W-:Y:S01]  /*ac40*/  IMAD R12, R7, UR10, RZ ;  /* 0x0000000a070c7c24 */ /* 0x000fe2000f8e02ff */
[----:B------:R-:W-:-:S02]  /*ac50*/  IADD3 R29, P6, R4, 0x3000, RZ ;  /* 0x00003000041d7810 */ /* 0x000fc40007fde0ff */
[----:B------:R-:W-:Y:S01]  /*ac60*/  IADD3.X R7, R10, UR7, R11, P0, !PT ;  /* 0x000000070a077c10 */ /* 0x000fe200087fe40b */
[C---:B------:R-:W-:Y:S01]  /*ac70*/  IMAD R11, R9.reuse, UR11, R12 ;  /* 0x0000000b090b7c24 */ /* 0x040fe2000f8e020c */
[----:B------:R-:W-:Y:S01]  /*ac80*/  ULDC.64 UR6, c[0x0][0xb50] ;  /* 0x0002d40000067ab9 */ /* 0x000fe20000000a00 */
[----:B------:R-:W-:Y:S01]  /*ac90*/  SHF.R.U64 R20, R20, 0x3, RZ ;  /* 0x0000000314147819 */ /* 0x000fe200000012ff */
[----:B------:R-:W-:Y:S01]  /*aca0*/  IMAD.WIDE.U32 R6, R9, UR10, R6 ;  /* 0x0000000a09067c25 */ /* 0x000fe2000f8e0006 */
[----:B------:R-:W-:Y:S02]  /*acb0*/  ULDC.64 UR10, c[0x0][0xaa0] ;  /* 0x0002a800000a7ab9 */ /* 0x000fe40000000a00 */
[----:B------:R-:W-:Y:S01]  /*acc0*/  LOP3.LUT R20, R20, R21, RZ, 0x3c, !PT ;  /* 0x0000001514147212 */ /* 0x000fe200078e3cff */
[----:B------:R-:W-:Y:S01]  /*acd0*/  IMAD.IADD R7, R7, 0x1, R11 ;  /* 0x0000000107077824 */ /* 0x000fe200078e020b */
[----:B------:R-:W-:Y:S01]  /*ace0*/  LEA R10, P0, R6, UR6, 0x2 ;  /* 0x00000006060a7c11 */ /* 0x000fe2000f8010ff */
[----:B------:R-:W-:Y:S01]  /*acf0*/  IMAD.X R21, RZ, RZ, R5, P2 ;  /* 0x000000ffff157224 */ /* 0x000fe200010e0605 */
[----:B------:R-:W-:-:S02]  /*ad00*/  IADD3 R13, P5, R4, 0x4800, RZ ;  /* 0x00004800040d7810 */ /* 0x000fc40007fbe0ff */
[----:B------:R-:W-:Y:S01]  /*ad10*/  LEA.HI.X R11, R6, UR7, R7, 0x2, P0 ;  /* 0x00000007060b7c11 */ /* 0x000fe200080f1407 */
[----:B------:R-:W-:Y:S01]  /*ad20*/  SHFL.IDX PT, R36, R10, RZ, 0x1c1f ;  /* 0x001c1fff0a247589 */ /* 0x000fe200000e0000 */
[----:B------:R-:W-:Y:S01]  /*ad30*/  LOP3.LUT P0, RZ, R153, 0x3, RZ, 0xc0, !PT ;  /* 0x0000000399ff7812 */ /* 0x000fe2000780c0ff */
[----:B------:R-:W-:Y:S01]  /*ad40*/  VIADD R6, R14, 0x8 ;  /* 0x000000080e067836 */ /* 0x000fe20000000000 */
[----:B------:R-:W-:Y:S01]  /*ad50*/  IADD3 R33, P4, R4, 0x6000, RZ ;  /* 0x0000600004217810 */ /* 0x000fe20007f9e0ff */
[----:B------:R-:W1:Y:S01]  /*ad60*/  SHFL.IDX PT, R37, R11, RZ, 0x1c1f ;  /* 0x001c1fff0b257589 */ /* 0x000e6200000e0000 */
[-C--:B------:R-:W-:Y:S02]  /*ad70*/  ISETP.GE.OR P2, PT, R14, R45.reuse, P0 ;  /* 0x0000002d0e00720c */ /* 0x080fe40000746670 */
[----:B------:R-:W-:Y:S01]  /*ad80*/  ISETP.GE.OR P0, PT, R6, R45, P0 ;  /* 0x0000002d0600720c */ /* 0x000fe20000706670 */
[----:B------:R-:W-:Y:S01]  /*ad90*/  SHFL.IDX PT, R38, R10, 0x1, 0x1c1f ;  /* 0x003c1f000a267f89 */ /* 0x000fe200000e0000 */
[----:B------:R-:W-:Y:S01]  /*ada0*/  UIMAD UR8, UR9, UR10, URZ ;  /* 0x0000000a090872a4 */ /* 0x000fe2000f8e023f */
[----:B------:R-:W-:-:S02]  /*adb0*/  LOP3.LUT R9, R4, 0x180, RZ, 0xc0, !PT ;  /* 0x0000018004097812 */ /* 0x000fc400078ec0ff */
[----:B------:R-:W2:Y:S01]  /*adc0*/  SHFL.IDX PT, R39, R11, 0x1, 0x1c1f ;  /* 0x003c1f000b277f89 */ /* 0x000ea200000e0000 */
[----:B------:R-:W-:Y:S01]  /*add0*/  UIMAD.WIDE.U32 UR6, UR4, UR10, URZ ;  /* 0x0000000a040672a5 */ /* 0x000fe2000f8e003f */
[----:B------:R-:W-:Y:S02]  /*ade0*/  IADD3 R7, P3, R4, 0x7800, RZ ;  /* 0x0000780004077810 */ /* 0x000fe40007f7e0ff */
[----:B------:R-:W-:Y:S02]  /*adf0*/  LOP3.LUT R28, R29, 0x180, RZ, 0xc0, !PT ;  /* 0x000001801d1c7812 */ /* 0x000fe400078ec0ff */
[----:B------:R-:W-:Y:S02]  /*ae00*/  LOP3.LUT R12, R13, 0x180, RZ, 0xc0, !PT ;  /* 0x000001800d0c7812 */ /* 0x000fe400078ec0ff */
[----:B------:R-:W-:Y:S01]  /*ae10*/  LOP3.LUT R32, R33, 0x180, RZ, 0xc0, !PT ;  /* 0x0000018021207812 */ /* 0x000fe200078ec0ff */
[----:B-1----:R1:W-:Y:S01]  /*ae20*/  @!P2 ST.E desc[UR52][R36.64], R0 ;  /* 0x000000002400a985 */ /* 0x0023e2000c101934 */
[----:B------:R-:W-:Y:S01]  /*ae30*/  UIMAD UR8, UR4, UR11, UR8 ;  /* 0x0000000b040872a4 */ /* 0x000fe2000f8e0208 */
[----:B------:R-:W-:Y:S01]  /*ae40*/  SHF.R.U64 R9, R9, 0x3, RZ ;  /* 0x0000000309097819 */ /* 0x000fe200000012ff */
[----:B------:R-:W-:Y:S01]  /*ae50*/  IMAD.X R25, RZ, RZ, R5, P3 ;  /* 0x000000ffff197224 */ /* 0x000fe200018e0605 */
[----:B------:R-:W-:Y:S01]  /*ae60*/  ULDC.64 UR10, c[0x0][0xae8] ;  /* 0x0002ba00000a7ab9 */ /* 0x000fe20000000a00 */
[----:B------:R-:W-:-:S02]  /*ae70*/  LOP3.LUT R6, R7, 0x180, RZ, 0xc0, !PT ;  /* 0x0000018007067812 */ /* 0x000fc400078ec0ff */
[----:B------:R-:W-:Y:S01]  /*ae80*/  SHF.R.U64 R28, R28, 0x3, RZ ;  /* 0x000000031c1c7819 */ /* 0x000fe200000012ff */
[----:B--2---:R2:W-:Y:S01]  /*ae90*/  @!P0 ST.E desc[UR52][R38.64], R2 ;  /* 0x0000000226008985 */ /* 0x0045e2000c101934 */
[----:B------:R-:W-:Y:S02]  /*aea0*/  SHF.R.U64 R12, R12, 0x3, RZ ;  /* 0x000000030c0c7819 */ /* 0x000fe400000012ff */
[----:B------:R-:W-:Y:S01]  /*aeb0*/  SHF.R.U64 R32, R32, 0x3, RZ ;  /* 0x0000000320207819 */ /* 0x000fe200000012ff */
[----:B-1----:R-:W-:Y:S01]  /*aec0*/  IMAD R0, R23, 0x60, R152 ;  /* 0x0000006017007824 */ /* 0x002fe200078e0298 */
[----:B------:R-:W-:Y:S01]  /*aed0*/  UIADD3 UR7, UR7, UR8, URZ ;  /* 0x0000000807077290 */ /* 0x000fe2000fffe03f */
[----:B------:R-:W-:Y:S01]  /*aee0*/  LOP3.LUT R8, R9, R4, RZ, 0x3c, !PT ;  /* 0x0000000409087212 */ /* 0x000fe200078e3cff */
[----:B------:R-:W-:Y:S01]  /*aef0*/  UIMAD UR4, UR14, UR10, URZ ;  /* 0x0000000a0e0472a4 */ /* 0x000fe2000f8e023f */
[----:B------:R-:W-:Y:S01]  /*af00*/  LOP3.LUT R28, R28, R29, RZ, 0x3c, !PT ;  /* 0x0000001d1c1c7212 */ /* 0x000fe200078e3cff */
[----:B--2---:R-:W1:Y:S01]  /*af10*/  @P1 LDC R39, c[0x0][0xbf0] ;  /* 0x0002fc00ff271b82 */ /* 0x004e620000000800 */
[----:B------:R-:W-:Y:S01]  /*af20*/  VIADD R36, R0, UR44 ;  /* 0x0000002c00247c36 */ /* 0x000fe20008000000 */
[----:B------:R-:W-:Y:S01]  /*af30*/  UIMAD UR4, UR43, UR11, UR4 ;  /* 0x0000000b2b0472a4 */ /* 0x000fe2000f8e0204 */
[----:B------:R-:W-:Y:S01]  /*af40*/  SHF.R.U64 R4, R6, 0x3, RZ ;  /* 0x0000000306047819 */ /* 0x000fe200000012ff */
[----:B------:R-:W-:Y:S01]  /*af50*/  UIMAD.WIDE.U32 UR6, UR43, UR10, UR6 ;  /* 0x0000000a2b0672a5 */ /* 0x000fe2000f8e0006 */
[----:B0-----:R-:W-:Y:S01]  /*af60*/  @P1 IMAD.HI.U32 R0, R36, R47, RZ ;  /* 0x0000002f24001227 */ /* 0x001fe200078e00ff */
[----:B------:R-:W-:Y:S01]  /*af70*/  ULDC.64 UR8, c[0x0][0xaf0] ;  /* 0x0002bc0000087ab9 */ /* 0x000fe20000000a00 */
[----:B------:R-:W-:Y:S01]  /*af80*/  MOV R37, R36 ;  /* 0x0000002400257202 */ /* 0x000fe20000000f00 */
[----:B------:R-:W-:Y:S01]  /*af90*/  UIADD3 UR7, UR7, UR4, URZ ;  /* 0x0000000407077290 */ /* 0x000fe2000fffe03f */
[----:B------:R-:W-:Y:S01]  /*afa0*/  LOP3.LUT R12, R12, R13, RZ, 0x3c, !PT ;  /* 0x0000000d0c0c7212 */ /* 0x000fe200078e3cff */
[----:B------:R-:W-:Y:S01]  /*afb0*/  UIMAD UR4, UR42, UR8, URZ ;  /* 0x000000082a0472a4 */ /* 0x000fe2000f8e023f */
[----:B------:R-:W-:Y:S01]  /*afc0*/  LOP3.LUT R32, R32, R33, RZ, 0x3c, !PT ;  /* 0x0000002120207212 */ /* 0x000fe200078e3cff */
[----:B------:R-:W-:Y:S01]  /*afd0*/  UIMAD.WIDE.U32 UR6, UR41, UR8, UR6 ;  /* 0x00000008290672a5 */ /* 0x000fe2000f8e0006 */
[--C-:B------:R-:W-:Y:S01]  /*afe0*/  IMAD.X R29, RZ, RZ, R5.reuse, P6 ;  /* 0x000000ffff1d7224 */ /* 0x100fe200030e0605 */
[----:B------:R-:W-:Y:S01]  /*aff0*/  UIMAD UR4, UR41, UR9, UR4 ;  /* 0x00000009290472a4 */ /* 0x000fe2000f8e0204 */
[--C-:B------:R-:W-:Y:S01]  /*b000*/  IMAD.X R13, RZ, RZ, R5.reuse, P5 ;  /* 0x000000ffff0d7224 */ /* 0x100fe200028e0605 */
[----:B------:R-:W-:Y:S01]  /*b010*/  LOP3.LUT R24, R4, R7, RZ, 0x3c, !PT ;  /* 0x0000000704187212 */ /* 0x000fe200078e3cff */
[----:B------:R-:W-:Y:S01]  /*b020*/  ULDC.64 UR8, c[0x0][0xae0] ;  /* 0x0002b80000087ab9 */ /* 0x000fe20000000a00 */
[--C-:B------:R-:W-:Y:S01]  /*b030*/  IMAD.MOV.U32 R9, RZ, RZ, R5.reuse ;  /* 0x000000ffff097224 */ /* 0x100fe200078e0005 */
[----:B-1----:R-:W-:Y:S01]  /*b040*/  @P1 SHF.R.U32.HI R37, RZ, R39, R0 ;  /* 0x00000027ff251219 */ /* 0x002fe20000011600 */
[----:B------:R-:W-:Y:S01]  /*b050*/  UIADD3 UR4, UR7, UR4, URZ ;  /* 0x0000000407047290 */ /* 0x000fe2000fffe03f */
[----:B------:R-:W-:-:S03]  /*b060*/  IMAD.X R33, RZ, RZ, R5, P4 ;  /* 0x000000ffff217224 */ /* 0x000fc600020e0605 */
[----:B------:R-:W5:Y:S01]  /*b070*/  LD.E.128 R8, desc[UR52][R8.64] ;  /* 0x0000003408087980 */ /* 0x000f62000c101d00 */
[--C-:B------:R-:W-:Y:S01]  /*b080*/  SHF.R.S32.HI R0, RZ, 0x1f, R37.reuse ;  /* 0x0000001fff007819 */ /* 0x100fe20000011425 */
[----:B------:R-:W-:Y:S02]  /*b090*/  IMAD.MOV R2, RZ, RZ, -R37 ;  /* 0x000000ffff027224 */ /* 0x000fe400078e0a25 */
[----:B------:R0:W5:Y:S02]  /*b0a0*/  LD.E.128 R4, desc[UR52][R20.64] ;  /* 0x0000003414047980 */ /* 0x000164000c101d00 */
[----:B------:R-:W-:Y:S02]  /*b0b0*/  IMAD R0, R0, UR8, RZ ;  /* 0x0000000800007c24 */ /* 0x000fe4000f8e02ff */
[----:B------:R-:W-:Y:S01]  /*b0c0*/  IMAD R39, R41, R2, R36 ;  /* 0x0000000229277224 */ /* 0x000fe200078e0224 */
[----:B------:R-:W5:Y:S01]  /*b0d0*/  LD.E.128 R28, desc[UR52][R28.64] ;  /* 0x000000341c1c7980 */ /* 0x000f62000c101d00 */
[----:B------:R-:W-:-:S03]  /*b0e0*/  IMAD R41, R37, UR9, R0 ;  /* 0x0000000925297c24 */ /* 0x000fc6000f8e0200 */
[----:B------:R-:W-:Y:S01]  /*b0f0*/  SHF.R.S32.HI R0, RZ, 0x1f, R39 ;  /* 0x0000001fff007819 */ /* 0x000fe20000011427 */
[----:B0-----:R-:W-:Y:S01]  /*b100*/  IMAD.U32 R21, RZ, RZ, UR7 ;  /* 0x00000007ff157e24 */ /* 0x001fe2000f8e00ff */
[----:B------:R-:W5:Y:S01]  /*b110*/  LD.E.128 R12, desc[UR52][R12.64] ;  /* 0x000000340c0c7980 */ /* 0x000f62000c101d00 */
[----:B------:R-:W-:Y:S01]  /*b120*/  IMAD.U32 R20, RZ, RZ, UR6 ;  /* 0x00000006ff147e24 */ /* 0x000fe2000f8e00ff */
[----:B------:R-:W-:Y:S01]  /*b130*/  ULDC.64 UR6, c[0x0][0xad8] ;  /* 0x0002b60000067ab9 */ /* 0x000fe20000000a00 */
[----:B------:R-:W-:Y:S01]  /*b140*/  IMAD.U32 R21, RZ, RZ, UR4 ;  /* 0x00000004ff157e24 */ /* 0x000fe2000f8e00ff */
[----:B------:R-:W5:Y:S01]  /*b150*/  LD.E.128 R32, desc[UR52][R32.64] ;  /* 0x0000003420207980 */ /* 0x000f62000c101d00 */
[----:B------:R-:W-:-:S03]  /*b160*/  IMAD R0, R0, UR6, RZ ;  /* 0x0000000600007c24 */ /* 0x000fc6000f8e02ff */
[----:B------:R-:W5:Y:S01]  /*b170*/  LD.E.128 R24, desc[UR52][R24.64] ;  /* 0x0000003418187980 */ /* 0x000f62000c101d00 */
[----:B------:R-:W-:Y:S01]  /*b180*/  IMAD.WIDE.U32 R20, R37, UR8, R20 ;  /* 0x0000000825147c25 */ /* 0x000fe2000f8e0014 */
[----:B------:R-:W-:Y:S01]  /*b190*/  BSSY B1, `(.L_x_2004) ;  /* 0x0000023000017945 */ /* 0x000fe20003800000 */
[----:B------:R-:W-:Y:S01]  /*b1a0*/  SHF.R.S32.HI R42, RZ, 0x1f, R19 ;  /* 0x0000001fff2a7819 */ /* 0x000fe20000011413 */
[----:B------:R-:W-:Y:S01]  /*b1b0*/  @!PT LDS RZ, [RZ] ;  /* 0x00000000fffff984 */ /* 0x000fe20000000800 */
[----:B------:R-:W-:Y:S01]  /*b1c0*/  @!PT LDS RZ, [RZ] ;  /* 0x00000000fffff984 */ /* 0x000fe20000000800 */
[----:B------:R-:W-:Y:S01]  /*b1d0*/  @!PT LDS RZ, [RZ] ;  /* 0x00000000fffff984 */ /* 0x000fe20000000800 */
[----:B------:R-:W-:Y:S01]  /*b1e0*/  @!PT LDS RZ, [RZ] ;  /* 0x00000000fffff984 */ /* 0x000fe20000000800 */
[----:B------:R0:W-:Y:S06]  /*b1f0*/  MEMBAR.ALL.CTA ;  /* 0x0000000000007992 */ /* 0x0001ec0000008000 */
[----:B0-----:R-:W0:Y:S01]  /*b200*/  FENCE.VIEW.ASYNC.S ;  /* 0x00000000000073c6 */ /* 0x001e220000000000 */
[----:B------:R-:W-:-:S02]  /*b210*/  IMAD.IADD R21, R21, 0x1, R41 ;  /* 0x0000000115157824 */ /* 0x000fc400078e0229 */
        /* <DEDUP_REMOVED lines=10> */
[----:B0-----:R0:W1:Y:S04]  /*b2c0*/  SHFL.IDX PT, R20, R40, RZ, 0x1c1f ;  /* 0x001c1fff28147589 */ /* 0x00106800000e0000 */
[----:B------:R0:W2:Y:S01]  /*b2d0*/  SHFL.IDX PT, R21, R41, RZ, 0x1c1f ;  /* 0x001c1fff29157589 */ /* 0x0000a200000e0000 */
[----:B------:R0:W-:Y:S01]  /*b2e0*/  SYNCS.ARRIVE.TRANS64.RED.A1T0 RZ, [R3+URZ], RZ ;  /* 0x000000ff03ff79a7 */ /* 0x0001e2000810043f */
[----:B------:R-:W-:Y:S05]  /*b2f0*/  @P0 BRA `(.L_x_2005) ;  /* 0x0000000000300947 */ /* 0x000fea0003800000 */
        /* <DEDUP_REMOVED lines=12> */
.L_x_2005:
[----:B------:R-:W-:Y:S05]  /*b3c0*/  BSYNC B1 ;  /* 0x0000000000017941 */ /* 0x000fea0003800000 */
.L_x_2004:
        /* <DEDUP_REMOVED lines=19> */
.L_x_2002:
        /* <DEDUP_REMOVED lines=11> */
[----:B------:R-:W-:-:S03]  /*b5b0*/  UISETP.NE.U32.AND UP1, UPT, UR6, URZ, UPT ;  /* 0x0000003f0600728c */ /* 0x000fc6000bf25070 */
[----:B------:R-:W2:Y:S01]  /*b5c0*/  @P2 LDG.E R6, desc[UR52][R2.64] ;  /* 0x0000003402062981 */ /* 0x000ea2000c1e1900 */
[----:B------:R-:W-:Y:S01]  /*b5d0*/  UISETP.NE.AND.EX UP1, UPT, UR7, URZ, UPT, UP1 ;  /* 0x0000003f0700728c */ /* 0x000fe2000bf25310 */
[----:B------:R-:W-:-:S05]  /*b5e0*/  IMAD.U32 R0, RZ, RZ, UR4 ;  /* 0x00000004ff007e24 */ /* 0x000fca000f8e00ff */
        /* <DEDUP_REMOVED lines=20> */
.L_x_2007:
[----:B------:R-:W-:Y:S01]  /*b730*/  USEL UR41, UR41, URZ, !UP0 ;  /* 0x0000003f29297287 */ /* 0x000fe2000c000000 */
[----:B------:R-:W-:Y:S01]  /*b740*/  BSSY B1, `(.L_x_2008) ;  /* 0x000002c000017945 */ /* 0x000fe20003800000 */
[----:B------:R-:W-:-:S03]  /*b750*/  USEL UR42, UR42, URZ, !UP0 ;  /* 0x0000003f2a2a7287 */ /* 0x000fc6000c000000 */
[----:B------:R-:W-:Y:S09]  /*b760*/  @P1 BRA `(.L_x_2009) ;  /* 0x0000000000a41947 */ /* 0x000ff20003800000 */
        /* <DEDUP_REMOVED lines=41> */
.L_x_2009:
[----:B------:R-:W-:Y:S05]  /*ba00*/  BSYNC B1 ;  /* 0x0000000000017941 */ /* 0x000fea0003800000 */
.L_x_2008:
        /* <DEDUP_REMOVED lines=35> */
[----:B------:R-:W-:Y:S01]  /*bc40*/  IMAD R4, R4, UR6, RZ ;  /* 0x0000000604047c24 */ /* 0x000fe2000f8e02ff */
[----:B------:R-:W-:Y:S01]  /*bc50*/  IADD3 R3, R3, R9, RZ ;  /* 0x0000000903037210 */ /* 0x000fe20007ffe0ff */
        /* <DEDUP_REMOVED lines=24> */
.L_x_2011:
[----:B------:R-:W-:Y:S05]  /*bde0*/  BSYNC B1 ;  /* 0x0000000000017941 */ /* 0x000fea0003800000 */
.L_x_2010:
        /* <DEDUP_REMOVED lines=17> */
.L_x_2006:
[----:B------:R-:W-:Y:S05]  /*bf00*/  BSYNC B0 ;  /* 0x0000000000007941 */ /* 0x000fea0003800000 */
.L_x_2001:
[----:B------:R-:W-:Y:S02]  /*bf10*/  ULDC UR4, c[0x0][0xc3c] ;  /* 0x00030f0000047ab9 */ /* 0x000fe40000000800 */
[----:B------:R-:W-:-:S13]  /*bf20*/  ISETP.GE.AND P0, PT, R43, UR4, PT ;  /* 0x000000042b007c0c */ /* 0x000fda000bf06270 */
[----:B------:R-:W-:Y:S05]  /*bf30*/  @!P0 BRA `(.L_x_2012) ;  /* 0xffffff4c006c8947 */ /* 0x000fea000383ffff */
[----:B------:R-:W-:Y:S05]  /*bf40*/  EXIT ;  /* 0x000000000000794d */ /* 0x000fea0003800000 */
.L_x_1959:
        /* <DEDUP_REMOVED lines=55> */
.L_x_2018:
        /* <DEDUP_REMOVED lines=12> */
.L_x_2017:
[----:B------:R-:W-:Y:S05]  /*c380*/  BSYNC B0 ;  /* 0x0000000000007941 */ /* 0x000fea0003800000 */
.L_x_2016:
        /* <DEDUP_REMOVED lines=20> */
[----:B------:R-:W-:Y:S05]  /*c4d0*/  @!P6 BRA `(.L_x_2018) ;  /* 0xfffffffc0078e947 */ /* 0x000fea000383ffff */
.L_x_2014:
[----:B------:R-:W-:-:S04]  /*c4e0*/  IMAD.IADD R14, R6, 0x1, -R3 ;  /* 0x00000001060e7824 */ /* 0x000fc800078e0a03 */
[----:B------:R-:W-:-:S05]  /*c4f0*/  IMAD R2, R10, R9, R14 ;  /* 0x000000090a027224 */ /* 0x000fca00078e020e */
[----:B------:R-:W-:-:S13]  /*c500*/  ISETP.GT.AND P0, PT, R2, R7, PT ;  /* 0x000000070200720c */ /* 0x000fda0003f04270 */
[----:B------:R-:W-:Y:S02]  /*c510*/  VOTEU.ANY UR7, UPT, !P0 ;  /* 0x0000000000077886 */ /* 0x000fe400040e0100 */
[----:B------:R-:W-:-:S04]  /*c520*/  UPOPC UR6, UR7 ;  /* 0x00000007000672bf */ /* 0x000fc80008000000 */
[----:B------:R-:W-:-:S03]  /*c530*/  UIADD3 UR40, UR6, UR4, URZ ;  /* 0x0000000406287290 */ /* 0x000fc6000fffe03f */
[----:B------:R-:W-:Y:S02]  /*c540*/  ULDC.64 UR4, c[0x0][0xc90] ;  /* 0x0003240000047ab9 */ /* 0x000fe40000000a00 */
[----:B------:R-:W-:-:S06]  /*c550*/  UIMAD.WIDE UR4, UR40, 0x4, UR4 ;  /* 0x00000004280478a5 */ /* 0x000fcc000f8e0204 */
[----:B------:R-:W-:Y:S02]  /*c560*/  IMAD.U32 R2, RZ, RZ, UR4 ;  /* 0x00000004ff027e24 */ /* 0x000fe4000f8e00ff */
[----:B------:R-:W-:-:S05]  /*c570*/  IMAD.U32 R3, RZ, RZ, UR5 ;  /* 0x00000005ff037e24 */ /* 0x000fca000f8e00ff */
[----:B------:R-:W2:Y:S01]  /*c580*/  LDG.E R8, desc[UR52][R2.64] ;  /* 0x0000003402087981 */ /* 0x000ea2000c1e1900 */
[----:B------:R-:W-:Y:S01]  /*c590*/  IMAD.U32 R15, RZ, RZ, UR6 ;  /* 0x00000006ff0f7e24 */ /* 0x000fe2000f8e00ff */
[----:B------:R-:W-:-:S04]  /*c5a0*/  ISETP.NE.AND P0, PT, RZ, UR7, PT ;  /* 0x00000007ff007c0c */ /* 0x000fc8000bf05270 */
        /* <DEDUP_REMOVED lines=9> */
[----:B------:R-:W-:-:S06]  /*c640*/  UIADD3 UR4, UR6, -0x1, URZ ;  /* 0xffffffff06047890 */ /* 0x000fcc000fffe03f */
[----:B------:R-:W-:-:S05]  /*c650*/  IMAD.U32 R13, RZ, RZ, UR4 ;  /* 0x00000004ff0d7e24 */ /* 0x000fca000f8e00ff */
[----:B------:R0:W1:Y:S02]  /*c660*/  SHFL.IDX PT, R16, R10, R13, 0x1f ;  /* 0x00001f0d0a107589 */ /* 0x00006400000e0000 */
.L_x_2019:
[----:B-1----:R-:W-:Y:S01]  /*c670*/  IMAD R16, R16, R9, R14 ;  /* 0x0000000910107224 */ /* 0x002fe200078e020e */
[----:B------:R-:W-:Y:S01]  /*c680*/  IABS R12, R6 ;  /* 0x00000006000c7213 */ /* 0x000fe20000000000 */
[----:B------:R-:W-:-:S03]  /*c690*/  IMAD.MOV.U32 R2, RZ, RZ, R17 ;  /* 0x000000ffff027224 */ /* 0x000fc600078e0011 */
[----:B------:R-:W-:Y:S01]  /*c6a0*/  IADD3 R7, -R16, R7, RZ ;  /* 0x0000000710077210 */ /* 0x000fe20007ffe1ff */
[----:B0-----:R-:W-:Y:S02]  /*c6b0*/  IMAD R13, R2, R11, RZ ;  /* 0x0000000b020d7224 */ /* 0x001fe400078e02ff */
[----:B------:R-:W-:Y:S01]  /*c6c0*/  IMAD.MOV.U32 R2, RZ, RZ, RZ ;  /* 0x000000ffff027224 */ /* 0x000fe200078e00ff */
[----:B------:R-:W-:Y:S01]  /*c6d0*/  IABS R10, R7 ;  /* 0x00000007000a7213 */ /* 0x000fe20000000000 */
[----:B------:R-:W-:Y:S02]  /*c6e0*/  IMAD.MOV R12, RZ, RZ, -R12 ;  /* 0x000000ffff0c7224 */ /* 0x000fe400078e0a0c */
        /* <DEDUP_REMOVED lines=13> */
[----:B------:R-:W-:Y:S01]  /*c7c0*/  @!P2 IMAD.MOV R2, RZ, RZ, -R2 ;  /* 0x000000ffff02a224 */ /* 0x000fe200078e0a02 */
[----:B------:R-:W-:-:S05]  /*c7d0*/  @!P1 LOP3.LUT R2, RZ, R6, RZ, 0x33, !PT ;  /* 0x00000006ff029212 */ /* 0x000fca00078e33ff */
[----:B------:R-:W-:Y:S02]  /*c7e0*/  IMAD R10, R8, R2, RZ ;  /* 0x00000002080a7224 */ /* 0x000fe400078e02ff */
[----:B------:R-:W-:Y:S02]  /*c7f0*/  IMAD.MOV R2, RZ, RZ, -R2 ;  /* 0x000000ffff027224 */ /* 0x000fe400078e0a02 */
[----:B------:R-:W-:Y:S02]  /*c800*/  IMAD.MOV R3, RZ, RZ, -R10 ;  /* 0x000000ffff037224 */ /* 0x000fe400078e0a0a */
[----:B------:R-:W-:-:S03]  /*c810*/  IMAD R15, R6, R2, R7 ;  /* 0x00000002060f7224 */ /* 0x000fc600078e0207 */
[----:B------:R-:W-:Y:S02]  /*c820*/  VIADDMNMX R8, R3, R9, R8, PT ;  /* 0x0000000903087246 */ /* 0x000fe40003800108 */
[----:B------:R-:W-:Y:S02]  /*c830*/  IABS R13, R15 ;  /* 0x0000000f000d7213 */ /* 0x000fe40000000000 */
[-C--:B------:R-:W-:Y:S02]  /*c840*/  IABS R9, R8.reuse ;  /* 0x0000000800097213 */ /* 0x080fe40000000000 */
[----:B------:R-:W-:Y:S02]  /*c850*/  IABS R6, R8 ;  /* 0x0000000800067213 */ /* 0x000fe40000000000 */
[----:B------:R-:W0:Y:S03]  /*c860*/  I2F.RP R11, R9 ;  /* 0x00000009000b7306 */ /* 0x000e260000209400 */
[----:B------:R-:W-:-:S05]  /*c870*/  IMAD.MOV R6, RZ, RZ, -R6 ;  /* 0x000000ffff067224 */ /* 0x000fca00078e0a06 */
[----:B0-----:R-:W0:Y:S02]  /*c880*/  MUFU.RCP R11, R11 ;  /* 0x0000000b000b7308 */ /* 0x001e240000001000 */
[----:B0-----:R-:W-:-:S06]  /*c890*/  VIADD R3, R11, 0xffffffe ;  /* 0x0ffffffe0b037836 */ /* 0x001fcc0000000000 */
[----:B------:R-:W0:Y:S02]  /*c8a0*/  F2I.FTZ.U32.TRUNC.NTZ R3, R3 ;  /* 0x0000000300037305 */ /* 0x000e24000021f000 */
[----:B0-----:R-:W-:-:S04]  /*c8b0*/  IMAD.MOV R12, RZ, RZ, -R3 ;  /* 0x000000ffff0c7224 */ /* 0x001fc800078e0a03 */
[----:B------:R-:W-:-:S04]  /*c8c0*/  IMAD.MOV.U32 R2, RZ, RZ, R12 ;  /* 0x000000ffff027224 */ /* 0x000fc800078e000c */
[----:B------:R-:W-:Y:S02]  /*c8d0*/  IMAD R7, R2, R9, RZ ;  /* 0x0000000902077224 */ /* 0x000fe400078e02ff */
[----:B------:R-:W-:-:S04]  /*c8e0*/  IMAD.MOV.U32 R2, RZ, RZ, RZ ;  /* 0x000000ffff027224 */ /* 0x000fc800078e00ff */
[----:B------:R-:W-:Y:S01]  /*c8f0*/  IMAD.HI.U32 R2, R3, R7, R2 ;  /* 0x0000000703027227 */ /* 0x000fe200078e0002 */
[----:B------:R-:W-:-:S04]  /*c900*/  LOP3.LUT R3, R15, R8, RZ, 0x3c, !PT ;  /* 0x000000080f037212 */ /* 0x000fc800078e3cff */
[----:B------:R-:W-:Y:S01]  /*c910*/  ISETP.GE.AND P2, PT, R3, RZ, PT ;  /* 0x000000ff0300720c */ /* 0x000fe20003f46270 */
[----:B------:R-:W-:-:S04]  /*c920*/  IMAD.HI.U32 R2, R2, R13, RZ ;  /* 0x0000000d02027227 */ /* 0x000fc800078e00ff */
[----:B------:R-:W-:Y:S02]  /*c930*/  IMAD R6, R2, R6, R13 ;  /* 0x0000000602067224 */ /* 0x000fe400078e020d */
[----:B------:R-:W-:-:S03]  /*c940*/  IMAD.IADD R3, R15, 0x1, R10 ;  /* 0x000000010f037824 */ /* 0x000fc600078e020a */
[----:B------:R-:W-:-:S13]  /*c950*/  ISETP.GT.U32.AND P1, PT, R9, R6, PT ;  /* 0x000000060900720c */ /* 0x000fda0003f24070 */
[----:B------:R-:W-:Y:S02]  /*c960*/  @!P1 IMAD.IADD R6, R6, 0x1, -R9 ;  /* 0x0000000106069824 */ /* 0x000fe400078e0a09 */
[----:B------:R-:W-:Y:S01]  /*c970*/  @!P1 VIADD R2, R2, 0x1 ;  /* 0x0000000102029836 */ /* 0x000fe20000000000 */
[----:B------:R-:W-:Y:S02]  /*c980*/  ISETP.NE.AND P1, PT, R8, RZ, PT ;  /* 0x000000ff0800720c */ /* 0x000fe40003f25270 */
[----:B------:R-:W-:-:S13]  /*c990*/  ISETP.GE.U32.AND P0, PT, R6, R9, PT ;  /* 0x000000090600720c */ /* 0x000fda0003f06070 */
[----:B------:R-:W-:-:S04]  /*c9a0*/  @P0 VIADD R2, R2, 0x1 ;  /* 0x0000000102020836 */ /* 0x000fc80000000000 */
[----:B------:R-:W-:Y:S01]  /*c9b0*/  @!P2 IMAD.MOV R2, RZ, RZ, -R2 ;  /* 0x000000ffff02a224 */ /* 0x000fe200078e0a02 */
[----:B------:R-:W-:Y:S01]  /*c9c0*/  @!P1 LOP3.LUT R2, RZ, R8, RZ, 0x33, !PT ;  /* 0x00000008ff029212 */ /* 0x000fe200078e33ff */
[----:B------:R-:W-:-:S03]  /*c9d0*/  IMAD.MOV R8, RZ, RZ, -R8 ;  /* 0x000000ffff087224 */ /* 0x000fc600078e0a08 */
[----:B------:R-:W-:Y:S01]  /*c9e0*/  LOP3.LUT R17, RZ, R2, RZ, 0x33, !PT ;  /* 0x00000002ff117212 */ /* 0x000fe200078e33ff */
[----:B------:R-:W-:-:S04]  /*c9f0*/  IMAD R18, R2, R8, R3 ;  /* 0x0000000802127224 */ /* 0x000fc800078e0203 */
[----:B------:R-:W-:Y:S01]  /*ca00*/  IMAD.IADD R17, R4, 0x1, R17 ;  /* 0x0000000104117824 */ /* 0x000fe200078e0211 */
[----:B------:R-:W-:Y:S06]  /*ca10*/  BRA `(.L_x_2020) ;  /* 0x0000000000107947 */ /* 0x000fec0003800000 */
.L_x_2015:
[----:B------:R-:W-:Y:S01]  /*ca20*/  IMAD.MOV.U32 R16, RZ, RZ, R7 ;  /* 0x000000ffff107224 */ /* 0x000fe200078e0007 */
[----:B------:R-:W-:Y:S01]  /*ca30*/  ULDC UR40, c[0x0][0xc3c] ;  /* 0x00030f0000287ab9 */ /* 0x000fe20000000800 */
[----:B------:R-:W-:Y:S02]  /*ca40*/  IMAD.MOV.U32 R17, RZ, RZ, RZ ;  /* 0x000000ffff117224 */ /* 0x000fe400078e00ff */
[----:B------:R-:W-:-:S07]  /*ca50*/  IMAD.MOV.U32 R18, RZ, RZ, RZ ;  /* 0x000000ffff127224 */ /* 0x000fce00078e00ff */
.L_x_2020:
[----:B------:R-:W-:Y:S01]  /*ca60*/  ISETP.NE.AND P0, PT, R5, RZ, PT ;  /* 0x000000ff0500720c */ /* 0x000fe20003f05270 */
[----:B------:R-:W-:-:S12]  /*ca70*/  IMAD.U32 R19, RZ, RZ, UR40 ;  /* 0x00000028ff137e24 */ /* 0x000fd8000f8e00ff */
[----:B------:R-:W0:Y:S01]  /*ca80*/  @!P0 S2R R3, SR_CgaCtaId ;  /* 0x0000000000038919 */ /* 0x000e220000008800 */
[----:B------:R-:W-:-:S04]  /*ca90*/  @!P0 MOV R2, 0x400 ;  /* 0x0000040000028802 */ /* 0x000fc80000000f00 */
[----:B0-----:R-:W-:-:S05]  /*caa0*/  @!P0 LEA R2, R3, R2, 0x18 ;  /* 0x0000000203028211 */ /* 0x001fca00078ec0ff */
[----:B------:R0:W-:Y:S01]  /*cab0*/  @!P0 STS.128 [R2+0x19cd0], R16 ;  /* 0x019cd01002008388 */ /* 0x0001e20000000c00 */
[----:B------:R-:W-:Y:S06]  /*cac0*/  BAR.ARV 0x5, 0x200 ;  /* 0x0148000000007b1d */ /* 0x000fec0000002000 */
.L_x_2013:
        /* <DEDUP_REMOVED lines=8> */
[----:B------:R-:W-:Y:S01]  /*cb50*/  IMAD.SHL.U32 R5, R0, 0x800, RZ ;  /* 0x0000080000057824 */ /* 0x000fe200078e00ff */
[----:B------:R-:W1:Y:S01]  /*cb60*/  S2UR UR4, SR_CgaCtaId ;  /* 0x00000000000479c3 */ /* 0x000e620000008800 */
[----:B------:R-:W-:Y:S01]  /*cb70*/  MOV R22, 0x400 ;  /* 0x0000040000167802 */ /* 0x000fe20000000f00 */
[----:B------:R-:W-:Y:S01]  /*cb80*/  IMAD.MOV.U32 R24, RZ, RZ, 0x1 ;  /* 0x00000001ff187424 */ /* 0x000fe200078e00ff */
[----:B------:R-:W-:Y:S01]  /*cb90*/  ULOP3.LUT UR46, UR39, 0x2, URZ, 0xfc, !UPT ;  /* 0x00000002272e7892 */ /* 0x000fe2000f8efc3f */
[----:B------:R-:W-:Y:S01]  /*cba0*/  IMAD.MOV.U32 R23, RZ, RZ, RZ ;  /* 0x000000ffff177224 */ /* 0x000fe200078e00ff */
[----:B------:R-:W-:Y:S01]  /*cbb0*/  ULOP3.LUT UR47, UR39, 0x1, URZ, 0xfc, !UPT ;  /* 0x00000001272f7892 */ /* 0x000fe2000f8efc3f */
[----:B------:R-:W-:Y:S01]  /*cbc0*/  ULDC UR48, c[0x0][0xc] ;  /* 0x0000030000307ab9 */ /* 0x000fe20000000800 */
[C---:B0-----:R-:W-:Y:S01]  /*cbd0*/  SHF.L.U32 R2, R10.reuse, 0x5, RZ ;  /* 0x000000050a027819 */ /* 0x041fe200000006ff */
[C---:B------:R-:W-:Y:S01]  /*cbe0*/  IMAD.SHL.U32 R6, R10.reuse, 0x80, RZ ;  /* 0x000000800a067824 */ /* 0x040fe200078e00ff */
[----:B------:R-:W-:Y:S01]  /*cbf0*/  SHF.R.U32.HI R4, RZ, 0x1, R10 ;  /* 0x00000001ff047819 */ /* 0x000fe2000001160a */
        /* <DEDUP_REMOVED lines=24> */
[C---:B------:R-:W-:Y:S01]  /*cd80*/  LOP3.LUT P0, RZ, R10.reuse, 0x4, RZ, 0xc0, !PT ;  /* 0x000000040aff7812 */ /* 0x040fe2000780c0ff */
[----:B0-----:R-:W-:Y:S01]  /*cd90*/  IMAD.MOV.U32 R2, RZ, RZ, 0x40 ;  /* 0x00000040ff027424 */ /* 0x001fe200078e00ff */
[----:B------:R-:W-:Y:S01]  /*cda0*/  LOP3.LUT R28, R3, 0x10, RZ, 0xc0, !PT ;  /* 0x00000010031c7812 */ /* 0x000fe200078ec0ff */
[----:B------:R0:W-:Y:S01]  /*cdb0*/  STL [R1+0x4], R4 ;  /* 0x0000040401007387 */ /* 0x0001e20000100800 */
[----:B-1----:R-:W-:-:S02]  /*cdc0*/  IMAD.SHL.U32 R0, R10, 0x40, RZ ;  /* 0x000000400a007824 */ /* 0x002fc400078e00ff */
[----:B------:R-:W-:Y:S01]  /*cdd0*/  SEL R2, R2, 0xffffffc0, !P0 ;  /* 0xffffffc002027807 */ /* 0x000fe20004000000 */
[----:B------:R0:W-:Y:S01]  /*cde0*/  STL [R1], R6 ;  /* 0x0000000601007387 */ /* 0x0001e20000100800 */
[----:B------:R-:W-:Y:S02]  /*cdf0*/  LOP3.LUT R3, R28, 0x20, RZ, 0xfc, !PT ;  /* 0x000000201c037812 */ /* 0x000fe400078efcff */
[----:B------:R-:W-:Y:S01]  /*ce00*/  LOP3.LUT R5, R0, 0x40, RZ, 0xc0, !PT ;  /* 0x0000004000057812 */ /* 0x000fe200078ec0ff */
[----:B------:R0:W-:Y:S01]  /*ce10*/  STL [R1+0x18], RZ ;  /* 0x000018ff01007387 */ /* 0x0001e20000100800 */
[----:B------:R-:W-:Y:S02]  /*ce20*/  SHF.R.U32.HI R0, RZ, 0x1, R8 ;  /* 0x00000001ff007819 */ /* 0x000fe40000011608 */
[----:B------:R-:W-:Y:S02]  /*ce30*/  LOP3.LUT R2, R28, 0x40, RZ, 0xfc, !PT ;  /* 0x000000401c027812 */ /* 0x000fe400078efcff */
[----:B------:R-:W-:Y:S01]  /*ce40*/  LOP3.LUT R0, R0, R5, RZ, 0xfc, !PT ;  /* 0x0000000500007212 */ /* 0x000fe200078efcff */
[----:B------:R-:W-:-:S05]  /*ce50*/  IMAD.IADD R0, R22, 0x1, R4 ;  /* 0x0000000116007824 */ /* 0x000fca00078e0204 */
[----:B------:R0:W-:Y:S02]  /*ce60*/  STL [R1+0x10], R0 ;  /* 0x0000100001007387 */ /* 0x0001e40000100800 */
.L_x_2096:
[----:B------:R-:W-:Y:S01]  /*ce70*/  ULDC.64 UR4, c[0x0][0xc88] ;  /* 0x0003220000047ab9 */ /* 0x000fe20000000a00 */
[----:B------:R-:W-:Y:S01]  /*ce80*/  ULDC.64 UR6, c[0x0][0xa18] ;  /* 0x0002860000067ab9 */ /* 0x000fe20000000a00 */
[----:B------:R-:W-:Y:S01]  /*ce90*/  UIMAD.WIDE UR4, UR40, 0x4, UR4 ;  /* 0x00000004280478a5 */ /* 0x000fe2000f8e0204 */
[----:B------:R-:W-:-:S05]  /*cea0*/  ULDC.64 UR8, c[0x0][0xa00] ;  /* 0x0002800000087ab9 */ /* 0x000fca0000000a00 */
[----:B0-----:R-:W-:Y:S02]  /*ceb0*/  IMAD.U32 R2, RZ, RZ, UR4 ;  /* 0x00000004ff027e24 */ /* 0x001fe4000f8e00ff */
        /* <DEDUP_REMOVED lines=26> */
[----:B0-----:R0:W2:Y:S03]  /*d060*/  @P0 LDG.E R0, desc[UR52][R2.64] ;  /* 0x0000003402000981 */ /* 0x0010a6000c1e1900 */
[----:B------:R-:W-:Y:S01]  /*d070*/  UIADD3.X UR4, UR45, UR9, URZ, UP0, !UPT ;  /* 0x000000092d047290 */ /* 0x000fe200087fe43f */
[----:B0-----:R-:W-:Y:S02]  /*d080*/  IMAD.U32 R2, RZ, RZ, UR6 ;  /* 0x00000006ff027e24 */ /* 0x001fe4000f8e00ff */
        /* <DEDUP_REMOVED lines=17> */
.L_x_2022:
        /* <DEDUP_REMOVED lines=19> */
.L_x_2023:
        /* <DEDUP_REMOVED lines=11> */
.L_x_2024:
[----:B------:R-:W-:Y:S01]  /*d380*/  R2UR UR6, R17 ;  /* 0x00000000110672ca */ /* 0x000fe200000e0000 */
[----:B------:R-:W-:Y:S01]  /*d390*/  ULDC UR4, c[0x0][0x448] ;  /* 0x0001120000047ab9 */ /* 0x000fe20000000800 */
[----:B------:R-:W-:Y:S01]  /*d3a0*/  UIADD3 UR36, -UR38, UR36, URZ ;  /* 0x0000002426247290 */ /* 0x000fe2000fffe13f */
[----:B------:R-:W-:Y:S01]  /*d3b0*/  BSSY B7, `(.L_x_2025) ;  /* 0x0000370000077945 */ /* 0x000fe20003800000 */
[----:B------:R-:W-:Y:S02]  /*d3c0*/  UISETP.NE.AND UP0, UPT, UR4, 0x1, UPT ;  /* 0x000000010400788c */ /* 0x000fe4000bf05270 */
[----:B------:R-:W-:Y:S02]  /*d3d0*/  UIADD3 UR7, UR36, 0x80, -UR41 ;  /* 0x0000008024077890 */ /* 0x000fe4000fffe829 */
[----:B------:R-:W-:-:S05]  /*d3e0*/  UP2UR UR49, UPR, URZ, 0x1 ;  /* 0x000000013f317883 */ /* 0x000fca0008000000 */
[----:B------:R-:W-:Y:S02]  /*d3f0*/  UIMAD UR6, UR6, 0xc0, URZ ;  /* 0x000000c0060678a4 */ /* 0x000fe4000f8e023f */
[----:B------:R-:W-:Y:S01]  /*d400*/  @UP0 ULDC UR4, c[0x0][0x44c] ;  /* 0x0001130000040ab9 */ /* 0x000fe20000000800 */
[----:B------:R-:W-:Y:S01]  /*d410*/  @UP0 ULDC UR8, c[0x0][0x450] ;  /* 0x0001140000080ab9 */ /* 0x000fe20000000800 */
[----:B------:R-:W-:-:S04]  /*d420*/  UIADD3 UR6, UR6, 0xbf, URZ ;  /* 0x000000bf06067890 */ /* 0x000fc8000fffe03f */
[----:B------:R-:W-:Y:S02]  /*d430*/  UIMAD.WIDE.U32 UR4, UR6, UR4, URZ ;  /* 0x00000004060472a5 */ /* 0x000fe4000f8e003f */
[----:B------:R-:W-:Y:S02]  /*d440*/  UIADD3 UR4, UR36, 0x7f, URZ ;  /* 0x0000007f24047890 */ /* 0x000fe4000fffe03f */
[----:B------:R-:W-:Y:S02]  /*d450*/  @UP0 USHF.R.U32.HI UR6, URZ, UR8, UR5 ;  /* 0x000000083f060299 */ /* 0x000fe40008011605 */
[----:B------:R-:W-:Y:S02]  /*d460*/  USHF.R.S32.HI UR5, URZ, 0x1f, UR4 ;  /* 0x0000001f3f057899 */ /* 0x000fe40008011404 */
[----:B------:R-:W-:Y:S02]  /*d470*/  UIADD3 UR6, UR7, UR6, URZ ;  /* 0x0000000607067290 */ /* 0x000fe4000fffe03f */
[----:B------:R-:W-:-:S02]  /*d480*/  ULEA.HI UR5, UR5, UR4, URZ, 0x7 ;  /* 0x0000000405057291 */ /* 0x000fc4000f8f383f */
[----:B------:R-:W-:Y:S02]  /*d490*/  USHF.R.S32.HI UR7, URZ, 0x1f, UR6 ;  /* 0x0000001f3f077899 */ /* 0x000fe40008011406 */
[----:B------:R-:W-:Y:S02]  /*d4a0*/  USHF.R.S32.HI UR5, URZ, 0x7, UR5 ;  /* 0x000000073f057899 */ /* 0x000fe40008011405 */
[----:B------:R-:W-:-:S04]  /*d4b0*/  ULEA.HI UR7, UR7, UR6, URZ, 0x7 ;  /* 0x0000000607077291 */ /* 0x000fc8000f8f383f */
[----:B------:R-:W-:-:S04]  /*d4c0*/  USHF.R.S32.HI UR7, URZ, 0x7, UR7 ;  /* 0x000000073f077899 */ /* 0x000fc80008011407 */
[----:B------:R-:W-:-:S04]  /*d4d0*/  UISETP.LT.AND UP0, UPT, UR5, UR7, UPT ;  /* 0x000000070500728c */ /* 0x000fc8000bf01270 */
[----:B------:R-:W-:-:S06]  /*d4e0*/  USEL UR42, UR5, UR7, UP0 ;  /* 0x00000007052a7287 */ /* 0x000fcc0008000000 */
[----:B------:R-:W-:-:S13]  /*d4f0*/  ISETP.LT.AND P0, PT, RZ, UR42, PT ;  /* 0x0000002aff007c0c */ /* 0x000fda000bf01270 */
        /* <DEDUP_REMOVED lines=18> */
.L_x_2026:
        /* <DEDUP_REMOVED lines=20> */
.L_x_2029:
[----:B------:R-:W-:Y:S05]  /*d760*/  BSYNC B6 ;  /* 0x0000000000067941 */ /* 0x000fea0003800000 */
.L_x_2028:
        /* <DEDUP_REMOVED lines=22> */
.L_x_2031:
[----:B------:R-:W-:Y:S05]  /*d8d0*/  BSYNC B6 ;  /* 0x0000000000067941 */ /* 0x000fea0003800000 */
.L_x_2030:
        /* <DEDUP_REMOVED lines=20> */
.L_x_2033:
[----:B------:R-:W-:Y:S05]  /*da20*/  BSYNC B6 ;  /* 0x0000000000067941 */ /* 0x000fea0003800000 */
.L_x_2032:
        /* <DEDUP_REMOVED lines=19> */
.L_x_2035:
[----:B------:R-:W-:Y:S05]  /*db60*/  BSYNC B6 ;  /* 0x0000000000067941 */ /* 0x000fea0003800000 */
.L_x_2034:
        /* <DEDUP_REMOVED lines=10> */
[----:B0-----:R-:W-:Y:S01]  /*dc10*/  ISETP.NE.AND P1, PT, R5, 0x1, PT ;  /* 0x000000010500780c */ /* 0x001fe20003f25270 */
[----:B------:R-:W-:Y:S01]  /*dc20*/  IMAD.U32 R7, RZ, RZ, UR42 ;  /* 0x0000002aff077e24 */ /* 0x000fe2000f8e00ff */
[----:B------:R-:W-:Y:S01]  /*dc30*/  LOP3.LUT R27, R27, 0xffffffef, RZ, 0xc0, !PT ;  /* 0xffffffef1b1b7812 */ /* 0x000fe200078ec0ff */
[----:B------:R-:W0:Y:S03]  /*dc40*/  S2R R21, SR_TID.X ;  /* 0x0000000000157919 */ /* 0x000e260000002100 */
        /* <DEDUP_REMOVED lines=47> */
.L_x_2116:
[----:B------:R-:W-:Y:S01]  /*df40*/  SHF.R.S32.HI R26, RZ, 0x1f, R18 ;  /* 0x0000001fff1a7819 */ /* 0x000fe20000011412 */
[----:B------:R-:W-:Y:S06]  /*df50*/  @!P2 BRA `(.L_x_2037) ;  /* 0x000000000004a947 */ /* 0x000fec0003800000 */
[----:B------:R-:W-:Y:S01]  /*df60*/  BPT.TRAP 0x1 ;  /* 0x000000040000795c */ /* 0x000fe20000300000 */
.L_x_2037:
[----:B------:R-:W-:Y:S01]  /*df70*/  IMAD R4, R23, 0x8, R22 ;  /* 0x0000000817047824 */ /* 0x000fe200078e0216 */
[----:B------:R-:W-:Y:S01]  /*df80*/  SHF.L.U32 R0, R24, 0x1f, RZ ;  /* 0x0000001f18007819 */ /* 0x000fe200000006ff */
[----:B------:R-:W-:Y:S01]  /*df90*/  BSSY B0, `(.L_x_2038) ;  /* 0x0000005000007945 */ /* 0x000fe20003800000 */
[----:B------:R-:W-:Y:S02]  /*dfa0*/  SHF.R.S32.HI R20, RZ, 0x1f, R6 ;  /* 0x0000001fff147819 */ /* 0x000fe40000011406 */
[----:B------:R-:W0:Y:S01]  /*dfb0*/  SYNCS.PHASECHK.TRANS64.TRYWAIT P0, [R4+URZ+0x19c80], R0 ;  /* 0x019c8000040075a7 */ /* 0x000e22000800017f */
[----:B------:R1:W-:Y:S02]  /*dfc0*/  STL [R1+0x14], R0 ;  /* 0x0000140001007387 */ /* 0x0003e40000100800 */
[----:B01----:R-:W-:Y:S05]  /*dfd0*/  @!P0 BRA `(.L_x_2039) ;  /* 0x0000003c00808947 */ /* 0x003fea0003800000 */
.L_x_2117:
[----:B------:R-:W-:Y:S05]  /*dfe0*/  BSYNC B0 ;  /* 0x0000000000007941 */ /* 0x000fea0003800000 */
.L_x_2038:
        /* <DEDUP_REMOVED lines=34> */
[-C--:B-1----:R-:W-:Y:S02]  /*e210*/  ISETP.GE.AND P3, PT, R28, R12.reuse, PT ;  /* 0x0000000c1c00720c */ /* 0x082fe40003f66270 */
[----:B------:R-:W-:Y:S01]  /*e220*/  ISETP.GE.AND P2, PT, R13, R12, PT ;  /* 0x0000000c0d00720c */ /* 0x000fe20003f46270 */
[----:B--2---:R-:W-:Y:S01]  /*e230*/  IMAD.X R3, RZ, RZ, R0, P1 ;  /* 0x000000ffff037224 */ /* 0x004fe200008e0600 */
        /* <DEDUP_REMOVED lines=10> */
.L_x_2123:
        /* <DEDUP_REMOVED lines=13> */
.L_x_2041:
        /* <DEDUP_REMOVED lines=11> */
.L_x_2042:
[----:B------:R1:W-:Y:S01]  /*e460*/  SYNCS.ARRIVE.TRANS64.A1T0 RZ, [R4+URZ+0x19c70], RZ ;  /* 0x019c70ff04ff79a7 */ /* 0x0003e2000810003f */
[----:B------:R-:W-:Y:S05]  /*e470*/  @!P3 BRA `(.L_x_2043) ;  /* 0x000000000004b947 */ /* 0x000fea0003800000 */
[----:B------:R-:W-:Y:S01]  /*e480*/  BPT.TRAP 0x1 ;  /* 0x000000040000795c */ /* 0x000fe20000300000 */
.L_x_2043:
[----:B------:R-:W2:Y:S01]  /*e490*/  LDL R2, [R1+0x14] ;  /* 0x0000140001027983 */ /* 0x000ea20000100800 */
[----:B------:R-:W-:Y:S01]  /*e4a0*/  BSSY B0, `(.L_x_2044) ;  /* 0x0000003000007945 */ /* 0x000fe20003800000 */
[----:B--2---:R-:W2:Y:S03]  /*e4b0*/  SYNCS.PHASECHK.TRANS64.TRYWAIT P1, [R4+URZ+0x19c40], R2 ;  /* 0x019c4002040075a7 */ /* 0x004ea6000802017f */
[----:B--2---:R-:W-:Y:S05]  /*e4c0*/  @!P1 BRA `(.L_x_2045) ;  /* 0x0000003c00349947 */ /* 0x004fea0003800000 */
.L_x_2124:
[----:B------:R-:W-:Y:S05]  /*e4d0*/  BSYNC B0 ;  /* 0x0000000000007941 */ /* 0x000fea0003800000 */
.L_x_2044:
        /* <DEDUP_REMOVED lines=37> */
.L_x_2130:
        /* <DEDUP_REMOVED lines=10> */
.L_x_2047:
        /* <DEDUP_REMOVED lines=11> */
.L_x_2048:
        /* <DEDUP_REMOVED lines=22> */
[----:B01----:R-:W-:Y:S01]  /*e9e0*/  IMAD.U32 R4, RZ, RZ, UR6 ;  /* 0x00000006ff047e24 */ /* 0x003fe2000f8e00ff */
        /* <DEDUP_REMOVED lines=11> */
.L_x_2050:
[----:B------:R-:W-:Y:S05]  /*eaa0*/  BSYNC B6 ;  /* 0x0000000000067941 */ /* 0x000fea0003800000 */
.L_x_2049:
[----:B------:R2:W5:Y:S01]  /*eab0*/  LDL R9, [R1+0x10] ;  /* 0x0000100001097983 */ /* 0x0005620000100800 */
[----:B------:R-:W-:Y:S01]  /*eac0*/  UISETP.NE.AND UP0, UPT, UR49, URZ, UPT ;  /* 0x0000003f3100728c */ /* 0x000fe2000bf05270 */
[----:B------:R-:W-:Y:S01]  /*ead0*/  R2UR UR6, R26 ;  /* 0x000000001a0672ca */ /* 0x000fe200000e0000 */
[----:B------:R-:W-:Y:S01]  /*eae0*/  ULDC.64 UR8, c[0x0][0x2d8] ;  /* 0x0000b60000087ab9 */ /* 0x000fe20000000a00 */
[----:B------:R-:W3:Y:S01]  /*eaf0*/  S2R R19, SR_TID.X ;  /* 0x0000000000137919 */ /* 0x000ee20000002100 */
[C---:B------:R-:W-:Y:S01]  /*eb00*/  R2UR UR7, R18.reuse ;  /* 0x00000000120772ca */ /* 0x040fe200000e0000 */
[----:B------:R-:W4:Y:S01]  /*eb10*/  LDC R8, c[0x0][0x448] ;  /* 0x00011200ff087b82 */ /* 0x000f220000000800 */
[----:B------:R-:W-:Y:S02]  /*eb20*/  PLOP3.LUT P0, PT, PT, PT, UP0, 0x80, 0x0 ;  /* 0x000000000000781c */ /* 0x000fe40003f0f008 */
[----:B------:R-:W-:-:S03]  /*eb30*/  R2UR UR10, R18 ;  /* 0x00000000120a72ca */ /* 0x000fc600000e0000 */
[----:B------:R-:W-:Y:S01]  /*eb40*/  @UP0 ULDC UR4, c[0x0][0x44c] ;  /* 0x0001130000040ab9 */ /* 0x000fe20000000800 */
[----:B------:R-:W-:Y:S01]  /*eb50*/  UMOV UR5, UR45 ;  /* 0x0000002d00057c82 */ /* 0x000fe20008000000 */
[----:B------:R-:W-:Y:S01]  /*eb60*/  @UP0 ULDC UR12, c[0x0][0x44c] ;  /* 0x00011300000c0ab9 */ /* 0x000fe20000000800 */
[C---:B---3--:R-:W-:Y:S01]  /*eb70*/  LOP3.LUT R2, R19.reuse, 0x7f, RZ, 0xc0, !PT ;  /* 0x0000007f13027812 */ /* 0x048fe200078ec0ff */
[----:B------:R-:W-:-:S03]  /*eb80*/  IMAD.SHL.U32 R19, R19, 0x40, RZ ;  /* 0x0000004013137824 */ /* 0x000fc600078e00ff */
[----:B------:R-:W-:Y:S02]  /*eb90*/  SHF.R.U32.HI R2, RZ, 0x1, R2 ;  /* 0x00000001ff027819 */ /* 0x000fe40000011602 */
[----:B------:R-:W-:-:S04]  /*eba0*/  LOP3.LUT R19, R19, 0x40, RZ, 0xc0, !PT ;  /* 0x0000004013137812 */ /* 0x000fc800078ec0ff */
[----:B------:R-:W-:-:S05]  /*ebb0*/  LOP3.LUT R2, R2, R19, RZ, 0xfc, !PT ;  /* 0x0000001302027212 */ /* 0x000fca00078efcff */
[----:B------:R-:W-:-:S04]  /*ebc0*/  IMAD R6, R17, 0xc0, R2 ;  /* 0x000000c011067824 */ /* 0x000fc800078e0202 */
[----:B------:R-:W-:Y:S01]  /*ebd0*/  @P0 IMAD.HI.U32 R0, R6, UR4, RZ ;  /* 0x0000000406000c27 */ /* 0x000fe2000f8e00ff */
[----:B------:R-:W-:Y:S01]  /*ebe0*/  PLOP3.LUT P0, PT, PT, PT, UP0, 0x80, 0x0 ;  /* 0x000000000000781c */ /* 0x000fe20003f0f008 */
[----:B------:R-:W-:Y:S01]  /*ebf0*/  UIMAD UR6, UR6, UR8, URZ ;  /* 0x00000008060672a4 */ /* 0x000fe2000f8e023f */
[----:B------:R-:W-:Y:S02]  /*ec00*/  UMOV UR4, UR36 ;  /* 0x0000002400047c82 */ /* 0x000fe40008000000 */
[----:B------:R-:W-:Y:S02]  /*ec10*/  UIMAD.WIDE.U32 UR4, UR7, UR8, UR4 ;  /* 0x00000008070472a5 */ /* 0x000fe4000f8e0004 */
[----:B------:R-:W-:Y:S01]  /*ec20*/  UIMAD UR6, UR10, UR9, UR6 ;  /* 0x000000090a0672a4 */ /* 0x000fe2000f8e0206 */
[----:B------:R-:W-:Y:S01]  /*ec30*/  IMAD.MOV.U32 R2, RZ, RZ, R6 ;  /* 0x000000ffff027224 */ /* 0x000fe200078e0006 */
[----:B------:R-:W-:Y:S01]  /*ec40*/  @UP0 ULDC UR7, c[0x0][0x450] ;  /* 0x0001140000070ab9 */ /* 0x000fe20000000800 */
[----:B------:R-:W-:Y:S01]  /*ec50*/  ULDC.64 UR8, c[0x0][0x2e0] ;  /* 0x0000b80000087ab9 */ /* 0x000fe20000000a00 */
[----:B------:R-:W-:-:S03]  /*ec60*/  UIADD3 UR5, UR5, UR6, URZ ;  /* 0x0000000605057290 */ /* 0x000fc6000fffe03f */
[----:B------:R-:W-:Y:S01]  /*ec70*/  @P0 SHF.R.U32.HI R2, RZ, UR7, R0 ;  /* 0x00000007ff020c19 */ /* 0x000fe20008011600 */
[----:B------:R-:W-:Y:S02]  /*ec80*/  UIMAD UR6, UR44, UR8, URZ ;  /* 0x000000082c0672a4 */ /* 0x000fe4000f8e023f */
[----:B------:R-:W-:Y:S01]  /*ec90*/  UIMAD.WIDE.U32 UR4, UR43, UR8, UR4 ;  /* 0x000000082b0472a5 */ /* 0x000fe2000f8e0004 */
[----:B01----:R-:W-:Y:S01]  /*eca0*/  SHF.R.S32.HI R4, RZ, 0x1f, R2 ;  /* 0x0000001fff047819 */ /* 0x003fe20000011402 */
[----:B------:R-:W-:Y:S01]  /*ecb0*/  UIMAD UR6, UR43, UR9, UR6 ;  /* 0x000000092b0672a4 */ /* 0x000fe2000f8e0206 */
[----:B------:R-:W-:Y:S02]  /*ecc0*/  ULDC.64 UR10, c[0x0][0x280] ;  /* 0x0000a000000a7ab9 */ /* 0x000fe40000000a00 */
[----:B------:R-:W-:Y:S01]  /*ecd0*/  ULDC.64 UR8, c[0x0][0x2d0] ;  /* 0x0000b40000087ab9 */ /* 0x000fe20000000a00 */
[----:B------:R-:W-:Y:S01]  /*ece0*/  UIADD3 UR5, UR5, UR6, URZ ;  /* 0x0000000605057290 */ /* 0x000fe2000fffe03f */
[----:B------:R-:W-:-:S02]  /*ecf0*/  IMAD R4, R4, UR8, RZ ;  /* 0x0000000804047c24 */ /* 0x000fc4000f8e02ff */
[----:B------:R-:W-:Y:S01]  /*ed00*/  IMAD.U32 R5, RZ, RZ, UR8 ;  /* 0x00000008ff057e24 */ /* 0x000fe2000f8e00ff */
[----:B------:R-:W-:Y:S01]  /*ed10*/  ULDC.64 UR6, c[0x0][0x2c8] ;  /* 0x0000b20000067ab9 */ /* 0x000fe20000000a00 */
[----:B------:R-:W-:Y:S02]  /*ed20*/  IMAD.MOV R0, RZ, RZ, -R2 ;  /* 0x000000ffff007224 */ /* 0x000fe400078e0a02 */
[C---:B------:R-:W-:Y:S02]  /*ed30*/  IMAD R4, R2.reuse, UR9, R4 ;  /* 0x0000000902047c24 */ /* 0x040fe4000f8e0204 */
[----:B------:R-:W-:-:S04]  /*ed40*/  IMAD.WIDE.U32 R2, R2, R5, UR4 ;  /* 0x0000000402027e25 */ /* 0x000fc8000f8e0005 */
[----:B----4-:R-:W-:Y:S02]  /*ed50*/  IMAD R0, R8, R0, R6 ;  /* 0x0000000008007224 */ /* 0x010fe400078e0206 */
        /* <DEDUP_REMOVED lines=32> */
[----:B0-----:R-:W-:Y:S02]  /*ef60*/  LOP3.LUT R19, R19, 0x7f, RZ, 0xc0, !PT ;  /* 0x0000007f13137812 */ /* 0x001fe400078ec0ff */
        /* <DEDUP_REMOVED lines=24> */
[----:B---3--:R-:W-:-:S04]  /*f0f0*/  @!P1 IMAD.X R0, RZ, RZ, R0, P4 ;  /* 0x000000ffff009224 */ /* 0x008fc800020e0600 */
[----:B------:R-:W-:-:S05]  /*f100*/  @!P1 IMAD.MOV.U32 R3, RZ, RZ, R0 ;  /* 0x000000ffff039224 */ /* 0x000fca00078e0000 */
[----:B------:R-:W-:Y:S04]  /*f110*/  @!P1 LDGSTS.E.BYPASS.LTC128B.128 [R9+0xf800], desc[UR52][R2.64], !P3 ;  /* 0x0f80000002099fae */ /* 0x000fe8000d901d74 */
[----:B------:R-:W-:Y:S04]  /*f120*/  @!P1 LDGSTS.E.BYPASS.LTC128B.128 [R9+0x11000], desc[UR52][R2.64+0x20], !P2 ;  /* 0x1100002002099fae */ /* 0x000fe8000d101d74 */
[----:B------:R0:W-:Y:S04]  /*f130*/  @!P1 LDGSTS.E.BYPASS.LTC128B.128 [R9+0x12800], desc[UR52][R2.64+0x40], !P0 ;  /* 0x1280004002099fae */ /* 0x0001e8000c101d74 */
[----:B0---4-:R0:W1:Y:S02]  /*f140*/  SHFL.IDX PT, R2, R7, RZ, 0x1e1f ;  /* 0x001e1fff07027589 */ /* 0x01106400000e0000 */
.L_x_2137:
        /* <DEDUP_REMOVED lines=12> */
.L_x_2053:
[----:B------:R-:W-:Y:S05]  /*f210*/  BSYNC B0 ;  /* 0x0000000000007941 */ /* 0x000fea0003800000 */
.L_x_2052:
[----:B------:R-:W-:Y:S01]  /*f220*/  NOP ;  /* 0x0000000000007918 */ /* 0x000fe20000000000 */
[----:B------:R-:W-:-:S13]  /*f230*/  PLOP3.LUT P0, PT, PT, PT, PT, 0x80, 0x0 ;  /* 0x000000000000781c */ /* 0x000fda0003f0f070 */
.L_x_2054:
        /* <DEDUP_REMOVED lines=18> */
.L_x_2138:
[----:B------:R-:W-:Y:S05]  /*f360*/  BSYNC B0 ;  /* 0x0000000000007941 */ /* 0x000fea0003800000 */
.L_x_2055:
[----:B------:R-:W-:-:S06]  /*f370*/  UISETP.GE.AND UP0, UPT, UR42, 0x2, UPT ;  /* 0x000000022a00788c */ /* 0x000fcc000bf06270 */
[----:B------:R-:W-:-:S13]  /*f380*/  PLOP3.LUT P0, PT, PT, PT, UP0, 0x80, 0x0 ;  /* 0x000000000000781c */ /* 0x000fda0003f0f008 */
[----:B------:R-:W-:Y:S05]  /*f390*/  @!P0 BRA `(.L_x_2057) ;  /* 0x0000001000148947 */ /* 0x000fea0003800000 */
[----:B------:R-:W-:Y:S01]  /*f3a0*/  UIADD3 UR4, UR42, -0x2, URZ ;  /* 0xfffffffe2a047890 */ /* 0x000fe2000fffe03f */
[----:B------:R-:W-:Y:S02]  /*f3b0*/  IMAD.MOV.U32 R5, RZ, RZ, R24 ;  /* 0x000000ffff057224 */ /* 0x000fe400078e0018 */
[----:B------:R-:W-:-:S03]  /*f3c0*/  IMAD.MOV.U32 R4, RZ, RZ, R23 ;  /* 0x000000ffff047224 */ /* 0x000fc600078e0017 */
[----:B------:R-:W-:-:S07]  /*f3d0*/  IMAD.U32 R19, RZ, RZ, UR4 ;  /* 0x00000004ff137e24 */ /* 0x000fce000f8e00ff */
.L_x_2077:
        /* <DEDUP_REMOVED lines=41> */
.L_x_2058:
[----:B------:R-:W-:Y:S01]  /*f670*/  IMAD R0, R23, 0x8, R22 ;  /* 0x0000000817007824 */ /* 0x000fe200078e0216 */
[----:B------:R-:W-:Y:S01]  /*f680*/  SHF.L.U32 R10, R24, 0x1f, RZ ;  /* 0x0000001f180a7819 */ /* 0x000fe200000006ff */
[----:B------:R-:W-:Y:S01]  /*f690*/  BSSY B0, `(.L_x_2059) ;  /* 0x0000004000007945 */ /* 0x000fe20003800000 */
[----:B------:R-:W-:Y:S02]  /*f6a0*/  SHF.R.S32.HI R9, RZ, 0x1f, R8 ;  /* 0x0000001fff097819 */ /* 0x000fe40000011408 */
[----:B------:R-:W0:Y:S02]  /*f6b0*/  SYNCS.PHASECHK.TRANS64.TRYWAIT P0, [R0+URZ+0x19c80], R10 ;  /* 0x019c800a000075a7 */ /* 0x000e24000800017f */
[----:B0-----:R-:W-:Y:S05]  /*f6c0*/  @!P0 BRA `(.L_x_2060) ;  /* 0x0000003000788947 */ /* 0x001fea0003800000 */
.L_x_2139:
[----:B------:R-:W-:Y:S05]  /*f6d0*/  BSYNC B0 ;  /* 0x0000000000007941 */ /* 0x000fea0003800000 */
.L_x_2059:
        /* <DEDUP_REMOVED lines=37> */
.L_x_2145:
        /* <DEDUP_REMOVED lines=10> */
.L_x_2062:
        /* <DEDUP_REMOVED lines=11> */
.L_x_2063:
[----:B------:R2:W-:Y:S01]  /*fa80*/  SYNCS.ARRIVE.TRANS64.A1T0 RZ, [R0+URZ+0x19c70], RZ ;  /* 0x019c70ff00ff79a7 */ /* 0x0005e2000810003f */
[----:B------:R-:W-:Y:S05]  /*fa90*/  @!P3 BRA `(.L_x_2064) ;  /* 0x000000000004b947 */ /* 0x000fea0003800000 */
[----:B------:R-:W-:Y:S01]  /*faa0*/  BPT.TRAP 0x1 ;  /* 0x000000040000795c */ /* 0x000fe20000300000 */
.L_x_2064:
[----:B------:R-:W3:Y:S01]  /*fab0*/  SYNCS.PHASECHK.TRANS64.TRYWAIT P0, [R0+URZ+0x19c40], R10 ;  /* 0x019c400a000075a7 */ /* 0x000ee2000800017f */
[----:B------:R-:W-:Y:S04]  /*fac0*/  BSSY B0, `(.L_x_2065) ;  /* 0x0000002000007945 */ /* 0x000fe80003800000 */
[----:B---3--:R-:W-:Y:S05]  /*fad0*/  @!P0 BRA `(.L_x_2066) ;  /* 0x0000003000248947 */ /* 0x008fea0003800000 */
.L_x_2146:
[----:B------:R-:W-:Y:S05]  /*fae0*/  BSYNC B0 ;  /* 0x0000000000007941 */ /* 0x000fea0003800000 */
.L_x_2065:
        /* <DEDUP_REMOVED lines=34> */
.L_x_2152:
        /* <DEDUP_REMOVED lines=10> */
.L_x_2068:
        /* <DEDUP_REMOVED lines=11> */
.L_x_2069:
[----:B------:R2:W-:Y:S02]  /*fe60*/  SYNCS.ARRIVE.TRANS64.A1T0 RZ, [R0+URZ+0x19c30], RZ ;  /* 0x019c30ff00ff79a7 */ /* 0x0005e4000810003f */
[----:B--23--:R-:W-:-:S05]  /*fe70*/  IMAD.U32 R0, RZ, RZ, UR47 ;  /* 0x0000002fff007e24 */ /* 0x00cfca000f8e00ff */
[----:B------:R-:W-:-:S13]  /*fe80*/  ISETP.NE.AND P0, PT, R0, 0x3, PT ;  /* 0x000000030000780c */ /* 0x000fda0003f05270 */
[----:B------:R-:W-:Y:S05]  /*fe90*/  @!P0 BRA `(.L_x_2070) ;  /* 0x0000000000048947 */ /* 0x000fea0003800000 */
[----:B------:R-:W-:Y:S01]  /*fea0*/  BPT.TRAP 0x1 ;  /* 0x000000040000795c */ /* 0x000fe20000300000 */
.L_x_2070:
[----:B------:R-:W-:Y:S01]  /*feb0*/  LOP3.LUT R0, R5, 0x1, RZ, 0x3c, !PT ;  /* 0x0000000105007812 */ /* 0x000fe200078e3cff */
[----:B------:R-:W-:Y:S01]  /*fec0*/  IMAD R2, R4, 0x8, R22 ;  /* 0x0000000804027824 */ /* 0x000fe200078e0216 */
[----:B------:R-:W-:Y:S02]  /*fed0*/  BSSY B0, `(.L_x_2071) ;  /* 0x0000004000007945 */ /* 0x000fe40003800000 */
[----:B------:R-:W-:-:S04]  /*fee0*/  SHF.L.U32 R0, R0, 0x1f, RZ ;  /* 0x0000001f00007819 */ /* 0x000fc800000006ff */
[----:B------:R-:W0:Y:S02]  /*fef0*/  SYNCS.PHASECHK.TRANS64.TRYWAIT P2, [R2+URZ+0x19c70], R0 ;  /* 0x019c7000020075a7 */ /* 0x000e24000804017f */
[----:B0-----:R-:W-:Y:S05]  /*ff00*/  @!P2 BRA `(.L_x_2072) ;  /* 0x0000002c00c4a947 */ /* 0x001fea0003800000 */
.L_x_2153:
[----:B------:R-:W-:Y:S05]  /*ff10*/  BSYNC B0 ;  /* 0x0000000000007941 */ /* 0x000fea0003800000 */
.L_x_2071:
[----:B------:R-:W-:-:S05]  /*ff20*/  IMAD.U32 R3, RZ, RZ, UR46 ;  /* 0x0000002eff037e24 */ /* 0x000fca000f8e00ff */
[----:B------:R-:W-:-:S13]  /*ff30*/  ISETP.NE.AND P2, PT, R3, 0x3, PT ;  /* 0x000000030300780c */ /* 0x000fda0003f45270 */
[----:B------:R-:W-:Y:S05]  /*ff40*/  @!P2 BRA `(.L_x_2073) ;  /* 0x000000000004a947 */ /* 0x000fea0003800000 */
[----:B------:R-:W-:Y:S01]  /*ff50*/  BPT.TRAP 0x1 ;  /* 0x000000040000795c */ /* 0x000fe20000300000 */
.L_x_2073:
[----:B0-----:R-:W-:Y:S01]  /*ff60*/  SHF.L.U32 R0, R5, 0x1f, RZ ;  /* 0x0000001f05007819 */ /* 0x001fe200000006ff */
[----:B------:R-:W-:-:S03]  /*ff70*/  IMAD R3, R4, 0x3000, RZ ;  /* 0x0000300004037824 */ /* 0x000fc600078e02ff */
[----:B------:R-:W0:Y:S02]  /*ff80*/  SYNCS.PHASECHK.TRANS64.TRYWAIT P2, [R2+URZ+0x19c60], R0 ;  /* 0x019c6000020075a7 */ /* 0x000e24000804017f */
[----:B0-----:R-:W-:Y:S05]  /*ff90*/  @!P2 BRA `(.L_x_2074) ;  /* 0x0000002c00b4a947 */ /* 0x001fea0003800000 */
.L_x_2154:
        /* <DEDUP_REMOVED lines=58> */
.L_x_2075:
[----:B--2---:R2:W-:Y:S01]  /*10340*/  SYNCS.ARRIVE.TRANS64.A1T0 RZ, [R2+URZ+0x19c50], RZ ;  /* 0x019c50ff02ff79a7 */ /* 0x0045e2000810003f */
[----:B------:R-:W-:Y:S06]  /*10350*/  BAR.SYNC.DEFER_BLOCKING 0x2, 0x80 ;  /* 0x0082000000007b1d */ /* 0x000fec0000010000 */
[----:B------:R-:W-:Y:S05]  /*10360*/  @!P0 BRA `(.L_x_2076) ;  /* 0x0000000000048947 */ /* 0x000fea0003800000 */
[----:B------:R-:W-:Y:S01]  /*10370*/  BPT.TRAP 0x1 ;  /* 0x000000040000795c */ /* 0x000fe20000300000 */
.L_x_2076:
[----:B------:R-:W3:Y:S01]  /*10380*/  LDL R0, [R1] ;  /* 0x0000000001007983 */ /* 0x000ee20000100800 */
[----:B--2---:R-:W-:Y:S01]  /*10390*/  VIADD R2, R2, 0x19c80 ;  /* 0x00019c8002027836 */ /* 0x004fe20000000000 */
[----:B------:R-:W-:Y:S01]  /*103a0*/  MOV R4, R23 ;  /* 0x0000001700047202 */ /* 0x000fe20000000f00 */
[----:B------:R-:W-:-:S03]  /*103b0*/  IMAD.MOV.U32 R5, RZ, RZ, R24 ;  /* 0x000000ffff057224 */ /* 0x000fc600078e0018 */
[----:B---3--:R-:W-:-:S04]  /*103c0*/  PRMT R2, R0, 0x654, R2 ;  /* 0x0000065400027816 */ /* 0x008fc80000000002 */
[----:B------:R2:W-:Y:S01]  /*103d0*/  SYNCS.ARRIVE.TRANS64.RED.A1T0 RZ, [R2+URZ], RZ ;  /* 0x000000ff02ff79a7 */ /* 0x0005e2000810043f */
[----:B------:R-:W-:Y:S05]  /*103e0*/  @P1 BRA `(.L_x_2077) ;  /* 0xffffffec00fc1947 */ /* 0x000fea000383ffff */
.L_x_2057:
        /* <DEDUP_REMOVED lines=19> */
.L_x_2079:
[----:B------:R-:W-:Y:S05]  /*10520*/  BSYNC B0 ;  /* 0x0000000000007941 */ /* 0x000fea0003800000 */
.L_x_2078:
[----:B------:R-:W-:Y:S05]  /*10530*/  @!P0 BRA `(.L_x_2080) ;  /* 0x0000000000048947 */ /* 0x000fea0003800000 */
[----:B------:R-:W-:Y:S01]  /*10540*/  BPT.TRAP 0x1 ;  /* 0x000000040000795c */ /* 0x000fe20000300000 */
.L_x_2080:
[----:B------:R-:W-:Y:S01]  /*10550*/  LOP3.LUT R0, R24, 0x1, RZ, 0x3c, !PT ;  /* 0x0000000118007812 */ /* 0x000fe200078e3cff */
[----:B01----:R-:W-:Y:S01]  /*10560*/  IMAD R3, R23, 0x8, R22 ;  /* 0x0000000817037824 */ /* 0x003fe200078e0216 */
[----:B------:R-:W-:Y:S02]  /*10570*/  BSSY B0, `(.L_x_2081) ;  /* 0x0000004000007945 */ /* 0x000fe40003800000 */
[----:B------:R-:W-:-:S04]  /*10580*/  SHF.L.U32 R0, R0, 0x1f, RZ ;  /* 0x0000001f00007819 */ /* 0x000fc800000006ff */
[----:B------:R-:W0:Y:S02]  /*10590*/  SYNCS.PHASECHK.TRANS64.TRYWAIT P1, [R3+URZ+0x19c70], R0 ;  /* 0x019c7000030075a7 */ /* 0x000e24000802017f */
[----:B0-----:R-:W-:Y:S05]  /*105a0*/  @!P1 BRA `(.L_x_2082) ;  /* 0x0000002800449947 */ /* 0x001fea0003800000 */
.L_x_2155:
[----:B------:R-:W-:Y:S05]  /*105b0*/  BSYNC B0 ;  /* 0x0000000000007941 */ /* 0x000fea0003800000 */
.L_x_2081:
[----:B------:R-:W-:-:S05]  /*105c0*/  IMAD.U32 R2, RZ, RZ, UR46 ;  /* 0x0000002eff027e24 */ /* 0x000fca000f8e00ff */
[----:B------:R-:W-:-:S13]  /*105d0*/  ISETP.NE.AND P1, PT, R2, 0x3, PT ;  /* 0x000000030200780c */ /* 0x000fda0003f25270 */
[----:B------:R-:W-:Y:S05]  /*105e0*/  @!P1 BRA `(.L_x_2083) ;  /* 0x0000000000049947 */ /* 0x000fea0003800000 */
[----:B------:R-:W-:Y:S01]  /*105f0*/  BPT.TRAP 0x1 ;  /* 0x000000040000795c */ /* 0x000fe20000300000 */
.L_x_2083:
[----:B0-----:R-:W-:-:S04]  /*10600*/  SHF.L.U32 R0, R24, 0x1f, RZ ;  /* 0x0000001f18007819 */ /* 0x001fc800000006ff */
[----:B------:R-:W0:Y:S02]  /*10610*/  SYNCS.PHASECHK.TRANS64.TRYWAIT P1, [R3+URZ+0x19c60], R0 ;  /* 0x019c6000030075a7 */ /* 0x000e24000802017f */
[----:B0-----:R-:W-:Y:S05]  /*10620*/  @!P1 BRA `(.L_x_2084) ;  /* 0x0000002800389947 */ /* 0x001fea0003800000 */
.L_x_2156:
        /* <DEDUP_REMOVED lines=59> */
.L_x_2085:
[----:B-1----:R1:W-:Y:S01]  /*109e0*/  SYNCS.ARRIVE.TRANS64.A1T0 RZ, [R3+URZ+0x19c50], RZ ;  /* 0x019c50ff03ff79a7 */ /* 0x0023e2000810003f */
[----:B------:R-:W-:Y:S06]  /*109f0*/  BAR.SYNC.DEFER_BLOCKING 0x2, 0x80 ;  /* 0x0082000000007b1d */ /* 0x000fec0000010000 */
[----:B------:R-:W-:Y:S05]  /*10a00*/  @!P0 BRA `(.L_x_2086) ;  /* 0x0000000000048947 */ /* 0x000fea0003800000 */
[----:B------:R-:W-:Y:S01]  /*10a10*/  BPT.TRAP 0x1 ;  /* 0x000000040000795c */ /* 0x000fe20000300000 */
.L_x_2086:
        /* <DEDUP_REMOVED lines=9> */
.L_x_2027:
[----:B------:R-:W-:Y:S05]  /*10ab0*/  BSYNC B7 ;  /* 0x0000000000077941 */ /* 0x000fea0003800000 */
.L_x_2025:
        /* <DEDUP_REMOVED lines=12> */
.L_x_2087:
[----:B------:R-:W1:Y:S01]  /*10b80*/  S2R R0, SR_TID.X ;  /* 0x0000000000007919 */ /* 0x000e620000002100 */
[----:B------:R-:W-:Y:S01]  /*10b90*/  ULDC UR4, c[0x0][0xc3c] ;  /* 0x00030f0000047ab9 */ /* 0x000fe20000000800 */
[----:B------:R-:W-:Y:S01]  /*10ba0*/  IMAD.MOV.U32 R17, RZ, RZ, RZ ;  /* 0x000000ffff117224 */ /* 0x000fe200078e00ff */
[----:B-1----:R-:W-:-:S04]  /*10bb0*/  LOP3.LUT R6, R0, 0x1f, RZ, 0xc0, !PT ;  /* 0x0000001f00067812 */ /* 0x002fc800078ec0ff */
[C---:B------:R-:W-:Y:S01]  /*10bc0*/  ISETP.NE.AND P0, PT, R6.reuse, 0x1f, PT ;  /* 0x0000001f0600780c */ /* 0x040fe20003f05270 */
[----:B------:R-:W-:-:S05]  /*10bd0*/  VIADD R5, R6, UR40 ;  /* 0x0000002806057c36 */ /* 0x000fca0008000000 */
[----:B------:R-:W-:Y:S01]  /*10be0*/  ISETP.GE.OR P1, PT, R5, UR4, !P0 ;  /* 0x0000000405007c0c */ /* 0x000fe2000c726670 */
[----:B------:R-:W-:Y:S01]  /*10bf0*/  SHFL.IDX PT, R7, R16, 0x1, 0x1f ;  /* 0x00201f0010077f89 */ /* 0x000fe200000e0000 */
[----:B------:R-:W-:Y:S01]  /*10c00*/  ISETP.GE.U32.AND P2, PT, R6, 0x2, PT ;  /* 0x000000020600780c */ /* 0x000fe20003f46070 */
[----:B------:R-:W-:-:S10]  /*10c10*/  ULDC UR4, c[0x0][0xc3c] ;  /* 0x00030f0000047ab9 */ /* 0x000fd40000000800 */
[----:B0-----:R-:W0:Y:S02]  /*10c20*/  @!P1 LDC.64 R2, c[0x0][0xc80] ;  /* 0x00032000ff029b82 */ /* 0x001e240000000a00 */
        /* <DEDUP_REMOVED lines=16> */
[----:B------:R-:W1:Y:S02]  /*10d30*/  SHFL.UP PT, R3, R2, 0x8, RZ ;  /* 0x0500000002037989 */ /* 0x000e6400000e00ff */
[----:B-1----:R-:W-:-:S05]  /*10d40*/  SEL R3, R3, RZ, P4 ;  /* 0x000000ff03037207 */ /* 0x002fca0002000000 */
[----:B------:R-:W-:-:S05]  /*10d50*/  IMAD.IADD R3, R2, 0x1, R3 ;  /* 0x0000000102037824 */ /* 0x000fca00078e0203 */
[----:B------:R-:W1:Y:S02]  /*10d60*/  SHFL.UP PT, R0, R3, 0x10, RZ ;  /* 0x0600000003007989 */ /* 0x000e6400000e00ff */
[----:B-1----:R-:W-:-:S05]  /*10d70*/  SEL R0, R0, RZ, P5 ;  /* 0x000000ff00007207 */ /* 0x002fca0002800000 */
[----:B------:R-:W-:Y:S02]  /*10d80*/  IMAD.IADD R6, R3, 0x1, R0 ;  /* 0x0000000103067824 */ /* 0x000fe400078e0200 */
[----:B------:R-:W-:Y:S04]  /*10d90*/  SHFL.IDX PT, R0, R16, RZ, 0x1f ;  /* 0x00001fff10007589 */ /* 0x000fe800000e0000 */
[----:B------:R-:W0:Y:S02]  /*10da0*/  SHFL.IDX PT, R5, R6, 0x1f, 0x1f ;  /* 0x03e01f0006057f89 */ /* 0x000e2400000e0000 */
[----:B0-----:R-:W-:-:S04]  /*10db0*/  IMAD R2, R5, R4, RZ ;  /* 0x0000000405027224 */ /* 0x001fc800078e02ff */
[----:B------:R-:W-:-:S05]  /*10dc0*/  IMAD.IADD R5, R7, 0x1, R2 ;  /* 0x0000000107057824 */ /* 0x000fca00078e0202 */
[----:B------:R-:W-:-:S13]  /*10dd0*/  ISETP.GT.AND P6, PT, R5, R0, PT ;  /* 0x000000000500720c */ /* 0x000fda0003fc4270 */
[----:B------:R-:W-:Y:S05]  /*10de0*/  @P6 BRA `(.L_x_2089) ;  /* 0x0000000000906947 */ /* 0x000fea0003800000 */
.L_x_2093:
        /* <DEDUP_REMOVED lines=14> */
.L_x_2092:
[----:B------:R-:W-:Y:S05]  /*10ed0*/  BSYNC B0 ;  /* 0x0000000000007941 */ /* 0x000fea0003800000 */
.L_x_2091:
        /* <DEDUP_REMOVED lines=21> */
.L_x_2089:
[----:B------:R-:W-:Y:S01]  /*11030*/  IMAD.IADD R16, R5, 0x1, -R2 ;  /* 0x0000000105107824 */ /* 0x000fe200078e0a02 */
[----:B------:R-:W-:-:S03]  /*11040*/  ULDC.64 UR4, c[0x0][0xc90] ;  /* 0x0003240000047ab9 */ /* 0x000fc60000000a00 */
[----:B------:R-:W-:-:S05]  /*11050*/  IMAD R3, R6, R4, R16 ;  /* 0x0000000406037224 */ /* 0x000fca00078e0210 */
[----:B------:R-:W-:-:S13]  /*11060*/  ISETP.GT.AND P0, PT, R3, R0, PT ;  /* 0x000000000300720c */ /* 0x000fda0003f04270 */
[----:B------:R-:W-:Y:S02]  /*11070*/  VOTEU.ANY UR7, UPT, !P0 ;  /* 0x0000000000077886 */ /* 0x000fe400040e0100 */
[----:B------:R-:W-:-:S04]  /*11080*/  UPOPC UR6, UR7 ;  /* 0x00000007000672bf */ /* 0x000fc80008000000 */
[----:B------:R-:W-:-:S04]  /*11090*/  UIADD3 UR40, UR6, UR40, URZ ;  /* 0x0000002806287290 */ /* 0x000fc8000fffe03f */
[----:B------:R-:W-:-:S06]  /*110a0*/  UIMAD.WIDE UR4, UR40, 0x4, UR4 ;  /* 0x00000004280478a5 */ /* 0x000fcc000f8e0204 */
[----:B------:R-:W-:Y:S01]  /*110b0*/  IMAD.U32 R2, RZ, RZ, UR4 ;  /* 0x00000004ff027e24 */ /* 0x000fe2000f8e00ff */
[----:B------:R-:W-:-:S05]  /*110c0*/  MOV R3, UR5 ;  /* 0x0000000500037c02 */ /* 0x000fca0008000f00 */
[----:B------:R0:W2:Y:S01]  /*110d0*/  LDG.E R7, desc[UR52][R2.64] ;  /* 0x0000003402077981 */ /* 0x0000a2000c1e1900 */
[----:B------:R-:W-:Y:S01]  /*110e0*/  IMAD.U32 R10, RZ, RZ, UR6 ;  /* 0x00000006ff0a7e24 */ /* 0x000fe2000f8e00ff */
[----:B------:R-:W-:-:S04]  /*110f0*/  ISETP.NE.AND P0, PT, RZ, UR7, PT ;  /* 0x00000007ff007c0c */ /* 0x000fc8000bf05270 */
[----:B------:R-:W2:Y:S01]  /*11100*/  SHFL.IDX PT, R17, R17, R10, 0x1f ;  /* 0x00001f0a11117589 */ /* 0x000ea200000e0000 */
[----:B0-----:R-:W-:Y:S02]  /*11110*/  IMAD.MOV.U32 R2, RZ, RZ, RZ ;  /* 0x000000ffff027224 */ /* 0x001fe400078e00ff */
[----:B--2---:R-:W-:-:S05]  /*11120*/  IMAD R5, R17, R7, RZ ;  /* 0x0000000711057224 */ /* 0x004fca00078e02ff */
[----:B------:R-:W-:Y:S01]  /*11130*/  IABS R8, R5 ;  /* 0x0000000500087213 */ /* 0x000fe20000000000 */
[----:B------:R-:W-:Y:S06]  /*11140*/  @!P0 BRA `(.L_x_2094) ;  /* 0x00000000000c8947 */ /* 0x000fec0003800000 */
[----:B------:R-:W-:-:S06]  /*11150*/  UIADD3 UR4, UR6, -0x1, URZ ;  /* 0xffffffff06047890 */ /* 0x000fcc000fffe03f */
[----:B------:R-:W-:-:S05]  /*11160*/  IMAD.U32 R3, RZ, RZ, UR4 ;  /* 0x00000004ff037e24 */ /* 0x000fca000f8e00ff */
[----:B------:R0:W1:Y:S02]  /*11170*/  SHFL.IDX PT, R2, R6, R3, 0x1f ;  /* 0x00001f0306027589 */ /* 0x00006400000e0000 */
.L_x_2094:
[----:B------:R-:W2:Y:S01]  /*11180*/  I2F.RP R9, R8 ;  /* 0x0000000800097306 */ /* 0x000ea20000209400 */
[----:B-1----:R-:W-:-:S04]  /*11190*/  IMAD R16, R2, R4, R16 ;  /* 0x0000000402107224 */ /* 0x002fc800078e0210 */
[----:B------:R-:W-:-:S03]  /*111a0*/  IMAD.IADD R0, R0, 0x1, -R16 ;  /* 0x0000000100007824 */ /* 0x000fc600078e0a10 */
[----:B--2---:R-:W1:Y:S02]  /*111b0*/  MUFU.RCP R9, R9 ;  /* 0x0000000900097308 */ /* 0x004e640000001000 */
[----:B-1----:R-:W-:-:S06]  /*111c0*/  VIADD R10, R9, 0xffffffe ;  /* 0x0ffffffe090a7836 */ /* 0x002fcc0000000000 */
[----:B0-----:R-:W0:Y:S02]  /*111d0*/  F2I.FTZ.U32.TRUNC.NTZ R3, R10 ;  /* 0x0000000a00037305 */ /* 0x001e24000021f000 */
        /* <DEDUP_REMOVED lines=32> */
[----:B------:R-:W-:Y:S01]  /*113e0*/  IMAD R9, R0, R7, RZ ;  /* 0x0000000700097224 */ /* 0x000fe200078e02ff */
[----:B------:R-:W-:-:S03]  /*113f0*/  IABS R0, R5 ;  /* 0x0000000500007213 */ /* 0x000fc60000000000 */
[----:B------:R-:W-:Y:S01]  /*11400*/  IMAD.HI.U32 R9, R3, R9, R2 ;  /* 0x0000000903097227 */ /* 0x000fe200078e0002 */
[----:B------:R-:W-:-:S05]  /*11410*/  IABS R2, R4 ;  /* 0x0000000400027213 */ /* 0x000fca0000000000 */
        /* <DEDUP_REMOVED lines=18> */
.L_x_2090:
[----:B------:R-:W-:Y:S01]  /*11540*/  IMAD.MOV.U32 R16, RZ, RZ, R0 ;  /* 0x000000ffff107224 */ /* 0x000fe200078e0000 */
[----:B------:R-:W-:Y:S01]  /*11550*/  ULDC UR40, c[0x0][0xc3c] ;  /* 0x00030f0000287ab9 */ /* 0x000fe20000000800 */
[----:B------:R-:W-:Y:S02]  /*11560*/  IMAD.MOV.U32 R17, RZ, RZ, RZ ;  /* 0x000000ffff117224 */ /* 0x000fe400078e00ff */
[----:B------:R-:W-:-:S07]  /*11570*/  IMAD.MOV.U32 R18, RZ, RZ, RZ ;  /* 0x000000ffff127224 */ /* 0x000fce00078e00ff */
.L_x_2095:
[----:B------:R0:W2:Y:S01]  /*11580*/  LDL R2, [R1] ;  /* 0x0000000001027983 */ /* 0x0000a20000100800 */
[----:B------:R-:W1:Y:S02]  /*11590*/  S2R R0, SR_TID.X ;  /* 0x0000000000007919 */ /* 0x000e640000002100 */
[----:B-1----:R-:W-:Y:S01]  /*115a0*/  LOP3.LUT R0, R0, 0x1f, RZ, 0xc0, !PT ;  /* 0x0000001f00007812 */ /* 0x002fe200078ec0ff */
[----:B------:R-:W-:Y:S03]  /*115b0*/  BAR.SYNC.DEFER_BLOCKING 0x4, 0x200 ;  /* 0x0108000000007b1d */ /* 0x000fe60000010000 */
[----:B------:R-:W-:Y:S02]  /*115c0*/  ISETP.NE.AND P0, PT, R0, RZ, PT ;  /* 0x000000ff0000720c */ /* 0x000fe40003f05270 */
[----:B-----5:R-:W-:-:S11]  /*115d0*/  MOV R19, UR40 ;  /* 0x0000002800137c02 */ /* 0x020fd60008000f00 */
[----:B------:R-:W-:Y:S01]  /*115e0*/  @!P0 MOV R0, 0x400 ;  /* 0x0000040000008802 */ /* 0x000fe20000000f00 */
[----:B--2---:R-:W1:Y:S03]  /*115f0*/  @!P0 S2R R2, SR_CgaCtaId ;  /* 0x0000000000028919 */ /* 0x004e660000008800 */
[----:B-1----:R-:W-:Y:S01]  /*11600*/  @!P0 LEA R22, R2, R0, 0x18 ;  /* 0x0000000002168211 */ /* 0x002fe200078ec0ff */
[----:B------:R0:W-:Y:S04]  /*11610*/  @!P0 STL [R1], R2 ;  /* 0x0000000201008387 */ /* 0x0001e80000100800 */
[----:B------:R0:W-:Y:S01]  /*11620*/  @!P0 STS.128 [R22+0x19cd0], R16 ;  /* 0x019cd01016008388 */ /* 0x0001e20000000c00 */
[----:B------:R-:W-:Y:S06]  /*11630*/  BAR.ARV 0x5, 0x200 ;  /* 0x0148000000007b1d */ /* 0x000fec0000002000 */
.L_x_2088:
[----:B------:R-:W-:Y:S02]  /*11640*/  ULDC UR4, c[0x0][0xc3c] ;  /* 0x00030f0000047ab9 */ /* 0x000fe40000000800 */
[----:B------:R-:W-:-:S06]  /*11650*/  UISETP.GE.AND UP0, UPT, UR40, UR4, UPT ;  /* 0x000000042800728c */ /* 0x000fcc000bf06270 */
[----:B------:R-:W-:-:S13]  /*11660*/  PLOP3.LUT P0, PT, PT, PT, UP0, 0x80, 0x0 ;  /* 0x000000000000781c */ /* 0x000fda0003f0f008 */
[----:B------:R-:W-:Y:S05]  /*11670*/  @!P0 BRA `(.L_x_2096) ;  /* 0xffffffb400fc8947 */ /* 0x000fea000383ffff */
.L_x_2021:
[----:B------:R-:W2:Y:S01]  /*11680*/  LDL.LU R0, [R1+0x18] ;  /* 0x0000180001007983 */ /* 0x000ea20000300800 */
[----:B------:R-:W-:Y:S01]  /*11690*/  BSSY B0, `(.L_x_2097) ;  /* 0x000000b000007945 */ /* 0x000fe20003800000 */
[----:B------:R-:W1:Y:S01]  /*116a0*/  S2R R5, SR_CgaCtaId ;  /* 0x0000000000057919 */ /* 0x000e620000008800 */
[----:B--2---:R-:W-:-:S05]  /*116b0*/  VIADD R0, R0, 0x1 ;  /* 0x0000000100007836 */ /* 0x004fca0000000000 */
[----:B0-----:R-:W-:-:S04]  /*116c0*/  LEA.HI R2, R0, R0, RZ, 0x1 ;  /* 0x0000000000027211 */ /* 0x001fc800078f08ff */
[----:B------:R-:W-:Y:S02]  /*116d0*/  LOP3.LUT R3, R2, 0xfffffffe, RZ, 0xc0, !PT ;  /* 0xfffffffe02037812 */ /* 0x000fe400078ec0ff */
[----:B------:R-:W-:-:S03]  /*116e0*/  MOV R2, 0x400 ;  /* 0x0000040000027802 */ /* 0x000fc60000000f00 */
[----:B------:R-:W-:Y:S01]  /*116f0*/  IMAD.IADD R0, R0, 0x1, -R3 ;  /* 0x0000000100007824 */ /* 0x000fe200078e0a03 */
[----:B-1----:R-:W-:-:S04]  /*11700*/  LEA R4, R5, R2, 0x18 ;  /* 0x0000000205047211 */ /* 0x002fc800078ec0ff */
[----:B------:R-:W-:-:S04]  /*11710*/  SHF.L.U32 R0, R0, 0x1f, RZ ;  /* 0x0000001f00007819 */ /* 0x000fc800000006ff */
[----:B------:R-:W0:Y:S02]  /*11720*/  SYNCS.PHASECHK.TRANS64.TRYWAIT P0, [R4+URZ+0x19c20], R0 ;  /* 0x019c2000040075a7 */ /* 0x000e24000800017f */
[----:B0-----:R-:W-:Y:S05]  /*11730*/  @!P0 BRA `(.L_x_2098) ;  /* 0x0000001800088947 */ /* 0x001fea0003800000 */
.L_x_2157:
[----:B------:R-:W-:Y:S05]  /*11740*/  BSYNC B0 ;  /* 0x0000000000007941 */ /* 0x000fea0003800000 */
.L_x_2097:
[----:B------:R-:W-:-:S03]  /*11750*/  UMOV UR4, 0xffffffff ;  /* 0xffffffff00047882 */ /* 0x000fc60000000000 */
[----:B------:R-:W-:Y:S05]  /*11760*/  BRA.DIV UR4, `(.L_x_2099) ;  /* 0x0000001a04107947 */ /* 0x000fea000b800000 */
[----:B0-----:R-:W0:Y:S02]  /*11770*/  S2R R0, SR_TID.X ;  /* 0x0000000000007919 */ /* 0x001e240000002100 */
[----:B0-----:R-:W-:-:S04]  /*11780*/  SHF.R.U32.HI R0, RZ, 0x5, R0 ;  /* 0x00000005ff007819 */ /* 0x001fc80000011600 */
[----:B------:R-:W-:-:S05]  /*11790*/  LOP3.LUT R0, R0, 0x3, RZ, 0xc0, !PT ;  /* 0x0000000300007812 */ /* 0x000fca00078ec0ff */
[----:B------:R0:W1:Y:S02]  /*117a0*/  SHFL.IDX PT, R14, R0, RZ, 0x1f ;  /* 0x00001fff000e7589 */ /* 0x00006400000e0000 */
.L_x_2160:
[----:B-1----:R-:W-:Y:S01]  /*117b0*/  ISETP.NE.AND P0, PT, R14, RZ, PT ;  /* 0x000000ff0e00720c */ /* 0x002fe20003f05270 */
[----:B------:R-:W-:-:S12]  /*117c0*/  BSSY B0, `(.L_x_2100) ;  /* 0x000002c000007945 */ /* 0x000fd80003800000 */
[----:B------:R-:W-:Y:S05]  /*117d0*/  @P0 BRA `(.L_x_2101) ;  /* 0x0000000000a80947 */ /* 0x000fea0003800000 */
[----:B------:R-:W-:-:S03]  /*117e0*/  UMOV UR4, 0xffffffff ;  /* 0xffffffff00047882 */ /* 0x000fc60000000000 */
[----:B------:R-:W-:Y:S05]  /*117f0*/  BRA.DIV UR4, `(.L_x_2102) ;  /* 0x0000001a04207947 */ /* 0x000fea000b800000 */
[----:B------:R-:W-:-:S13]  /*11800*/  ELECT P6, URZ, PT ;  /* 0x00000000003f782f */ /* 0x000fda00038c0000 */
.L_x_2163:
[----:B------:R-:W-:Y:S05]  /*11810*/  @!P6 BRA `(.L_x_2101) ;  /* 0x000000000098e947 */ /* 0x000fea0003800000 */
[----:B------:R-:W-:-:S06]  /*11820*/  ULOP3.LUT UR4, UR39, 0x2, URZ, 0xfc, !UPT ;  /* 0x0000000227047892 */ /* 0x000fcc000f8efc3f */
[----:B0-----:R-:W-:-:S05]  /*11830*/  IMAD.U32 R0, RZ, RZ, UR4 ;  /* 0x00000004ff007e24 */ /* 0x001fca000f8e00ff */
[----:B------:R-:W-:-:S13]  /*11840*/  ISETP.NE.AND P0, PT, R0, 0x3, PT ;  /* 0x000000030000780c */ /* 0x000fda0003f05270 */
[----:B------:R-:W-:Y:S05]  /*11850*/  @!P0 BRA `(.L_x_2103) ;  /* 0x0000000000048947 */ /* 0x000fea0003800000 */
[----:B------:R-:W-:Y:S01]  /*11860*/  BPT.TRAP 0x1 ;  /* 0x000000040000795c */ /* 0x000fe20000300000 */
.L_x_2103:
[C---:B------:R-:W-:Y:S01]  /*11870*/  IMAD R5, R23.reuse, 0x8, R4 ;  /* 0x0000000817057824 */ /* 0x040fe200078e0204 */
[----:B------:R-:W-:Y:S01]  /*11880*/  SHF.L.U32 R0, R24, 0x1f, RZ ;  /* 0x0000001f18007819 */ /* 0x000fe200000006ff */
[----:B------:R-:W-:-:S03]  /*11890*/  VIADD R23, R23, 0x1 ;  /* 0x0000000117177836 */ /* 0x000fc60000000000 */
[----:B------:R-:W0:Y:S02]  /*118a0*/  SYNCS.PHASECHK.TRANS64.TRYWAIT P1, [R5+URZ+0x19c40], R0 ;  /* 0x019c4000050075a7 */ /* 0x000e24000802017f */
[----:B------:R-:W-:-:S04]  /*118b0*/  ISETP.NE.AND P2, PT, R23, 0x2, PT ;  /* 0x000000021700780c */ /* 0x000fc80003f45270 */
[----:B------:R-:W-:Y:S01]  /*118c0*/  SEL R3, RZ, 0x1, P2 ;  /* 0x00000001ff037807 */ /* 0x000fe20001000000 */
[----:B0-----:R-:W-:Y:S08]  /*118d0*/  @!P1 BRA `(.L_x_2104) ;  /* 0x0000001800089947 */ /* 0x001ff00003800000 */
.L_x_2164:
[----:B------:R-:W-:Y:S02]  /*118e0*/  SEL R23, R23, RZ, P2 ;  /* 0x000000ff17177207 */ /* 0x000fe40001000000 */
[----:B------:R-:W-:Y:S01]  /*118f0*/  LOP3.LUT R2, R24, R3, RZ, 0x3c, !PT ;  /* 0x0000000318027212 */ /* 0x000fe200078e3cff */
[----:B------:R-:W-:Y:S06]  /*11900*/  @!P0 BRA `(.L_x_2105) ;  /* 0x0000000000048947 */ /* 0x000fec0003800000 */
[----:B------:R-:W-:Y:S01]  /*11910*/  BPT.TRAP 0x1 ;  /* 0x000000040000795c */ /* 0x000fe20000300000 */
.L_x_2105:
[----:B------:R-:W-:Y:S01]  /*11920*/  IMAD R23, R23, 0x8, R4 ;  /* 0x0000000817177824 */ /* 0x000fe200078e0204 */
[----:B------:R-:W-:-:S04]  /*11930*/  SHF.L.U32 R2, R2, 0x1f, RZ ;  /* 0x0000001f02027819 */ /* 0x000fc800000006ff */
[----:B------:R-:W1:Y:S02]  /*11940*/  SYNCS.PHASECHK.TRANS64.TRYWAIT P1, [R23+URZ+0x19c40], R2 ;  /* 0x019c4002170075a7 */ /* 0x000e64000802017f */
[----:B-1----:R-:W-:Y:S05]  /*11950*/  @!P1 BRA `(.L_x_2106) ;  /* 0x0000001400fc9947 */ /* 0x002fea0003800000 */
.L_x_2165:
[----:B------:R-:W-:Y:S05]  /*11960*/  @!P0 BRA `(.L_x_2107) ;  /* 0x0000000000048947 */ /* 0x000fea0003800000 */
[----:B------:R-:W-:Y:S01]  /*11970*/  BPT.TRAP 0x1 ;  /* 0x000000040000795c */ /* 0x000fe20000300000 */
.L_x_2107:
[----:B------:R-:W2:Y:S02]  /*11980*/  SYNCS.PHASECHK.TRANS64.TRYWAIT P1, [R5+URZ+0x19c60], R0 ;  /* 0x019c6000050075a7 */ /* 0x000ea4000802017f */
[----:B--2---:R-:W-:Y:S05]  /*11990*/  @!P1 BRA `(.L_x_2108) ;  /* 0x0000001800009947 */ /* 0x004fea0003800000 */
.L_x_2166:
[----:B------:R-:W-:Y:S05]  /*119a0*/  @!P0 BRA `(.L_x_2109) ;  /* 0x0000000000048947 */ /* 0x000fea0003800000 */
[----:B------:R-:W-:Y:S01]  /*119b0*/  BPT.TRAP 0x1 ;  /* 0x000000040000795c */ /* 0x000fe20000300000 */
.L_x_2109:
[----:B------:R-:W3:Y:S02]  /*119c0*/  SYNCS.PHASECHK.TRANS64.TRYWAIT P1, [R23+URZ+0x19c60], R2 ;  /* 0x019c6002170075a7 */ /* 0x000ee4000802017f */
[----:B---3--:R-:W-:Y:S05]  /*119d0*/  @!P1 BRA `(.L_x_2110) ;  /* 0x0000001800049947 */ /* 0x008fea0003800000 */
.L_x_2167:
[----:B------:R-:W-:Y:S05]  /*119e0*/  @!P0 BRA `(.L_x_2111) ;  /* 0x0000000000048947 */ /* 0x000fea0003800000 */
[----:B------:R-:W-:Y:S01]  /*119f0*/  BPT.TRAP 0x1 ;  /* 0x000000040000795c */ /* 0x000fe20000300000 */
.L_x_2111:
[----:B------:R-:W4:Y:S02]  /*11a00*/  SYNCS.PHASECHK.TRANS64.TRYWAIT P1, [R5+URZ+0x19c80], R0 ;  /* 0x019c8000050075a7 */ /* 0x000f24000802017f */
[----:B----4-:R-:W-:Y:S05]  /*11a10*/  @!P1 BRA `(.L_x_2112) ;  /* 0x0000001800089947 */ /* 0x010fea0003800000 */
.L_x_2168:
[----:B------:R-:W-:Y:S05]  /*11a20*/  @!P0 BRA `(.L_x_2113) ;  /* 0x0000000000048947 */ /* 0x000fea0003800000 */
[----:B------:R-:W-:Y:S01]  /*11a30*/  BPT.TRAP 0x1 ;  /* 0x000000040000795c */ /* 0x000fe20000300000 */
.L_x_2113:
[----:B------:R0:W0:Y:S02]  /*11a40*/  SYNCS.PHASECHK.TRANS64.TRYWAIT P0, [R23+URZ+0x19c80], R2 ;  /* 0x019c8002170075a7 */ /* 0x000024000800017f */
[----:B0-----:R-:W-:Y:S05]  /*11a50*/  @!P0 NANOSLEEP.SYNCS 0x989680 ;  /* 0x009896800000895d */ /* 0x001fea0003900000 */
[----:B------:R-:W0:Y:S02]  /*11a60*/  @!P0 SYNCS.PHASECHK.TRANS64 P0, [R23+URZ+0x19c80], R2 ;  /* 0x019c8002170085a7 */ /* 0x000e24000800007f */
[----:B0-----:R-:W-:Y:S05]  /*11a70*/  @!P0 BRA `(.L_x_2113) ;  /* 0xfffffffc00f08947 */ /* 0x001fea000383ffff */
.L_x_2101:
[----:B------:R-:W-:Y:S05]  /*11a80*/  BSYNC B0 ;  /* 0x0000000000007941 */ /* 0x000fea0003800000 */
.L_x_2100:
[----:B------:R-:W-:Y:S05]  /*11a90*/  EXIT ;  /* 0x000000000000794d */ /* 0x000fea0003800000 */
.L_x_1966:
[----:B0-----:R-:W-:-:S04]  /*11aa0*/  IMAD.U32 R3, RZ, RZ, UR46 ;  /* 0x0000002eff037e24 */ /* 0x001fc8000f8e00ff */
[----:B------:R0:W1:Y:S03]  /*11ab0*/  SYNCS.PHASECHK.TRANS64.TRYWAIT P1, [R3+URZ+0x19c00], R6 ;  /* 0x019c0006030075a7 */ /* 0x000066000802017f */
[----:B-1----:R-:W-:Y:S05]  /*11ac0*/  @!P1 NANOSLEEP.SYNCS 0x989680 ;  /* 0x009896800000995d */ /* 0x002fea0003900000 */
[----:B------:R-:W1:Y:S02]  /*11ad0*/  @!P1 SYNCS.PHASECHK.TRANS64 P1, [R3+URZ+0x19c00], R6 ;  /* 0x019c0006030095a7 */ /* 0x000e64000802007f */
[----:B-1----:R-:W-:Y:S05]  /*11ae0*/  @!P1 BRA `(.L_x_1966) ;  /* 0xfffffffc00ec9947 */ /* 0x002fea000383ffff */
[----:B------:R-:W-:Y:S05]  /*11af0*/  BRA `(.L_x_2114) ;  /* 0xfffffefc00c47947 */ /* 0x000fea000383ffff */
.L_x_1970:
[----:B-1----:R1:W2:Y:S02]  /*11b00*/  SYNCS.PHASECHK.TRANS64.TRYWAIT P1, [R2+URZ+0x19c30], R3 ;  /* 0x019c3003020075a7 */ /* 0x0022a4000802017f */
[----:B--2---:R-:W-:Y:S05]  /*11b10*/  @!P1 NANOSLEEP.SYNCS 0x989680 ;  /* 0x009896800000995d */ /* 0x004fea0003900000 */
[----:B------:R-:W2:Y:S02]  /*11b20*/  @!P1 SYNCS.PHASECHK.TRANS64 P1, [R2+URZ+0x19c30], R3 ;  /* 0x019c3003020095a7 */ /* 0x000ea4000802007f */
[----:B--2---:R-:W-:Y:S05]  /*11b30*/  @!P1 BRA `(.L_x_1970) ;  /* 0xfffffffc00f09947 */ /* 0x004fea000383ffff */
[----:B------:R-:W-:Y:S05]  /*11b40*/  BRA `(.L_x_1969) ;  /* 0xfffffefc00e07947 */ /* 0x000fea000383ffff */
.L_x_1976:
[----:B-1----:R-:W-:-:S04]  /*11b50*/  IMAD.U32 R7, RZ, RZ, UR19 ;  /* 0x00000013ff077e24 */ /* 0x002fc8000f8e00ff */
[----:B------:R1:W2:Y:S03]  /*11b60*/  SYNCS.PHASECHK.TRANS64.TRYWAIT P1, [R7+URZ+0x19c30], R6 ;  /* 0x019c3006070075a7 */ /* 0x0002a6000802017f */
[----:B--2---:R-:W-:Y:S05]  /*11b70*/  @!P1 NANOSLEEP.SYNCS 0x989680 ;  /* 0x009896800000995d */ /* 0x004fea0003900000 */
[----:B------:R-:W2:Y:S02]  /*11b80*/  @!P1 SYNCS.PHASECHK.TRANS64 P1, [R7+URZ+0x19c30], R6 ;  /* 0x019c3006070095a7 */ /* 0x000ea4000802007f */
[----:B--2---:R-:W-:Y:S05]  /*11b90*/  @!P1 BRA `(.L_x_1976) ;  /* 0xfffffffc00ec9947 */ /* 0x004fea000383ffff */
[----:B------:R-:W-:Y:S05]  /*11ba0*/  BRA `(.L_x_1975) ;  /* 0xffffff28004c7947 */ /* 0x000fea000383ffff */
.L_x_1980:
[----:B-1----:R-:W-:-:S04]  /*11bb0*/  IMAD.U32 R7, RZ, RZ, UR11 ;  /* 0x0000000bff077e24 */ /* 0x002fc8000f8e00ff */
[----:B------:R1:W2:Y:S03]  /*11bc0*/  SYNCS.PHASECHK.TRANS64.TRYWAIT P1, [R7+URZ+0x19c50], R6 ;  /* 0x019c5006070075a7 */ /* 0x0002a6000802017f */
[----:B--2---:R-:W-:Y:S05]  /*11bd0*/  @!P1 NANOSLEEP.SYNCS 0x989680 ;  /* 0x009896800000995d */ /* 0x004fea0003900000 */
[----:B------:R-:W2:Y:S02]  /*11be0*/  @!P1 SYNCS.PHASECHK.TRANS64 P1, [R7+URZ+0x19c50], R6 ;  /* 0x019c5006070095a7 */ /* 0x000ea4000802007f */
[----:B--2---:R-:W-:Y:S05]  /*11bf0*/  @!P1 BRA `(.L_x_1980) ;  /* 0xfffffffc00ec9947 */ /* 0x004fea000383ffff */
[----:B------:R-:W-:Y:S05]  /*11c00*/  BRA `(.L_x_1979) ;  /* 0xffffff28009c7947 */ /* 0x000fea000383ffff */
.L_x_1988:
[----:B-1----:R-:W-:-:S04]  /*11c10*/  IMAD.U32 R7, RZ, RZ, UR6 ;  /* 0x00000006ff077e24 */ /* 0x002fc8000f8e00ff */
[----:B------:R1:W2:Y:S03]  /*11c20*/  SYNCS.PHASECHK.TRANS64.TRYWAIT P1, [R7+URZ+0x19c30], R6 ;  /* 0x019c3006070075a7 */ /* 0x0002a6000802017f */
[----:B--2---:R-:W-:Y:S05]  /*11c30*/  @!P1 NANOSLEEP.SYNCS 0x989680 ;  /* 0x009896800000995d */ /* 0x004fea0003900000 */
[----:B------:R-:W2:Y:S02]  /*11c40*/  @!P1 SYNCS.PHASECHK.TRANS64 P1, [R7+URZ+0x19c30], R6 ;  /* 0x019c3006070095a7 */ /* 0x000ea4000802007f */
[----:B--2---:R-:W-:Y:S05]  /*11c50*/  @!P1 BRA `(.L_x_1988) ;  /* 0xfffffffc00ec9947 */ /* 0x004fea000383ffff */
[----:B------:R-:W-:Y:S05]  /*11c60*/  BRA `(.L_x_1987) ;  /* 0xffffff5400747947 */ /* 0x000fea000383ffff */
.L_x_1992:
[----:B-1----:R-:W-:-:S04]  /*11c70*/  IMAD.U32 R7, RZ, RZ, UR11 ;  /* 0x0000000bff077e24 */ /* 0x002fc8000f8e00ff */
[----:B------:R1:W2:Y:S03]  /*11c80*/  SYNCS.PHASECHK.TRANS64.TRYWAIT P1, [R7+URZ+0x19c50], R6 ;  /* 0x019c5006070075a7 */ /* 0x0002a6000802017f */
[----:B--2---:R-:W-:Y:S05]  /*11c90*/  @!P1 NANOSLEEP.SYNCS 0x989680 ;  /* 0x009896800000995d */ /* 0x004fea0003900000 */
[----:B------:R-:W2:Y:S02]  /*11ca0*/  @!P1 SYNCS.PHASECHK.TRANS64 P1, [R7+URZ+0x19c50], R6 ;  /* 0x019c5006070095a7 */ /* 0x000ea4000802007f */
[----:B--2---:R-:W-:Y:S05]  /*11cb0*/  @!P1 BRA `(.L_x_1992) ;  /* 0xfffffffc00ec9947 */ /* 0x004fea000383ffff */
[----:B------:R-:W-:Y:S05]  /*11cc0*/  BRA `(.L_x_1991) ;  /* 0xffffff5400c47947 */ /* 0x000fea000383ffff */
.L_x_1999:
[----:B-1----:R-:W-:-:S04]  /*11cd0*/  IMAD.U32 R5, RZ, RZ, UR14 ;  /* 0x0000000eff057e24 */ /* 0x002fc8000f8e00ff */
[----:B------:R1:W2:Y:S03]  /*11ce0*/  SYNCS.PHASECHK.TRANS64.TRYWAIT P1, [R5+URZ+0x19c50], R0 ;  /* 0x019c5000050075a7 */ /* 0x0002a6000802017f */
[----:B--2---:R-:W-:Y:S05]  /*11cf0*/  @!P1 NANOSLEEP.SYNCS 0x989680 ;  /* 0x009896800000995d */ /* 0x004fea0003900000 */
[----:B------:R-:W2:Y:S02]  /*11d00*/  @!P1 SYNCS.PHASECHK.TRANS64 P1, [R5+URZ+0x19c50], R0 ;  /* 0x019c5000050095a7 */ /* 0x000ea4000802007f */
[----:B--2---:R-:W-:Y:S05]  /*11d10*/  @!P1 BRA `(.L_x_1999) ;  /* 0xfffffffc00ec9947 */ /* 0x004fea000383ffff */
[----:B------:R-:W-:Y:S05]  /*11d20*/  BRA `(.L_x_1998) ;  /* 0xffffff7800147947 */ /* 0x000fea000383ffff */
.L_x_2036:
        /* <DEDUP_REMOVED lines=10> */
.L_x_2115:
[----:B------:R-:W-:Y:S05]  /*11dd0*/  BRA `(.L_x_2116) ;  /* 0xffffffc000587947 */ /* 0x000fea000383ffff */
.L_x_2039:
[----:B0-----:R-:W2:Y:S02]  /*11de0*/  LDL R0, [R1+0x14] ;  /* 0x0000140001007983 */ /* 0x001ea40000100800 */
[----:B--2---:R0:W1:Y:S02]  /*11df0*/  SYNCS.PHASECHK.TRANS64.TRYWAIT P0, [R4+URZ+0x19c80], R0 ;  /* 0x019c8000040075a7 */ /* 0x004064000800017f */
[----:B-1----:R-:W-:Y:S05]  /*11e00*/  @!P0 NANOSLEEP.SYNCS 0x989680 ;  /* 0x009896800000895d */ /* 0x002fea0003900000 */
[----:B------:R-:W1:Y:S02]  /*11e10*/  @!P0 SYNCS.PHASECHK.TRANS64 P0, [R4+URZ+0x19c80], R0 ;  /* 0x019c8000040085a7 */ /* 0x000e64000800007f */
[----:B-1----:R-:W-:Y:S05]  /*11e20*/  @!P0 BRA `(.L_x_2039) ;  /* 0xfffffffc00ec8947 */ /* 0x002fea000383ffff */
[----:B------:R-:W-:Y:S05]  /*11e30*/  BRA `(.L_x_2117) ;  /* 0xffffffc000687947 */ /* 0x000fea000383ffff */
.L_x_2040:
        /* <DEDUP_REMOVED lines=8> */
.L_x_2119:
[----:B------:R-:W-:Y:S05]  /*11ec0*/  BSYNC B0 ;  /* 0x0000000000007941 */ /* 0x000fea0003800000 */
.L_x_2118:
        /* <DEDUP_REMOVED lines=8> */
.L_x_2120:
        /* <DEDUP_REMOVED lines=25> */
.L_x_2121:
        /* <DEDUP_REMOVED lines=10> */
.L_x_2122:
[----:B------:R-:W-:Y:S01]  /*12180*/  IMAD.MOV.U32 R2, RZ, RZ, R14 ;  /* 0x000000ffff027224 */ /* 0x000fe200078e000e */
[----:B------:R-:W-:Y:S06]  /*12190*/  BRA `(.L_x_2123) ;  /* 0xffffffc000507947 */ /* 0x000fec000383ffff */
.L_x_2045:
[----:B--2---:R-:W2:Y:S02]  /*121a0*/  LDL R2, [R1+0x14] ;  /* 0x0000140001027983 */ /* 0x004ea40000100800 */
[----:B--2---:R2:W3:Y:S02]  /*121b0*/  SYNCS.PHASECHK.TRANS64.TRYWAIT P1, [R4+URZ+0x19c40], R2 ;  /* 0x019c4002040075a7 */ /* 0x0044e4000802017f */
[----:B---3--:R-:W-:Y:S05]  /*121c0*/  @!P1 NANOSLEEP.SYNCS 0x989680 ;  /* 0x009896800000995d */ /* 0x008fea0003900000 */
[----:B------:R-:W3:Y:S02]  /*121d0*/  @!P1 SYNCS.PHASECHK.TRANS64 P1, [R4+URZ+0x19c40], R2 ;  /* 0x019c4002040095a7 */ /* 0x000ee4000802007f */
[----:B---3--:R-:W-:Y:S05]  /*121e0*/  @!P1 BRA `(.L_x_2045) ;  /* 0xfffffffc00ec9947 */ /* 0x008fea000383ffff */
[----:B------:R-:W-:Y:S05]  /*121f0*/  BRA `(.L_x_2124) ;  /* 0xffffffc000b47947 */ /* 0x000fea000383ffff */
.L_x_2046:
[----:B------:R-:W-:Y:S01]  /*12200*/  BSSY B0, `(.L_x_2125) ;  /* 0x0000008000007945 */ /* 0x000fe20003800000 */
[----:B------:R-:W-:Y:S02]  /*12210*/  IMAD.MOV.U32 R13, RZ, RZ, R6 ;  /* 0x000000ffff0d7224 */ /* 0x000fe400078e0006 */
[----:B------:R-:W-:Y:S02]  /*12220*/  IMAD.MOV.U32 R12, RZ, RZ, RZ ;  /* 0x000000ffff0c7224 */ /* 0x000fe400078e00ff */
[----:B------:R-:W-:Y:S02]  /*12230*/  IMAD.MOV.U32 R11, RZ, RZ, 0x1e1f ;  /* 0x00001e1fff0b7424 */ /* 0x000fe400078e00ff */
[----:B------:R-:W-:-:S07]  /*12240*/  IMAD.MOV.U32 R15, RZ, RZ, -0x1 ;  /* 0xffffffffff0f7424 */ /* 0x000fce00078e00ff */
[----:B-1----:R-:W-:Y:S05]  /*12250*/  WARPSYNC.COLLECTIVE R15, `(.L_x_2126) ;  /* 0x000000000f087348 */ /* 0x002fea0003c00000 */
[----:B------:R0:W2:Y:S02]  /*12260*/  SHFL.IDX P6, R14, R13, R12, R11 ;  /* 0x0000000c0d0e7389 */ /* 0x0000a400000c000b */
[----:B012---:R-:W-:Y:S01]  /*12270*/  ENDCOLLECTIVE ;  /* 0x000000000000791b */ /* 0x007fe20003800000 */
.L_x_2126:
[----:B------:R-:W-:Y:S05]  /*12280*/  BSYNC B0 ;  /* 0x0000000000007941 */ /* 0x000fea0003800000 */
.L_x_2125:
        /* <DEDUP_REMOVED lines=8> */
.L_x_2127:
[----:B------:R-:W-:Y:S02]  /*12310*/  IMAD.MOV.U32 R13, RZ, RZ, R6 ;  /* 0x000000ffff0d7224 */ /* 0x000fe400078e0006 */
[----:B------:R-:W-:Y:S02]  /*12320*/  IMAD.MOV.U32 R12, RZ, RZ, 0x1 ;  /* 0x00000001ff0c7424 */ /* 0x000fe400078e00ff */
[----:B------:R-:W-:-:S07]  /*12330*/  IMAD.MOV.U32 R3, RZ, RZ, R14 ;  /* 0x000000ffff037224 */ /* 0x000fce00078e000e */
[----:B------:R-:W-:Y:S05]  /*12340*/  WARPSYNC.COLLECTIVE R15, `(.L_x_2128) ;  /* 0x000000000f087348 */ /* 0x000fea0003c00000 */
[----:B------:R0:W1:Y:S02]  /*12350*/  SHFL.IDX P6, R14, R13, R12, R11 ;  /* 0x0000000c0d0e7389 */ /* 0x00006400000c000b */
[----:B01----:R-:W-:Y:S01]  /*12360*/  ENDCOLLECTIVE ;  /* 0x000000000000791b */ /* 0x003fe20003800000 */
.L_x_2128:
        /* <DEDUP_REMOVED lines=10> */
.L_x_2129:
        /* <DEDUP_REMOVED lines=8> */
.L_x_2051:
        /* <DEDUP_REMOVED lines=9> */
.L_x_2131:
[----:B------:R-:W-:Y:S01]  /*12520*/  ISETP.GE.AND P1, PT, R17, R5, PT ;  /* 0x000000051100720c */ /* 0x000fe20003f26270 */
[----:B------:R-:W-:Y:S01]  /*12530*/  IMAD.MOV.U32 R13, RZ, RZ, R4 ;  /* 0x000000ffff0d7224 */ /* 0x000fe200078e0004 */
[----:B------:R-:W-:-:S11]  /*12540*/  MOV R2, R14 ;  /* 0x0000000e00027202 */ /* 0x000fd60000000f00 */
[----:B------:R-:W-:Y:S05]  /*12550*/  WARPSYNC.COLLECTIVE R15, `(.L_x_2132) ;  /* 0x000000000f087348 */ /* 0x000fea0003c00000 */
[----:B------:R0:W1:Y:S02]  /*12560*/  SHFL.IDX P6, R14, R13, R12, R11 ;  /* 0x0000000c0d0e7389 */ /* 0x00006400000c000b */
[----:B01----:R-:W-:Y:S01]  /*12570*/  ENDCOLLECTIVE ;  /* 0x000000000000791b */ /* 0x003fe20003800000 */
.L_x_2132:
[----:B------:R-:W-:Y:S02]  /*12580*/  IMAD.MOV.U32 R13, RZ, RZ, R0 ;  /* 0x000000ffff0d7224 */ /* 0x000fe400078e0000 */
[----:B------:R-:W-:Y:S02]  /*12590*/  IMAD.MOV.U32 R12, RZ, RZ, 0x1 ;  /* 0x00000001ff0c7424 */ /* 0x000fe400078e00ff */
[----:B------:R-:W-:-:S07]  /*125a0*/  IMAD.MOV.U32 R3, RZ, RZ, R14 ;  /* 0x000000ffff037224 */ /* 0x000fce00078e000e */
[----:B------:R-:W-:Y:S05]  /*125b0*/  WARPSYNC.COLLECTIVE R15, `(.L_x_2133) ;  /* 0x000000000f087348 */ /* 0x000fea0003c00000 */
[----:B------:R0:W1:Y:S02]  /*125c0*/  SHFL.IDX P6, R14, R13, R12, R11 ;  /* 0x0000000c0d0e7389 */ /* 0x00006400000c000b */
[----:B01----:R-:W-:Y:S01]  /*125d0*/  ENDCOLLECTIVE ;  /* 0x000000000000791b */ /* 0x003fe20003800000 */
.L_x_2133:
        /* <DEDUP_REMOVED lines=10> */
.L_x_2134:
        /* <DEDUP_REMOVED lines=12> */
.L_x_2135:
        /* <DEDUP_REMOVED lines=8> */
.L_x_2136:
[----:B------:R-:W-:-:S04]  /*127c0*/  @!P1 IMAD.X R0, RZ, RZ, R0, P4 ;  /* 0x000000ffff009224 */ /* 0x000fc800020e0600 */
[----:B------:R-:W-:-:S05]  /*127d0*/  @!P1 IMAD.MOV.U32 R3, RZ, RZ, R0 ;  /* 0x000000ffff039224 */ /* 0x000fca00078e0000 */
        /* <DEDUP_REMOVED lines=8> */
.L_x_2056:
[----:B-1----:R1:W2:Y:S02]  /*12860*/  SYNCS.PHASECHK.TRANS64.TRYWAIT P0, [R22+URZ+0x19c20], R3 ;  /* 0x019c2003160075a7 */ /* 0x0022a4000800017f */
[----:B--2---:R-:W-:Y:S05]  /*12870*/  @!P0 NANOSLEEP.SYNCS 0x989680 ;  /* 0x009896800000895d */ /* 0x004fea0003900000 */
[----:B------:R-:W2:Y:S02]  /*12880*/  @!P0 SYNCS.PHASECHK.TRANS64 P0, [R22+URZ+0x19c20], R3 ;  /* 0x019c2003160085a7 */ /* 0x000ea4000800007f */
[----:B--2---:R-:W-:Y:S05]  /*12890*/  @!P0 BRA `(.L_x_2056) ;  /* 0xfffffffc00f08947 */ /* 0x004fea000383ffff */
[----:B------:R-:W-:Y:S05]  /*128a0*/  BRA `(.L_x_2138) ;  /* 0xffffffc800ac7947 */ /* 0x000fea000383ffff */
.L_x_2060:
[----:B0-----:R0:W1:Y:S02]  /*128b0*/  SYNCS.PHASECHK.TRANS64.TRYWAIT P0, [R0+URZ+0x19c80], R10 ;  /* 0x019c800a000075a7 */ /* 0x001064000800017f */
[----:B-1----:R-:W-:Y:S05]  /*128c0*/  @!P0 NANOSLEEP.SYNCS 0x989680 ;  /* 0x009896800000895d */ /* 0x002fea0003900000 */
[----:B------:R-:W1:Y:S02]  /*128d0*/  @!P0 SYNCS.PHASECHK.TRANS64 P0, [R0+URZ+0x19c80], R10 ;  /* 0x019c800a000085a7 */ /* 0x000e64000800007f */
[----:B-1----:R-:W-:Y:S05]  /*128e0*/  @!P0 BRA `(.L_x_2060) ;  /* 0xfffffffc00f08947 */ /* 0x002fea000383ffff */
[----:B------:R-:W-:Y:S05]  /*128f0*/  BRA `(.L_x_2139) ;  /* 0xffffffcc00747947 */ /* 0x000fea000383ffff */
.L_x_2061:
        /* <DEDUP_REMOVED lines=8> */
.L_x_2141:
[----:B------:R-:W-:Y:S05]  /*12980*/  BSYNC B0 ;  /* 0x0000000000007941 */ /* 0x000fea0003800000 */
.L_x_2140:
[----:B------:R-:W-:Y:S01]  /*12990*/  IMAD.MOV.U32 R13, RZ, RZ, R20 ;  /* 0x000000ffff0d7224 */ /* 0x000fe200078e0014 */
[----:B------:R-:W-:Y:S01]  /*129a0*/  IADD3 R6, R22, R6, RZ ;  /* 0x0000000616067210 */ /* 0x000fe20007ffe0ff */
[----:B------:R-:W-:Y:S02]  /*129b0*/  IMAD.MOV.U32 R12, RZ, RZ, RZ ;  /* 0x000000ffff0c7224 */ /* 0x000fe400078e00ff */
[----:B------:R-:W-:Y:S02]  /*129c0*/  IMAD.MOV.U32 R11, RZ, RZ, 0x1e1f ;  /* 0x00001e1fff0b7424 */ /* 0x000fe400078e00ff */
[----:B------:R-:W-:Y:S02]  /*129d0*/  IMAD.MOV.U32 R15, RZ, RZ, -0x1 ;  /* 0xffffffffff0f7424 */ /* 0x000fe400078e00ff */
[----:B------:R-:W-:-:S07]  /*129e0*/  IMAD.MOV.U32 R3, RZ, RZ, R14 ;  /* 0x000000ffff037224 */ /* 0x000fce00078e000e */
[----:B------:R-:W-:Y:S05]  /*129f0*/  WARPSYNC.COLLECTIVE R15, `(.L_x_2142) ;  /* 0x000000000f087348 */ /* 0x000fea0003c00000 */
[----:B------:R0:W1:Y:S02]  /*12a00*/  SHFL.IDX P6, R14, R13, R12, R11 ;  /* 0x0000000c0d0e7389 */ /* 0x00006400000c000b */
[----:B01----:R-:W-:Y:S01]  /*12a10*/  ENDCOLLECTIVE ;  /* 0x000000000000791b */ /* 0x003fe20003800000 */
.L_x_2142:
[----:B------:R-:W-:Y:S02]  /*12a20*/  IMAD.MOV.U32 R13, RZ, RZ, R21 ;  /* 0x000000ffff0d7224 */ /* 0x000fe400078e0015 */
[----:B------:R-:W-:Y:S02]  /*12a30*/  IMAD.MOV.U32 R12, RZ, RZ, 0x1 ;  /* 0x00000001ff0c7424 */ /* 0x000fe400078e00ff */
[----:B------:R-:W-:-:S07]  /*12a40*/  IMAD.MOV.U32 R2, RZ, RZ, R14 ;  /* 0x000000ffff027224 */ /* 0x000fce00078e000e */
[----:B------:R-:W-:Y:S05]  /*12a50*/  WARPSYNC.COLLECTIVE R15, `(.L_x_2143) ;  /* 0x000000000f087348 */ /* 0x000fea0003c00000 */
[----:B------:R0:W1:Y:S02]  /*12a60*/  SHFL.IDX P6, R14, R13, R12, R11 ;  /* 0x0000000c0d0e7389 */ /* 0x00006400000c000b */
[----:B01----:R-:W-:Y:S01]  /*12a70*/  ENDCOLLECTIVE ;  /* 0x000000000000791b */ /* 0x003fe20003800000 */
.L_x_2143:
        /* <DEDUP_REMOVED lines=13> */
.L_x_2144:
[----:B------:R-:W-:Y:S01]  /*12b50*/  IMAD.MOV.U32 R2, RZ, RZ, R14 ;  /* 0x000000ffff027224 */ /* 0x000fe200078e000e */
[----:B------:R-:W-:Y:S06]  /*12b60*/  BRA `(.L_x_2145) ;  /* 0xffffffcc00707947 */ /* 0x000fec000383ffff */
.L_x_2066:
[----:B---3--:R3:W4:Y:S02]  /*12b70*/  SYNCS.PHASECHK.TRANS64.TRYWAIT P0, [R0+URZ+0x19c40], R10 ;  /* 0x019c400a000075a7 */ /* 0x008724000800017f */
[----:B----4-:R-:W-:Y:S05]  /*12b80*/  @!P0 NANOSLEEP.SYNCS 0x989680 ;  /* 0x009896800000895d */ /* 0x010fea0003900000 */
[----:B------:R-:W4:Y:S02]  /*12b90*/  @!P0 SYNCS.PHASECHK.TRANS64 P0, [R0+URZ+0x19c40], R10 ;  /* 0x019c400a000085a7 */ /* 0x000f24000800007f */
[----:B----4-:R-:W-:Y:S05]  /*12ba0*/  @!P0 BRA `(.L_x_2066) ;  /* 0xfffffffc00f08947 */ /* 0x010fea000383ffff */
[----:B------:R-:W-:Y:S05]  /*12bb0*/  BRA `(.L_x_2146) ;  /* 0xffffffcc00c87947 */ /* 0x000fea000383ffff */
.L_x_2067:
        /* <DEDUP_REMOVED lines=8> */
.L_x_2148:
[----:B------:R-:W-:Y:S05]  /*12c40*/  BSYNC B0 ;  /* 0x0000000000007941 */ /* 0x000fea0003800000 */
.L_x_2147:
        /* <DEDUP_REMOVED lines=8> */
.L_x_2149:
[----:B------:R-:W-:Y:S02]  /*12cd0*/  IMAD.MOV.U32 R13, RZ, RZ, R8 ;  /* 0x000000ffff0d7224 */ /* 0x000fe400078e0008 */
[----:B------:R-:W-:Y:S02]  /*12ce0*/  IMAD.MOV.U32 R12, RZ, RZ, 0x1 ;  /* 0x00000001ff0c7424 */ /* 0x000fe400078e00ff */
[----:B------:R-:W-:-:S07]  /*12cf0*/  IMAD.MOV.U32 R2, RZ, RZ, R14 ;  /* 0x000000ffff027224 */ /* 0x000fce00078e000e */
[----:B------:R-:W-:Y:S05]  /*12d00*/  WARPSYNC.COLLECTIVE R15, `(.L_x_2150) ;  /* 0x000000000f087348 */ /* 0x000fea0003c00000 */
[----:B------:R0:W1:Y:S02]  /*12d10*/  SHFL.IDX P6, R14, R13, R12, R11 ;  /* 0x0000000c0d0e7389 */ /* 0x00006400000c000b */
[----:B01----:R-:W-:Y:S01]  /*12d20*/  ENDCOLLECTIVE ;  /* 0x000000000000791b */ /* 0x003fe20003800000 */
.L_x_2150:
        /* <DEDUP_REMOVED lines=13> */
.L_x_2151:
[----:B------:R-:W-:Y:S01]  /*12e00*/  IMAD.MOV.U32 R2, RZ, RZ, R14 ;  /* 0x000000ffff027224 */ /* 0x000fe200078e000e */
[----:B------:R-:W-:Y:S06]  /*12e10*/  BRA `(.L_x_2152) ;  /* 0xffffffcc00bc7947 */ /* 0x000fec000383ffff */
.L_x_2072:
[----:B0-----:R0:W2:Y:S02]  /*12e20*/  SYNCS.PHASECHK.TRANS64.TRYWAIT P2, [R2+URZ+0x19c70], R0 ;  /* 0x019c7000020075a7 */ /* 0x0010a4000804017f */
[----:B--2---:R-:W-:Y:S05]  /*12e30*/  @!P2 NANOSLEEP.SYNCS 0x989680 ;  /* 0x009896800000a95d */ /* 0x004fea0003900000 */
[----:B------:R-:W2:Y:S02]  /*12e40*/  @!P2 SYNCS.PHASECHK.TRANS64 P2, [R2+URZ+0x19c70], R0 ;  /* 0x019c70000200a5a7 */ /* 0x000ea4000804007f */
[----:B--2---:R-:W-:Y:S05]  /*12e50*/  @!P2 BRA `(.L_x_2072) ;  /* 0xfffffffc00f0a947 */ /* 0x004fea000383ffff */
[----:B------:R-:W-:Y:S05]  /*12e60*/  BRA `(.L_x_2153) ;  /* 0xffffffd000287947 */ /* 0x000fea000383ffff */
.L_x_2074:
[----:B0-----:R0:W2:Y:S02]  /*12e70*/  SYNCS.PHASECHK.TRANS64.TRYWAIT P2, [R2+URZ+0x19c60], R0 ;  /* 0x019c6000020075a7 */ /* 0x0010a4000804017f */
[----:B--2---:R-:W-:Y:S05]  /*12e80*/  @!P2 NANOSLEEP.SYNCS 0x989680 ;  /* 0x009896800000a95d */ /* 0x004fea0003900000 */
[----:B------:R-:W2:Y:S02]  /*12e90*/  @!P2 SYNCS.PHASECHK.TRANS64 P2, [R2+URZ+0x19c60], R0 ;  /* 0x019c60000200a5a7 */ /* 0x000ea4000804007f */
[----:B--2---:R-:W-:Y:S05]  /*12ea0*/  @!P2 BRA `(.L_x_2074) ;  /* 0xfffffffc00f0a947 */ /* 0x004fea000383ffff */
[----:B------:R-:W-:Y:S05]  /*12eb0*/  BRA `(.L_x_2154) ;  /* 0xffffffd000387947 */ /* 0x000fea000383ffff */
.L_x_2082:
[----:B0-----:R0:W1:Y:S02]  /*12ec0*/  SYNCS.PHASECHK.TRANS64.TRYWAIT P1, [R3+URZ+0x19c70], R0 ;  /* 0x019c7000030075a7 */ /* 0x001064000802017f */
[----:B-1----:R-:W-:Y:S05]  /*12ed0*/  @!P1 NANOSLEEP.SYNCS 0x989680 ;  /* 0x009896800000995d */ /* 0x002fea0003900000 */
[----:B------:R-:W1:Y:S02]  /*12ee0*/  @!P1 SYNCS.PHASECHK.TRANS64 P1, [R3+URZ+0x19c70], R0 ;  /* 0x019c7000030095a7 */ /* 0x000e64000802007f */
[----:B-1----:R-:W-:Y:S05]  /*12ef0*/  @!P1 BRA `(.L_x_2082) ;  /* 0xfffffffc00f09947 */ /* 0x002fea000383ffff */
[----:B------:R-:W-:Y:S05]  /*12f00*/  BRA `(.L_x_2155) ;  /* 0xffffffd400a87947 */ /* 0x000fea000383ffff */
.L_x_2084:
[----:B0-----:R0:W1:Y:S02]  /*12f10*/  SYNCS.PHASECHK.TRANS64.TRYWAIT P1, [R3+URZ+0x19c60], R0 ;  /* 0x019c6000030075a7 */ /* 0x001064000802017f */
[----:B-1----:R-:W-:Y:S05]  /*12f20*/  @!P1 NANOSLEEP.SYNCS 0x989680 ;  /* 0x009896800000995d */ /* 0x002fea0003900000 */
[----:B------:R-:W1:Y:S02]  /*12f30*/  @!P1 SYNCS.PHASECHK.TRANS64 P1, [R3+URZ+0x19c60], R0 ;  /* 0x019c6000030095a7 */ /* 0x000e64000802007f */
[----:B-1----:R-:W-:Y:S05]  /*12f40*/  @!P1 BRA `(.L_x_2084) ;  /* 0xfffffffc00f09947 */ /* 0x002fea000383ffff */
[----:B------:R-:W-:Y:S05]  /*12f50*/  BRA `(.L_x_2156) ;  /* 0xffffffd400b47947 */ /* 0x000fea000383ffff */
.L_x_2098:
[----:B0-----:R0:W1:Y:S02]  /*12f60*/  SYNCS.PHASECHK.TRANS64.TRYWAIT P0, [R4+URZ+0x19c20], R0 ;  /* 0x019c2000040075a7 */ /* 0x001064000800017f */
[----:B-1----:R-:W-:Y:S05]  /*12f70*/  @!P0 NANOSLEEP.SYNCS 0x989680 ;  /* 0x009896800000895d */ /* 0x002fea0003900000 */
[----:B------:R-:W1:Y:S02]  /*12f80*/  @!P0 SYNCS.PHASECHK.TRANS64 P0, [R4+URZ+0x19c20], R0 ;  /* 0x019c2000040085a7 */ /* 0x000e64000800007f */
[----:B-1----:R-:W-:Y:S05]  /*12f90*/  @!P0 BRA `(.L_x_2098) ;  /* 0xfffffffc00f08947 */ /* 0x002fea000383ffff */
[----:B------:R-:W-:Y:S05]  /*12fa0*/  BRA `(.L_x_2157) ;  /* 0xffffffe400e47947 */ /* 0x000fea000383ffff */
.L_x_2099:
        /* <DEDUP_REMOVED lines=11> */
.L_x_2159:
[----:B------:R-:W-:Y:S05]  /*13060*/  BSYNC B0 ;  /* 0x0000000000007941 */ /* 0x000fea0003800000 */
.L_x_2158:
[----:B------:R-:W-:Y:S05]  /*13070*/  BRA `(.L_x_2160) ;  /* 0xffffffe400cc7947 */ /* 0x000fea000383ffff */
.L_x_2102:
[----:B------:R-:W-:Y:S01]  /*13080*/  BSSY B1, `(.L_x_2161) ;  /* 0x0000006000017945 */ /* 0x000fe20003800000 */
[----:B------:R-:W-:-:S07]  /*13090*/  IMAD.MOV.U32 R15, RZ, RZ, -0x1 ;  /* 0xffffffffff0f7424 */ /* 0x000fce00078e00ff */
[----:B0-----:R-:W-:Y:S05]  /*130a0*/  WARPSYNC.COLLECTIVE R15, `(.L_x_2162) ;  /* 0x000000000f0c7348 */ /* 0x001fea0003c00000 */
[----:B------:R-:W-:Y:S02]  /*130b0*/  ELECT P6, UR62, PT ;  /* 0x00000000003e782f */ /* 0x000fe400038c0000 */
[----:B------:R-:W-:Y:S01]  /*130c0*/  MOV R14, UR62 ;  /* 0x0000003e000e7c02 */ /* 0x000fe20008000f00 */
[----:B0-----:R-:W-:Y:S10]  /*130d0*/  ENDCOLLECTIVE ;  /* 0x000000000000791b */ /* 0x001ff40003800000 */
.L_x_2162:
[----:B------:R-:W-:Y:S05]  /*130e0*/  BSYNC B1 ;  /* 0x0000000000017941 */ /* 0x000fea0003800000 */
.L_x_2161:
[----:B------:R-:W-:Y:S05]  /*130f0*/  BRA `(.L_x_2163) ;  /* 0xffffffe400c47947 */ /* 0x000fea000383ffff */
.L_x_2104:
[----:B0-----:R0:W1:Y:S02]  /*13100*/  SYNCS.PHASECHK.TRANS64.TRYWAIT P1, [R5+URZ+0x19c40], R0 ;  /* 0x019c4000050075a7 */ /* 0x001064000802017f */
[----:B-1----:R-:W-:Y:S05]  /*13110*/  @!P1 NANOSLEEP.SYNCS 0x989680 ;  /* 0x009896800000995d */ /* 0x002fea0003900000 */
[----:B------:R-:W1:Y:S02]  /*13120*/  @!P1 SYNCS.PHASECHK.TRANS64 P1, [R5+URZ+0x19c40], R0 ;  /* 0x019c4000050095a7 */ /* 0x000e64000802007f */
[----:B-1----:R-:W-:Y:S05]  /*13130*/  @!P1 BRA `(.L_x_2104) ;  /* 0xfffffffc00f09947 */ /* 0x002fea000383ffff */
[----:B------:R-:W-:Y:S05]  /*13140*/  BRA `(.L_x_2164) ;  /* 0xffffffe400e47947 */ /* 0x000fea000383ffff */
.L_x_2106:
[----:B-1----:R1:W2:Y:S02]  /*13150*/  SYNCS.PHASECHK.TRANS64.TRYWAIT P1, [R23+URZ+0x19c40], R2 ;  /* 0x019c4002170075a7 */ /* 0x0022a4000802017f */
[----:B--2---:R-:W-:Y:S05]  /*13160*/  @!P1 NANOSLEEP.SYNCS 0x989680 ;  /* 0x009896800000995d */ /* 0x004fea0003900000 */
[----:B------:R-:W2:Y:S02]  /*13170*/  @!P1 SYNCS.PHASECHK.TRANS64 P1, [R23+URZ+0x19c40], R2 ;  /* 0x019c4002170095a7 */ /* 0x000ea4000802007f */
[----:B--2---:R-:W-:Y:S05]  /*13180*/  @!P1 BRA `(.L_x_2106) ;  /* 0xfffffffc00f09947 */ /* 0x004fea000383ffff */
[----:B------:R-:W-:Y:S05]  /*13190*/  BRA `(.L_x_2165) ;  /* 0xffffffe400f07947 */ /* 0x000fea000383ffff */
.L_x_2108:
[----:B--2---:R2:W3:Y:S02]  /*131a0*/  SYNCS.PHASECHK.TRANS64.TRYWAIT P1, [R5+URZ+0x19c60], R0 ;  /* 0x019c6000050075a7 */ /* 0x0044e4000802017f */
[----:B---3--:R-:W-:Y:S05]  /*131b0*/  @!P1 NANOSLEEP.SYNCS 0x989680 ;  /* 0x009896800000995d */ /* 0x008fea0003900000 */
[----:B------:R-:W3:Y:S02]  /*131c0*/  @!P1 SYNCS.PHASECHK.TRANS64 P1, [R5+URZ+0x19c60], R0 ;  /* 0x019c6000050095a7 */ /* 0x000ee4000802007f */
[----:B---3--:R-:W-:Y:S05]  /*131d0*/  @!P1 BRA `(.L_x_2108) ;  /* 0xfffffffc00f09947 */ /* 0x008fea000383ffff */
[----:B------:R-:W-:Y:S05]  /*131e0*/  BRA `(.L_x_2166) ;  /* 0xffffffe400ec7947 */ /* 0x000fea000383ffff */
.L_x_2110:
[----:B---3--:R3:W4:Y:S02]  /*131f0*/  SYNCS.PHASECHK.TRANS64.TRYWAIT P1, [R23+URZ+0x19c60], R2 ;  /* 0x019c6002170075a7 */ /* 0x008724000802017f */
[----:B----4-:R-:W-:Y:S05]  /*13200*/  @!P1 NANOSLEEP.SYNCS 0x989680 ;  /* 0x009896800000995d */ /* 0x010fea0003900000 */
[----:B------:R-:W4:Y:S02]  /*13210*/  @!P1 SYNCS.PHASECHK.TRANS64 P1, [R23+URZ+0x19c60], R2 ;  /* 0x019c6002170095a7 */ /* 0x000f24000802007f */
[----:B----4-:R-:W-:Y:S05]  /*13220*/  @!P1 BRA `(.L_x_2110) ;  /* 0xfffffffc00f09947 */ /* 0x010fea000383ffff */
[----:B------:R-:W-:Y:S05]  /*13230*/  BRA `(.L_x_2167) ;  /* 0xffffffe400e87947 */ /* 0x000fea000383ffff */
.L_x_2112:
[----:B----4-:R4:W0:Y:S02]  /*13240*/  SYNCS.PHASECHK.TRANS64.TRYWAIT P1, [R5+URZ+0x19c80], R0 ;  /* 0x019c8000050075a7 */ /* 0x010824000802017f */
[----:B0-----:R-:W-:Y:S05]  /*13250*/  @!P1 NANOSLEEP.SYNCS 0x989680 ;  /* 0x009896800000995d */ /* 0x001fea0003900000 */
[----:B------:R-:W0:Y:S02]  /*13260*/  @!P1 SYNCS.PHASECHK.TRANS64 P1, [R5+URZ+0x19c80], R0 ;  /* 0x019c8000050095a7 */ /* 0x000e24000802007f */
[----:B0-----:R-:W-:Y:S05]  /*13270*/  @!P1 BRA `(.L_x_2112) ;  /* 0xfffffffc00f09947 */ /* 0x001fea000383ffff */
[----:B------:R-:W-:Y:S05]  /*13280*/  BRA `(.L_x_2168) ;  /* 0xffffffe400e47947 */ /* 0x000fea000383ffff */
.L_x_2169:
        /* <DEDUP_REMOVED lines=15> */
.L_x_2585:


//--------------------- .text._ZN7cutlass13device_kernelIN5flash11enable_sm90INS1_16FlashAttnFwdSm90INS1_25CollectiveMainloopFwdSm90ILi2EN4cute5tupleIJNS5_1CILi1EEES8_S8_EEENS6_IJNS7_ILi192EEENS7_ILi128EEENS7_ILi96EEEEEELi96ENS_12float_e4m3_tEfNS_4arch4Sm90ELb1ELb0ELb1ELb1ELb1ELb1ELb0ELb1ELb1ELb1ELb0ELb0EEENS1_21CollectiveEpilogueFwdINS6_IJSA_SC_SB_EEES9_NS_10bfloat16_tESG_Li384ELb1ELb1ELb0ELb1EEENS1_36VarlenDynamicPersistentTileSchedulerILi192ELi128ELi384ELi128ELb0ELb1ELb1ELb1ELb1ELb1EEEEEEEEEvNT_6ParamsE --------------------------
	.section	.text._ZN7cutlass13device_kernelIN5flash11enable_sm90INS1_16FlashAttnFwdSm90INS1_25CollectiveMainloopFwdSm90ILi2EN4cute5tupleIJNS5_1CILi1EEES8_S8_EEENS6_IJNS7_ILi192EEENS7_ILi128EEENS7_ILi96EEEEEELi96ENS_12float_e4m3_tEfNS_4arch4Sm90ELb1ELb0ELb1ELb1ELb1ELb1ELb0ELb1ELb1ELb1ELb0ELb0EEENS1_21CollectiveEpilogueFwdINS6_IJSA_SC_SB_EEES9_NS_10bfloat16_tESG_Li384ELb1ELb1ELb0ELb1EEENS1_36VarlenDynamicPersistentTileSchedulerILi192ELi128ELi384ELi128ELb0ELb1ELb1ELb1ELb1ELb1EEEEEEEEEvNT_6ParamsE,"ax",@progbits
	.align	128
.text._ZN7cutlass13device_kernelIN5flash11enable_sm90INS1_16FlashAttnFwdSm90INS1_25CollectiveMainloopFwdSm90ILi2EN4cute5tupleIJNS5_1CILi1EEES8_S8_EEENS6_IJNS7_ILi192EEENS7_ILi128EEENS7_ILi96EEEEEELi96ENS_12float_e4m3_tEfNS_4arch4Sm90ELb1ELb0ELb1ELb1ELb1ELb1ELb0ELb1ELb1ELb1ELb0ELb0EEENS1_21CollectiveEpilogueFwdINS6_IJSA_SC_SB_EEES9_NS_10bfloat16_tESG_Li384ELb1ELb1ELb0ELb1EEENS1_36VarlenDynamicPersistentTileSchedulerILi192ELi128ELi384ELi128ELb0ELb1ELb1ELb1ELb1ELb1EEEEEEEEEvNT_6ParamsE:
        .type           _ZN7cutlass13device_kernelIN5flash11enable_sm90INS1_16FlashAttnFwdSm90INS1_25CollectiveMainloopFwdSm90ILi2EN4cute5tupleIJNS5_1CILi1EEES8_S8_EEENS6_IJNS7_ILi192EEENS7_ILi128EEENS7_ILi96EEEEEELi96ENS_12float_e4m3_tEfNS_4arch4Sm90ELb1ELb0ELb1ELb1ELb1ELb1ELb0ELb1ELb1ELb1ELb0ELb0EEENS1_21CollectiveEpilogueFwdINS6_IJSA_SC_SB_EEES9_NS_10bfloat16_tESG_Li384ELb1ELb1ELb0ELb1EEENS1_36VarlenDynamicPersistentTileSchedulerILi192ELi128ELi384ELi128ELb0ELb1ELb1ELb1ELb1ELb1EEEEEEEEEvNT_6ParamsE,@function
        .size           _ZN7cutlass13device_kernelIN5flash11enable_sm90INS1_16FlashAttnFwdSm90INS1_25CollectiveMainloopFwdSm90ILi2EN4cute5tupleIJNS5_1CILi1EEES8_S8_EEENS6_IJNS7_ILi192EEENS7_ILi128EEENS7_ILi96EEEEEELi96ENS_12float_e4m3_tEfNS_4arch4Sm90ELb1ELb0ELb1ELb1ELb1ELb1ELb0ELb1ELb1ELb1ELb0ELb0EEENS1_21CollectiveEpilogueFwdINS6_IJSA_SC_SB_EEES9_NS_10bfloat16_tESG_Li384ELb1ELb1ELb0ELb1EEENS1_36VarlenDynamicPersistentTileSchedulerILi192ELi128ELi384ELi128ELb0ELb1ELb1ELb1ELb1ELb1EEEEEEEEEvNT_6ParamsE,(.L_x_2586 - _ZN7cutlass13device_kernelIN5flash11enable_sm90INS1_16FlashAttnFwdSm90INS1_25CollectiveMainloopFwdSm90ILi2EN4cute5tupleIJNS5_1CILi1EEES8_S8_EEENS6_IJNS7_ILi192EEENS7_ILi128EEENS7_ILi96EEEEEELi96ENS_12float_e4m3_tEfNS_4arch4Sm90ELb1ELb0ELb1ELb1ELb1ELb1ELb0ELb1ELb1ELb1ELb0ELb0EEENS1_21CollectiveEpilogueFwdINS6_IJSA_SC_SB_EEES9_NS_10bfloat16_tESG_Li384ELb1ELb1ELb0ELb1EEENS1_36VarlenDynamicPersistentTileSchedulerILi192ELi128ELi384ELi128ELb0ELb1ELb1ELb1ELb1ELb1EEEEEEEEEvNT_6ParamsE)
        .other          _ZN7cutlass13device_kernelIN5flash11enable_sm90INS1_16FlashAttnFwdSm90INS1_25CollectiveMainloopFwdSm90ILi2EN4cute5tupleIJNS5_1CILi1EEES8_S8_EEENS6_IJNS7_ILi192EEENS7_ILi128EEENS7_ILi96EEEEEELi96ENS_12float_e4m3_tEfNS_4arch4Sm90ELb1ELb0ELb1ELb1ELb1ELb1ELb0ELb1ELb1ELb1ELb0ELb0EEENS1_21CollectiveEpilogueFwdINS6_IJSA_SC_SB_EEES9_NS_10bfloat16_tESG_Li384ELb1ELb1ELb0ELb1EEENS1_36VarlenDynamicPersistentTileSchedulerILi192ELi128ELi384ELi128ELb0ELb1ELb1ELb1ELb1ELb1EEEEEEEEEvNT_6ParamsE,@"STO_CUDA_ENTRY STV_DEFAULT"
_ZN7cutlass13device_kernelIN5flash11enable_sm90INS1_16FlashAttnFwdSm90INS1_25CollectiveMainloopFwdSm90ILi2EN4cute5tupleIJNS5_1CILi1EEES8_S8_EEENS6_IJNS7_ILi192EEENS7_ILi128EEENS7_ILi96EEEEEELi96ENS_12float_e4m3_tEfNS_4arch4Sm90ELb1ELb0ELb1ELb1ELb1ELb1ELb0ELb1ELb1ELb1ELb0ELb0EEENS1_21CollectiveEpilogueFwdINS6_IJSA_SC_SB_EEES9_NS_10bfloat16_tESG_Li384ELb1ELb1ELb0ELb1EEENS1_36VarlenDynamicPersistentTileSchedulerILi192ELi128ELi384ELi128ELb0ELb1ELb1ELb1ELb1ELb1EEEEEEEEEvNT_6ParamsE:
        /* <DEDUP_REMOVED lines=18> */
.L_x_2171:
[----:B------:R-:W-:Y:S05]  /*0120*/  BSYNC B0 ;  /* 0x0000000000007941 */ /* 0x000fea0003800000 */
.L_x_2170:
        /* <DEDUP_REMOVED lines=41> */
.L_x_2172:
        /* <DEDUP_REMOVED lines=22> */
.L_x_2173:
        /* <DEDUP_REMOVED lines=18> */
.L_x_2174:
        /* <DEDUP_REMOVED lines=22> */
.L_x_2175:
        /* <DEDUP_REMOVED lines=23> */
.L_x_2176:
        /* <DEDUP_REMOVED lines=8> */
.L_x_2179:
        /* <DEDUP_REMOVED lines=33> */
[----:B------:R-:W-:-:S02]  /*0ba0*/  IADD3 R16, R22, -R7, RZ ;  /* 0x8000000716107210 */ /* 0x000fc40007ffe0ff */
[----:B------:R-:W-:Y:S01]  /*0bb0*/  LEA.HI R6, R6, R10, RZ, 0x2 ;  /* 0x0000000a06067211 */ /* 0x000fe200078f10ff */
[----:B------:R-:W-:Y:S01]  /*0bc0*/  IMAD.IADD R15, R22, 0x1, -R8 ;  /* 0x00000001160f7824 */ /* 0x000fe200078e0a08 */
[----:B------:R-:W-:Y:S01]  /*0bd0*/  SHF.R.S32.HI R19, RZ, 0x7, R2 ;  /* 0x00000007ff137819 */ /* 0x000fe20000011402 */
[C---:B------:R-:W-:Y:S01]  /*0be0*/  IMAD.SHL.U32 R156, R16.reuse, 0x8, RZ ;  /* 0x00000008109c7824 */ /* 0x040fe200078e00ff */
[----:B------:R-:W-:Y:S01]  /*0bf0*/  SHF.R.S32.HI R2, RZ, 0x4, R3 ;  /* 0x00000004ff027819 */ /* 0x000fe20000011403 */
[----:B------:R-:W-:Y:S01]  /*0c00*/  IMAD.SHL.U32 R16, R16, 0x10, RZ ;  /* 0x0000001010107824 */ /* 0x000fe200078e00ff */
[----:B------:R-:W-:Y:S01]  /*0c10*/  SHF.R.S32.HI R8, RZ, 0x1f, R15 ;  /* 0x0000001fff087819 */ /* 0x000fe2000001140f */
[----:B------:R-:W-:Y:S01]  /*0c20*/  VIADD R21, R156, 0x20 ;  /* 0x000000209c157836 */ /* 0x000fe20000000000 */
[----:B------:R-:W-:Y:S02]  /*0c30*/  LOP3.LUT R6, R6, 0x7fffffc, RZ, 0xc0, !PT ;  /* 0x07fffffc06067812 */ /* 0x000fe400078ec0ff */
[----:B------:R-:W-:-:S02]  /*0c40*/  LEA.HI R9, R8, R15, RZ, 0x2 ;  /* 0x0000000f08097211 */ /* 0x000fc400078f10ff */
[----:B------:R-:W-:Y:S01]  /*0c50*/  LEA.HI R3, R3, R2, RZ, 0x1 ;  /* 0x0000000203037211 */ /* 0x000fe200078f08ff */
[----:B------:R-:W-:Y:S01]  /*0c60*/  IMAD.IADD R7, R10, 0x1, -R6 ;  /* 0x000000010a077824 */ /* 0x000fe200078e0a06 */
[----:B------:R-:W-:Y:S01]  /*0c70*/  LEA.HI R5, R0, R22, RZ, 0x3 ;  /* 0x0000001600057211 */ /* 0x000fe200078f18ff */
[----:B------:R-:W-:Y:S01]  /*0c80*/  IMAD.IADD R10, R156, 0x1, R21 ;  /* 0x000000019c0a7824 */ /* 0x000fe200078e0215 */
[----:B------:R-:W-:Y:S01]  /*0c90*/  SHF.R.S32.HI R6, RZ, 0x2, R9 ;  /* 0x00000002ff067819 */ /* 0x000fe20000011409 */
[----:B------:R-:W-:Y:S01]  /*0ca0*/  IMAD R13, R2, 0x8, R7 ;  /* 0x00000008020d7824 */ /* 0x000fe200078e0207 */
[----:B------:R-:W-:Y:S01]  /*0cb0*/  SHF.R.S32.HI R11, RZ, 0x1f, R9 ;  /* 0x0000001fff0b7819 */ /* 0x000fe20000011409 */
[----:B------:R-:W-:Y:S01]  /*0cc0*/  STL [R1+0x20], R21 ;  /* 0x0000201501007387 */ /* 0x000fe20000100800 */
[----:B------:R-:W-:Y:S01]  /*0cd0*/  LOP3.LUT R3, R3, 0x1ffffffe, RZ, 0xc0, !PT ;  /* 0x1ffffffe03037812 */ /* 0x000fe200078ec0ff */
[----:B------:R-:W-:Y:S01]  /*0ce0*/  IMAD.SHL.U32 R14, R13, 0x20, RZ ;  /* 0x000000200d0e7824 */ /* 0x000fe200078e00ff */
[----:B------:R-:W-:-:S02]  /*0cf0*/  LEA.HI R11, R11, R6, RZ, 0x3 ;  /* 0x000000060b0b7211 */ /* 0x000fc400078f18ff */
[----:B------:R-:W-:Y:S01]  /*0d00*/  SHF.R.S32.HI R5, RZ, 0x3, R5 ;  /* 0x00000003ff057819 */ /* 0x000fe20000011405 */
[----:B------:R-:W-:Y:S01]  /*0d10*/  IMAD.IADD R3, R2, 0x1, -R3 ;  /* 0x0000000102037824 */ /* 0x000fe200078e0a03 */
[----:B------:R-:W-:Y:S01]  /*0d20*/  SHF.R.S32.HI R7, RZ, 0x1f, R10 ;  /* 0x0000001fff077819 */ /* 0x000fe2000001140a */
[----:B------:R-:W-:Y:S01]  /*0d30*/  IMAD.HI R2, R19, 0x55555556, RZ ;  /* 0x5555555613027827 */ /* 0x000fe200078e02ff */
[----:B------:R-:W-:Y:S02]  /*0d40*/  LOP3.LUT R11, R11, 0xfffffff8, RZ, 0xc0, !PT ;  /* 0xfffffff80b0b7812 */ /* 0x000fe400078ec0ff */
[----:B------:R-:W-:Y:S01]  /*0d50*/  LEA.HI R8, R8, R15, RZ, 0x5 ;  /* 0x0000000f08087211 */ /* 0x000fe200078f28ff */
[----:B------:R-:W-:Y:S01]  /*0d60*/  IMAD.SHL.U32 R5, R5, 0x80, RZ ;  /* 0x0000008005057824 */ /* 0x000fe200078e00ff */
[CC--:B------:R-:W-:Y:S02]  /*0d70*/  LEA.HI R12, R7.reuse, R10.reuse, RZ, 0x4 ;  /* 0x0000000a070c7211 */ /* 0x0c0fe400078f20ff */
[----:B------:R-:W-:-:S02]  /*0d80*/  LEA.HI R7, R7, R10, RZ, 0x5 ;  /* 0x0000000a07077211 */ /* 0x000fc400078f28ff */
[----:B------:R-:W-:Y:S01]  /*0d90*/  IADD3 R11, R6, -R11, RZ ;  /* 0x8000000b060b7210 */ /* 0x000fe20007ffe0ff */
        /* <DEDUP_REMOVED lines=16> */
[----:B------:R-:W-:Y:S01]  /*0ea0*/  IMAD.MOV.U32 R19, RZ, RZ, RZ ;  /* 0x000000ffff137224 */ /* 0x000fe200078e00ff */
[----:B------:R-:W-:Y:S01]  /*0eb0*/  IADD3 R4, R18, R7, R5 ;  /* 0x0000000712047210 */ /* 0x000fe20007ffe005 */
[----:B------:R-:W-:Y:S01]  /*0ec0*/  STL [R1+0x74], R20 ;  /* 0x0000741401007387 */ /* 0x000fe20000100800 */
[----:B------:R-:W-:Y:S01]  /*0ed0*/  VIADD R5, R16, 0x40 ;  /* 0x0000004010057836 */ /* 0x000fe20000000000 */
[----:B------:R-:W-:Y:S01]  /*0ee0*/  LOP3.LUT R9, R9, 0x7ffffffc, RZ, 0xc0, !PT ;  /* 0x7ffffffc09097812 */ /* 0x000fe200078ec0ff */
[----:B------:R-:W-:Y:S01]  /*0ef0*/  VIADD R7, R156, 0x10 ;  /* 0x000000109c077836 */ /* 0x000fe20000000000 */
[----:B------:R0:W-:Y:S02]  /*0f00*/  STL [R1+0x7c], R6 ;  /* 0x00007c0601007387 */ /* 0x0001e40000100800 */
[----:B------:R-:W-:-:S02]  /*0f10*/  SHF.R.S32.HI R8, RZ, 0x1f, R5 ;  /* 0x0000001fff087819 */ /* 0x000fc40000011405 */
[----:B------:R1:W-:Y:S04]  /*0f20*/  STL [R1+0x70], R4 ;  /* 0x0000700401007387 */ /* 0x0003e80000100800 */
[----:B------:R-:W-:Y:S01]  /*0f30*/  STL [R1+0x78], R3 ;  /* 0x0000780301007387 */ /* 0x000fe20000100800 */
[----:B0-----:R-:W-:Y:S01]  /*0f40*/  IMAD.IADD R6, R22, 0x1, -R2 ;  /* 0x0000000116067824 */ /* 0x001fe200078e0a02 */
[----:B------:R-:W-:Y:S02]  /*0f50*/  SHF.R.S32.HI R2, RZ, 0x2, R0 ;  /* 0x00000002ff027819 */ /* 0x000fe40000011400 */
[----:B------:R-:W-:Y:S01]  /*0f60*/  STL [R1+0x58], RZ ;  /* 0x000058ff01007387 */ /* 0x000fe20000100800 */
[----:B------:R-:W-:Y:S02]  /*0f70*/  CS2R R22, SRZ ;  /* 0x0000000000167805 */ /* 0x000fe4000001ff00 */
[C---:B-1----:R-:W-:Y:S01]  /*0f80*/  SHF.L.U32 R4, R6.reuse, 0x3, RZ ;  /* 0x0000000306047819 */ /* 0x042fe200000006ff */
[----:B------:R-:W-:Y:S01]  /*0f90*/  STL [R1+0x4], RZ ;  /* 0x000004ff01007387 */ /* 0x000fe20000100800 */
[----:B------:R-:W-:-:S03]  /*0fa0*/  LEA.HI R0, R6, R6, RZ, 0x1 ;  /* 0x0000000606007211 */ /* 0x000fc600078f08ff */
[----:B------:R-:W-:Y:S01]  /*0fb0*/  STL [R1+0x48], R4 ;  /* 0x0000480401007387 */ /* 0x000fe20000100800 */
[----:B------:R-:W-:Y:S02]  /*0fc0*/  LOP3.LUT R2, R0, 0x1ffffffe, RZ, 0xc0, !PT ;  /* 0x1ffffffe00027812 */ /* 0x000fe400078ec0ff */
[----:B------:R-:W-:Y:S01]  /*0fd0*/  LOP3.LUT R0, R24, 0x10, R16, 0xf8, !PT ;  /* 0x0000001018007812 */ /* 0x000fe200078ef810 */
[----:B------:R0:W-:Y:S02]  /*0fe0*/  STL [R1], R5 ;  /* 0x0000000501007387 */ /* 0x0001e40000100800 */
        /* <DEDUP_REMOVED lines=18> */
[----:B------:R-:W-:-:S03]  /*1110*/  LEA R0, R2, R3, 0x3 ;  /* 0x0000000302007211 */ /* 0x000fc600078e18ff */
[----:B------:R1:W-:Y:S04]  /*1120*/  STL [R1+0x38], R6 ;  /* 0x0000380601007387 */ /* 0x0003e80000100800 */
[----:B------:R1:W-:Y:S01]  /*1130*/  STL [R1+0x34], R5 ;  /* 0x0000340501007387 */ /* 0x0003e20000100800 */
[----:B0-----:R-:W-:-:S03]  /*1140*/  SHF.R.S32.HI R4, RZ, 0x4, R12 ;  /* 0x00000004ff047819 */ /* 0x001fc6000001140c */
[----:B------:R1:W-:Y:S04]  /*1150*/  STL [R1+0x3c], R0 ;  /* 0x00003c0001007387 */ /* 0x0003e80000100800 */
[----:B------:R1:W-:Y:S02]  /*1160*/  STL [R1+0x10], R4 ;  /* 0x0000100401007387 */ /* 0x0003e40000100800 */
.L_x_2315:
[----:B0---4-:R-:W0:Y:S01]  /*1170*/  LDC.64 R2, c[0x0][0xc88] ;  /* 0x00032200ff027b82 */ /* 0x011e220000000a00 */
[----:B------:R-:W-:Y:S01]  /*1180*/  ULDC.64 UR4, c[0x0][0xa28] ;  /* 0x00028a0000047ab9 */ /* 0x000fe20000000a00 */
[----:B------:R-:W-:Y:S01]  /*1190*/  ULDC.64 UR8, c[0x0][0xa18] ;  /* 0x0002860000087ab9 */ /* 0x000fe20000000a00 */
[----:B------:R-:W-:Y:S01]  /*11a0*/  ULDC.64 UR6, c[0x0][0xa08] ;  /* 0x0002820000067ab9 */ /* 0x000fe20000000a00 */
[----:B0-----:R-:W-:-:S05]  /*11b0*/  IMAD.WIDE R2, R155, 0x4, R2 ;  /* 0x000000049b027825 */ /* 0x001fca00078e0202 */
[----:B-12---:R-:W2:Y:S01]  /*11c0*/  LDG.E R0, desc[UR42][R2.64] ;  /* 0x0000002a02007981 */ /* 0x006ea2000c1e1900 */
[----:B------:R-:W-:Y:S01]  /*11d0*/  ISETP.NE.U32.AND P2, PT, RZ, UR4, PT ;  /* 0x00000004ff007c0c */ /* 0x000fe2000bf45070 */
[----:B---3--:R-:W-:Y:S01]  /*11e0*/  IMAD.MOV.U32 R9, RZ, RZ, RZ ;  /* 0x000000ffff097224 */ /* 0x008fe200078e00ff */
[----:B------:R-:W-:Y:S01]  /*11f0*/  ISETP.NE.U32.AND P1, PT, RZ, UR8, PT ;  /* 0x00000008ff007c0c */ /* 0x000fe2000bf25070 */
[----:B------:R-:W-:Y:S01]  /*1200*/  IMAD.MOV.U32 R67, RZ, RZ, RZ ;  /* 0x000000ffff437224 */ /* 0x000fe200078e00ff */
[----:B------:R-:W-:Y:S02]  /*1210*/  ISETP.NE.AND.EX P2, PT, RZ, UR5, PT, P2 ;  /* 0x00000005ff007c0c */ /* 0x000fe4000bf45320 */
[----:B------:R-:W-:Y:S02]  /*1220*/  ISETP.NE.AND.EX P1, PT, RZ, UR9, PT, P1 ;  /* 0x00000009ff007c0c */ /* 0x000fe4000bf25310 */
[----:B------:R-:W-:-:S04]  /*1230*/  ISETP.NE.U32.AND P0, PT, RZ, UR6, PT ;  /* 0x00000006ff007c0c */ /* 0x000fc8000bf05070 */
[----:B------:R-:W-:Y:S02]  /*1240*/  ISETP.NE.AND.EX P0, PT, RZ, UR7, PT, P0 ;  /* 0x00000007ff007c0c */ /* 0x000fe4000bf05300 */
[----:B--2---:R-:W-:Y:S01]  /*1250*/  SHF.R.S32.HI R4, RZ, 0x1f, R0 ;  /* 0x0000001fff047819 */ /* 0x004fe20000011400 */
[C---:B------:R-:W-:Y:S02]  /*1260*/  IMAD.SHL.U32 R30, R0.reuse, 0x4, RZ ;  /* 0x00000004001e7824 */ /* 0x040fe400078e00ff */
[C---:B------:R-:W-:Y:S01]  /*1270*/  @P2 LEA R2, P3, R0.reuse, UR4, 0x2 ;  /* 0x0000000400022c11 */ /* 0x040fe2000f8610ff */
[----:B------:R-:W-:Y:S01]  /*1280*/  STL [R1+0x44], R0 ;  /* 0x0000440001007387 */ /* 0x000fe20000100800 */
[C-C-:B------:R-:W-:Y:S02]  /*1290*/  SHF.L.U64.HI R29, R0.reuse, 0x2, R4.reuse ;  /* 0x00000002001d7819 */ /* 0x140fe40000010204 */
[----:B------:R-:W-:Y:S01]  /*12a0*/  @P2 LEA.HI.X R3, R0, UR5, R4, 0x2, P3 ;  /* 0x0000000500032c11 */ /* 0x000fe200098f1404 */
[----:B------:R0:W-:Y:S01]  /*12b0*/  STL [R1+0x5c], R4 ;  /* 0x00005c0401007387 */ /* 0x0001e20000100800 */
[----:B------:R-:W-:Y:S01]  /*12c0*/  ULDC UR4, c[0x0][0x288] ;  /* 0x0000a20000047ab9 */ /* 0x000fe20000000800 */
[----:B------:R-:W-:-:S02]  /*12d0*/  IADD3 R6, P4, R30, UR6, RZ ;  /* 0x000000061e067c10 */ /* 0x000fc4000ff9e0ff */
[----:B-----5:R1:W5:Y:S01]  /*12e0*/  @P2 LDG.E R9, desc[UR42][R2.64] ;  /* 0x0000002a02092981 */ /* 0x020362000c1e1900 */
[----:B------:R-:W-:Y:S01]  /*12f0*/  IMAD.U32 R8, RZ, RZ, UR4 ;  /* 0x00000004ff087e24 */ /* 0x000fe2000f8e00ff */
[----:B------:R-:W-:Y:S01]  /*1300*/  IADD3.X R7, R29, UR7, RZ, P4, !PT ;  /* 0x000000071d077c10 */ /* 0x000fe2000a7fe4ff */
[----:B------:R-:W-:Y:S01]  /*1310*/  ULDC.64 UR4, c[0x0][0x418] ;  /* 0x0001060000047ab9 */ /* 0x000fe20000000a00 */
[----:B------:R1:W-:Y:S01]  /*1320*/  STL [R1+0x50], R30 ;  /* 0x0000501e01007387 */ /* 0x0003e20000100800 */
[----:B0-----:R-:W-:-:S03]  /*1330*/  @P1 IADD3 R4, P2, R30, UR8, RZ ;  /* 0x000000081e041c10 */ /* 0x001fc6000ff5e0ff */
[----:B------:R1:W5:Y:S01]  /*1340*/  @P0 LDG.E R67, desc[UR42][R6.64] ;  /* 0x0000002a06430981 */ /* 0x000362000c1e1900 */
[----:B------:R-:W-:Y:S01]  /*1350*/  @P1 IADD3.X R5, R29, UR9, RZ, P2, !PT ;  /* 0x000000091d051c10 */ /* 0x000fe200097fe4ff */
[----:B------:R-:W-:Y:S02]  /*1360*/  UISETP.NE.U32.AND UP0, UPT, UR4, URZ, UPT ;  /* 0x0000003f0400728c */ /* 0x000fe4000bf05070 */
[----:B------:R1:W-:Y:S01]  /*1370*/  STL [R1+0x54], R29 ;  /* 0x0000541d01007387 */ /* 0x0003e20000100800 */
[----:B------:R-:W-:Y:S01]  /*1380*/  ULDC.64 UR8, c[0x0][0xa20] ;  /* 0x0002880000087ab9 */ /* 0x000fe20000000a00 */
[----:B------:R-:W-:Y:S02]  /*1390*/  ULDC UR4, c[0x0][0x424] ;  /* 0x0001090000047ab9 */ /* 0x000fe40000000800 */
[----:B------:R-:W2:Y:S01]  /*13a0*/  @P1 LDG.E R8, desc[UR42][R4.64] ;  /* 0x0000002a04081981 */ /* 0x000ea2000c1e1900 */
        /* <DEDUP_REMOVED lines=8> */
[----:B--2---:R1:W-:Y:S04]  /*1430*/  STL [R1+0x2c], R8 ;  /* 0x00002c0801007387 */ /* 0x0043e80000100800 */
[----:B------:R1:W-:Y:S01]  /*1440*/  STL [R1+0x4c], R154 ;  /* 0x00004c9a01007387 */ /* 0x0003e20000100800 */
[----:B------:R-:W-:Y:S05]  /*1450*/  @P1 BRA `(.L_x_2181) ;  /* 0x0000000000281947 */ /* 0x000fea0003800000 */
[----:B------:R-:W-:Y:S02]  /*1460*/  ULDC.64 UR6, c[0x0][0xa00] ;  /* 0x0002800000067ab9 */ /* 0x000fe40000000a00 */
[----:B------:R-:W-:-:S04]  /*1470*/  ISETP.NE.U32.AND P1, PT, RZ, UR6, PT ;  /* 0x00000006ff007c0c */ /* 0x000fc8000bf25070 */
[----:B------:R-:W-:-:S13]  /*1480*/  ISETP.NE.AND.EX P1, PT, RZ, UR7, PT, P1 ;  /* 0x00000007ff007c0c */ /* 0x000fda000bf25310 */
[----:B------:R-:W-:Y:S05]  /*1490*/  @!P1 BRA `(.L_x_2181) ;  /* 0x0000000000189947 */ /* 0x000fea0003800000 */
[----:B-1----:R-:W0:Y:S02]  /*14a0*/  LDC.64 R2, c[0x0][0xa00] ;  /* 0x00028000ff027b82 */ /* 0x002e240000000a00 */
[----:B0-----:R-:W-:-:S05]  /*14b0*/  IMAD.WIDE R2, R41, 0x4, R2 ;  /* 0x0000000429027825 */ /* 0x001fca00078e0202 */
[----:B------:R-:W2:Y:S04]  /*14c0*/  LDG.E R0, desc[UR42][R2.64] ;  /* 0x0000002a02007981 */ /* 0x000ea8000c1e1900 */
[----:B------:R-:W2:Y:S02]  /*14d0*/  LDG.E R5, desc[UR42][R2.64+0x4] ;  /* 0x0000042a02057981 */ /* 0x000ea4000c1e1900 */
[----:B--2---:R-:W-:-:S05]  /*14e0*/  IMAD.IADD R8, R5, 0x1, -R0 ;  /* 0x0000000105087824 */ /* 0x004fca00078e0a00 */
[----:B------:R0:W-:Y:S02]  /*14f0*/  STL [R1+0x2c], R8 ;  /* 0x00002c0801007387 */ /* 0x0001e40000100800 */
.L_x_2181:
[----:B------:R-:W-:Y:S01]  /*1500*/  IMAD.U32 R40, RZ, RZ, UR5 ;  /* 0x00000005ff287e24 */ /* 0x000fe2000f8e00ff */
[----:B------:R-:W-:Y:S01]  /*1510*/  MOV R28, UR4 ;  /* 0x00000004001c7c02 */ /* 0x000fe20008000f00 */
[----:B------:R-:W-:Y:S06]  /*1520*/  @!P2 BRA `(.L_x_2182) ;  /* 0x000000000010a947 */ /* 0x000fec0003800000 */
[----:B-1----:R-:W-:-:S04]  /*1530*/  IADD3 R2, P0, R30, UR8, RZ ;  /* 0x000000081e027c10 */ /* 0x002fc8000ff1e0ff */
[----:B------:R-:W-:-:S05]  /*1540*/  IADD3.X R3, R29, UR9, RZ, P0, !PT ;  /* 0x000000091d037c10 */ /* 0x000fca00087fe4ff */
[----:B------:R2:W5:Y:S01]  /*1550*/  LDG.E R28, desc[UR42][R2.64] ;  /* 0x0000002a021c7981 */ /* 0x000562000c1e1900 */
[----:B------:R-:W-:Y:S05]  /*1560*/  BRA `(.L_x_2183) ;  /* 0x0000000000107947 */ /* 0x000fea0003800000 */
.L_x_2182:
[----:B------:R-:W-:Y:S05]  /*1570*/  @!P0 BRA `(.L_x_2183) ;  /* 0x00000000000c8947 */ /* 0x000fea0003800000 */
[----:B-1----:R-:W2:Y:S04]  /*1580*/  LDG.E R3, desc[UR42][R6.64] ;  /* 0x0000002a06037981 */ /* 0x002ea8000c1e1900 */
[----:B------:R-:W2:Y:S02]  /*1590*/  LDG.E R28, desc[UR42][R6.64+0x4] ;  /* 0x0000042a061c7981 */ /* 0x000ea4000c1e1900 */
[----:B--2---:R-:W-:-:S07]  /*15a0*/  IMAD.IADD R28, R28, 0x1, -R3 ;  /* 0x000000011c1c7824 */ /* 0x004fce00078e0a03 */
.L_x_2183:
[----:B------:R-:W-:Y:S01]  /*15b0*/  ULDC.64 UR4, c[0x0][0xa10] ;  /* 0x0002840000047ab9 */ /* 0x000fe20000000a00 */
[----:B-1----:R-:W1:Y:S01]  /*15c0*/  LDC R6, c[0x0][0x448] ;  /* 0x00011200ff067b82 */ /* 0x002e620000000800 */
[----:B------:R-:W-:-:S04]  /*15d0*/  ISETP.NE.U32.AND P0, PT, RZ, UR4, PT ;  /* 0x00000004ff007c0c */ /* 0x000fc8000bf05070 */
[----:B------:R-:W-:Y:S01]  /*15e0*/  ISETP.NE.AND.EX P0, PT, RZ, UR5, PT, P0 ;  /* 0x00000005ff007c0c */ /* 0x000fe2000bf05300 */
[----:B------:R-:W-:-:S12]  /*15f0*/  ULDC.64 UR4, c[0x0][0xa30] ;  /* 0x00028c0000047ab9 */ /* 0x000fd80000000a00 */
[----:B--2---:R-:W2:Y:S02]  /*1600*/  @P0 LDC.64 R2, c[0x0][0xa10] ;  /* 0x00028400ff020b82 */ /* 0x004ea40000000a00 */
[----:B--2---:R-:W-:-:S05]  /*1610*/  @P0 IMAD.WIDE R2, R41, 0x4, R2 ;  /* 0x0000000429020825 */ /* 0x004fca00078e0202 */
[----:B------:R-:W2:Y:S04]  /*1620*/  @P0 LDG.E R0, desc[UR42][R2.64] ;  /* 0x0000002a02000981 */ /* 0x000ea8000c1e1900 */
[----:B------:R3:W2:Y:S01]  /*1630*/  @P0 LDG.E R7, desc[UR42][R2.64+0x4] ;  /* 0x0000042a02070981 */ /* 0x0006a2000c1e1900 */
[----:B------:R-:W-:Y:S01]  /*1640*/  ISETP.NE.U32.AND P1, PT, RZ, UR4, PT ;  /* 0x00000004ff007c0c */ /* 0x000fe2000bf25070 */
[----:B-----5:R-:W-:-:S03]  /*1650*/  IMAD.MOV.U32 R24, RZ, RZ, R28 ;  /* 0x000000ffff187224 */ /* 0x020fc600078e001c */
[----:B------:R-:W-:-:S13]  /*1660*/  ISETP.NE.AND.EX P1, PT, RZ, UR5, PT, P1 ;  /* 0x00000005ff007c0c */ /* 0x000fda000bf25310 */
[----:B------:R-:W-:-:S04]  /*1670*/  @P1 IADD3 R4, P2, R30, UR4, RZ ;  /* 0x000000041e041c10 */ /* 0x000fc8000ff5e0ff */
[----:B------:R-:W-:-:S05]  /*1680*/  @P1 IADD3.X R5, R29, UR5, RZ, P2, !PT ;  /* 0x000000051d051c10 */ /* 0x000fca00097fe4ff */
[----:B------:R4:W5:Y:S01]  /*1690*/  @P1 LDG.E R24, desc[UR42][R4.64] ;  /* 0x0000002a04181981 */ /* 0x000962000c1e1900 */
[----:B-1----:R-:W-:Y:S01]  /*16a0*/  ISETP.NE.AND P1, PT, R6, 0x1, PT ;  /* 0x000000010600780c */ /* 0x002fe20003f25270 */
[----:B------:R-:W-:Y:S02]  /*16b0*/  IMAD R10, R153, 0xc0, RZ ;  /* 0x000000c0990a7824 */ /* 0x000fe400078e02ff */
[----:B------:R-:W-:Y:S02]  /*16c0*/  IMAD.IADD R9, R28, 0x1, -R9 ;  /* 0x000000011c097824 */ /* 0x000fe400078e0a09 */
[----:B---3--:R-:W-:Y:S01]  /*16d0*/  VIADD R2, R10, 0xbf ;  /* 0x000000bf0a027836 */ /* 0x008fe20000000000 */
[----:B------:R1:W-:Y:S01]  /*16e0*/  STL [R1+0x28], R10 ;  /* 0x0000280a01007387 */ /* 0x0003e20000100800 */
[----:B------:R-:W-:-:S05]  /*16f0*/  IMAD.MOV R25, RZ, RZ, -R9 ;  /* 0x000000ffff197224 */ /* 0x000fca00078e0a09 */
[----:B------:R-:W-:Y:S01]  /*1700*/  VIMNMX R25, RZ, R25, !PT ;  /* 0x00000019ff197248 */ /* 0x000fe20007fe0100 */
[----:B------:R-:W3:Y:S08]  /*1710*/  @P1 LDC R11, c[0x0][0x44c] ;  /* 0x00011300ff0b1b82 */ /* 0x000ef00000000800 */
[----:B------:R-:W0:Y:S01]  /*1720*/  @P1 LDC R3, c[0x0][0x450] ;  /* 0x00011400ff031b82 */ /* 0x000e220000000800 */
[----:B--2---:R-:W-:-:S02]  /*1730*/  @P0 IMAD.IADD R40, R7, 0x1, -R0 ;  /* 0x0000000107280824 */ /* 0x004fc400078e0a00 */
[----:B---3--:R-:W-:-:S04]  /*1740*/  @P1 IMAD.HI.U32 R0, R2, R11, RZ ;  /* 0x0000000b02001227 */ /* 0x008fc800078e00ff */
[----:B----4-:R-:W-:Y:S01]  /*1750*/  IMAD.IADD R4, R9, 0x1, R40 ;  /* 0x0000000109047824 */ /* 0x010fe200078e0228 */
[----:B0-----:R-:W-:-:S03]  /*1760*/  @P1 SHF.R.U32.HI R2, RZ, R3, R0 ;  /* 0x00000003ff021219 */ /* 0x001fc60000011600 */
[C---:B------:R-:W-:Y:S01]  /*1770*/  VIADD R0, R4.reuse, 0x7f ;  /* 0x0000007f04007836 */ /* 0x040fe20000000000 */
[----:B------:R-:W-:Y:S01]  /*1780*/  IADD3 R27, R4, 0x80, -R8 ;  /* 0x00000080041b7810 */ /* 0x000fe20007ffe808 */
[----:B------:R1:W-:Y:S03]  /*1790*/  STL [R1+0x30], R4 ;  /* 0x0000300401007387 */ /* 0x0003e60000100800 */
[----:B------:R-:W-:Y:S02]  /*17a0*/  IADD3 R2, R27, R2, RZ ;  /* 0x000000021b027210 */ /* 0x000fe40007ffe0ff */
[----:B------:R-:W-:Y:S02]  /*17b0*/  SHF.R.S32.HI R3, RZ, 0x1f, R0 ;  /* 0x0000001fff037819 */ /* 0x000fe40000011400 */
[----:B------:R-:W-:Y:S02]  /*17c0*/  SHF.R.S32.HI R5, RZ, 0x1f, R2 ;  /* 0x0000001fff057819 */ /* 0x000fe40000011402 */
[----:B------:R-:W-:-:S02]  /*17d0*/  LEA.HI R3, R3, R0, RZ, 0x7 ;  /* 0x0000000003037211 */ /* 0x000fc400078f38ff */
[----:B------:R-:W-:Y:S02]  /*17e0*/  LEA.HI R5, R5, R2, RZ, 0x7 ;  /* 0x0000000205057211 */ /* 0x000fe400078f38ff */
[----:B------:R-:W-:Y:S02]  /*17f0*/  SHF.R.S32.HI R26, RZ, 0x7, R3 ;  /* 0x00000007ff1a7819 */ /* 0x000fe40000011403 */
[----:B------:R-:W-:-:S04]  /*1800*/  SHF.R.S32.HI R5, RZ, 0x7, R5 ;  /* 0x00000007ff057819 */ /* 0x000fc80000011405 */
[----:B------:R-:W-:-:S05]  /*1810*/  VIMNMX R5, R26, R5, PT ;  /* 0x000000051a057248 */ /* 0x000fca0003fe0100 */
[----:B------:R-:W-:-:S05]  /*1820*/  IMAD R5, R5, 0x80, -R9 ;  /* 0x0000008005057824 */ /* 0x000fca00078e0a09 */
[----:B------:R-:W-:-:S04]  /*1830*/  VIMNMX R0, R5, R40, PT ;  /* 0x0000002805007248 */ /* 0x000fc80003fe0100 */
[----:B------:R-:W-:Y:S02]  /*1840*/  ISETP.GT.AND P0, PT, R0, R25, PT ;  /* 0x000000190000720c */ /* 0x000fe40003f04270 */
[----:B------:R-:W-:-:S05]  /*1850*/  SHF.R.U32.HI R25, RZ, 0x7, R25 ;  /* 0x00000007ff197819 */ /* 0x000fca0000011619 */
[----:B------:R-:W-:-:S06]  /*1860*/  IMAD.MOV.U32 R2, RZ, RZ, R25 ;  /* 0x000000ffff027224 */ /* 0x000fcc00078e0019 */
[----:B------:R-:W-:-:S05]  /*1870*/  @P0 VIADD R0, R0, 0x7f ;  /* 0x0000007f00000836 */ /* 0x000fca0000000000 */
[----:B------:R-:W-:-:S04]  /*1880*/  @P0 SHF.R.S32.HI R3, RZ, 0x1f, R0 ;  /* 0x0000001fff030819 */ /* 0x000fc80000011400 */
[----:B------:R-:W-:-:S04]  /*1890*/  @P0 LEA.HI R3, R3, R0, RZ, 0x7 ;  /* 0x0000000003030211 */ /* 0x000fc800078f38ff */
[----:B------:R-:W-:Y:S02]  /*18a0*/  @P0 SHF.R.S32.HI R2, RZ, 0x7, R3 ;  /* 0x00000007ff020819 */ /* 0x000fe40000011403 */
[----:B------:R-:W-:Y:S02]  /*18b0*/  PLOP3.LUT P0, PT, PT, PT, PT, 0x80, 0x0 ;  /* 0x000000000000781c */ /* 0x000fe40003f0f070 */
[----:B------:R-:W-:-:S13]  /*18c0*/  ISETP.GT.AND P1, PT, R2, R25, PT ;  /* 0x000000190200720c */ /* 0x000fda0003f24270 */
[----:B-1----:R-:W-:Y:S05]  /*18d0*/  @!P1 BRA `(.L_x_2184) ;  /* 0x0000005000709947 */ /* 0x002fea0003800000 */
        /* <DEDUP_REMOVED lines=20> */
.L_x_2186:
[----:B------:R-:W-:Y:S05]  /*1a20*/  BSYNC B6 ;  /* 0x0000000000067941 */ /* 0x000fea0003800000 */
.L_x_2185:
        /* <DEDUP_REMOVED lines=20> */
.L_x_2188:
[----:B------:R-:W-:Y:S05]  /*1b70*/  BSYNC B6 ;  /* 0x0000000000067941 */ /* 0x000fea0003800000 */
.L_x_2187:
[----:B------:R-:W-:Y:S01]  /*1b80*/  ULDC.64 UR4, c[0x0][0x9f8] ;  /* 0x00027e0000047ab9 */ /* 0x000fe20000000a00 */
[----:B------:R-:W2:Y:S01]  /*1b90*/  LDL R12, [R1+0x74] ;  /* 0x00007400010c7983 */ /* 0x000ea20000100800 */
[----:B------:R-:W-:Y:S01]  /*1ba0*/  ISETP.NE.U32.AND P0, PT, RZ, UR4, PT ;  /* 0x00000004ff007c0c */ /* 0x000fe2000bf05070 */
[----:B------:R-:W0:Y:S02]  /*1bb0*/  LDC R55, c[0x0][0x3f4] ;  /* 0x0000fd00ff377b82 */ /* 0x000e240000000800 */
[----:B------:R-:W3:Y:S01]  /*1bc0*/  LDL R15, [R1+0x24] ;  /* 0x00002400010f7983 */ /* 0x000ee20000100800 */
[----:B------:R-:W-:-:S03]  /*1bd0*/  ISETP.NE.AND.EX P0, PT, RZ, UR5, PT, P0 ;  /* 0x00000005ff007c0c */ /* 0x000fc6000bf05300 */
[----:B------:R-:W4:Y:S02]  /*1be0*/  LDL R14, [R1] ;  /* 0x00000000010e7983 */ /* 0x000f240000100800 */
[----:B------:R-:W1:Y:S08]  /*1bf0*/  LDC.64 R6, c[0x0][0x3f8] ;  /* 0x0000fe00ff067b82 */ /* 0x000e700000000a00 */
[----:B------:R-:W-:Y:S01]  /*1c00*/  @P0 IADD3 R8, P1, R30, UR4, RZ ;  /* 0x000000041e080c10 */ /* 0x000fe2000ff3e0ff */
[----:B------:R-:W0:Y:S01]  /*1c10*/  S2R R20, SR_TID.X ;  /* 0x0000000000147919 */ /* 0x000e220000002100 */
[----:B------:R-:W1:Y:S01]  /*1c20*/  LDC.64 R4, c[0x0][0x408] ;  /* 0x00010200ff047b82 */ /* 0x000e620000000a00 */
[----:B------:R-:W-:Y:S01]  /*1c30*/  VIADD R68, R16, 0x20 ;  /* 0x0000002010447836 */ /* 0x000fe20000000000 */
[----:B------:R-:W-:Y:S01]  /*1c40*/  @P0 IADD3.X R9, R29, UR5, RZ, P1, !PT ;  /* 0x000000051d090c10 */ /* 0x000fe20008ffe4ff */
[----:B------:R-:W2:Y:S01]  /*1c50*/  LDL R30, [R1+0x14] ;  /* 0x00001400011e7983 */ /* 0x000ea20000100800 */
[----:B------:R-:W-:-:S03]  /*1c60*/  ULDC UR4, c[0x0][0x2f4] ;  /* 0x0000bd0000047ab9 */ /* 0x000fc60000000800 */
[----:B------:R0:W4:Y:S01]  /*1c70*/  @P0 LDG.E R41, desc[UR42][R8.64] ;  /* 0x0000002a08290981 */ /* 0x000122000c1e1900 */
[----:B------:R-:W-:Y:S02]  /*1c80*/  ISETP.GE.AND P1, PT, R68, UR4, PT ;  /* 0x0000000444007c0c */ /* 0x000fe4000bf26270 */
[----:B------:R-:W-:Y:S02]  /*1c90*/  ISETP.GE.AND P0, PT, R16, UR4, PT ;  /* 0x0000000410007c0c */ /* 0x000fe4000bf06270 */
[----:B------:R-:W-:Y:S02]  /*1ca0*/  SEL R3, RZ, 0xffffffff, P1 ;  /* 0xffffffffff037807 */ /* 0x000fe40000800000 */
[----:B------:R-:W-:-:S03]  /*1cb0*/  SEL R0, RZ, 0x1, P0 ;  /* 0x00000001ff007807 */ /* 0x000fc60000000000 */
[----:B0-----:R-:W-:Y:S01]  /*1cc0*/  IMAD.SHL.U32 R9, R3, 0x2, RZ ;  /* 0x0000000203097824 */ /* 0x001fe200078e00ff */
[----:B------:R-:W-:Y:S01]  /*1cd0*/  ISETP.GE.AND P2, PT, R68, R55, PT ;  /* 0x000000374400720c */ /* 0x000fe20003f46270 */
[----:B------:R-:W-:-:S05]  /*1ce0*/  VIADD R31, R20, 0xffffff80 ;  /* 0xffffff80141f7836 */ /* 0x000fca0000000000 */
[----:B------:R-:W-:-:S04]  /*1cf0*/  LEA.HI R29, R31, R31, RZ, 0x1 ;  /* 0x0000001f1f1d7211 */ /* 0x000fc800078f08ff */
[----:B------:R-:W-:Y:S02]  /*1d00*/  SHF.R.S32.HI R29, RZ, 0x1, R29 ;  /* 0x00000001ff1d7819 */ /* 0x000fe4000001141d */
[----:B------:R-:W-:Y:S02]  /*1d10*/  ISETP.GE.AND P3, PT, R16, R55, PT ;  /* 0x000000371000720c */ /* 0x000fe40003f66270 */
[----:B------:R-:W-:Y:S02]  /*1d20*/  SHF.R.S32.HI R3, RZ, 0x1f, R29 ;  /* 0x0000001fff037819 */ /* 0x000fe4000001141d */
[----:B------:R-:W-:Y:S02]  /*1d30*/  LOP3.LUT R0, R9, 0x2, R0, 0xe2, !PT ;  /* 0x0000000209007812 */ /* 0x000fe400078ee200 */
[----:B------:R-:W-:Y:S01]  /*1d40*/  SEL R9, R55, RZ, P2 ;  /* 0x000000ff37097207 */ /* 0x000fe20001000000 */
[C---:B-1----:R-:W-:Y:S02]  /*1d50*/  IMAD R8, R3.reuse, R6, RZ ;  /* 0x0000000603087224 */ /* 0x042fe400078e02ff */
[----:B------:R-:W-:Y:S01]  /*1d60*/  IMAD R10, R3, R4, RZ ;  /* 0x00000004030a7224 */ /* 0x000fe200078e02ff */
[----:B------:R-:W-:Y:S01]  /*1d70*/  SEL R3, R55, RZ, P3 ;  /* 0x000000ff37037207 */ /* 0x000fe20001800000 */
[----:B------:R-:W-:-:S03]  /*1d80*/  IMAD.IADD R9, R68, 0x1, R9 ;  /* 0x0000000144097824 */ /* 0x000fc600078e0209 */
[----:B------:R-:W-:Y:S01]  /*1d90*/  IADD3 R3, R16, R3, RZ ;  /* 0x0000000310037210 */ /* 0x000fe20007ffe0ff */
[C---:B------:R-:W-:Y:S02]  /*1da0*/  IMAD R11, R29.reuse, R7, R8 ;  /* 0x000000071d0b7224 */ /* 0x040fe400078e0208 */
[----:B------:R-:W-:Y:S01]  /*1db0*/  IMAD R13, R29, R5, R10 ;  /* 0x000000051d0d7224 */ /* 0x000fe200078e020a */
[----:B------:R-:W-:Y:S02]  /*1dc0*/  SHF.R.S32.HI R8, RZ, 0x1f, R3 ;  /* 0x0000001fff087819 */ /* 0x000fe40000011403 */
[----:B------:R-:W-:Y:S02]  /*1dd0*/  SHF.R.S32.HI R10, RZ, 0x1f, R9 ;  /* 0x0000001fff0a7819 */ /* 0x000fe40000011409 */
[----:B------:R-:W-:Y:S02]  /*1de0*/  LEA.HI R66, R8, R3, RZ, 0x4 ;  /* 0x0000000308427211 */ /* 0x000fe400078f20ff */
[----:B------:R-:W-:-:S02]  /*1df0*/  LEA.HI R65, R10, R9, RZ, 0x4 ;  /* 0x000000090a417211 */ /* 0x000fc400078f20ff */
[----:B------:R-:W-:Y:S02]  /*1e00*/  LEA.HI R3, R8, R3, RZ, 0x5 ;  /* 0x0000000308037211 */ /* 0x000fe400078f28ff */
[----:B------:R-:W-:-:S03]  /*1e10*/  LEA.HI R9, R10, R9, RZ, 0x5 ;  /* 0x000000090a097211 */ /* 0x000fc600078f28ff */
[----:B------:R-:W-:Y:S02]  /*1e20*/  IMAD.SHL.U32 R8, R3, 0x80, RZ ;  /* 0x0000008003087824 */ /* 0x000fe400078e00ff */
[----:B------:R-:W-:Y:S01]  /*1e30*/  IMAD.SHL.U32 R10, R9, 0x80, RZ ;  /* 0x00000080090a7824 */ /* 0x000fe200078e00ff */
[----:B------:R-:W-:Y:S02]  /*1e40*/  SHF.R.S32.HI R157, RZ, 0x1f, R156 ;  /* 0x0000001fff9d7819 */ /* 0x000fe4000001149c */
        /* <DEDUP_REMOVED lines=10> */
[----:B------:R-:W-:Y:S01]  /*1ef0*/  IMAD.WIDE.U32 R20, R29, R4, R16 ;  /* 0x000000041d147225 */ /* 0x000fe200078e0010 */
[----:B------:R-:W-:Y:S02]  /*1f00*/  LOP3.LUT R10, R10, 0xfffff000, RZ, 0xc0, !PT ;  /* 0xfffff0000a0a7812 */ /* 0x000fe400078ec0ff */
[----:B------:R-:W-:Y:S01]  /*1f10*/  LOP3.LUT R28, R28, 0xfffffffe, RZ, 0xc0, !PT ;  /* 0xfffffffe1c1c7812 */ /* 0x000fe200078ec0ff */
[----:B------:R-:W-:Y:S02]  /*1f20*/  IMAD.IADD R43, R43, 0x1, R13 ;  /* 0x000000012b2b7824 */ /* 0x000fe400078e020d */
[----:B------:R-:W-:Y:S02]  /*1f30*/  IMAD.IADD R21, R13, 0x1, R21 ;  /* 0x000000010d157824 */ /* 0x000fe400078e0215 */
[----:B------:R-:W-:Y:S01]  /*1f40*/  IMAD.WIDE.U32 R46, R24, R6, R46 ;  /* 0x00000006182e7225 */ /* 0x000fe200078e002e */
[----:B------:R-:W-:-:S03]  /*1f50*/  LOP3.LUT R54, R0, 0x1, RZ, 0xc0, !PT ;  /* 0x0000000100367812 */ /* 0x000fc600078ec0ff */
[----:B------:R-:W-:Y:S01]  /*1f60*/  IMAD.WIDE.U32 R44, R24, R6, R44 ;  /* 0x00000006182c7225 */ /* 0x000fe200078e002c */
[----:B------:R-:W-:-:S03]  /*1f70*/  LOP3.LUT R53, R0, 0x2, RZ, 0xc0, !PT ;  /* 0x0000000200357812 */ /* 0x000fc600078ec0ff */
[----:B------:R-:W-:-:S04]  /*1f80*/  IMAD.WIDE.U32 R42, R24, R4, R42 ;  /* 0x00000004182a7225 */ /* 0x000fc800078e002a */
        /* <DEDUP_REMOVED lines=8> */
[----:B------:R-:W-:Y:S01]  /*2010*/  LOP3.LUT R48, R66, 0xfffffff0, RZ, 0xc0, !PT ;  /* 0xfffffff042307812 */ /* 0x000fe200078ec0ff */
[----:B------:R-:W-:Y:S01]  /*2020*/  IMAD.SHL.U32 R55, R55, 0x2, RZ ;  /* 0x0000000237377824 */ /* 0x000fe200078e00ff */
[C---:B--2---:R-:W-:Y:S02]  /*2030*/  LOP3.LUT R3, R30.reuse, 0x10, R66, 0xf8, !PT ;  /* 0x000000101e037812 */ /* 0x044fe400078ef842 */
[----:B------:R-:W-:-:S02]  /*2040*/  LOP3.LUT R9, R30, 0x10, R65, 0xf8, !PT ;  /* 0x000000101e097812 */ /* 0x000fc400078ef841 */
[----:B------:R-:W0:Y:S01]  /*2050*/  S2R R30, SR_TID.X ;  /* 0x00000000001e7919 */ /* 0x000e220000002100 */
[-C--:B------:R-:W-:Y:S02]  /*2060*/  LOP3.LUT R3, R3, R12.reuse, RZ, 0x3c, !PT ;  /* 0x0000000c03037212 */ /* 0x080fe400078e3cff */
[----:B------:R-:W-:Y:S01]  /*2070*/  LOP3.LUT R9, R9, R12, RZ, 0x3c, !PT ;  /* 0x0000000c09097212 */ /* 0x000fe200078e3cff */
[C---:B------:R-:W-:Y:S02]  /*2080*/  IMAD R12, R11.reuse, R6, RZ ;  /* 0x000000060b0c7224 */ /* 0x040fe400078e02ff */
[----:B------:R-:W-:Y:S01]  /*2090*/  IMAD R11, R11, R4, RZ ;  /* 0x000000040b0b7224 */ /* 0x000fe200078e02ff */
[--C-:B---3--:R-:W-:Y:S01]  /*20a0*/  IADD3 R64, R3, R8, R15.reuse ;  /* 0x0000000803407210 */ /* 0x108fe20007ffe00f */
[C---:B------:R-:W-:Y:S01]  /*20b0*/  IMAD R51, R24.reuse, R7, R12 ;  /* 0x0000000718337224 */ /* 0x040fe200078e020c */
[----:B------:R-:W-:Y:S01]  /*20c0*/  IADD3 R63, R9, R10, R15 ;  /* 0x0000000a093f7210 */ /* 0x000fe20007ffe00f */
[----:B------:R-:W-:Y:S01]  /*20d0*/  IMAD R11, R24, R5, R11 ;  /* 0x00000005180b7224 */ /* 0x000fe200078e020b */
[----:B----4-:R-:W-:Y:S01]  /*20e0*/  ISETP.GE.AND P1, PT, R14, UR4, PT ;  /* 0x000000040e007c0c */ /* 0x010fe2000bf26270 */
[----:B------:R-:W-:Y:S01]  /*20f0*/  IMAD.IADD R52, R47, 0x1, R51 ;  /* 0x000000012f347824 */ /* 0x000fe200078e0233 */
[----:B------:R-:W-:Y:S01]  /*2100*/  LOP3.LUT R3, R65, 0xfffffff0, RZ, 0xc0, !PT ;  /* 0xfffffff041037812 */ /* 0x000fe200078ec0ff */
[----:B------:R-:W-:Y:S01]  /*2110*/  IMAD.IADD R51, R51, 0x1, R45 ;  /* 0x0000000133337824 */ /* 0x000fe200078e022d */
[----:B------:R-:W-:Y:S01]  /*2120*/  SHF.R.S32.HI R0, RZ, 0x1f, R41 ;  /* 0x0000001fff007819 */ /* 0x000fe20000011429 */
[----:B------:R-:W-:-:S02]  /*2130*/  IMAD.IADD R50, R43, 0x1, R11 ;  /* 0x000000012b327824 */ /* 0x000fc400078e020b */
[----:B------:R-:W-:Y:S01]  /*2140*/  IMAD.IADD R49, R11, 0x1, R21 ;  /* 0x000000010b317824 */ /* 0x000fe200078e0215 */
[----:B0-----:R-:W-:-:S04]  /*2150*/  SHF.R.U32.HI R15, RZ, 0x7, R30 ;  /* 0x00000007ff0f7819 */ /* 0x001fc8000001161e */
[----:B------:R-:W-:-:S07]  /*2160*/  IADD3 R56, R15, 0x8, RZ ;  /* 0x000000080f387810 */ /* 0x000fce0007ffe0ff */
.L_x_2231:
[----:B--2---:R-:W2:Y:S01]  /*2170*/  LDL R10, [R1+0x34] ;  /* 0x00003400010a7983 */ /* 0x004ea20000100800 */
[----:B0-----:R-:W0:Y:S01]  /*2180*/  LDC R78, c[0x0][0x430] ;  /* 0x00010c00ff4e7b82 */ /* 0x001e220000000800 */
[----:B------:R-:W-:Y:S02]  /*2190*/  VIADD R12, R2, 0xffffffff ;  /* 0xffffffff020c7836 */ /* 0x000fe40000000000 */
[----:B------:R-:W-:Y:S02]  /*21a0*/  IMAD.MOV.U32 R79, RZ, RZ, RZ ;  /* 0x000000ffff4f7224 */ /* 0x000fe400078e00ff */
[----:B------:R-:W-:-:S03]  /*21b0*/  IMAD R4, R12, 0x80, R57 ;  /* 0x000000800c047824 */ /* 0x000fc600078e0239 */
[----:B------:R-:W1:Y:S02]  /*21c0*/  LDC R81, c[0x0][0x3f4] ;  /* 0x0000fd00ff517b82 */ /* 0x000e640000000800 */
[----:B------:R-:W-:Y:S02]  /*21d0*/  ISETP.GE.AND P0, PT, R4, R40, PT ;  /* 0x000000280400720c */ /* 0x000fe40003f06270 */
[----:B------:R-:W-:Y:S02]  /*21e0*/  IADD3 R13, R67, R4, RZ ;  /* 0x00000004430d7210 */ /* 0x000fe40007ffe0ff */
[----:B------:R-:W-:-:S03]  /*21f0*/  ISETP.GT.OR P0, PT, R57, 0x7f, P0 ;  /* 0x0000007f3900780c */ /* 0x000fc60000704670 */
[----:B------:R-:W-:Y:S01]  /*2200*/  IMAD.MOV.U32 R8, RZ, RZ, R13 ;  /* 0x000000ffff087224 */ /* 0x000fe200078e000d */
[----:B0-----:R-:W-:-:S09]  /*2210*/  ISETP.NE.AND P4, PT, R78, 0x1, PT ;  /* 0x000000014e00780c */ /* 0x001fd20003f85270 */
        /* <DEDUP_REMOVED lines=36> */
[----:B------:R-:W-:Y:S02]  /*2460*/  IMAD.IADD R5, R5, 0x1, R7 ;  /* 0x0000000105057824 */ /* 0x000fe400078e0207 */
[C---:B------:R-:W-:Y:S01]  /*2470*/  IMAD R7, R79.reuse, UR5, R6 ;  /* 0x000000054f077c24 */ /* 0x040fe2000f8e0206 */
[----:B------:R-:W-:Y:S01]  /*2480*/  SHF.R.S32.HI R6, RZ, 0x1f, R2 ;  /* 0x0000001fff067819 */ /* 0x000fe20000011402 */
[----:B------:R-:W-:Y:S01]  /*2490*/  IMAD.WIDE.U32 R4, R79, UR4, R4 ;  /* 0x000000044f047c25 */ /* 0x000fe2000f8e0004 */
[----:B------:R-:W-:-:S03]  /*24a0*/  ULDC.64 UR4, c[0x0][0x308] ;  /* 0x0000c20000047ab9 */ /* 0x000fc60000000a00 */
[----:B------:R-:W-:Y:S01]  /*24b0*/  IMAD R15, R6, R59, R10 ;  /* 0x0000003b060f7224 */ /* 0x000fe200078e020a */
[----:B------:R-:W-:Y:S01]  /*24c0*/  IADD3 R5, R5, R7, RZ ;  /* 0x0000000705057210 */ /* 0x000fe20007ffe0ff */
[----:B------:R-:W-:Y:S02]  /*24d0*/  IMAD R7, R58, UR4, RZ ;  /* 0x000000043a077c24 */ /* 0x000fe4000f8e02ff */
[----:B------:R-:W-:Y:S02]  /*24e0*/  IMAD R71, R12, -0x80, R40 ;  /* 0xffffff800c477824 */ /* 0x000fe400078e0228 */
[----:B------:R-:W-:-:S03]  /*24f0*/  IMAD.WIDE.U32 R4, R154, UR4, R4 ;  /* 0x000000049a047c25 */ /* 0x000fc6000f8e0004 */
[----:B------:R-:W-:Y:S01]  /*2500*/  VIMNMX R71, R71, 0x80, PT ;  /* 0x0000008047477848 */ /* 0x000fe20003fe0100 */
[----:B------:R-:W-:Y:S01]  /*2510*/  IMAD R7, R154, UR5, R7 ;  /* 0x000000059a077c24 */ /* 0x000fe2000f8e0207 */
[----:B------:R-:W-:Y:S01]  /*2520*/  ULDC.64 UR4, c[0x0][0x2e8] ;  /* 0x0000ba0000047ab9 */ /* 0x000fe20000000a00 */
[----:B------:R-:W-:Y:S01]  /*2530*/  IMAD R9, R6, R61, R8 ;  /* 0x0000003d06097224 */ /* 0x000fe200078e0208 */
[----:B------:R-:W-:Y:S01]  /*2540*/  IADD3 R83, P5, R4, UR4, RZ ;  /* 0x0000000404537c10 */ /* 0x000fe2000ffbe0ff */
[----:B------:R-:W-:-:S03]  /*2550*/  IMAD.WIDE.U32 R10, R61, R2, RZ ;  /* 0x000000023d0a7225 */ /* 0x000fc600078e00ff */
[----:B------:R-:W-:Y:S01]  /*2560*/  IADD3.X R82, R5, UR5, R7, P5, !PT ;  /* 0x0000000505527c10 */ /* 0x000fe2000affe407 */
        /* <DEDUP_REMOVED lines=40> */
.L_x_2193:
[----:B------:R-:W-:Y:S05]  /*27f0*/  BSYNC B1 ;  /* 0x0000000000017941 */ /* 0x000fea0003800000 */
.L_x_2192:
        /* <DEDUP_REMOVED lines=10> */
.L_x_2194:
[----:B------:R-:W2:Y:S01]  /*28a0*/  LDL R4, [R1+0x4] ;  /* 0x0000040001047983 */ /* 0x000ea20000100800 */
[----:B------:R-:W-:Y:S01]  /*28b0*/  IMAD R69, R19, 0x8, R18 ;  /* 0x0000000813457824 */ /* 0x000fe200078e0212 */
[----:B------:R-:W-:Y:S01]  /*28c0*/  BSSY B1, `(.L_x_2195) ;  /* 0x0000004000017945 */ /* 0x000fe20003800000 */
[----:B--2---:R-:W-:-:S04]  /*28d0*/  SHF.L.U32 R80, R4, 0x1f, RZ ;  /* 0x0000001f04507819 */ /* 0x004fc800000006ff */
[----:B------:R-:W1:Y:S02]  /*28e0*/  SYNCS.PHASECHK.TRANS64.TRYWAIT P6, [R69+URZ+0x19c90], R80 ;  /* 0x019c9050450075a7 */ /* 0x000e6400080c017f */
[----:B-1----:R-:W-:Y:S05]  /*28f0*/  @!P6 BRA `(.L_x_2196) ;  /* 0x000001b00010e947 */ /* 0x002fea0003800000 */
.L_x_2458:
[----:B------:R-:W-:Y:S05]  /*2900*/  BSYNC B1 ;  /* 0x0000000000017941 */ /* 0x000fea0003800000 */
.L_x_2195:
[----:B------:R-:W-:-:S03]  /*2910*/  UMOV UR4, 0xffffffff ;  /* 0xffffffff00047882 */ /* 0x000fc60000000000 */
[----:B------:R-:W-:Y:S05]  /*2920*/  BRA.DIV UR4, `(.L_x_2197) ;  /* 0x000001b204187947 */ /* 0x000fea000b800000 */
[----:B------:R2:W3:Y:S04]  /*2930*/  SHFL.IDX PT, R39, R82, RZ, 0x1e1f ;  /* 0x001e1fff52277589 */ /* 0x0004e800000e0000 */
[----:B------:R2:W4:Y:S02]  /*2940*/  SHFL.IDX PT, R14, R83, RZ, 0x1e1f ;  /* 0x001e1fff530e7589 */ /* 0x00052400000e0000 */
.L_x_2462:
        /* <DEDUP_REMOVED lines=72> */
[----:B------:R-:W-:Y:S01]  /*2dd0*/  HADD2.F32 R89, -RZ, R87.H1_H1 ;  /* 0x30000057ff597230 */ /* 0x000fe20000004100 */
[----:B------:R-:W-:Y:S02]  /*2de0*/  F2FP.F16.E4M3.UNPACK_B R37, R6.H1 ;  /* 0x00000006ff25723e */ /* 0x000fe400030006ff */
        /* <DEDUP_REMOVED lines=12> */
[----:B------:R-:W-:Y:S01]  /*2eb0*/  FMUL.FTZ R88, R37, R88 ;  /* 0x0000005825587220 */ /* 0x000fe20000410000 */
        /* <DEDUP_REMOVED lines=10> */
[--C-:B------:R-:W-:Y:S01]  /*2f60*/  HADD2.F32 R7, -RZ, R6.reuse.H0_H0 ;  /* 0x20000006ff077230 */ /* 0x100fe20000004100 */
[----:B------:R-:W-:Y:S01]  /*2f70*/  F2FP.SATFINITE.E4M3.F32.PACK_AB_MERGE_C R4, R34, R15, R36 ;  /* 0x0000000f2204723e */ /* 0x000fe20004807024 */
[----:B------:R-:W-:-:S02]  /*2f80*/  HADD2.F32 R6, -RZ, R6.H1_H1 ;  /* 0x30000006ff067230 */ /* 0x000fc40000004100 */
[-C--:B------:R-:W-:Y:S01]  /*2f90*/  FMUL.FTZ R88, R37, R82.reuse ;  /* 0x0000005225587220 */ /* 0x080fe20000410000 */
[----:B------:R-:W-:Y:S02]  /*2fa0*/  HADD2.F32 R86, -RZ, R86.H0_H0 ;  /* 0x20000056ff567230 */ /* 0x000fe40000004100 */
[----:B------:R-:W-:Y:S01]  /*2fb0*/  FMUL.FTZ R92, R13, R82 ;  /* 0x000000520d5c7220 */ /* 0x000fe20000410000 */
[----:B------:R-:W-:Y:S02]  /*2fc0*/  HADD2.F32 R84, -RZ, R84.H0_H0 ;  /* 0x20000054ff547230 */ /* 0x000fe40000004100 */
[----:B------:R-:W-:Y:S02]  /*2fd0*/  HADD2.F32 R83, -RZ, R83.H0_H0 ;  /* 0x20000053ff537230 */ /* 0x000fe40000004100 */
[CC--:B------:R-:W-:Y:S01]  /*2fe0*/  FMUL.FTZ R82, R6.reuse, R86.reuse ;  /* 0x0000005606527220 */ /* 0x0c0fe20000410000 */
[----:B------:R-:W-:Y:S01]  /*2ff0*/  FMUL.FTZ R75, R7, R86 ;  /* 0x00000056074b7220 */ /* 0x000fe20000410000 */
[-C--:B------:R-:W-:Y:S01]  /*3000*/  FFMA.FTZ R88, R13, R84.reuse, -R88 ;  /* 0x000000540d587223 */ /* 0x080fe20000010858 */
[----:B------:R-:W-:Y:S01]  /*3010*/  FFMA.FTZ R37, R37, R84, R92 ;  /* 0x0000005425257223 */ /* 0x000fe2000001005c */
[-C--:B------:R-:W-:Y:S01]  /*3020*/  FFMA.FTZ R82, R7, R83.reuse, -R82 ;  /* 0x0000005307527223 */ /* 0x080fe20000010852 */
[----:B------:R-:W-:-:S03]  /*3030*/  FFMA.FTZ R75, R6, R83, R75 ;  /* 0x00000053064b7223 */ /* 0x000fc6000001004b */
[----:B------:R-:W-:Y:S02]  /*3040*/  F2FP.SATFINITE.E4M3.F32.PACK_AB_MERGE_C R7, R37, R88, R12 ;  /* 0x000000582507723e */ /* 0x000fe4000480700c */
[----:B------:R-:W-:-:S07]  /*3050*/  F2FP.SATFINITE.E4M3.F32.PACK_AB_MERGE_C R6, R75, R82, R85 ;  /* 0x000000524b06723e */ /* 0x000fce0004807055 */
.L_x_2202:
[----:B------:R-:W-:Y:S05]  /*3060*/  BSYNC B2 ;  /* 0x0000000000027941 */ /* 0x000fea0003800000 */
.L_x_2201:
[----:B-1----:R0:W-:Y:S02]  /*3070*/  ST.E.128 desc[UR42][R10.64], R4 ;  /* 0x000000040a007985 */ /* 0x0021e4000c101d2a */
.L_x_2200:
[----:B------:R-:W-:Y:S05]  /*3080*/  BSYNC B1 ;  /* 0x0000000000017941 */ /* 0x000fea0003800000 */
.L_x_2199:
        /* <DEDUP_REMOVED lines=115> */
.L_x_2206:
[----:B------:R-:W-:Y:S05]  /*37c0*/  BSYNC B2 ;  /* 0x0000000000027941 */ /* 0x000fea0003800000 */
.L_x_2205:
[----:B--2---:R0:W-:Y:S02]  /*37d0*/  ST.E.128 desc[UR42][R10.64], R4 ;  /* 0x000000040a007985 */ /* 0x0041e4000c101d2a */
.L_x_2204:
[----:B------:R-:W-:Y:S05]  /*37e0*/  BSYNC B1 ;  /* 0x0000000000017941 */ /* 0x000fea0003800000 */
.L_x_2203:
[----:B------:R-:W-:Y:S05]  /*37f0*/  @P1 BRA `(.L_x_2198) ;  /* 0x0000002c00481947 */ /* 0x000fea0003800000 */
[----:B0-----:R-:W4:Y:S04]  /*3800*/  LDL R4, [R1] ;  /* 0x0000000001047983 */ /* 0x001f280000100800 */
        /* <DEDUP_REMOVED lines=8> */
[----:B------:R-:W-:Y:S01]  /*3890*/  SHF.R.U32.HI R14, RZ, 0x8, R29 ;  /* 0x00000008ff0e7819 */ /* 0x000fe2000001161d */
[----:B----4-:R-:W-:Y:S01]  /*38a0*/  IMAD.MOV.U32 R8, RZ, RZ, R4 ;  /* 0x000000ffff087224 */ /* 0x010fe200078e0004 */
[--C-:B------:R-:W-:Y:S02]  /*38b0*/  SHF.R.U32.HI R12, RZ, 0x8, R9.reuse ;  /* 0x00000008ff0c7819 */ /* 0x100fe40000011609 */
[----:B------:R-:W-:Y:S01]  /*38c0*/  SHF.R.U32.HI R30, RZ, 0x10, R9 ;  /* 0x00000010ff1e7819 */ /* 0x000fe20000011609 */
[----:B------:R-:W-:Y:S01]  /*38d0*/  IMAD.SHL.U32 R14, R14, 0x100, RZ ;  /* 0x000001000e0e7824 */ /* 0x000fe200078e00ff */
[----:B------:R-:W-:Y:S01]  /*38e0*/  LOP3.LUT R13, R9, 0xff0000ff, RZ, 0xc0, !PT ;  /* 0xff0000ff090d7812 */ /* 0x000fe200078ec0ff */
[----:B------:R-:W-:Y:S01]  /*38f0*/  IMAD.MOV.U32 R9, RZ, RZ, R5 ;  /* 0x000000ffff097224 */ /* 0x000fe200078e0005 */
[----:B------:R-:W-:Y:S01]  /*3900*/  SHF.R.U32.HI R28, RZ, 0x10, R29 ;  /* 0x00000010ff1c7819 */ /* 0x000fe2000001161d */
[----:B------:R-:W-:Y:S01]  /*3910*/  IMAD.U32 R5, R30, 0x10000, RZ ;  /* 0x000100001e057824 */ /* 0x000fe200078e00ff */
[----:B------:R-:W-:-:S02]  /*3920*/  LOP3.LUT R15, R29, 0xff0000ff, RZ, 0xc0, !PT ;  /* 0xff0000ff1d0f7812 */ /* 0x000fc400078ec0ff */
[----:B------:R-:W-:Y:S02]  /*3930*/  SHF.L.U32 R12, R12, 0x8, RZ ;  /* 0x000000080c0c7819 */ /* 0x000fe400000006ff */
[----:B------:R-:W-:Y:S01]  /*3940*/  LOP3.LUT R15, R15, 0xff00, R14, 0xf8, !PT ;  /* 0x0000ff000f0f7812 */ /* 0x000fe200078ef80e */
[----:B------:R-:W-:Y:S01]  /*3950*/  IMAD.U32 R14, R28, 0x10000, RZ ;  /* 0x000100001c0e7824 */ /* 0x000fe200078e00ff */
[----:B------:R-:W-:Y:S02]  /*3960*/  LOP3.LUT R12, R13, 0xff00, R12, 0xf8, !PT ;  /* 0x0000ff000d0c7812 */ /* 0x000fe400078ef80c */
[-C--:B------:R-:W-:Y:S02]  /*3970*/  F2FP.F16.E4M3.UNPACK_B R4, R9.reuse ;  /* 0x00000009ff04723e */ /* 0x080fe400020006ff */
[----:B------:R-:W-:Y:S02]  /*3980*/  F2FP.F16.E4M3.UNPACK_B R13, R72.H1 ;  /* 0x00000048ff0d723e */ /* 0x000fe400030006ff */
[----:B------:R-:W-:Y:S01]  /*3990*/  LOP3.LUT R5, R12, 0xff0000, R5, 0xf8, !PT ;  /* 0x00ff00000c057812 */ /* 0x000fe200078ef805 */
[--C-:B------:R-:W-:Y:S01]  /*39a0*/  HADD2.F32 R12, -RZ, R4.reuse.H1_H1 ;  /* 0x30000004ff0c7230 */ /* 0x100fe20000004100 */
[----:B------:R-:W-:Y:S01]  /*39b0*/  LOP3.LUT R30, R15, 0xff0000, R14, 0xf8, !PT ;  /* 0x00ff00000f1e7812 */ /* 0x000fe200078ef80e */
[--C-:B------:R-:W-:Y:S01]  /*39c0*/  HADD2.F32 R31, -RZ, R13.reuse.H0_H0 ;  /* 0x2000000dff1f7230 */ /* 0x100fe20000004100 */
[----:B------:R-:W-:Y:S01]  /*39d0*/  F2FP.F16.E4M3.UNPACK_B R15, R38.H1 ;  /* 0x00000026ff0f723e */ /* 0x000fe200030006ff */
[----:B------:R-:W-:Y:S01]  /*39e0*/  HADD2.F32 R4, -RZ, R4.H0_H0 ;  /* 0x20000004ff047230 */ /* 0x000fe20000004100 */
[----:B------:R-:W-:Y:S01]  /*39f0*/  F2FP.F16.E4M3.UNPACK_B R9, R9.H1 ;  /* 0x00000009ff09723e */ /* 0x000fe200030006ff */
        /* <DEDUP_REMOVED lines=9> */
[----:B------:R-:W-:Y:S01]  /*3a90*/  FMUL.FTZ R32, R14, R28 ;  /* 0x0000001c0e207220 */ /* 0x000fe20000410000 */
[-C--:B------:R-:W-:Y:S01]  /*3aa0*/  FFMA.FTZ R4, R4, R29.reuse, -R33 ;  /* 0x0000001d04047223 */ /* 0x080fe20000010821 */
[----:B------:R-:W-:Y:S01]  /*3ab0*/  FFMA.FTZ R9, R12, R29, R9 ;  /* 0x0000001d0c097223 */ /* 0x000fe20000010009 */
[----:B------:R-:W-:Y:S01]  /*3ac0*/  F2FP.F16.E4M3.UNPACK_B R12, R8.H1 ;  /* 0x00000008ff0c723e */ /* 0x000fe200030006ff */
[C---:B------:R-:W-:Y:S01]  /*3ad0*/  FMUL.FTZ R31, R13.reuse, R28 ;  /* 0x0000001c0d1f7220 */ /* 0x040fe20000410000 */
[----:B------:R-:W-:Y:S01]  /*3ae0*/  F2FP.F16.E4M3.UNPACK_B R8, R8 ;  /* 0x00000008ff08723e */ /* 0x000fe200020006ff */
[----:B------:R-:W-:Y:S01]  /*3af0*/  FFMA.FTZ R32, R13, R15, -R32 ;  /* 0x0000000f0d207223 */ /* 0x000fe20000010820 */
[----:B------:R-:W-:-:S02]  /*3b00*/  HADD2.F32 R28, -RZ, R72.H1_H1 ;  /* 0x30000048ff1c7230 */ /* 0x000fc40000004100 */
[----:B------:R-:W-:Y:S01]  /*3b10*/  FFMA.FTZ R33, R14, R15, R31 ;  /* 0x0000000f0e217223 */ /* 0x000fe2000001001f */
[----:B------:R-:W-:Y:S02]  /*3b20*/  HADD2.F32 R72, -RZ, R72.H0_H0 ;  /* 0x20000048ff487230 */ /* 0x000fe40000004100 */
[--C-:B------:R-:W-:Y:S02]  /*3b30*/  HADD2.F32 R14, -RZ, R12.reuse.H0_H0 ;  /* 0x2000000cff0e7230 */ /* 0x100fe40000004100 */
[----:B------:R-:W-:Y:S01]  /*3b40*/  HADD2.F32 R15, -RZ, R12.H1_H1 ;  /* 0x3000000cff0f7230 */ /* 0x000fe20000004100 */
[----:B------:R-:W-:Y:S01]  /*3b50*/  F2FP.SATFINITE.E4M3.F32.PACK_AB_MERGE_C R39, R33, R32, RZ ;  /* 0x000000202127723e */ /* 0x000fe200048070ff */
[--C-:B------:R-:W-:Y:S01]  /*3b60*/  HADD2.F32 R13, -RZ, R8.reuse.H1_H1 ;  /* 0x30000008ff0d7230 */ /* 0x100fe20000004100 */
[----:B------:R-:W-:Y:S01]  /*3b70*/  F2FP.F16.E4M3.UNPACK_B R32, R30.H1 ;  /* 0x0000001eff20723e */ /* 0x000fe200030006ff */
[----:B------:R-:W-:Y:S02]  /*3b80*/  HADD2.F32 R12, -RZ, R8.H0_H0 ;  /* 0x20000008ff0c7230 */ /* 0x000fe40000004100 */
[----:B------:R-:W-:Y:S01]  /*3b90*/  FMUL.FTZ R31, R15, R28 ;  /* 0x0000001c0f1f7220 */ /* 0x000fe20000410000 */
[----:B------:R-:W-:-:S02]  /*3ba0*/  HADD2.F32 R8, -RZ, R38.H1_H1 ;  /* 0x30000026ff087230 */ /* 0x000fc40000004100 */
[CC--:B------:R-:W-:Y:S01]  /*3bb0*/  FMUL.FTZ R29, R13.reuse, R72.reuse ;  /* 0x000000480d1d7220 */ /* 0x0c0fe20000410000 */
[----:B------:R-:W-:Y:S02]  /*3bc0*/  HADD2.F32 R38, -RZ, R38.H0_H0 ;  /* 0x20000026ff267230 */ /* 0x000fe40000004100 */
[----:B------:R-:W-:Y:S01]  /*3bd0*/  FMUL.FTZ R72, R12, R72 ;  /* 0x000000480c487220 */ /* 0x000fe20000410000 */
[C---:B------:R-:W-:Y:S01]  /*3be0*/  FMUL.FTZ R28, R14.reuse, R28 ;  /* 0x0000001c0e1c7220 */ /* 0x040fe20000410000 */
[----:B------:R-:W-:Y:S01]  /*3bf0*/  FFMA.FTZ R31, R14, R8, -R31 ;  /* 0x000000080e1f7223 */ /* 0x000fe2000001081f */
[--C-:B------:R-:W-:Y:S02]  /*3c00*/  HADD2.F32 R34, -RZ, R32.reuse.H1_H1 ;  /* 0x30000020ff227230 */ /* 0x100fe40000004100 */
[----:B------:R-:W-:Y:S01]  /*3c10*/  FFMA.FTZ R35, R13, R38, R72 ;  /* 0x000000260d237223 */ /* 0x000fe20000010048 */
[----:B------:R-:W-:Y:S01]  /*3c20*/  FFMA.FTZ R28, R15, R8, R28 ;  /* 0x000000080f1c7223 */ /* 0x000fe2000001001c */
[----:B------:R-:W-:Y:S01]  /*3c30*/  F2FP.F16.E4M3.UNPACK_B R13, R7.H1 ;  /* 0x00000007ff0d723e */ /* 0x000fe200030006ff */
[----:B------:R-:W-:Y:S01]  /*3c40*/  FFMA.FTZ R8, R12, R38, -R29 ;  /* 0x000000260c087223 */ /* 0x000fe2000001081d */
[----:B------:R-:W-:Y:S01]  /*3c50*/  F2FP.F16.E4M3.UNPACK_B R29, R5.H1 ;  /* 0x00000005ff1d723e */ /* 0x000fe200030006ff */
[----:B------:R-:W-:Y:S01]  /*3c60*/  HADD2.F32 R32, -RZ, R32.H0_H0 ;  /* 0x20000020ff207230 */ /* 0x000fe20000004100 */
[----:B------:R-:W-:Y:S01]  /*3c70*/  F2FP.SATFINITE.E4M3.F32.PACK_AB_MERGE_C R38, R28, R31, RZ ;  /* 0x0000001f1c26723e */ /* 0x000fe200048070ff */
        /* <DEDUP_REMOVED lines=20> */
[----:B------:R-:W-:-:S02]  /*3dc0*/  HADD2.F32 R12, -RZ, R7.H0_H0 ;  /* 0x20000007ff0c7230 */ /* 0x000fc40000004100 */
[--C-:B------:R-:W-:Y:S01]  /*3dd0*/  HADD2.F32 R5, -RZ, R6.reuse.H0_H0 ;  /* 0x20000006ff057230 */ /* 0x100fe20000004100 */
[----:B------:R-:W-:Y:S01]  /*3de0*/  F2FP.SATFINITE.E4M3.F32.PACK_AB_MERGE_C R15, R15, R34, RZ ;  /* 0x000000220f0f723e */ /* 0x000fe200048070ff */
[----:B------:R-:W-:Y:S01]  /*3df0*/  HADD2.F32 R7, -RZ, R7.H1_H1 ;  /* 0x30000007ff077230 */ /* 0x000fe20000004100 */
[----:B------:R-:W-:Y:S01]  /*3e00*/  F2FP.SATFINITE.E4M3.F32.PACK_AB_MERGE_C R30, R30, R37, RZ ;  /* 0x000000251e1e723e */ /* 0x000fe200048070ff */
[----:B------:R-:W-:Y:S02]  /*3e10*/  HADD2.F32 R6, -RZ, R6.H1_H1 ;  /* 0x30000006ff067230 */ /* 0x000fe40000004100 */
[----:B------:R-:W-:Y:S02]  /*3e20*/  HADD2.F32 R31, -RZ, R31.H0_H0 ;  /* 0x2000001fff1f7230 */ /* 0x000fe40000004100 */
[-C--:B------:R-:W-:Y:S01]  /*3e30*/  FMUL.FTZ R13, R7, R32.reuse ;  /* 0x00000020070d7220 */ /* 0x080fe20000410000 */
[----:B------:R-:W-:Y:S02]  /*3e40*/  HADD2.F32 R29, -RZ, R29.H0_H0 ;  /* 0x2000001dff1d7230 */ /* 0x000fe40000004100 */
[----:B------:R-:W-:Y:S01]  /*3e50*/  FMUL.FTZ R32, R12, R32 ;  /* 0x000000200c207220 */ /* 0x000fe20000410000 */
[----:B------:R-:W-:-:S02]  /*3e60*/  HADD2.F32 R28, -RZ, R28.H0_H0 ;  /* 0x2000001cff1c7230 */ /* 0x000fc40000004100 */
[-C--:B------:R-:W-:Y:S01]  /*3e70*/  FMUL.FTZ R14, R6, R31.reuse ;  /* 0x0000001f060e7220 */ /* 0x080fe20000410000 */
[----:B------:R-:W-:Y:S01]  /*3e80*/  FMUL.FTZ R31, R5, R31 ;  /* 0x0000001f051f7220 */ /* 0x000fe20000410000 */
[-C--:B------:R-:W-:Y:S01]  /*3e90*/  FFMA.FTZ R13, R12, R29.reuse, -R13 ;  /* 0x0000001d0c0d7223 */ /* 0x080fe2000001080d */
[----:B------:R-:W-:Y:S01]  /*3ea0*/  FFMA.FTZ R32, R7, R29, R32 ;  /* 0x0000001d07207223 */ /* 0x000fe20000010020 */
[-C--:B------:R-:W-:Y:S01]  /*3eb0*/  FFMA.FTZ R14, R5, R28.reuse, -R14 ;  /* 0x0000001c050e7223 */ /* 0x080fe2000001080e */
[----:B------:R-:W-:Y:S01]  /*3ec0*/  FFMA.FTZ R31, R6, R28, R31 ;  /* 0x0000001c061f7223 */ /* 0x000fe2000001001f */
[----:B------:R-:W-:Y:S02]  /*3ed0*/  F2FP.SATFINITE.E4M3.F32.PACK_AB_MERGE_C R5, R9, R4, R39 ;  /* 0x000000040905723e */ /* 0x000fe40004807027 */
[----:B------:R-:W-:Y:S02]  /*3ee0*/  F2FP.SATFINITE.E4M3.F32.PACK_AB_MERGE_C R4, R35, R8, R38 ;  /* 0x000000082304723e */ /* 0x000fe40004807026 */
[----:B------:R-:W-:-:S02]  /*3ef0*/  F2FP.SATFINITE.E4M3.F32.PACK_AB_MERGE_C R6, R31, R14, R30 ;  /* 0x0000000e1f06723e */ /* 0x000fc4000480701e */
[----:B------:R-:W-:-:S07]  /*3f00*/  F2FP.SATFINITE.E4M3.F32.PACK_AB_MERGE_C R7, R32, R13, R15 ;  /* 0x0000000d2007723e */ /* 0x000fce000480700f */
.L_x_2208:
[----:B------:R-:W-:Y:S05]  /*3f10*/  BSYNC B1 ;  /* 0x0000000000017941 */ /* 0x000fea0003800000 */
.L_x_2207:
[----:B----4-:R0:W-:Y:S01]  /*3f20*/  ST.E.128 desc[UR42][R10.64], R4 ;  /* 0x000000040a007985 */ /* 0x0101e2000c101d2a */
[----:B------:R-:W-:Y:S05]  /*3f30*/  BRA `(.L_x_2198) ;  /* 0x0000002400787947 */ /* 0x000fea0003800000 */
.L_x_2191:
        /* <DEDUP_REMOVED lines=31> */
.L_x_2210:
[----:B------:R-:W-:Y:S05]  /*4130*/  BSYNC B1 ;  /* 0x0000000000017941 */ /* 0x000fea0003800000 */
.L_x_2209:
[----:B------:R-:W-:Y:S01]  /*4140*/  UISETP.NE.AND UP0, UPT, UR36, 0x3, UPT ;  /* 0x000000032400788c */ /* 0x000fe2000bf05270 */
[----:B-----5:R-:W-:Y:S01]  /*4150*/  IMAD.MOV.U32 R84, RZ, RZ, R6 ;  /* 0x000000ffff547224 */ /* 0x020fe200078e0006 */
[----:B------:R-:W-:Y:S01]  /*4160*/  MOV R85, R4 ;  /* 0x0000000400557202 */ /* 0x000fe20000000f00 */
[----:B------:R-:W-:Y:S02]  /*4170*/  IMAD.MOV.U32 R89, RZ, RZ, R30 ;  /* 0x000000ffff597224 */ /* 0x000fe400078e001e */
[----:B------:R-:W-:Y:S01]  /*4180*/  IMAD.MOV.U32 R92, RZ, RZ, R28 ;  /* 0x000000ffff5c7224 */ /* 0x000fe200078e001c */
[----:B------:R-:W-:Y:S01]  /*4190*/  PLOP3.LUT P0, PT, PT, PT, UP0, 0x80, 0x0 ;  /* 0x000000000000781c */ /* 0x000fe20003f0f008 */
[----:B------:R-:W-:Y:S02]  /*41a0*/  IMAD.MOV.U32 R86, RZ, RZ, R34 ;  /* 0x000000ffff567224 */ /* 0x000fe400078e0022 */
[----:B------:R-:W-:Y:S02]  /*41b0*/  IMAD.MOV.U32 R87, RZ, RZ, R32 ;  /* 0x000000ffff577224 */ /* 0x000fe400078e0020 */
[----:B------:R-:W-:-:S02]  /*41c0*/  IMAD.MOV.U32 R91, RZ, RZ, R38 ;  /* 0x000000ffff5b7224 */ /* 0x000fc400078e0026 */
[----:B------:R-:W-:-:S06]  /*41d0*/  IMAD.MOV.U32 R90, RZ, RZ, R36 ;  /* 0x000000ffff5a7224 */ /* 0x000fcc00078e0024 */
[----:B------:R-:W-:Y:S05]  /*41e0*/  @!P0 BRA `(.L_x_2211) ;  /* 0x0000000000048947 */ /* 0x000fea0003800000 */
[----:B------:R-:W-:Y:S01]  /*41f0*/  BPT.TRAP 0x1 ;  /* 0x000000040000795c */ /* 0x000fe20000300000 */
.L_x_2211:
[----:B------:R-:W2:Y:S01]  /*4200*/  LDL R8, [R1+0x4] ;  /* 0x0000040001087983 */ /* 0x000ea20000100800 */
[----:B------:R-:W-:Y:S01]  /*4210*/  IMAD R69, R19, 0x8, R18 ;  /* 0x0000000813457824 */ /* 0x000fe200078e0212 */
[----:B------:R-:W-:Y:S01]  /*4220*/  BSSY B1, `(.L_x_2212) ;  /* 0x0000004000017945 */ /* 0x000fe20003800000 */
[----:B--2---:R-:W-:-:S04]  /*4230*/  SHF.L.U32 R80, R8, 0x1f, RZ ;  /* 0x0000001f08507819 */ /* 0x004fc800000006ff */
[----:B------:R-:W1:Y:S02]  /*4240*/  SYNCS.PHASECHK.TRANS64.TRYWAIT P6, [R69+URZ+0x19c90], R80 ;  /* 0x019c9050450075a7 */ /* 0x000e6400080c017f */
[----:B-1----:R-:W-:Y:S05]  /*4250*/  @!P6 BRA `(.L_x_2213) ;  /* 0x000001980014e947 */ /* 0x002fea0003800000 */
.L_x_2463:
[----:B------:R-:W-:Y:S05]  /*4260*/  BSYNC B1 ;  /* 0x0000000000017941 */ /* 0x000fea0003800000 */
.L_x_2212:
[----:B------:R-:W-:-:S03]  /*4270*/  UMOV UR4, 0xffffffff ;  /* 0xffffffff00047882 */ /* 0x000fc60000000000 */
[----:B------:R-:W-:Y:S05]  /*4280*/  BRA.DIV UR4, `(.L_x_2214) ;  /* 0x0000019a041c7947 */ /* 0x000fea000b800000 */
[----:B------:R-:W2:Y:S04]  /*4290*/  SHFL.IDX PT, R82, R82, RZ, 0x1e1f ;  /* 0x001e1fff52527589 */ /* 0x000ea800000e0000 */
[----:B------:R-:W3:Y:S02]  /*42a0*/  SHFL.IDX PT, R83, R83, RZ, 0x1e1f ;  /* 0x001e1fff53537589 */ /* 0x000ee400000e0000 */
.L_x_2467:
[----:B------:R-:W-:Y:S05]  /*42b0*/  @P5 BRA `(.L_x_2198) ;  /* 0x0000002000985947 */ /* 0x000fea0003800000 */
[----:B------:R-:W4:Y:S01]  /*42c0*/  LDC R88, c[0x0][0x2f4] ;  /* 0x0000bd00ff587b82 */ /* 0x000f220000000800 */
[----:B------:R-:W-:Y:S01]  /*42d0*/  ISETP.NE.AND P5, PT, R54, RZ, PT ;  /* 0x000000ff3600720c */ /* 0x000fe20003fa5270 */
[----:B------:R-:W-:Y:S01]  /*42e0*/  BSSY B1, `(.L_x_2215) ;  /* 0x00000f3000017945 */ /* 0x000fe20003800000 */
[----:B----4-:R-:W-:-:S11]  /*42f0*/  IADD3 R93, -R55, R88, RZ ;  /* 0x00000058375d7210 */ /* 0x010fd60007ffe1ff */
        /* <DEDUP_REMOVED lines=30> */
[----:B--2---:R-:W-:Y:S01]  /*44e0*/  IMAD.MOV.U32 R100, RZ, RZ, R12 ;  /* 0x000000ffff647224 */ /* 0x004fe200078e000c */
[----:B------:R-:W-:Y:S01]  /*44f0*/  F2FP.F16.E4M3.UNPACK_B R104, R90.H1 ;  /* 0x0000005aff68723e */ /* 0x000fe200030006ff */
[----:B0-----:R-:W-:Y:S01]  /*4500*/  IMAD.MOV.U32 R101, RZ, RZ, R8 ;  /* 0x000000ffff657224 */ /* 0x001fe200078e0008 */
[--C-:B------:R-:W-:Y:S02]  /*4510*/  SHF.R.U32.HI R36, RZ, 0x10, R31.reuse ;  /* 0x00000010ff247819 */ /* 0x100fe4000001161f */
[----:B------:R-:W-:Y:S01]  /*4520*/  F2FP.F16.E4M3.UNPACK_B R102, R100.H1 ;  /* 0x00000064ff66723e */ /* 0x000fe200030006ff */
[----:B------:R-:W-:Y:S01]  /*4530*/  HADD2.F32 R105, -RZ, R104.H0_H0 ;  /* 0x20000068ff697230 */ /* 0x000fe20000004100 */
[----:B------:R-:W-:Y:S02]  /*4540*/  F2FP.F16.E4M3.UNPACK_B R98, R101.H1 ;  /* 0x00000065ff62723e */ /* 0x000fe400030006ff */
[----:B------:R-:W-:Y:S01]  /*4550*/  SHF.R.U32.HI R38, RZ, 0x8, R31 ;  /* 0x00000008ff267819 */ /* 0x000fe2000001161f */
[----:B------:R-:W-:Y:S01]  /*4560*/  HADD2.F32 R12, -RZ, R102.H0_H0 ;  /* 0x20000066ff0c7230 */ /* 0x000fe20000004100 */
[----:B------:R-:W-:Y:S01]  /*4570*/  LOP3.LUT R94, R31, 0xff0000ff, RZ, 0xc0, !PT ;  /* 0xff0000ff1f5e7812 */ /* 0x000fe200078ec0ff */
[----:B------:R-:W-:Y:S01]  /*4580*/  HADD2.F32 R8, -RZ, R98.H0_H0 ;  /* 0x20000062ff087230 */ /* 0x000fe20000004100 */
[--C-:B------:R-:W-:Y:S01]  /*4590*/  SHF.R.U32.HI R31, RZ, 0x10, R37.reuse ;  /* 0x00000010ff1f7819 */ /* 0x100fe20000011625 */
[----:B------:R-:W-:Y:S01]  /*45a0*/  HADD2.F32 R102, -RZ, R102.H1_H1 ;  /* 0x30000066ff667230 */ /* 0x000fe20000004100 */
[----:B------:R-:W-:Y:S01]  /*45b0*/  SHF.R.U32.HI R95, RZ, 0x8, R37 ;  /* 0x00000008ff5f7819 */ /* 0x000fe20000011625 */
[-C--:B------:R-:W-:Y:S01]  /*45c0*/  FMUL.FTZ R107, R12, R105.reuse ;  /* 0x000000690c6b7220 */ /* 0x080fe20000410000 */
[----:B------:R-:W-:Y:S01]  /*45d0*/  LOP3.LUT R97, R37, 0xff0000ff, RZ, 0xc0, !PT ;  /* 0xff0000ff25617812 */ /* 0x000fe200078ec0ff */
[----:B------:R-:W-:Y:S01]  /*45e0*/  FMUL.FTZ R105, R8, R105 ;  /* 0x0000006908697220 */ /* 0x000fe20000410000 */
[--C-:B------:R-:W-:Y:S01]  /*45f0*/  SHF.R.U32.HI R37, RZ, 0x10, R39.reuse ;  /* 0x00000010ff257819 */ /* 0x100fe20000011627 */
[----:B------:R-:W-:Y:S01]  /*4600*/  HADD2.F32 R98, -RZ, R98.H1_H1 ;  /* 0x30000062ff627230 */ /* 0x000fe20000004100 */
[----:B------:R-:W-:Y:S01]  /*4610*/  SHF.R.U32.HI R96, RZ, 0x8, R39 ;  /* 0x00000008ff607819 */ /* 0x000fe20000011627 */
[----:B------:R-:W-:Y:S01]  /*4620*/  IMAD.U32 R31, R31, 0x10000, RZ ;  /* 0x000100001f1f7824 */ /* 0x000fe200078e00ff */
[----:B------:R-:W-:-:S02]  /*4630*/  LOP3.LUT R99, R39, 0xff0000ff, RZ, 0xc0, !PT ;  /* 0xff0000ff27637812 */ /* 0x000fc400078ec0ff */
[-C--:B------:R-:W-:Y:S01]  /*4640*/  F2FP.F16.E4M3.UNPACK_B R39, R92.reuse.H1 ;  /* 0x0000005cff27723e */ /* 0x080fe200030006ff */
[----:B------:R-:W-:Y:S01]  /*4650*/  IMAD.SHL.U32 R96, R96, 0x100, RZ ;  /* 0x0000010060607824 */ /* 0x000fe200078e00ff */
[----:B------:R-:W-:Y:S02]  /*4660*/  F2FP.F16.E4M3.UNPACK_B R101, R101 ;  /* 0x00000065ff65723e */ /* 0x000fe400020006ff */
[----:B------:R-:W-:Y:S01]  /*4670*/  F2FP.F16.E4M3.UNPACK_B R92, R92 ;  /* 0x0000005cff5c723e */ /* 0x000fe200020006ff */
[--C-:B------:R-:W-:Y:S01]  /*4680*/  HADD2.F32 R103, -RZ, R39.reuse.H0_H0 ;  /* 0x20000027ff677230 */ /* 0x100fe20000004100 */
[-C--:B------:R-:W-:Y:S01]  /*4690*/  F2FP.F16.E4M3.UNPACK_B R106, R89.reuse.H1 ;  /* 0x00000059ff6a723e */ /* 0x080fe200030006ff */
[----:B------:R-:W-:Y:S01]  /*46a0*/  HADD2.F32 R39, -RZ, R39.H1_H1 ;  /* 0x30000027ff277230 */ /* 0x000fe20000004100 */
[----:B------:R-:W-:Y:S02]  /*46b0*/  F2FP.F16.E4M3.UNPACK_B R89, R89 ;  /* 0x00000059ff59723e */ /* 0x000fe400020006ff */
[-C--:B------:R-:W-:Y:S01]  /*46c0*/  FFMA.FTZ R8, R8, R103.reuse, -R107 ;  /* 0x0000006708087223 */ /* 0x080fe2000001086b */
[----:B------:R-:W-:Y:S01]  /*46d0*/  FFMA.FTZ R12, R12, R103, R105 ;  /* 0x000000670c0c7223 */ /* 0x000fe20000010069 */
[----:B------:R-:W-:Y:S01]  /*46e0*/  HADD2.F32 R103, -RZ, R104.H1_H1 ;  /* 0x30000068ff677230 */ /* 0x000fe20000004100 */
[--C-:B------:R-:W-:Y:S01]  /*46f0*/  SHF.R.U32.HI R28, RZ, 0x8, R29.reuse ;  /* 0x00000008ff1c7819 */ /* 0x100fe2000001161d */
[--C-:B------:R-:W-:Y:S01]  /*4700*/  HADD2.F32 R108, -RZ, R106.reuse.H0_H0 ;  /* 0x2000006aff6c7230 */ /* 0x100fe20000004100 */
[----:B------:R-:W-:Y:S01]  /*4710*/  SHF.R.U32.HI R30, RZ, 0x10, R29 ;  /* 0x00000010ff1e7819 */ /* 0x000fe2000001161d */
[----:B------:R-:W-:-:S02]  /*4720*/  HADD2.F32 R106, -RZ, R106.H1_H1 ;  /* 0x3000006aff6a7230 */ /* 0x000fc40000004100 */
[-C--:B------:R-:W-:Y:S01]  /*4730*/  FMUL.FTZ R105, R102, R103.reuse ;  /* 0x0000006766697220 */ /* 0x080fe20000410000 */
[----:B------:R-:W-:Y:S01]  /*4740*/  FMUL.FTZ R103, R98, R103 ;  /* 0x0000006762677220 */ /* 0x000fe20000410000 */
[----:B------:R-:W-:Y:S01]  /*4750*/  IMAD.SHL.U32 R28, R28, 0x100, RZ ;  /* 0x000001001c1c7824 */ /* 0x000fe200078e00ff */
[----:B------:R-:W-:Y:S01]  /*4760*/  LOP3.LUT R29, R29, 0xff0000ff, RZ, 0xc0, !PT ;  /* 0xff0000ff1d1d7812 */ /* 0x000fe200078ec0ff */
[-C--:B------:R-:W-:Y:S01]  /*4770*/  FFMA.FTZ R98, R98, R39.reuse, -R105 ;  /* 0x0000002762627223 */ /* 0x080fe20000010869 */
[----:B------:R-:W-:Y:S01]  /*4780*/  FFMA.FTZ R39, R102, R39, R103 ;  /* 0x0000002766277223 */ /* 0x000fe20000010067 */
[----:B------:R-:W-:Y:S01]  /*4790*/  F2FP.F16.E4M3.UNPACK_B R103, R100 ;  /* 0x00000064ff67723e */ /* 0x000fe200020006ff */
[----:B------:R-:W-:Y:S01]  /*47a0*/  HADD2.F32 R105, -RZ, R92.H0_H0 ;  /* 0x2000005cff697230 */ /* 0x000fe20000004100 */
[----:B------:R-:W-:Y:S01]  /*47b0*/  F2FP.F16.E4M3.UNPACK_B R102, R90 ;  /* 0x0000005aff66723e */ /* 0x000fe200020006ff */
[----:B------:R-:W-:Y:S01]  /*47c0*/  HADD2.F32 R90, -RZ, R101.H0_H0 ;  /* 0x20000065ff5a7230 */ /* 0x000fe20000004100 */
[----:B------:R-:W-:Y:S01]  /*47d0*/  LOP3.LUT R29, R29, 0xff00, R28, 0xf8, !PT ;  /* 0x0000ff001d1d7812 */ /* 0x000fe200078ef81c */
[--C-:B------:R-:W-:Y:S01]  /*47e0*/  HADD2.F32 R100, -RZ, R103.reuse.H0_H0 ;  /* 0x20000067ff647230 */ /* 0x100fe20000004100 */
[----:B------:R-:W-:Y:S01]  /*47f0*/  F2FP.SATFINITE.E4M3.F32.PACK_AB_MERGE_C R12, R39, R12, RZ ;  /* 0x0000000c270c723e */ /* 0x000fe200048070ff */
[----:B------:R-:W-:Y:S01]  /*4800*/  HADD2.F32 R104, -RZ, R102.H1_H1 ;  /* 0x30000066ff687230 */ /* 0x000fe20000004100 */
[----:B------:R-:W-:Y:S01]  /*4810*/  LOP3.LUT R99, R99, 0xff00, R96, 0xf8, !PT ;  /* 0x0000ff0063637812 */ /* 0x000fe200078ef860 */
[----:B------:R-:W-:-:S02]  /*4820*/  HADD2.F32 R103, -RZ, R103.H1_H1 ;  /* 0x30000067ff677230 */ /* 0x000fc40000004100 */
[----:B------:R-:W-:Y:S02]  /*4830*/  HADD2.F32 R101, -RZ, R101.H1_H1 ;  /* 0x30000065ff657230 */ /* 0x000fe40000004100 */
[----:B------:R-:W-:Y:S02]  /*4840*/  HADD2.F32 R107, -RZ, R102.H0_H0 ;  /* 0x20000066ff6b7230 */ /* 0x000fe40000004100 */
[----:B------:R-:W-:Y:S02]  /*4850*/  HADD2.F32 R102, -RZ, R92.H1_H1 ;  /* 0x3000005cff667230 */ /* 0x000fe40000004100 */
[-C--:B------:R-:W-:Y:S01]  /*4860*/  FMUL.FTZ R92, R103, R104.reuse ;  /* 0x00000068675c7220 */ /* 0x080fe20000410000 */
[C---:B------:R-:W-:Y:S01]  /*4870*/  FMUL.FTZ R104, R101.reuse, R104 ;  /* 0x0000006865687220 */ /* 0x040fe20000410000 */
[-C--:B------:R-:W-:Y:S01]  /*4880*/  FMUL.FTZ R109, R100, R107.reuse ;  /* 0x0000006b646d7220 */ /* 0x080fe20000410000 */
[C---:B------:R-:W-:Y:S01]  /*4890*/  FMUL.FTZ R107, R90.reuse, R107 ;  /* 0x0000006b5a6b7220 */ /* 0x040fe20000410000 */
[-C--:B------:R-:W-:Y:S01]  /*48a0*/  FFMA.FTZ R92, R101, R102.reuse, -R92 ;  /* 0x00000066655c7223 */ /* 0x080fe2000001085c */
[----:B------:R-:W-:Y:S01]  /*48b0*/  FFMA.FTZ R101, R103, R102, R104 ;  /* 0x0000006667657223 */ /* 0x000fe20000010068 */
[----:B------:R-:W-:Y:S01]  /*48c0*/  F2FP.F16.E4M3.UNPACK_B R102, R91.H1 ;  /* 0x0000005bff66723e */ /* 0x000fe200030006ff */
[-C--:B------:R-:W-:Y:S01]  /*48d0*/  FFMA.FTZ R90, R90, R105.reuse, -R109 ;  /* 0x000000695a5a7223 */ /* 0x080fe2000001086d */
[----:B------:R-:W-:Y:S01]  /*48e0*/  F2FP.F16.E4M3.UNPACK_B R104, R14.H1 ;  /* 0x0000000eff68723e */ /* 0x000fe200030006ff */
[----:B------:R-:W-:Y:S01]  /*48f0*/  FFMA.FTZ R100, R100, R105, R107 ;  /* 0x0000006964647223 */ /* 0x000fe2000001006b */
[----:B------:R-:W-:Y:S01]  /*4900*/  F2FP.F16.E4M3.UNPACK_B R103, R10.H1 ;  /* 0x0000000aff67723e */ /* 0x000fe200030006ff */
[----:B------:R-:W-:Y:S01]  /*4910*/  HADD2.F32 R110, -RZ, R102.H0_H0 ;  /* 0x20000066ff6e7230 */ /* 0x000fe20000004100 */
[----:B------:R-:W-:Y:S01]  /*4920*/  F2FP.F16.E4M3.UNPACK_B R91, R91 ;  /* 0x0000005bff5b723e */ /* 0x000fe200020006ff */
[----:B------:R-:W-:Y:S01]  /*4930*/  HADD2.F32 R105, -RZ, R104.H0_H0 ;  /* 0x20000068ff697230 */ /* 0x000fe20000004100 */
[----:B------:R-:W-:Y:S01]  /*4940*/  F2FP.F16.E4M3.UNPACK_B R14, R14 ;  /* 0x0000000eff0e723e */ /* 0x000fe200020006ff */
[----:B------:R-:W-:Y:S01]  /*4950*/  HADD2.F32 R107, -RZ, R103.H0_H0 ;  /* 0x20000067ff6b7230 */ /* 0x000fe20000004100 */
[----:B------:R-:W-:Y:S01]  /*4960*/  F2FP.F16.E4M3.UNPACK_B R10, R10 ;  /* 0x0000000aff0a723e */ /* 0x000fe200020006ff */
[----:B------:R-:W-:-:S02]  /*4970*/  HADD2.F32 R102, -RZ, R102.H1_H1 ;  /* 0x30000066ff667230 */ /* 0x000fc40000004100 */
[-C--:B------:R-:W-:Y:S01]  /*4980*/  FMUL.FTZ R109, R105, R110.reuse ;  /* 0x0000006e696d7220 */ /* 0x080fe20000410000 */
[----:B------:R-:W-:Y:S02]  /*4990*/  HADD2.F32 R103, -RZ, R103.H1_H1 ;  /* 0x30000067ff677230 */ /* 0x000fe40000004100 */
[C---:B------:R-:W-:Y:S01]  /*49a0*/  FMUL.FTZ R110, R107.reuse, R110 ;  /* 0x0000006e6b6e7220 */ /* 0x040fe20000410000 */
[----:B------:R-:W-:Y:S02]  /*49b0*/  IMAD.U32 R30, R30, 0x10000, RZ ;  /* 0x000100001e1e7824 */ /* 0x000fe400078e00ff */
[----:B------:R-:W-:Y:S01]  /*49c0*/  FFMA.FTZ R109, R107, R108, -R109 ;  /* 0x0000006c6b6d7223 */ /* 0x000fe2000001086d */
[----:B------:R-:W-:Y:S01]  /*49d0*/  F2FP.SATFINITE.E4M3.F32.PACK_AB_MERGE_C R12, R101, R100, R12 ;  /* 0x00000064650c723e */ /* 0x000fe2000480700c */
[----:B------:R-:W-:Y:S01]  /*49e0*/  FFMA.FTZ R110, R105, R108, R110 ;  /* 0x0000006c696e7223 */ /* 0x000fe2000001006e */
[----:B------:R-:W-:Y:S01]  /*49f0*/  HADD2.F32 R105, -RZ, R104.H1_H1 ;  /* 0x30000068ff697230 */ /* 0x000fe20000004100 */
[----:B------:R-:W-:Y:S01]  /*4a00*/  LOP3.LUT R30, R29, 0xff0000, R30, 0xf8, !PT ;  /* 0x00ff00001d1e7812 */ /* 0x000fe200078ef81e */
[----:B------:R-:W-:-:S02]  /*4a10*/  HADD2.F32 R108, -RZ, R91.H0_H0 ;  /* 0x2000005bff6c7230 */ /* 0x000fc40000004100 */
[----:B------:R-:W-:Y:S02]  /*4a20*/  HADD2.F32 R91, -RZ, R91.H1_H1 ;  /* 0x3000005bff5b7230 */ /* 0x000fe40000004100 */
[-C--:B------:R-:W-:Y:S01]  /*4a30*/  FMUL.FTZ R104, R105, R102.reuse ;  /* 0x0000006669687220 */ /* 0x080fe20000410000 */
[C---:B------:R-:W-:Y:S01]  /*4a40*/  FMUL.FTZ R102, R103.reuse, R102 ;  /* 0x0000006667667220 */ /* 0x040fe20000410000 */
[--C-:B------:R-:W-:Y:S02]  /*4a50*/  HADD2.F32 R29, -RZ, R14.reuse.H1_H1 ;  /* 0x3000000eff1d7230 */ /* 0x100fe40000004100 */
[-C--:B------:R-:W-:Y:S01]  /*4a60*/  FFMA.FTZ R103, R103, R106.reuse, -R104 ;  /* 0x0000006a67677223 */ /* 0x080fe20000010868 */
[----:B------:R-:W-:Y:S01]  /*4a70*/  FFMA.FTZ R102, R105, R106, R102 ;  /* 0x0000006a69667223 */ /* 0x000fe20000010066 */
[----:B------:R-:W-:Y:S02]  /*4a80*/  HADD2.F32 R104, -RZ, R14.H0_H0 ;  /* 0x2000000eff687230 */ /* 0x000fe40000004100 */
[----:B------:R-:W-:Y:S01]  /*4a90*/  HADD2.F32 R106, -RZ, R10.H0_H0 ;  /* 0x2000000aff6a7230 */ /* 0x000fe20000004100 */
[----:B------:R-:W-:Y:S01]  /*4aa0*/  F2FP.SATFINITE.E4M3.F32.PACK_AB_MERGE_C R103, R103, R109, RZ ;  /* 0x0000006d6767723e */ /* 0x000fe200048070ff */
[----:B------:R-:W-:-:S02]  /*4ab0*/  HADD2.F32 R105, -RZ, R89.H0_H0 ;  /* 0x20000059ff697230 */ /* 0x000fc40000004100 */
[-C--:B------:R-:W-:Y:S01]  /*4ac0*/  FMUL.FTZ R107, R104, R108.reuse ;  /* 0x0000006c686b7220 */ /* 0x080fe20000410000 */
[----:B------:R-:W-:Y:S02]  /*4ad0*/  HADD2.F32 R14, -RZ, R10.H1_H1 ;  /* 0x3000000aff0e7230 */ /* 0x000fe40000004100 */
[C---:B------:R-:W-:Y:S01]  /*4ae0*/  FMUL.FTZ R108, R106.reuse, R108 ;  /* 0x0000006c6a6c7220 */ /* 0x040fe20000410000 */
[----:B------:R-:W-:Y:S02]  /*4af0*/  IMAD.U32 R10, R37, 0x10000, RZ ;  /* 0x00010000250a7824 */ /* 0x000fe400078e00ff */
[----:B------:R-:W-:Y:S01]  /*4b00*/  FFMA.FTZ R107, R106, R105, -R107 ;  /* 0x000000696a6b7223 */ /* 0x000fe2000001086b */
[----:B------:R-:W-:Y:S01]  /*4b10*/  FMUL.FTZ R37, R29, R91 ;  /* 0x0000005b1d257220 */ /* 0x000fe20000410000 */
[----:B------:R-:W-:Y:S01]  /*4b20*/  FFMA.FTZ R108, R104, R105, R108 ;  /* 0x00000069686c7223 */ /* 0x000fe2000001006c */
[----:B------:R-:W-:Y:S01]  /*4b30*/  SHF.L.U32 R105, R38, 0x8, RZ ;  /* 0x0000000826697819 */ /* 0x000fe200000006ff */
[----:B------:R-:W-:Y:S01]  /*4b40*/  IMAD.SHL.U32 R38, R95, 0x100, RZ ;  /* 0x000001005f267824 */ /* 0x000fe200078e00ff */
[----:B------:R-:W-:Y:S01]  /*4b50*/  LOP3.LUT R10, R99, 0xff0000, R10, 0xf8, !PT ;  /* 0x00ff0000630a7812 */ /* 0x000fe200078ef80a */
[----:B------:R-:W-:Y:S01]  /*4b60*/  IMAD.U32 R95, R36, 0x10000, RZ ;  /* 0x00010000245f7824 */ /* 0x000fe200078e00ff */
[----:B------:R-:W-:Y:S01]  /*4b70*/  LOP3.LUT R28, R94, 0xff00, R105, 0xf8, !PT ;  /* 0x0000ff005e1c7812 */ /* 0x000fe200078ef869 */
[----:B------:R-:W-:Y:S01]  /*4b80*/  FMUL.FTZ R36, R14, R91 ;  /* 0x0000005b0e247220 */ /* 0x000fe20000410000 */
[----:B------:R-:W-:-:S02]  /*4b90*/  LOP3.LUT R38, R97, 0xff00, R38, 0xf8, !PT ;  /* 0x0000ff0061267812 */ /* 0x000fc400078ef826 */
[----:B------:R-:W-:Y:S02]  /*4ba0*/  LOP3.LUT R28, R28, 0xff0000, R95, 0xf8, !PT ;  /* 0x00ff00001c1c7812 */ /* 0x000fe400078ef85f */
[----:B------:R-:W-:Y:S01]  /*4bb0*/  LOP3.LUT R38, R38, 0xff0000, R31, 0xf8, !PT ;  /* 0x00ff000026267812 */ /* 0x000fe200078ef81f */
[----:B------:R-:W-:Y:S01]  /*4bc0*/  HADD2.F32 R31, -RZ, R89.H1_H1 ;  /* 0x30000059ff1f7230 */ /* 0x000fe20000004100 */
[----:B------:R-:W-:Y:S02]  /*4bd0*/  F2FP.SATFINITE.E4M3.F32.PACK_AB_MERGE_C R95, R98, R8, RZ ;  /* 0x00000008625f723e */ /* 0x000fe400048070ff */
[----:B------:R-:W-:Y:S02]  /*4be0*/  F2FP.F16.E4M3.UNPACK_B R89, R13 ;  /* 0x0000000dff59723e */ /* 0x000fe400020006ff */
[-C--:B------:R-:W-:Y:S01]  /*4bf0*/  FFMA.FTZ R14, R14, R31.reuse, -R37 ;  /* 0x0000001f0e0e7223 */ /* 0x080fe20000010825 */
[----:B------:R-:W-:Y:S01]  /*4c00*/  F2FP.F16.E4M3.UNPACK_B R37, R38 ;  /* 0x00000026ff25723e */ /* 0x000fe200020006ff */
[----:B------:R-:W-:Y:S01]  /*4c10*/  FFMA.FTZ R29, R29, R31, R36 ;  /* 0x0000001f1d1d7223 */ /* 0x000fe20000010024 */
[----:B------:R-:W-:Y:S01]  /*4c20*/  F2FP.F16.E4M3.UNPACK_B R91, R9 ;  /* 0x00000009ff5b723e */ /* 0x000fe200020006ff */
[----:B------:R-:W-:Y:S01]  /*4c30*/  HADD2.F32 R31, -RZ, R89.H0_H0 ;  /* 0x20000059ff1f7230 */ /* 0x000fe20000004100 */
[----:B------:R-:W-:Y:S01]  /*4c40*/  F2FP.SATFINITE.E4M3.F32.PACK_AB_MERGE_C R8, R92, R90, R95 ;  /* 0x0000005a5c08723e */ /* 0x000fe2000480705f */
[----:B------:R-:W-:Y:S01]  /*4c50*/  HADD2.F32 R92, -RZ, R37.H0_H0 ;  /* 0x20000025ff5c7230 */ /* 0x000fe20000004100 */
[----:B------:R-:W-:Y:S01]  /*4c60*/  F2FP.F16.E4M3.UNPACK_B R90, R30 ;  /* 0x0000001eff5a723e */ /* 0x000fe200020006ff */
[--C-:B------:R-:W-:Y:S01]  /*4c70*/  HADD2.F32 R36, -RZ, R91.reuse.H0_H0 ;  /* 0x2000005bff247230 */ /* 0x100fe20000004100 */
[----:B------:R-:W-:Y:S01]  /*4c80*/  F2FP.F16.E4M3.UNPACK_B R94, R38.H1 ;  /* 0x00000026ff5e723e */ /* 0x000fe200030006ff */
[----:B------:R-:W-:-:S02]  /*4c90*/  HADD2.F32 R91, -RZ, R91.H1_H1 ;  /* 0x3000005bff5b7230 */ /* 0x000fc40000004100 */
[CC--:B------:R-:W-:Y:S01]  /*4ca0*/  FMUL.FTZ R95, R31.reuse, R92.reuse ;  /* 0x0000005c1f5f7220 */ /* 0x0c0fe20000410000 */
[--C-:B------:R-:W-:Y:S02]  /*4cb0*/  HADD2.F32 R39, -RZ, R90.reuse.H0_H0 ;  /* 0x2000005aff277230 */ /* 0x100fe40000004100 */
[----:B------:R-:W-:Y:S01]  /*4cc0*/  FMUL.FTZ R92, R36, R92 ;  /* 0x0000005c245c7220 */ /* 0x000fe20000410000 */
[----:B------:R-:W-:Y:S01]  /*4cd0*/  HADD2.F32 R90, -RZ, R90.H1_H1 ;  /* 0x3000005aff5a7230 */ /* 0x000fe20000004100 */
[----:B------:R-:W-:Y:S01]  /*4ce0*/  F2FP.F16.E4M3.UNPACK_B R38, R30.H1 ;  /* 0x0000001eff26723e */ /* 0x000fe200030006ff */
[----:B------:R-:W-:Y:S02]  /*4cf0*/  HADD2.F32 R96, -RZ, R94.H0_H0 ;  /* 0x2000005eff607230 */ /* 0x000fe40000004100 */
[----:B------:R-:W-:Y:S01]  /*4d00*/  FFMA.FTZ R31, R31, R39, R92 ;  /* 0x000000271f1f7223 */ /* 0x000fe2000001005c */
[----:B------:R-:W-:Y:S01]  /*4d10*/  HADD2.F32 R92, -RZ, R89.H1_H1 ;  /* 0x30000059ff5c7230 */ /* 0x000fe20000004100 */
[----:B------:R-:W-:Y:S01]  /*4d20*/  F2FP.F16.E4M3.UNPACK_B R89, R13.H1 ;  /* 0x0000000dff59723e */ /* 0x000fe200030006ff */
[----:B------:R-:W-:-:S02]  /*4d30*/  HADD2.F32 R13, -RZ, R37.H1_H1 ;  /* 0x30000025ff0d7230 */ /* 0x000fc40000004100 */
[----:B------:R-:W-:Y:S01]  /*4d40*/  FFMA.FTZ R36, R36, R39, -R95 ;  /* 0x0000002724247223 */ /* 0x000fe2000001085f */
[----:B------:R-:W-:Y:S01]  /*4d50*/  F2FP.F16.E4M3.UNPACK_B R39, R9.H1 ;  /* 0x00000009ff27723e */ /* 0x000fe200030006ff */
[----:B------:R-:W-:Y:S01]  /*4d60*/  HADD2.F32 R94, -RZ, R94.H1_H1 ;  /* 0x3000005eff5e7230 */ /* 0x000fe20000004100 */
[----:B------:R-:W-:Y:S01]  /*4d70*/  F2FP.F16.E4M3.UNPACK_B R97, R10.H1 ;  /* 0x0000000aff61723e */ /* 0x000fe200030006ff */
[CC--:B------:R-:W-:Y:S01]  /*4d80*/  FMUL.FTZ R9, R91.reuse, R13.reuse ;  /* 0x0000000d5b097220 */ /* 0x0c0fe20000410000 */
[----:B------:R-:W-:Y:S01]  /*4d90*/  FMUL.FTZ R98, R92, R13 ;  /* 0x0000000d5c627220 */ /* 0x000fe20000410000 */
[----:B------:R-:W-:Y:S01]  /*4da0*/  HADD2.F32 R37, -RZ, R89.H0_H0 ;  /* 0x20000059ff257230 */ /* 0x000fe20000004100 */
[----:B------:R-:W-:Y:S01]  /*4db0*/  F2FP.SATFINITE.E4M3.F32.PACK_AB_MERGE_C R102, R102, R110, RZ ;  /* 0x0000006e6666723e */ /* 0x000fe200048070ff */
[-C--:B------:R-:W-:Y:S01]  /*4dc0*/  FFMA.FTZ R30, R92, R90.reuse, R9 ;  /* 0x0000005a5c1e7223 */ /* 0x080fe20000010009 */
[----:B------:R-:W-:Y:S02]  /*4dd0*/  HADD2.F32 R9, -RZ, R39.H0_H0 ;  /* 0x20000027ff097230 */ /* 0x000fe40000004100 */
[----:B------:R-:W-:Y:S01]  /*4de0*/  FFMA.FTZ R13, R91, R90, -R98 ;  /* 0x0000005a5b0d7223 */ /* 0x000fe20000010862 */
[----:B------:R-:W-:-:S02]  /*4df0*/  HADD2.F32 R90, -RZ, R89.H1_H1 ;  /* 0x30000059ff5a7230 */ /* 0x000fc40000004100 */
[-C--:B------:R-:W-:Y:S01]  /*4e00*/  FMUL.FTZ R98, R37, R96.reuse ;  /* 0x0000006025627220 */ /* 0x080fe20000410000 */
[----:B------:R-:W-:Y:S02]  /*4e10*/  HADD2.F32 R39, -RZ, R39.H1_H1 ;  /* 0x30000027ff277230 */ /* 0x000fe40000004100 */
[----:B------:R-:W-:Y:S01]  /*4e20*/  FMUL.FTZ R96, R9, R96 ;  /* 0x0000006009607220 */ /* 0x000fe20000410000 */
[--C-:B------:R-:W-:Y:S01]  /*4e30*/  HADD2.F32 R92, -RZ, R38.reuse.H0_H0 ;  /* 0x20000026ff5c7230 */ /* 0x100fe20000004100 */
[----:B------:R-:W-:Y:S01]  /*4e40*/  F2FP.F16.E4M3.UNPACK_B R91, R15 ;  /* 0x0000000fff5b723e */ /* 0x000fe200020006ff */
[----:B------:R-:W-:Y:S02]  /*4e50*/  HADD2.F32 R89, -RZ, R38.H1_H1 ;  /* 0x30000026ff597230 */ /* 0x000fe40000004100 */
[CC--:B------:R-:W-:Y:S01]  /*4e60*/  FMUL.FTZ R38, R90.reuse, R94.reuse ;  /* 0x0000005e5a267220 */ /* 0x0c0fe20000410000 */
[----:B------:R-:W-:Y:S01]  /*4e70*/  FMUL.FTZ R95, R39, R94 ;  /* 0x0000005e275f7220 */ /* 0x000fe20000410000 */
[-C--:B------:R-:W-:Y:S01]  /*4e80*/  FFMA.FTZ R9, R9, R92.reuse, -R98 ;  /* 0x0000005c09097223 */ /* 0x080fe20000010862 */
[----:B------:R-:W-:Y:S01]  /*4e90*/  FFMA.FTZ R37, R37, R92, R96 ;  /* 0x0000005c25257223 */ /* 0x000fe20000010060 */
[----:B------:R-:W-:Y:S01]  /*4ea0*/  F2FP.F16.E4M3.UNPACK_B R94, R10 ;  /* 0x0000000aff5e723e */ /* 0x000fe200020006ff */
[----:B------:R-:W-:Y:S01]  /*4eb0*/  FFMA.FTZ R38, R39, R89, -R38 ;  /* 0x0000005927267223 */ /* 0x000fe20000010826 */
[----:B------:R-:W-:Y:S01]  /*4ec0*/  F2FP.F16.E4M3.UNPACK_B R92, R11 ;  /* 0x0000000bff5c723e */ /* 0x000fe200020006ff */
[----:B------:R-:W-:Y:S01]  /*4ed0*/  FFMA.FTZ R90, R90, R89, R95 ;  /* 0x000000595a5a7223 */ /* 0x000fe2000001005f */
        /* <DEDUP_REMOVED lines=10> */
[----:B------:R-:W-:Y:S02]  /*4f80*/  HADD2.F32 R91, -RZ, R91.H1_H1 ;  /* 0x3000005bff5b7230 */ /* 0x000fe40000004100 */
[-C--:B------:R-:W-:Y:S01]  /*4f90*/  FFMA.FTZ R89, R89, R96.reuse, -R100 ;  /* 0x0000006059597223 */ /* 0x080fe20000010864 */
[----:B------:R-:W-:Y:S02]  /*4fa0*/  HADD2.F32 R94, -RZ, R94.H1_H1 ;  /* 0x3000005eff5e7230 */ /* 0x000fe40000004100 */
[----:B------:R-:W-:Y:S01]  /*4fb0*/  FFMA.FTZ R39, R39, R96, R98 ;  /* 0x0000006027277223 */ /* 0x000fe20000010062 */
[----:B------:R-:W-:Y:S01]  /*4fc0*/  F2FP.F16.E4M3.UNPACK_B R96, R11.H1 ;  /* 0x0000000bff60723e */ /* 0x000fe200030006ff */
[----:B------:R-:W-:Y:S01]  /*4fd0*/  HADD2.F32 R11, -RZ, R15.H0_H0 ;  /* 0x2000000fff0b7230 */ /* 0x000fe20000004100 */
[----:B------:R-:W-:Y:S01]  /*4fe0*/  F2FP.SATFINITE.E4M3.F32.PACK_AB_MERGE_C R14, R14, R107, R103 ;  /* 0x0000006b0e0e723e */ /* 0x000fe20004807067 */
[----:B------:R-:W-:Y:S01]  /*4ff0*/  HADD2.F32 R98, -RZ, R28.H0_H0 ;  /* 0x2000001cff627230 */ /* 0x000fe20000004100 */
[----:B------:R-:W-:Y:S01]  /*5000*/  F2FP.SATFINITE.E4M3.F32.PACK_AB_MERGE_C R9, R38, R9, RZ ;  /* 0x000000092609723e */ /* 0x000fe200048070ff */
[----:B------:R-:W-:-:S02]  /*5010*/  HADD2.F32 R10, -RZ, R96.H0_H0 ;  /* 0x20000060ff0a7230 */ /* 0x000fc40000004100 */
[-C--:B------:R-:W-:Y:S01]  /*5020*/  FMUL.FTZ R101, R11, R99.reuse ;  /* 0x000000630b657220 */ /* 0x080fe20000410000 */
[----:B------:R-:W-:Y:S01]  /*5030*/  HADD2.F32 R96, -RZ, R96.H1_H1 ;  /* 0x30000060ff607230 */ /* 0x000fe20000004100 */
[----:B------:R-:W-:Y:S01]  /*5040*/  F2FP.SATFINITE.E4M3.F32.PACK_AB_MERGE_C R29, R29, R108, R102 ;  /* 0x0000006c1d1d723e */ /* 0x000fe20004807066 */
[----:B------:R-:W-:Y:S02]  /*5050*/  HADD2.F32 R92, -RZ, R92.H1_H1 ;  /* 0x3000005cff5c7230 */ /* 0x000fe40000004100 */
[C---:B------:R-:W-:Y:S01]  /*5060*/  FMUL.FTZ R100, R10.reuse, R99 ;  /* 0x000000630a647220 */ /* 0x040fe20000410000 */
[-C--:B------:R-:W-:Y:S01]  /*5070*/  FFMA.FTZ R10, R10, R98.reuse, -R101 ;  /* 0x000000620a0a7223 */ /* 0x080fe20000010865 */
[----:B------:R-:W-:Y:S01]  /*5080*/  HADD2.F32 R95, -RZ, R95.H1_H1 ;  /* 0x3000005fff5f7230 */ /* 0x000fe20000004100 */
[----:B------:R-:W-:Y:S01]  /*5090*/  F2FP.SATFINITE.E4M3.F32.PACK_AB_MERGE_C R37, R90, R37, RZ ;  /* 0x000000255a25723e */ /* 0x000fe200048070ff */
[----:B------:R-:W-:Y:S01]  /*50a0*/  FFMA.FTZ R11, R11, R98, R100 ;  /* 0x000000620b0b7223 */ /* 0x000fe20000010064 */
[----:B------:R-:W-:Y:S01]  /*50b0*/  HADD2.F32 R98, -RZ, R15.H1_H1 ;  /* 0x3000000fff627230 */ /* 0x000fe20000004100 */
[----:B------:R-:W-:Y:S01]  /*50c0*/  F2FP.SATFINITE.E4M3.F32.PACK_AB_MERGE_C R9, R13, R36, R9 ;  /* 0x000000240d09723e */ /* 0x000fe20004807009 */
[----:B------:R-:W-:Y:S01]  /*50d0*/  HADD2.F32 R15, -RZ, R97.H1_H1 ;  /* 0x30000061ff0f7230 */ /* 0x000fe20000004100 */
[----:B------:R-:W-:Y:S01]  /*50e0*/  F2FP.SATFINITE.E4M3.F32.PACK_AB_MERGE_C R13, R30, R31, R37 ;  /* 0x0000001f1e0d723e */ /* 0x000fe20004807025 */
[----:B------:R-:W-:-:S03]  /*50f0*/  HADD2.F32 R97, -RZ, R28.H1_H1 ;  /* 0x3000001cff617230 */ /* 0x000fc60000004100 */
[-C--:B------:R-:W-:Y:S01]  /*5100*/  FMUL.FTZ R99, R98, R15.reuse ;  /* 0x0000000f62637220 */ /* 0x080fe20000410000 */
[----:B------:R-:W-:-:S03]  /*5110*/  FMUL.FTZ R101, R96, R15 ;  /* 0x0000000f60657220 */ /* 0x000fc60000410000 */
[-C--:B------:R-:W-:Y:S01]  /*5120*/  FFMA.FTZ R15, R96, R97.reuse, -R99 ;  /* 0x00000061600f7223 */ /* 0x080fe20000010863 */
[----:B------:R-:W-:Y:S01]  /*5130*/  FFMA.FTZ R28, R98, R97, R101 ;  /* 0x00000061621c7223 */ /* 0x000fe20000010065 */
[-C--:B------:R-:W-:Y:S01]  /*5140*/  FMUL.FTZ R97, R91, R94.reuse ;  /* 0x0000005e5b617220 */ /* 0x080fe20000410000 */
[C---:B------:R-:W-:Y:S02]  /*5150*/  FMUL.FTZ R94, R92.reuse, R94 ;  /* 0x0000005e5c5e7220 */ /* 0x040fe40000410000 */
[----:B------:R-:W-:Y:S01]  /*5160*/  F2FP.SATFINITE.E4M3.F32.PACK_AB_MERGE_C R10, R15, R10, RZ ;  /* 0x0000000a0f0a723e */ /* 0x000fe200048070ff */
[-C--:B------:R-:W-:Y:S01]  /*5170*/  FFMA.FTZ R92, R92, R95.reuse, -R97 ;  /* 0x0000005f5c5c7223 */ /* 0x080fe20000010861 */
[----:B------:R-:W-:Y:S01]  /*5180*/  FFMA.FTZ R94, R91, R95, R94 ;  /* 0x0000005f5b5e7223 */ /* 0x000fe2000001005e */
[----:B------:R-:W-:-:S03]  /*5190*/  F2FP.SATFINITE.E4M3.F32.PACK_AB_MERGE_C R28, R28, R11, RZ ;  /* 0x0000000b1c1c723e */ /* 0x000fc600048070ff */
[----:B------:R-:W-:Y:S01]  /*51a0*/  F2FP.SATFINITE.E4M3.F32.PACK_AB_MERGE_C R11, R92, R89, R10 ;  /* 0x000000595c0b723e */ /* 0x000fe2000480700a */
[----:B------:R-:W-:Y:S01]  /*51b0*/  IMAD.MOV.U32 R10, RZ, RZ, R14 ;  /* 0x000000ffff0a7224 */ /* 0x000fe200078e000e */
[----:B------:R-:W-:Y:S02]  /*51c0*/  F2FP.SATFINITE.E4M3.F32.PACK_AB_MERGE_C R15, R94, R39, R28 ;  /* 0x000000275e0f723e */ /* 0x000fe4000480701c */
[----:B------:R-:W-:-:S07]  /*51d0*/  MOV R14, R29 ;  /* 0x0000001d000e7202 */ /* 0x000fce0000000f00 */
.L_x_2218:
[----:B------:R-:W-:Y:S05]  /*51e0*/  BSYNC B2 ;  /* 0x0000000000027941 */ /* 0x000fea0003800000 */
.L_x_2217:
[----:B0-----:R4:W-:Y:S04]  /*51f0*/  ST.E.128 desc[UR42][R72.64], R8 ;  /* 0x0000000848007985 */ /* 0x0019e8000c101d2a */
[----:B--2---:R4:W-:Y:S02]  /*5200*/  @!P5 ST.E.128 desc[UR42][R74.64], R12 ;  /* 0x0000000c4a00d985 */ /* 0x0049e4000c101d2a */
.L_x_2216:
[----:B------:R-:W-:Y:S05]  /*5210*/  BSYNC B1 ;  /* 0x0000000000017941 */ /* 0x000fea0003800000 */
.L_x_2215:
        /* <DEDUP_REMOVED lines=34> */
[----:B------:R-:W-:Y:S02]  /*5440*/  SHF.R.U32.HI R38, RZ, 0x8, R33 ;  /* 0x00000008ff267819 */ /* 0x000fe40000011621 */
[----:B------:R-:W-:Y:S02]  /*5450*/  SHF.R.U32.HI R37, RZ, 0x8, R35 ;  /* 0x00000008ff257819 */ /* 0x000fe40000011623 */
[----:B------:R-:W-:-:S02]  /*5460*/  SHF.R.U32.HI R39, RZ, 0x8, R7 ;  /* 0x00000008ff277819 */ /* 0x000fc40000011607 */
[----:B------:R-:W-:Y:S02]  /*5470*/  LOP3.LUT R6, R7, 0xff0000ff, RZ, 0xc0, !PT ;  /* 0xff0000ff07067812 */ /* 0x000fe400078ec0ff */
[----:B------:R-:W-:Y:S02]  /*5480*/  SHF.R.U32.HI R74, RZ, 0x10, R7 ;  /* 0x00000010ff4a7819 */ /* 0x000fe40000011607 */
        /* <DEDUP_REMOVED lines=8> */
[----:B------:R-:W-:Y:S01]  /*5510*/  SHF.L.U32 R7, R39, 0x8, RZ ;  /* 0x0000000827077819 */ /* 0x000fe200000006ff */
[----:B------:R-:W-:Y:S01]  /*5520*/  IMAD.U32 R72, R72, 0x10000, RZ ;  /* 0x0001000048487824 */ /* 0x000fe200078e00ff */
[----:B------:R-:W-:-:S02]  /*5530*/  LOP3.LUT R38, R34, 0xff00, R33, 0xf8, !PT ;  /* 0x0000ff0022267812 */ /* 0x000fc400078ef821 */
[----:B------:R-:W-:Y:S02]  /*5540*/  LOP3.LUT R7, R6, 0xff00, R7, 0xf8, !PT ;  /* 0x0000ff0006077812 */ /* 0x000fe400078ef807 */
[----:B------:R-:W-:Y:S02]  /*5550*/  LOP3.LUT R39, R36, 0xff00, R35, 0xf8, !PT ;  /* 0x0000ff0024277812 */ /* 0x000fe400078ef823 */
[----:B------:R-:W-:Y:S01]  /*5560*/  LOP3.LUT R6, R4, 0xff0000, R5, 0xf8, !PT ;  /* 0x00ff000004067812 */ /* 0x000fe200078ef805 */
[----:B------:R-:W-:Y:S01]  /*5570*/  IMAD.U32 R4, R74, 0x10000, RZ ;  /* 0x000100004a047824 */ /* 0x000fe200078e00ff */
[----:B------:R-:W-:Y:S02]  /*5580*/  F2FP.F16.E4M3.UNPACK_B R36, R87.H1 ;  /* 0x00000057ff24723e */ /* 0x000fe400030006ff */
[----:B------:R-:W-:Y:S02]  /*5590*/  F2FP.F16.E4M3.UNPACK_B R34, R32.H1 ;  /* 0x00000020ff22723e */ /* 0x000fe400030006ff */
[----:B------:R-:W-:Y:S01]  /*55a0*/  F2FP.F16.E4M3.UNPACK_B R33, R30.H1 ;  /* 0x0000001eff21723e */ /* 0x000fe200030006ff */
[----:B------:R-:W-:Y:S01]  /*55b0*/  HADD2.F32 R5, -RZ, R36.H0_H0 ;  /* 0x20000024ff057230 */ /* 0x000fe20000004100 */
[----:B------:R-:W-:Y:S01]  /*55c0*/  LOP3.LUT R4, R7, 0xff0000, R4, 0xf8, !PT ;  /* 0x00ff000007047812 */ /* 0x000fe200078ef804 */
[----:B------:R-:W-:Y:S01]  /*55d0*/  HADD2.F32 R12, -RZ, R34.H0_H0 ;  /* 0x20000022ff0c7230 */ /* 0x000fe20000004100 */
[----:B------:R-:W-:Y:S01]  /*55e0*/  F2FP.F16.E4M3.UNPACK_B R35, R85.H1 ;  /* 0x00000055ff23723e */ /* 0x000fe200030006ff */
[----:B------:R-:W-:Y:S01]  /*55f0*/  HADD2.F32 R8, -RZ, R33.H0_H0 ;  /* 0x20000021ff087230 */ /* 0x000fe20000004100 */
[----:B------:R-:W-:Y:S01]  /*5600*/  F2FP.F16.E4M3.UNPACK_B R87, R87 ;  /* 0x00000057ff57723e */ /* 0x000fe200020006ff */
[----:B------:R-:W-:-:S02]  /*5610*/  IMAD.U32 R7, R73, 0x10000, RZ ;  /* 0x0001000049077824 */ /* 0x000fc400078e00ff */
[-C--:B------:R-:W-:Y:S01]  /*5620*/  FMUL.FTZ R73, R12, R5.reuse ;  /* 0x000000050c497220 */ /* 0x080fe20000410000 */
[--C-:B------:R-:W-:Y:S02]  /*5630*/  HADD2.F32 R37, -RZ, R35.reuse.H0_H0 ;  /* 0x20000023ff257230 */ /* 0x100fe40000004100 */
[----:B------:R-:W-:Y:S01]  /*5640*/  FMUL.FTZ R75, R8, R5 ;  /* 0x00000005084b7220 */ /* 0x000fe20000410000 */
[----:B------:R-:W-:Y:S01]  /*5650*/  LOP3.LUT R5, R39, 0xff0000, R72, 0xf8, !PT ;  /* 0x00ff000027057812 */ /* 0x000fe200078ef848 */
[----:B------:R-:W-:Y:S01]  /*5660*/  HADD2.F32 R72, -RZ, R36.H1_H1 ;  /* 0x30000024ff487230 */ /* 0x000fe20000004100 */
[----:B------:R-:W-:Y:S01]  /*5670*/  LOP3.LUT R7, R38, 0xff0000, R7, 0xf8, !PT ;  /* 0x00ff000026077812 */ /* 0x000fe200078ef807 */
[----:B------:R-:W-:Y:S01]  /*5680*/  HADD2.F32 R38, -RZ, R35.H1_H1 ;  /* 0x30000023ff267230 */ /* 0x000fe20000004100 */
[----:B------:R-:W-:Y:S01]  /*5690*/  F2FP.F16.E4M3.UNPACK_B R36, R32 ;  /* 0x00000020ff24723e */ /* 0x000fe200020006ff */
[----:B------:R-:W-:Y:S01]  /*56a0*/  HADD2.F32 R35, -RZ, R34.H1_H1 ;  /* 0x30000022ff237230 */ /* 0x000fe20000004100 */
[----:B------:R-:W-:Y:S01]  /*56b0*/  F2FP.F16.E4M3.UNPACK_B R34, R30 ;  /* 0x0000001eff22723e */ /* 0x000fe200020006ff */
[----:B------:R-:W-:Y:S01]  /*56c0*/  HADD2.F32 R39, -RZ, R87.H0_H0 ;  /* 0x20000057ff277230 */ /* 0x000fe20000004100 */
[----:B------:R-:W-:Y:S01]  /*56d0*/  F2FP.F16.E4M3.UNPACK_B R85, R85 ;  /* 0x00000055ff55723e */ /* 0x000fe200020006ff */
[----:B------:R-:W-:-:S02]  /*56e0*/  HADD2.F32 R30, -RZ, R36.H0_H0 ;  /* 0x20000024ff1e7230 */ /* 0x000fc40000004100 */
[-C--:B------:R-:W-:Y:S01]  /*56f0*/  FFMA.FTZ R8, R8, R37.reuse, -R73 ;  /* 0x0000002508087223 */ /* 0x080fe20000010849 */
[----:B------:R-:W-:Y:S02]  /*5700*/  HADD2.F32 R32, -RZ, R34.H0_H0 ;  /* 0x20000022ff207230 */ /* 0x000fe40000004100 */
[----:B------:R-:W-:Y:S01]  /*5710*/  FFMA.FTZ R12, R12, R37, R75 ;  /* 0x000000250c0c7223 */ /* 0x000fe2000001004b */
[----:B------:R-:W-:Y:S02]  /*5720*/  HADD2.F32 R33, -RZ, R33.H1_H1 ;  /* 0x30000021ff217230 */ /* 0x000fe40000004100 */
[-C--:B------:R-:W-:Y:S01]  /*5730*/  FMUL.FTZ R73, R30, R39.reuse ;  /* 0x000000271e497220 */ /* 0x080fe20000410000 */
[----:B------:R-:W-:Y:S02]  /*5740*/  HADD2.F32 R37, -RZ, R85.H0_H0 ;  /* 0x20000055ff257230 */ /* 0x000fe40000004100 */
[----:B------:R-:W-:Y:S01]  /*5750*/  FMUL.FTZ R74, R35, R72 ;  /* 0x00000048234a7220 */ /* 0x000fe20000410000 */
[----:B------:R-:W-:Y:S01]  /*5760*/  FMUL.FTZ R39, R32, R39 ;  /* 0x0000002720277220 */ /* 0x000fe20000410000 */
[----:B------:R-:W-:-:S02]  /*5770*/  HADD2.F32 R87, -RZ, R87.H1_H1 ;  /* 0x30000057ff577230 */ /* 0x000fc40000004100 */
[C---:B------:R-:W-:Y:S01]  /*5780*/  FMUL.FTZ R72, R33.reuse, R72 ;  /* 0x0000004821487220 */ /* 0x040fe20000410000 */
[----:B------:R-:W-:Y:S02]  /*5790*/  HADD2.F32 R36, -RZ, R36.H1_H1 ;  /* 0x30000024ff247230 */ /* 0x000fe40000004100 */
[-C--:B------:R-:W-:Y:S01]  /*57a0*/  FFMA.FTZ R32, R32, R37.reuse, -R73 ;  /* 0x0000002520207223 */ /* 0x080fe20000010849 */
[----:B------:R-:W-:Y:S01]  /*57b0*/  FFMA.FTZ R30, R30, R37, R39 ;  /* 0x000000251e1e7223 */ /* 0x000fe20000010027 */
[----:B------:R-:W-:Y:S02]  /*57c0*/  HADD2.F32 R34, -RZ, R34.H1_H1 ;  /* 0x30000022ff227230 */ /* 0x000fe40000004100 */
[-C--:B------:R-:W-:Y:S01]  /*57d0*/  FFMA.FTZ R33, R33, R38.reuse, -R74 ;  /* 0x0000002621217223 */ /* 0x080fe2000001084a */
[----:B------:R-:W-:Y:S02]  /*57e0*/  HADD2.F32 R85, -RZ, R85.H1_H1 ;  /* 0x30000055ff557230 */ /* 0x000fe40000004100 */
        /* <DEDUP_REMOVED lines=20> */
[----:B------:R-:W-:Y:S01]  /*5930*/  FFMA.FTZ R34, R36, R75, -R87 ;  /* 0x0000004b24227223 */ /* 0x000fe20000010857 */
[----:B------:R-:W-:Y:S02]  /*5940*/  HADD2.F32 R74, -RZ, R74.H1_H1 ;  /* 0x3000004aff4a7230 */ /* 0x000fe40000004100 */
[C---:B------:R-:W-:Y:S01]  /*5950*/  FMUL.FTZ R87, R73.reuse, R85 ;  /* 0x0000005549577220 */ /* 0x040fe20000410000 */
[----:B------:R-:W-:Y:S01]  /*5960*/  FFMA.FTZ R72, R72, R75, R81 ;  /* 0x0000004b48487223 */ /* 0x000fe20000010051 */
[C---:B------:R-:W-:Y:S01]  /*5970*/  FMUL.FTZ R36, R38.reuse, R85 ;  /* 0x0000005526247220 */ /* 0x040fe20000410000 */
[----:B------:R-:W-:Y:S01]  /*5980*/  F2FP.F16.E4M3.UNPACK_B R84, R84 ;  /* 0x00000054ff54723e */ /* 0x000fe200020006ff */
[-C--:B------:R-:W-:Y:S01]  /*5990*/  FFMA.FTZ R91, R38, R74.reuse, -R87 ;  /* 0x0000004a265b7223 */ /* 0x080fe20000010857 */
[--C-:B------:R-:W-:Y:S02]  /*59a0*/  HADD2.F32 R81, -RZ, R86.reuse.H0_H0 ;  /* 0x20000056ff517230 */ /* 0x100fe40000004100 */
[----:B------:R-:W-:Y:S01]  /*59b0*/  FFMA.FTZ R93, R73, R74, R36 ;  /* 0x0000004a495d7223 */ /* 0x000fe20000010024 */
[----:B------:R-:W-:Y:S01]  /*59c0*/  F2FP.F16.E4M3.UNPACK_B R36, R14 ;  /* 0x0000000eff24723e */ /* 0x000fe200020006ff */
[----:B------:R-:W-:Y:S01]  /*59d0*/  HADD2.F32 R85, -RZ, R86.H1_H1 ;  /* 0x30000056ff557230 */ /* 0x000fe20000004100 */
[----:B------:R-:W-:Y:S01]  /*59e0*/  F2FP.SATFINITE.E4M3.F32.PACK_AB_MERGE_C R8, R33, R8, RZ ;  /* 0x000000082108723e */ /* 0x000fe200048070ff */
[----:B------:R-:W-:Y:S01]  /*59f0*/  HADD2.F32 R14, -RZ, R10.H0_H0 ;  /* 0x2000000aff0e7230 */ /* 0x000fe20000004100 */
[----:B------:R-:W-:Y:S01]  /*5a00*/  F2FP.SATFINITE.E4M3.F32.PACK_AB_MERGE_C R91, R91, R34, RZ ;  /* 0x000000225b5b723e */ /* 0x000fe200048070ff */
[--C-:B------:R-:W-:Y:S01]  /*5a10*/  HADD2.F32 R38, -RZ, R36.reuse.H0_H0 ;  /* 0x20000024ff267230 */ /* 0x100fe20000004100 */
[----:B------:R-:W-:Y:S01]  /*5a20*/  F2FP.SATFINITE.E4M3.F32.PACK_AB_MERGE_C R8, R37, R32, R8 ;  /* 0x000000202508723e */ /* 0x000fe20004807008 */
[----:B------:R-:W-:Y:S01]  /*5a30*/  HADD2.F32 R36, -RZ, R36.H1_H1 ;  /* 0x30000024ff247230 */ /* 0x000fe20000004100 */
[----:B------:R-:W-:Y:S01]  /*5a40*/  F2FP.SATFINITE.E4M3.F32.PACK_AB_MERGE_C R12, R35, R12, RZ ;  /* 0x0000000c230c723e */ /* 0x000fe200048070ff */
[----:B------:R-:W-:-:S02]  /*5a50*/  HADD2.F32 R10, -RZ, R10.H1_H1 ;  /* 0x3000000aff0a7230 */ /* 0x000fc40000004100 */
[----:B------:R-:W-:Y:S01]  /*5a60*/  FMUL.FTZ R87, R38, R81 ;  /* 0x0000005126577220 */ /* 0x000fe20000410000 */
[--C-:B------:R-:W-:Y:S02]  /*5a70*/  HADD2.F32 R73, -RZ, R84.reuse.H0_H0 ;  /* 0x20000054ff497230 */ /* 0x100fe40000004100 */
[----:B------:R-:W-:Y:S01]  /*5a80*/  FMUL.FTZ R89, R36, R85 ;  /* 0x0000005524597220 */ /* 0x000fe20000410000 */
[----:B------:R-:W-:Y:S02]  /*5a90*/  HADD2.F32 R75, -RZ, R84.H1_H1 ;  /* 0x30000054ff4b7230 */ /* 0x000fe40000004100 */
        /* <DEDUP_REMOVED lines=33> */
[----:B------:R-:W-:Y:S01]  /*5cb0*/  HADD2.F32 R34, -RZ, R35.H0_H0 ;  /* 0x20000023ff227230 */ /* 0x000fe20000004100 */
[----:B------:R-:W-:Y:S01]  /*5cc0*/  F2FP.F16.E4M3.UNPACK_B R81, R5.H1 ;  /* 0x00000005ff51723e */ /* 0x000fe200030006ff */
[----:B------:R-:W-:-:S02]  /*5cd0*/  HADD2.F32 R37, -RZ, R38.H0_H0 ;  /* 0x20000026ff257230 */ /* 0x000fc40000004100 */
[----:B------:R-:W-:Y:S01]  /*5ce0*/  FFMA.FTZ R10, R10, R75, -R89 ;  /* 0x0000004b0a0a7223 */ /* 0x000fe20000010859 */
[----:B------:R-:W-:Y:S01]  /*5cf0*/  HADD2.F32 R36, -RZ, R35.H1_H1 ;  /* 0x30000023ff247230 */ /* 0x000fe20000004100 */
[----:B------:R-:W-:Y:S01]  /*5d00*/  F2FP.F16.E4M3.UNPACK_B R75, R5 ;  /* 0x00000005ff4b723e */ /* 0x000fe200020006ff */
        /* <DEDUP_REMOVED lines=13> */
[----:B------:R-:W-:Y:S01]  /*5de0*/  F2FP.F16.E4M3.UNPACK_B R38, R15.H1 ;  /* 0x0000000fff26723e */ /* 0x000fe200030006ff */
[----:B------:R-:W-:Y:S01]  /*5df0*/  HADD2.F32 R85, -RZ, R81.H0_H0 ;  /* 0x20000051ff557230 */ /* 0x000fe20000004100 */
[----:B------:R-:W-:Y:S01]  /*5e00*/  F2FP.F16.E4M3.UNPACK_B R35, R11 ;  /* 0x0000000bff23723e */ /* 0x000fe200020006ff */
[----:B------:R-:W-:Y:S01]  /*5e10*/  HADD2.F32 R84, -RZ, R75.H0_H0 ;  /* 0x2000004bff547230 */ /* 0x000fe20000004100 */
[----:B------:R-:W-:Y:S01]  /*5e20*/  F2FP.F16.E4M3.UNPACK_B R37, R15 ;  /* 0x0000000fff25723e */ /* 0x000fe200020006ff */
[----:B------:R-:W-:Y:S01]  /*5e30*/  HADD2.F32 R81, -RZ, R81.H1_H1 ;  /* 0x30000051ff517230 */ /* 0x000fe20000004100 */
[----:B------:R-:W-:Y:S01]  /*5e40*/  F2FP.F16.E4M3.UNPACK_B R11, R11.H1 ;  /* 0x0000000bff0b723e */ /* 0x000fe200030006ff */
        /* <DEDUP_REMOVED lines=9> */
[----:B------:R-:W-:Y:S01]  /*5ee0*/  FMUL.FTZ R86, R39, R84 ;  /* 0x0000005427567220 */ /* 0x000fe20000410000 */
[----:B------:R-:W-:Y:S02]  /*5ef0*/  HADD2.F32 R38, -RZ, R38.H1_H1 ;  /* 0x30000026ff267230 */ /* 0x000fe40000004100 */
[C---:B------:R-:W-:Y:S01]  /*5f00*/  FMUL.FTZ R85, R36.reuse, R85 ;  /* 0x0000005524557220 */ /* 0x040fe20000410000 */
[----:B------:R-:W-:Y:S02]  /*5f10*/  HADD2.F32 R11, -RZ, R11.H1_H1 ;  /* 0x3000000bff0b7230 */ /* 0x000fe40000004100 */
[----:B------:R-:W-:Y:S01]  /*5f20*/  FFMA.FTZ R87, R36, R73, -R87 ;  /* 0x0000004924577223 */ /* 0x000fe20000010857 */
[----:B------:R-:W-:-:S02]  /*5f30*/  HADD2.F32 R74, -RZ, R5.H0_H0 ;  /* 0x20000005ff4a7230 */ /* 0x000fc40000004100 */
[----:B------:R-:W-:Y:S01]  /*5f40*/  FMUL.FTZ R84, R15, R84 ;  /* 0x000000540f547220 */ /* 0x000fe20000410000 */
[----:B------:R-:W-:Y:S02]  /*5f50*/  HADD2.F32 R37, -RZ, R37.H1_H1 ;  /* 0x30000025ff257230 */ /* 0x000fe40000004100 */
[-C--:B------:R-:W-:Y:S01]  /*5f60*/  FMUL.FTZ R90, R38, R81.reuse ;  /* 0x00000051265a7220 */ /* 0x080fe20000410000 */
[----:B------:R-:W-:Y:S02]  /*5f70*/  HADD2.F32 R36, -RZ, R75.H1_H1 ;  /* 0x3000004bff247230 */ /* 0x000fe40000004100 */
[----:B------:R-:W-:Y:S01]  /*5f80*/  FMUL.FTZ R81, R11, R81 ;  /* 0x000000510b517220 */ /* 0x000fe20000410000 */
[----:B------:R-:W-:Y:S02]  /*5f90*/  HADD2.F32 R35, -RZ, R35.H1_H1 ;  /* 0x30000023ff237230 */ /* 0x000fe40000004100 */
[----:B------:R-:W-:Y:S01]  /*5fa0*/  FFMA.FTZ R86, R15, R74, -R86 ;  /* 0x0000004a0f567223 */ /* 0x000fe20000010856 */
[----:B------:R-:W-:-:S02]  /*5fb0*/  HADD2.F32 R72, -RZ, R72.H1_H1 ;  /* 0x30000048ff487230 */ /* 0x000fc40000004100 */
[----:B------:R-:W-:Y:S01]  /*5fc0*/  FFMA.FTZ R84, R39, R74, R84 ;  /* 0x0000004a27547223 */ /* 0x000fe20000010054 */
[----:B------:R-:W-:Y:S01]  /*5fd0*/  FFMA.FTZ R85, R4, R73, R85 ;  /* 0x0000004904557223 */ /* 0x000fe20000010055 */
[----:B------:R-:W-:Y:S02]  /*5fe0*/  HADD2.F32 R4, -RZ, R5.H1_H1 ;  /* 0x30000005ff047230 */ /* 0x000fe40000004100 */
[-C--:B------:R-:W-:Y:S01]  /*5ff0*/  FMUL.FTZ R74, R37, R36.reuse ;  /* 0x00000024254a7220 */ /* 0x080fe20000410000 */
[----:B------:R-:W-:Y:S01]  /*6000*/  FMUL.FTZ R36, R35, R36 ;  /* 0x0000002423247220 */ /* 0x000fe20000410000 */
[-C--:B------:R-:W-:Y:S01]  /*6010*/  FFMA.FTZ R90, R11, R72.reuse, -R90 ;  /* 0x000000480b5a7223 */ /* 0x080fe2000001085a */
[----:B------:R-:W-:Y:S01]  /*6020*/  FFMA.FTZ R38, R38, R72, R81 ;  /* 0x0000004826267223 */ /* 0x000fe20000010051 */
[-C--:B------:R-:W-:Y:S01]  /*6030*/  FFMA.FTZ R35, R35, R4.reuse, -R74 ;  /* 0x0000000423237223 */ /* 0x080fe2000001084a */
[----:B------:R-:W-:Y:S01]  /*6040*/  FFMA.FTZ R37, R37, R4, R36 ;  /* 0x0000000425257223 */ /* 0x000fe20000010024 */
[----:B------:R-:W-:-:S02]  /*6050*/  F2FP.SATFINITE.E4M3.F32.PACK_AB_MERGE_C R13, R34, R13, RZ ;  /* 0x0000000d220d723e */ /* 0x000fc400048070ff */
[----:B------:R-:W-:Y:S02]  /*6060*/  F2FP.SATFINITE.E4M3.F32.PACK_AB_MERGE_C R87, R90, R87, RZ ;  /* 0x000000575a57723e */ /* 0x000fe400048070ff */
[----:B------:R-:W-:Y:S02]  /*6070*/  F2FP.SATFINITE.E4M3.F32.PACK_AB_MERGE_C R38, R38, R85, RZ ;  /* 0x000000552626723e */ /* 0x000fe400048070ff */
[----:B------:R-:W-:Y:S02]  /*6080*/  F2FP.SATFINITE.E4M3.F32.PACK_AB_MERGE_C R9, R9, R30, R6 ;  /* 0x0000001e0909723e */ /* 0x000fe40004807006 */
[----:B------:R-:W-:Y:S02]  /*6090*/  F2FP.SATFINITE.E4M3.F32.PACK_AB_MERGE_C R11, R35, R86, R87 ;  /* 0x00000056230b723e */ /* 0x000fe40004807057 */
[----:B------:R-:W-:Y:S02]  /*60a0*/  F2FP.SATFINITE.E4M3.F32.PACK_AB_MERGE_C R13, R7, R32, R13 ;  /* 0x00000020070d723e */ /* 0x000fe4000480700d */
[----:B------:R-:W-:-:S07]  /*60b0*/  F2FP.SATFINITE.E4M3.F32.PACK_AB_MERGE_C R15, R37, R84, R38 ;  /* 0x00000054250f723e */ /* 0x000fce0004807026 */
.L_x_2220:
[----:B------:R-:W-:Y:S05]  /*60c0*/  BSYNC B1 ;  /* 0x0000000000017941 */ /* 0x000fea0003800000 */
.L_x_2219:
[----:B0-----:R0:W-:Y:S01]  /*60d0*/  ST.E.128 desc[UR42][R28.64], R8 ;  /* 0x000000081c007985 */ /* 0x0011e2000c101d2a */
[----:B------:R-:W-:-:S13]  /*60e0*/  ISETP.GE.AND P5, PT, R31, R88, PT ;  /* 0x000000581f00720c */ /* 0x000fda0003fa6270 */
[----:B------:R-:W-:Y:S05]  /*60f0*/  @P5 BRA `(.L_x_2198) ;  /* 0x0000000400085947 */ /* 0x000fea0003800000 */
[----:B------:R-:W-:-:S04]  /*6100*/  IADD3 R4, P5, R83, R31, RZ ;  /* 0x0000001f53047210 */ /* 0x000fc80007fbe0ff */
[----:B------:R-:W-:-:S05]  /*6110*/  LEA.HI.X.SX32 R5, R31, R82, 0x1, P5 ;  /* 0x000000521f057211 */ /* 0x000fca00028f0eff */
[----:B--2---:R2:W-:Y:S01]  /*6120*/  ST.E.128 desc[UR42][R4.64], R12 ;  /* 0x0000000c04007985 */ /* 0x0045e2000c101d2a */
[----:B------:R-:W-:Y:S05]  /*6130*/  BRA `(.L_x_2198) ;  /* 0x0000000000f87947 */ /* 0x000fea0003800000 */
.L_x_2190:
[----:B------:R-:W-:-:S06]  /*6140*/  UISETP.NE.AND UP0, UPT, UR36, 0x3, UPT ;  /* 0x000000032400788c */ /* 0x000fcc000bf05270 */
[----:B------:R-:W-:-:S13]  /*6150*/  PLOP3.LUT P0, PT, PT, PT, UP0, 0x80, 0x0 ;  /* 0x000000000000781c */ /* 0x000fda0003f0f008 */
[----:B------:R-:W-:Y:S05]  /*6160*/  @!P0 BRA `(.L_x_2221) ;  /* 0x0000000000048947 */ /* 0x000fea0003800000 */
[----:B------:R-:W-:Y:S01]  /*6170*/  BPT.TRAP 0x1 ;  /* 0x000000040000795c */ /* 0x000fe20000300000 */
.L_x_2221:
[----:B------:R-:W2:Y:S01]  /*6180*/  LDL R4, [R1+0x4] ;  /* 0x0000040001047983 */ /* 0x000ea20000100800 */
[----:B------:R-:W-:Y:S01]  /*6190*/  IMAD R69, R19, 0x8, R18 ;  /* 0x0000000813457824 */ /* 0x000fe200078e0212 */
[----:B------:R-:W-:Y:S01]  /*61a0*/  BSSY B1, `(.L_x_2222) ;  /* 0x0000005000017945 */ /* 0x000fe20003800000 */
[----:B------:R-:W-:Y:S02]  /*61b0*/  SHF.R.S32.HI R77, RZ, 0x1f, R78 ;  /* 0x0000001fff4d7819 */ /* 0x000fe4000001144e */
[----:B--2---:R-:W-:-:S04]  /*61c0*/  SHF.L.U32 R80, R4, 0x1f, RZ ;  /* 0x0000001f04507819 */ /* 0x004fc800000006ff */
[----:B------:R-:W0:Y:S02]  /*61d0*/  SYNCS.PHASECHK.TRANS64.TRYWAIT P5, [R69+URZ+0x19c90], R80 ;  /* 0x019c9050450075a7 */ /* 0x000e2400080a017f */
[----:B0-----:R-:W-:Y:S05]  /*61e0*/  @!P5 BRA `(.L_x_2223) ;  /* 0x000001780090d947 */ /* 0x001fea0003800000 */
.L_x_2468:
[----:B------:R-:W-:Y:S05]  /*61f0*/  BSYNC B1 ;  /* 0x0000000000017941 */ /* 0x000fea0003800000 */
.L_x_2222:
        /* <DEDUP_REMOVED lines=9> */
[----:B------:R-:W-:Y:S01]  /*6290*/  IMAD R6, R76, UR4, RZ ;  /* 0x000000044c067c24 */ /* 0x000fe2000f8e02ff */
[----:B------:R-:W-:Y:S02]  /*62a0*/  IADD3 R5, R5, R7, RZ ;  /* 0x0000000705057210 */ /* 0x000fe40007ffe0ff */
        /* <DEDUP_REMOVED lines=18> */
.L_x_2472:
[----:B------:R-:W-:Y:S05]  /*63d0*/  @!P5 BRA `(.L_x_2198) ;  /* 0x000000000050d947 */ /* 0x000fea0003800000 */
[----:B------:R-:W4:Y:S01]  /*63e0*/  LDL R10, [R1+0x10] ;  /* 0x00001000010a7983 */ /* 0x000f220000100800 */
[----:B------:R-:W-:-:S03]  /*63f0*/  ULDC UR4, c[0x0][0x2f4] ;  /* 0x0000bd0000047ab9 */ /* 0x000fc60000000800 */
[----:B------:R-:W5:Y:S04]  /*6400*/  LDL R12, [R1] ;  /* 0x00000000010c7983 */ /* 0x000f680000100800 */
        /* <DEDUP_REMOVED lines=17> */
.L_x_2198:
[----:B------:R-:W-:Y:S05]  /*6520*/  BSYNC B0 ;  /* 0x0000000000007941 */ /* 0x000fea0003800000 */
.L_x_2189:
        /* <DEDUP_REMOVED lines=16> */
.L_x_2226:
[----:B------:R-:W-:Y:S05]  /*6630*/  BSYNC B0 ;  /* 0x0000000000007941 */ /* 0x000fea0003800000 */
.L_x_2225:
[----:B------:R-:W0:Y:S01]  /*6640*/  SYNCS.PHASECHK.TRANS64.TRYWAIT P0, [R69+URZ+0x19cb0], R80 ;  /* 0x019cb050450075a7 */ /* 0x000e22000800017f */
[----:B------:R-:W-:Y:S04]  /*6650*/  BSSY B0, `(.L_x_2227) ;  /* 0x0000002000007945 */ /* 0x000fe80003800000 */
[----:B0-----:R-:W-:Y:S05]  /*6660*/  @!P0 BRA `(.L_x_2228) ;  /* 0x0000017400c88947 */ /* 0x001fea0003800000 */
.L_x_2473:
[----:B------:R-:W-:Y:S05]  /*6670*/  BSYNC B0 ;  /* 0x0000000000007941 */ /* 0x000fea0003800000 */
.L_x_2227:
        /* <DEDUP_REMOVED lines=12> */
[----:B------:R-:W-:-:S04]  /*6740*/  ULDC.64 UR4, c[0x0][0x330] ;  /* 0x0000cc0000047ab9 */ /* 0x000fc80000000a00 */
[----:B------:R-:W-:Y:S01]  /*6750*/  IADD3 R5, R5, R7, RZ ;  /* 0x0000000705057210 */ /* 0x000fe20007ffe0ff */
[----:B------:R-:W-:Y:S02]  /*6760*/  IMAD R7, R58, UR4, RZ ;  /* 0x000000043a077c24 */ /* 0x000fe4000f8e02ff */
[----:B------:R-:W-:-:S04]  /*6770*/  IMAD.WIDE.U32 R4, R154, UR4, R4 ;  /* 0x000000049a047c25 */ /* 0x000fc8000f8e0004 */
[----:B--2---:R-:W-:Y:S01]  /*6780*/  VIADD R6, R6, 0xffffff80 ;  /* 0xffffff8006067836 */ /* 0x004fe20000000000 */
[----:B------:R-:W-:Y:S01]  /*6790*/  IADD3 R4, P0, R4, UR6, RZ ;  /* 0x0000000604047c10 */ /* 0x000fe2000ff1e0ff */
[----:B------:R-:W-:-:S03]  /*67a0*/  IMAD R7, R154, UR5, R7 ;  /* 0x000000059a077c24 */ /* 0x000fc6000f8e0207 */
[----:B------:R-:W-:Y:S01]  /*67b0*/  LEA.HI R6, R6, R6, RZ, 0x1 ;  /* 0x0000000606067211 */ /* 0x000fe200078f08ff */
[----:B------:R1:W2:Y:S01]  /*67c0*/  SHFL.IDX PT, R13, R4, RZ, 0x1e1f ;  /* 0x001e1fff040d7589 */ /* 0x0002a200000e0000 */
[----:B------:R-:W-:Y:S02]  /*67d0*/  IADD3.X R5, R5, UR7, R7, P0, !PT ;  /* 0x0000000705057c10 */ /* 0x000fe400087fe407 */
[----:B------:R-:W-:-:S03]  /*67e0*/  SHF.R.S32.HI R6, RZ, 0x1, R6 ;  /* 0x00000001ff067819 */ /* 0x000fc60000011406 */
[----:B------:R1:W4:Y:S01]  /*67f0*/  SHFL.IDX PT, R11, R5, RZ, 0x1e1f ;  /* 0x001e1fff050b7589 */ /* 0x00032200000e0000 */
[----:B------:R-:W-:-:S13]  /*6800*/  ISETP.GT.AND P0, PT, R71, R6, PT ;  /* 0x000000064700720c */ /* 0x000fda0003f04270 */
[----:B-1----:R-:W-:Y:S05]  /*6810*/  @!P0 BRA `(.L_x_2230) ;  /* 0x0000000000508947 */ /* 0x002fea0003800000 */
[----:B------:R-:W5:Y:S01]  /*6820*/  LDL R10, [R1+0x10] ;  /* 0x00001000010a7983 */ /* 0x000f620000100800 */
[----:B------:R-:W-:-:S03]  /*6830*/  ULDC UR4, c[0x0][0x2f4] ;  /* 0x0000bd0000047ab9 */ /* 0x000fc60000000800 */
[----:B---3--:R-:W3:Y:S04]  /*6840*/  LDL R14, [R1] ;  /* 0x00000000010e7983 */ /* 0x008ee80000100800 */
        /* <DEDUP_REMOVED lines=17> */
.L_x_2230:
[----:B------:R-:W-:Y:S05]  /*6960*/  BSYNC B0 ;  /* 0x0000000000007941 */ /* 0x000fea0003800000 */
.L_x_2229:
        /* <DEDUP_REMOVED lines=19> */
.L_x_2184:
[----:B------:R-:W4:Y:S01]  /*6aa0*/  LDL R4, [R1+0x28] ;  /* 0x0000280001047983 */ /* 0x000f220000100800 */
[----:B------:R-:W1:Y:S01]  /*6ab0*/  LDC R0, c[0x0][0x448] ;  /* 0x00011200ff007b82 */ /* 0x000e620000000800 */
[----:B------:R-:W-:Y:S01]  /*6ac0*/  BSSY B0, `(.L_x_2232) ;  /* 0x000002c000007945 */ /* 0x000fe20003800000 */
[----:B------:R-:W-:Y:S02]  /*6ad0*/  CS2R R134, SRZ ;  /* 0x0000000000867805 */ /* 0x000fe4000001ff00 */
[----:B------:R-:W-:Y:S02]  /*6ae0*/  CS2R R20, SRZ ;  /* 0x0000000000147805 */ /* 0x000fe4000001ff00 */
[----:B------:R-:W-:Y:S02]  /*6af0*/  CS2R R128, SRZ ;  /* 0x0000000000807805 */ /* 0x000fe4000001ff00 */
[----:B--2---:R-:W-:Y:S02]  /*6b00*/  CS2R R12, SRZ ;  /* 0x00000000000c7805 */ /* 0x004fe4000001ff00 */
[----:B------:R-:W-:-:S02]  /*6b10*/  CS2R R126, SRZ ;  /* 0x00000000007e7805 */ /* 0x000fc4000001ff00 */
[----:B------:R-:W-:Y:S02]  /*6b20*/  CS2R R28, SRZ ;  /* 0x00000000001c7805 */ /* 0x000fe4000001ff00 */
[----:B---3--:R-:W-:Y:S02]  /*6b30*/  CS2R R14, SRZ ;  /* 0x00000000000e7805 */ /* 0x008fe4000001ff00 */
[----:B------:R-:W-:Y:S01]  /*6b40*/  CS2R R120, SRZ ;  /* 0x0000000000787805 */ /* 0x000fe2000001ff00 */
        /* <DEDUP_REMOVED lines=8> */
[----:B----4-:R-:W-:Y:S02]  /*6bd0*/  CS2R R10, SRZ ;  /* 0x00000000000a7805 */ /* 0x010fe4000001ff00 */
[----:B------:R-:W-:-:S02]  /*6be0*/  CS2R R104, SRZ ;  /* 0x0000000000687805 */ /* 0x000fc4000001ff00 */
[----:B------:R-:W-:Y:S01]  /*6bf0*/  CS2R R102, SRZ ;  /* 0x0000000000667805 */ /* 0x000fe2000001ff00 */
[----:B------:R-:W-:Y:S01]  /*6c00*/  IMAD.MOV.U32 R34, RZ, RZ, RZ ;  /* 0x000000ffff227224 */ /* 0x000fe200078e00ff */
[----:B------:R-:W-:Y:S02]  /*6c10*/  CS2R R96, SRZ ;  /* 0x0000000000607805 */ /* 0x000fe4000001ff00 */
[----:B------:R-:W-:Y:S02]  /*6c20*/  CS2R R94, SRZ ;  /* 0x00000000005e7805 */ /* 0x000fe4000001ff00 */
[----:B-1----:R-:W-:Y:S01]  /*6c30*/  ISETP.NE.AND P1, PT, R0, 0x1, PT ;  /* 0x000000010000780c */ /* 0x002fe20003f25270 */
[----:B------:R-:W-:Y:S02]  /*6c40*/  IMAD.MOV.U32 R36, RZ, RZ, RZ ;  /* 0x000000ffff247224 */ /* 0x000fe400078e00ff */
[----:B------:R-:W-:-:S10]  /*6c50*/  IMAD.MOV.U32 R89, RZ, RZ, RZ ;  /* 0x000000ffff597224 */ /* 0x000fd400078e00ff */
[----:B------:R-:W1:Y:S08]  /*6c60*/  @P1 LDC R3, c[0x0][0x44c] ;  /* 0x00011300ff031b82 */ /* 0x000e700000000800 */
[----:B------:R-:W2:Y:S01]  /*6c70*/  @P1 LDC R2, c[0x0][0x450] ;  /* 0x00011400ff021b82 */ /* 0x000ea20000000800 */
[----:B------:R-:W-:-:S04]  /*6c80*/  VIADD R0, R4, 0xbf ;  /* 0x000000bf04007836 */ /* 0x000fc80000000000 */
[----:B-1----:R-:W-:-:S05]  /*6c90*/  @P1 IMAD.HI.U32 R3, R0, R3, RZ ;  /* 0x0000000300031227 */ /* 0x002fca00078e00ff */
[----:B--2---:R-:W-:Y:S01]  /*6ca0*/  @P1 SHF.R.U32.HI R0, RZ, R2, R3 ;  /* 0x00000002ff001219 */ /* 0x004fe20000011603 */
[----:B------:R-:W-:Y:S01]  /*6cb0*/  IMAD.MOV.U32 R2, RZ, RZ, RZ ;  /* 0x000000ffff027224 */ /* 0x000fe200078e00ff */
[----:B------:R-:W-:Y:S02]  /*6cc0*/  PLOP3.LUT P1, PT, PT, PT, PT, 0x80, 0x0 ;  /* 0x000000000000781c */ /* 0x000fe40003f2f070 */
[----:B------:R-:W-:-:S04]  /*6cd0*/  IADD3 R0, R27, R0, RZ ;  /* 0x000000001b007210 */ /* 0x000fc80007ffe0ff */
[----:B------:R-:W-:-:S04]  /*6ce0*/  SHF.R.S32.HI R3, RZ, 0x1f, R0 ;  /* 0x0000001fff037819 */ /* 0x000fc80000011400 */
[----:B------:R-:W-:Y:S01]  /*6cf0*/  LEA.HI R3, R3, R0, RZ, 0x7 ;  /* 0x0000000003037211 */ /* 0x000fe200078f38ff */
[----:B------:R-:W-:-:S03]  /*6d00*/  IMAD.MOV.U32 R0, RZ, RZ, RZ ;  /* 0x000000ffff007224 */ /* 0x000fc600078e00ff */
[----:B------:R-:W-:-:S04]  /*6d10*/  SHF.R.S32.HI R3, RZ, 0x7, R3 ;  /* 0x00000007ff037819 */ /* 0x000fc80000011403 */
[----:B------:R-:W-:Y:S02]  /*6d20*/  VIMNMX R88, R26, R3, PT ;  /* 0x000000031a587248 */ /* 0x000fe40003fe0100 */
[----:B------:R-:W-:Y:S02]  /*6d30*/  CS2R R26, SRZ ;  /* 0x00000000001a7805 */ /* 0x000fe4000001ff00 */
[----:B------:R-:W-:Y:S01]  /*6d40*/  ISETP.GE.AND P2, PT, R88, 0x1, PT ;  /* 0x000000015800780c */ /* 0x000fe20003f46270 */
[----:B------:R-:W-:-:S12]  /*6d50*/  @P0 BRA `(.L_x_2233) ;  /* 0x0000000000080947 */ /* 0x000fd80003800000 */
[----:B------:R-:W1:Y:S02]  /*6d60*/  FENCE.VIEW.ASYNC.G ;  /* 0x00000000000073c6 */ /* 0x000e640000000100 */
[----:B-1----:R-:W-:Y:S06]  /*6d70*/  BAR.ARV 0xc, 0x200 ;  /* 0x0308000000007b1d */ /* 0x002fec0000002000 */
.L_x_2233:
[----:B------:R-:W-:Y:S05]  /*6d80*/  BSYNC B0 ;  /* 0x0000000000007941 */ /* 0x000fea0003800000 */
.L_x_2232:
[----:B------:R-:W-:Y:S01]  /*6d90*/  IMAD.MOV.U32 R92, RZ, RZ, RZ ;  /* 0x000000ffff5c7224 */ /* 0x000fe200078e00ff */
[----:B------:R-:W-:Y:S01]  /*6da0*/  MOV R3, RZ ;  /* 0x000000ff00037202 */ /* 0x000fe20000000f00 */
        /* <DEDUP_REMOVED lines=33> */
.L_x_2236:
[----:B------:R-:W-:Y:S05]  /*6fc0*/  BSYNC B6 ;  /* 0x0000000000067941 */ /* 0x000fea0003800000 */
.L_x_2235:
        /* <DEDUP_REMOVED lines=25> */
[C---:B------:R-:W-:Y:S02]  /*7160*/  @P1 IMAD R11, R154.reuse, R13, R6 ;  /* 0x0000000d9a0b1224 */ /* 0x040fe400078e0206 */
[----:B------:R-:W-:-:S04]  /*7170*/  @P0 IMAD.WIDE.U32 R2, R154, R10, R2 ;  /* 0x0000000a9a020225 */ /* 0x000fc800078e0002 */
[----:B------:R-:W-:Y:S01]  /*7180*/  @P1 IMAD.WIDE.U32 R6, R154, R12, R4 ;  /* 0x0000000c9a061225 */ /* 0x000fe200078e0004 */
[----:B------:R-:W-:Y:S01]  /*7190*/  @P0 LEA R4, P2, R2, UR4, 0x2 ;  /* 0x0000000402040c11 */ /* 0x000fe2000f8410ff */
[----:B------:R-:W-:Y:S02]  /*71a0*/  ULDC UR4, c[0x0][0x3f4] ;  /* 0x0000fd0000047ab9 */ /* 0x000fe40000000800 */
[----:B------:R-:W-:Y:S01]  /*71b0*/  @P0 IMAD.IADD R5, R3, 0x1, R9 ;  /* 0x0000000103050824 */ /* 0x000fe200078e0209 */
[----:B------:R-:W-:Y:S01]  /*71c0*/  @P1 IADD3 R3, R7, R11, RZ ;  /* 0x0000000b07031210 */ /* 0x000fe20007ffe0ff */
[----:B------:R-:W-:Y:S01]  /*71d0*/  IMAD.MOV.U32 R0, RZ, RZ, 0x3f800000 ;  /* 0x3f800000ff007424 */ /* 0x000fe200078e00ff */
[----:B------:R-:W-:Y:S02]  /*71e0*/  @P1 LEA R8, P3, R6, UR6, 0x2 ;  /* 0x0000000606081c11 */ /* 0x000fe4000f8610ff */
[----:B------:R-:W-:Y:S02]  /*71f0*/  @P0 LEA.HI.X R5, R2, UR5, R5, 0x2, P2 ;  /* 0x0000000502050c11 */ /* 0x000fe400090f1405 */
        /* <DEDUP_REMOVED lines=19> */
.L_x_2240:
[----:B-1----:R1:W2:Y:S02]  /*7330*/  SYNCS.PHASECHK.TRANS64.TRYWAIT P0, [R18+URZ+0x19c00], R3 ;  /* 0x019c0003120075a7 */ /* 0x0022a4000800017f */
[----:B--2---:R-:W-:Y:S05]  /*7340*/  @!P0 NANOSLEEP.SYNCS 0x989680 ;  /* 0x009896800000895d */ /* 0x004fea0003900000 */
[----:B------:R-:W2:Y:S02]  /*7350*/  @!P0 SYNCS.PHASECHK.TRANS64 P0, [R18+URZ+0x19c00], R3 ;  /* 0x019c0003120085a7 */ /* 0x000ea4000800007f */
[----:B--2---:R-:W-:Y:S05]  /*7360*/  @!P0 BRA `(.L_x_2240) ;  /* 0xfffffffc00f08947 */ /* 0x004fea000383ffff */
.L_x_2239:
[----:B------:R-:W-:Y:S05]  /*7370*/  BSYNC B0 ;  /* 0x0000000000007941 */ /* 0x000fea0003800000 */
.L_x_2238:
[----:B------:R-:W-:Y:S05]  /*7380*/  BRA `(.L_x_2241) ;  /* 0x00000044007c7947 */ /* 0x000fea0003800000 */
.L_x_2237:
        /* <DEDUP_REMOVED lines=21> */
[----:B------:R-:W-:Y:S01]  /*74e0*/  MOV R6, UR6 ;  /* 0x0000000600067c02 */ /* 0x000fe20008000f00 */
        /* <DEDUP_REMOVED lines=8> */
.L_x_2243:
[----:B------:R-:W-:Y:S05]  /*7570*/  BSYNC B6 ;  /* 0x0000000000067941 */ /* 0x000fea0003800000 */
.L_x_2242:
        /* <DEDUP_REMOVED lines=8> */
[----:B------:R-:W-:-:S04]  /*7600*/  SHF.R.S32.HI R39, RZ, 0x1, R39 ;  /* 0x00000001ff277819 */ /* 0x000fc80000011427 */
[----:B--2---:R-:W-:Y:S01]  /*7610*/  IADD3 R10, R39, R21, RZ ;  /* 0x00000015270a7210 */ /* 0x004fe20007ffe0ff */
[----:B---3--:R-:W-:Y:S02]  /*7620*/  IMAD.IADD R37, R18, 0x1, R20 ;  /* 0x0000000112257824 */ /* 0x008fe400078e0214 */
[----:B------:R-:W-:Y:S05]  /*7630*/  @!P0 BRA `(.L_x_2245) ;  /* 0x0000001c00388947 */ /* 0x000fea0003800000 */
        /* <DEDUP_REMOVED lines=16> */
[----:B------:R-:W-:Y:S01]  /*7740*/  IMAD R4, R0, UR4, RZ ;  /* 0x0000000400047c24 */ /* 0x000fe2000f8e02ff */
[----:B------:R-:W-:Y:S01]  /*7750*/  IADD3 R5, P1, R8, UR8, RZ ;  /* 0x0000000808057c10 */ /* 0x000fe2000ff3e0ff */
[----:B------:R-:W-:-:S04]  /*7760*/  IMAD.WIDE.U32 R6, R11, UR4, R6 ;  /* 0x000000040b067c25 */ /* 0x000fc8000f8e0006 */
[----:B------:R-:W-:Y:S02]  /*7770*/  IMAD R0, R0, UR6, RZ ;  /* 0x0000000600007c24 */ /* 0x000fe4000f8e02ff */
        /* <DEDUP_REMOVED lines=11> */
[----:B------:R0:W4:Y:S02]  /*7830*/  SHFL.IDX PT, R14, R5, RZ, 0x1e1f ;  /* 0x001e1fff050e7589 */ /* 0x00012400000e0000 */
.L_x_2479:
[----:B0-----:R-:W5:Y:S04]  /*7840*/  LDL R5, [R1+0x2c] ;  /* 0x00002c0001057983 */ /* 0x001f680000100800 */
[----:B------:R-:W2:Y:S01]  /*7850*/  LDL R6, [R1+0x58] ;  /* 0x0000580001067983 */ /* 0x000ea20000100800 */
[----:B------:R-:W-:Y:S01]  /*7860*/  BSSY B1, `(.L_x_2247) ;  /* 0x000002f000017945 */ /* 0x000fe20003800000 */
[----:B------:R-:W-:Y:S02]  /*7870*/  CS2R R24, SRZ ;  /* 0x0000000000187805 */ /* 0x000fe4000001ff00 */
[----:B------:R-:W-:Y:S02]  /*7880*/  CS2R R20, SRZ ;  /* 0x0000000000147805 */ /* 0x000fe4000001ff00 */
[----:B------:R-:W-:-:S02]  /*7890*/  CS2R R8, SRZ ;  /* 0x0000000000087805 */ /* 0x000fc4000001ff00 */
[----:B------:R-:W-:Y:S02]  /*78a0*/  CS2R R26, SRZ ;  /* 0x00000000001a7805 */ /* 0x000fe4000001ff00 */
[----:B------:R-:W-:Y:S01]  /*78b0*/  CS2R R12, SRZ ;  /* 0x00000000000c7805 */ /* 0x000fe2000001ff00 */
[----:B-----5:R-:W-:Y:S01]  /*78c0*/  IMAD R38, R5, R38, RZ ;  /* 0x0000002605267224 */ /* 0x020fe200078e02ff */
[----:B--2---:R-:W-:-:S04]  /*78d0*/  LEA.HI R5, R6, R6, RZ, 0x1 ;  /* 0x0000000606057211 */ /* 0x004fc800078f08ff */
[----:B------:R-:W-:Y:S02]  /*78e0*/  ISETP.GE.AND P0, PT, R10, R38, PT ;  /* 0x000000260a00720c */ /* 0x000fe40003f06270 */
[----:B------:R-:W-:Y:S02]  /*78f0*/  CS2R R10, SRZ ;  /* 0x00000000000a7805 */ /* 0x000fe4000001ff00 */
[----:B------:R-:W-:-:S05]  /*7900*/  LOP3.LUT R5, R5, 0xfffffffe, RZ, 0xc0, !PT ;  /* 0xfffffffe05057812 */ /* 0x000fca00078ec0ff */
[----:B------:R-:W-:-:S05]  /*7910*/  IMAD.IADD R5, R6, 0x1, -R5 ;  /* 0x0000000106057824 */ /* 0x000fca00078e0a05 */
[----:B------:R-:W-:Y:S01]  /*7920*/  SHF.L.U32 R5, R5, 0x1f, RZ ;  /* 0x0000001f05057819 */ /* 0x000fe200000006ff */
[----:B------:R-:W-:Y:S06]  /*7930*/  @P0 BRA `(.L_x_2248) ;  /* 0x0000000000840947 */ /* 0x000fec0003800000 */
[----:B------:R-:W2:Y:S01]  /*7940*/  LDL R32, [R1+0x1c] ;  /* 0x00001c0001207983 */ /* 0x000ea20000100800 */
[----:B------:R-:W-:-:S03]  /*7950*/  ULDC UR4, c[0x0][0x3f4] ;  /* 0x0000fd0000047ab9 */ /* 0x000fc60000000800 */
[----:B------:R-:W2:Y:S04]  /*7960*/  LDL R15, [R1+0x20] ;  /* 0x00002000010f7983 */ /* 0x000ea80000100800 */
[----:B------:R-:W2:Y:S04]  /*7970*/  LDL R41, [R1+0x6c] ;  /* 0x00006c0001297983 */ /* 0x000ea80000100800 */
[----:B------:R-:W2:Y:S01]  /*7980*/  LDL R40, [R1+0x68] ;  /* 0x0000680001287983 */ /* 0x000ea20000100800 */
[----:B------:R-:W-:Y:S02]  /*7990*/  ISETP.GE.AND P5, PT, R156, UR4, PT ;  /* 0x000000049c007c0c */ /* 0x000fe4000bfa6270 */
[----:B------:R-:W-:-:S02]  /*79a0*/  CS2R R26, SRZ ;  /* 0x00000000001a7805 */ /* 0x000fc4000001ff00 */
[----:B------:R-:W-:Y:S02]  /*79b0*/  CS2R R24, SRZ ;  /* 0x0000000000187805 */ /* 0x000fe4000001ff00 */
[----:B------:R-:W-:-:S07]  /*79c0*/  CS2R R12, SRZ ;  /* 0x00000000000c7805 */ /* 0x000fce000001ff00 */
[----:B------:R-:W-:Y:S02]  /*79d0*/  @!P5 SHF.R.S32.HI R9, RZ, 0x1f, R156 ;  /* 0x0000001fff09d819 */ /* 0x000fe4000001149c */
[C---:B------:R-:W-:Y:S02]  /*79e0*/  @!P5 IADD3 R6, P2, R156.reuse, R3, RZ ;  /* 0x000000039c06d210 */ /* 0x040fe40007f5e0ff */
[----:B----4-:R-:W-:Y:S02]  /*79f0*/  @!P5 IADD3 R28, P3, R156, R14, RZ ;  /* 0x0000000e9c1cd210 */ /* 0x010fe40007f7e0ff */
[----:B-1----:R-:W-:-:S03]  /*7a00*/  @!P5 IADD3.X R7, R0, R9, RZ, P2, !PT ;  /* 0x000000090007d210 */ /* 0x002fc600017fe4ff */
[----:B---3--:R-:W-:Y:S01]  /*7a10*/  @!P5 IMAD.X R29, R4, 0x1, R9, P3 ;  /* 0x00000001041dd824 */ /* 0x008fe200018e0609 */
[----:B------:R-:W-:Y:S02]  /*7a20*/  CS2R R20, SRZ ;  /* 0x0000000000147805 */ /* 0x000fe4000001ff00 */
[----:B------:R-:W-:Y:S02]  /*7a30*/  CS2R R10, SRZ ;  /* 0x00000000000a7805 */ /* 0x000fe4000001ff00 */
[----:B------:R-:W-:Y:S01]  /*7a40*/  CS2R R8, SRZ ;  /* 0x0000000000087805 */ /* 0x000fe2000001ff00 */
[----:B------:R0:W5:Y:S04]  /*7a50*/  @!P5 LD.E.64 R26, desc[UR42][R6.64] ;  /* 0x0000002a061ad980 */ /* 0x000168000c101b00 */
[----:B------:R0:W5:Y:S01]  /*7a60*/  @!P5 LD.E.64 R24, desc[UR42][R28.64] ;  /* 0x0000002a1c18d980 */ /* 0x000162000c101b00 */
[----:B--2---:R-:W-:-:S02]  /*7a70*/  ISETP.GE.AND P1, PT, R32, UR4, PT ;  /* 0x0000000420007c0c */ /* 0x004fc4000bf26270 */
[----:B------:R-:W-:-:S11]  /*7a80*/  ISETP.GE.AND P0, PT, R15, UR4, PT ;  /* 0x000000040f007c0c */ /* 0x000fd6000bf06270 */
[CC--:B------:R-:W-:Y:S02]  /*7a90*/  @!P1 IADD3 R30, P4, R32.reuse, R3.reuse, RZ ;  /* 0x00000003201e9210 */ /* 0x0c0fe40007f9e0ff */
[-C--:B------:R-:W-:Y:S02]  /*7aa0*/  @!P1 IADD3 R32, P2, R32, R14.reuse, RZ ;  /* 0x0000000e20209210 */ /* 0x080fe40007f5e0ff */
[C---:B------:R-:W-:Y:S01]  /*7ab0*/  @!P0 IADD3 R34, P3, R15.reuse, R3, RZ ;  /* 0x000000030f228210 */ /* 0x040fe20007f7e0ff */
[--C-:B------:R-:W-:Y:S01]  /*7ac0*/  @!P1 IMAD.X R31, R0, 0x1, R41.reuse, P4 ;  /* 0x00000001001f9824 */ /* 0x100fe200020e0629 */
[----:B------:R-:W-:Y:S01]  /*7ad0*/  @!P0 IADD3 R14, P4, R15, R14, RZ ;  /* 0x0000000e0f0e8210 */ /* 0x000fe20007f9e0ff */
[----:B------:R-:W-:Y:S02]  /*7ae0*/  @!P1 IMAD.X R33, R4, 0x1, R41, P2 ;  /* 0x0000000104219824 */ /* 0x000fe400010e0629 */
[--C-:B------:R-:W-:Y:S01]  /*7af0*/  @!P0 IMAD.X R35, R0, 0x1, R40.reuse, P3 ;  /* 0x0000000100238824 */ /* 0x100fe200018e0628 */
[----:B------:R0:W5:Y:S01]  /*7b00*/  @!P1 LD.E.64 R12, desc[UR42][R30.64] ;  /* 0x0000002a1e0c9980 */ /* 0x000162000c101b00 */
[----:B------:R-:W-:-:S03]  /*7b10*/  @!P0 IMAD.X R15, R4, 0x1, R40, P4 ;  /* 0x00000001040f8824 */ /* 0x000fc600020e0628 */
[----:B------:R0:W5:Y:S04]  /*7b20*/  @!P1 LD.E.64 R20, desc[UR42][R32.64] ;  /* 0x0000002a20149980 */ /* 0x000168000c101b00 */
[----:B------:R0:W5:Y:S04]  /*7b30*/  @!P0 LD.E.64 R10, desc[UR42][R34.64] ;  /* 0x0000002a220a8980 */ /* 0x000168000c101b00 */
[----:B------:R0:W5:Y:S02]  /*7b40*/  @!P0 LD.E.64 R8, desc[UR42][R14.64] ;  /* 0x0000002a0e088980 */ /* 0x000164000c101b00 */
.L_x_2248:
[----:B------:R-:W-:Y:S05]  /*7b50*/  BSYNC B1 ;  /* 0x0000000000017941 */ /* 0x000fea0003800000 */
.L_x_2247:
[----:B------:R-:W2:Y:S01]  /*7b60*/  SYNCS.PHASECHK.TRANS64.TRYWAIT P0, [R18+URZ+0x19c00], R5 ;  /* 0x019c0005120075a7 */ /* 0x000ea2000800017f */
[----:B------:R-:W-:Y:S01]  /*7b70*/  IMAD R153, R153, -0xc0, R38 ;  /* 0xffffff4099997824 */ /* 0x000fe200078e0226 */
[----:B------:R-:W-:Y:S04]  /*7b80*/  BSSY B1, `(.L_x_2249) ;  /* 0x0000004000017945 */ /* 0x000fe80003800000 */
[----:B------:R-:W-:-:S04]  /*7b90*/  VIMNMX R153, R153, 0xc0, PT ;  /* 0x000000c099997848 */ /* 0x000fc80003fe0100 */
[----:B------:R-:W-:Y:S01]  /*7ba0*/  ISETP.GE.AND P1, PT, R39, R153, PT ;  /* 0x000000992700720c */ /* 0x000fe20003f26270 */
[----:B--2---:R-:W-:-:S12]  /*7bb0*/  @!P0 BRA `(.L_x_2250) ;  /* 0x0000016000f48947 */ /* 0x004fd80003800000 */
.L_x_2480:
[----:B------:R-:W-:Y:S05]  /*7bc0*/  BSYNC B1 ;  /* 0x0000000000017941 */ /* 0x000fea0003800000 */
.L_x_2249:
[----:B------:R-:W-:Y:S05]  /*7bd0*/  @P1 BRA `(.L_x_2251) ;  /* 0x0000003c00441947 */ /* 0x000fea0003800000 */
[----:B---3--:R-:W3:Y:S01]  /*7be0*/  LDL R4, [R1+0x1c] ;  /* 0x00001c0001047983 */ /* 0x008ee20000100800 */
[----:B------:R-:W0:Y:S03]  /*7bf0*/  LDC R3, c[0x0][0x3f4] ;  /* 0x0000fd00ff037b82 */ /* 0x000e260000000800 */
[----:B-1----:R-:W2:Y:S01]  /*7c00*/  LDL R0, [R1+0x20] ;  /* 0x0000200001007983 */ /* 0x002ea20000100800 */
[----:B------:R-:W-:Y:S01]  /*7c10*/  BSSY B1, `(.L_x_2252) ;  /* 0x000007b000017945 */ /* 0x000fe20003800000 */
[-C--:B0-----:R-:W-:Y:S02]  /*7c20*/  ISETP.GE.AND P0, PT, R156, R3.reuse, PT ;  /* 0x000000039c00720c */ /* 0x081fe40003f06270 */
[-C--:B---3--:R-:W-:Y:S02]  /*7c30*/  ISETP.GE.AND P1, PT, R4, R3.reuse, PT ;  /* 0x000000030400720c */ /* 0x088fe40003f26270 */
[----:B--2---:R-:W-:-:S09]  /*7c40*/  ISETP.GE.AND P2, PT, R0, R3, PT ;  /* 0x000000030000720c */ /* 0x004fd20003f46270 */
[----:B------:R-:W-:Y:S05]  /*7c50*/  @P0 BRA `(.L_x_2253) ;  /* 0x0000000400d80947 */ /* 0x000fea0003800000 */
[----:B------:R-:W0:Y:S01]  /*7c60*/  LDS.128 R4, [R37+0xf000] ;  /* 0x00f0000025047984 */ /* 0x000e220000000c00 */
[----:B-----5:R-:W-:Y:S02]  /*7c70*/  SHF.R.U32.HI R15, RZ, 0x8, R27 ;  /* 0x00000008ff0f7819 */ /* 0x020fe4000001161b */
[----:B----4-:R-:W-:Y:S02]  /*7c80*/  LOP3.LUT R14, R27, 0xff, RZ, 0xc0, !PT ;  /* 0x000000ff1b0e7812 */ /* 0x010fe400078ec0ff */
        /* <DEDUP_REMOVED lines=23> */
[-C--:B0-----:R-:W-:Y:S02]  /*7e00*/  F2FP.F16.E4M3.UNPACK_B R0, R6.reuse.H1 ;  /* 0x00000006ff00723e */ /* 0x081fe400030006ff */
[----:B------:R-:W-:Y:S02]  /*7e10*/  LOP3.LUT R29, R29, 0xff0000, R24, 0xf8, !PT ;  /* 0x00ff00001d1d7812 */ /* 0x000fe400078ef818 */
[----:B------:R-:W-:Y:S01]  /*7e20*/  F2FP.F16.E4M3.UNPACK_B R32, R31 ;  /* 0x0000001fff20723e */ /* 0x000fe200020006ff */
[--C-:B------:R-:W-:Y:S01]  /*7e30*/  HADD2.F32 R15, -RZ, R0.reuse.H1_H1 ;  /* 0x30000000ff0f7230 */ /* 0x100fe20000004100 */
[----:B------:R-:W-:Y:S01]  /*7e40*/  F2FP.F16.E4M3.UNPACK_B R28, R27 ;  /* 0x0000001bff1c723e */ /* 0x000fe200020006ff */
[----:B------:R-:W-:Y:S01]  /*7e50*/  HADD2.F32 R14, -RZ, R0.H0_H0 ;  /* 0x20000000ff0e7230 */ /* 0x000fe20000004100 */
        /* <DEDUP_REMOVED lines=13> */
[--C-:B------:R-:W-:Y:S01]  /*7f30*/  HADD2.F32 R5, -RZ, R3.reuse.H1_H1 ;  /* 0x30000003ff057230 */ /* 0x100fe20000004100 */
[----:B------:R-:W-:Y:S01]  /*7f40*/  F2FP.F16.E4M3.UNPACK_B R31, R31.H1 ;  /* 0x0000001fff1f723e */ /* 0x000fe200030006ff */
[C---:B------:R-:W-:Y:S01]  /*7f50*/  FFMA.FTZ R35, R14.reuse, R29, -R35 ;  /* 0x0000001d0e237223 */ /* 0x040fe20000010823 */
        /* <DEDUP_REMOVED lines=70> */
.L_x_2253:
[----:B------:R-:W-:Y:S05]  /*83c0*/  BSYNC B1 ;  /* 0x0000000000017941 */ /* 0x000fea0003800000 */
.L_x_2252:
[----:B------:R-:W-:Y:S04]  /*83d0*/  BSSY B1, `(.L_x_2254) ;  /* 0x000007c000017945 */ /* 0x000fe80003800000 */
[----:B------:R-:W-:Y:S05]  /*83e0*/  @P1 BRA `(.L_x_2255) ;  /* 0x0000000400e81947 */ /* 0x000fea0003800000 */
[----:B0-----:R-:W0:Y:S01]  /*83f0*/  LDS.128 R4, [R37+0x10800] ;  /* 0x0108000025047984 */ /* 0x001e220000000c00 */
[----:B-----5:R-:W-:Y:S02]  /*8400*/  SHF.R.U32.HI R26, RZ, 0x8, R21 ;  /* 0x00000008ff1a7819 */ /* 0x020fe40000011615 */
[----:B----4-:R-:W-:Y:S02]  /*8410*/  SHF.R.U32.HI R14, RZ, 0x8, R13 ;  /* 0x00000008ff0e7819 */ /* 0x010fe4000001160d */
        /* <DEDUP_REMOVED lines=119> */
.L_x_2255:
[----:B------:R-:W-:Y:S05]  /*8b90*/  BSYNC B1 ;  /* 0x0000000000017941 */ /* 0x000fea0003800000 */
.L_x_2254:
[----:B------:R-:W-:Y:S05]  /*8ba0*/  @P2 BRA `(.L_x_2251) ;  /* 0x0000002c00502947 */ /* 0x000fea0003800000 */
[----:B01----:R-:W0:Y:S01]  /*8bb0*/  LDS.128 R4, [R37+0x12000] ;  /* 0x0120000025047984 */ /* 0x003e220000000c00 */
[----:B-----5:R-:W-:Y:S02]  /*8bc0*/  SHF.R.U32.HI R13, RZ, 0x8, R11 ;  /* 0x00000008ff0d7819 */ /* 0x020fe4000001160b */
[----:B------:R-:W-:Y:S02]  /*8bd0*/  LOP3.LUT R12, R11, 0xff, RZ, 0xc0, !PT ;  /* 0x000000ff0b0c7812 */ /* 0x000fe400078ec0ff */
[----:B------:R-:W-:Y:S02]  /*8be0*/  LOP3.LUT R13, R13, 0xff, RZ, 0xc0, !PT ;  /* 0x000000ff0d0d7812 */ /* 0x000fe400078ec0ff */
[----:B------:R-:W-:Y:S02]  /*8bf0*/  SHF.R.U32.HI R21, RZ, 0x8, R9 ;  /* 0x00000008ff157819 */ /* 0x000fe40000011609 */
[----:B------:R-:W-:Y:S02]  /*8c00*/  PRMT R12, R13, 0x7604, R12 ;  /* 0x000076040d0c7816 */ /* 0x000fe4000000000c */
[----:B----4-:R-:W-:-:S02]  /*8c10*/  LOP3.LUT R14, R9, 0xff, RZ, 0xc0, !PT ;  /* 0x000000ff090e7812 */ /* 0x010fc400078ec0ff */
[----:B------:R-:W-:Y:S02]  /*8c20*/  LOP3.LUT R21, R21, 0xff, RZ, 0xc0, !PT ;  /* 0x000000ff15157812 */ /* 0x000fe400078ec0ff */
[----:B------:R-:W-:Y:S02]  /*8c30*/  SHF.R.U32.HI R20, RZ, 0x10, R9 ;  /* 0x00000010ff147819 */ /* 0x000fe40000011609 */
[----:B------:R-:W-:Y:S02]  /*8c40*/  SHF.R.U32.HI R3, RZ, 0x8, R10 ;  /* 0x00000008ff037819 */ /* 0x000fe4000001160a */
[----:B------:R-:W-:Y:S02]  /*8c50*/  SHF.R.U32.HI R13, RZ, 0x8, R8 ;  /* 0x00000008ff0d7819 */ /* 0x000fe40000011608 */
[----:B------:R-:W-:Y:S02]  /*8c60*/  SHF.R.U32.HI R24, RZ, 0x10, R11 ;  /* 0x00000010ff187819 */ /* 0x000fe4000001160b */
[----:B------:R-:W-:Y:S01]  /*8c70*/  PRMT R14, R21, 0x7604, R14 ;  /* 0x00007604150e7816 */ /* 0x000fe2000000000e */
[----:B------:R-:W-:Y:S01]  /*8c80*/  IMAD.U32 R21, R20, 0x10000, RZ ;  /* 0x0001000014157824 */ /* 0x000fe200078e00ff */
[----:B------:R-:W-:-:S02]  /*8c90*/  LOP3.LUT R0, R10, 0xff, RZ, 0xc0, !PT ;  /* 0x000000ff0a007812 */ /* 0x000fc400078ec0ff */
[----:B------:R-:W-:Y:S02]  /*8ca0*/  LOP3.LUT R3, R3, 0xff, RZ, 0xc0, !PT ;  /* 0x000000ff03037812 */ /* 0x000fe400078ec0ff */
[----:B------:R-:W-:Y:S02]  /*8cb0*/  LOP3.LUT R15, R13, 0xff, RZ, 0xc0, !PT ;  /* 0x000000ff0d0f7812 */ /* 0x000fe400078ec0ff */
[----:B------:R-:W-:Y:S02]  /*8cc0*/  SHF.L.U32 R13, R24, 0x10, RZ ;  /* 0x00000010180d7819 */ /* 0x000fe400000006ff */
[----:B------:R-:W-:Y:S02]  /*8cd0*/  PRMT R3, R3, 0x7604, R0 ;  /* 0x0000760403037816 */ /* 0x000fe40000000000 */
[----:B------:R-:W-:Y:S02]  /*8ce0*/  LOP3.LUT R0, R8, 0xff, RZ, 0xc0, !PT ;  /* 0x000000ff08007812 */ /* 0x000fe400078ec0ff */
[----:B------:R-:W-:-:S02]  /*8cf0*/  LOP3.LUT R13, R12, 0xff0000, R13, 0xf8, !PT ;  /* 0x00ff00000c0d7812 */ /* 0x000fc400078ef80d */
[----:B------:R-:W-:Y:S02]  /*8d00*/  LOP3.LUT R21, R14, 0xff0000, R21, 0xf8, !PT ;  /* 0x00ff00000e157812 */ /* 0x000fe400078ef815 */
[----:B------:R-:W-:Y:S02]  /*8d10*/  PRMT R15, R15, 0x7604, R0 ;  /* 0x000076040f0f7816 */ /* 0x000fe40000000000 */
[----:B------:R-:W-:Y:S02]  /*8d20*/  LOP3.LUT R21, R21, 0xff000000, R9, 0xf8, !PT ;  /* 0xff00000015157812 */ /* 0x000fe400078ef809 */
[----:B------:R-:W-:Y:S02]  /*8d30*/  LOP3.LUT R13, R13, 0xff000000, R11, 0xf8, !PT ;  /* 0xff0000000d0d7812 */ /* 0x000fe400078ef80b */
[----:B------:R-:W-:Y:S02]  /*8d40*/  LOP3.LUT R3, R3, 0xff0000, R10, 0xf8, !PT ;  /* 0x00ff000003037812 */ /* 0x000fe400078ef80a */
[----:B0-----:R-:W-:-:S02]  /*8d50*/  F2FP.F16.E4M3.UNPACK_B R0, R6.H1 ;  /* 0x00000006ff00723e */ /* 0x001fc400030006ff */
[----:B------:R-:W-:Y:S02]  /*8d60*/  LOP3.LUT R15, R15, 0xff0000, R8, 0xf8, !PT ;  /* 0x00ff00000f0f7812 */ /* 0x000fe400078ef808 */
[----:B------:R-:W-:Y:S01]  /*8d70*/  F2FP.F16.E4M3.UNPACK_B R24, R21 ;  /* 0x00000015ff18723e */ /* 0x000fe200020006ff */
[----:B------:R-:W-:Y:S01]  /*8d80*/  HADD2.F32 R9, -RZ, R0.H1_H1 ;  /* 0x30000000ff097230 */ /* 0x000fe20000004100 */
[----:B------:R-:W-:Y:S02]  /*8d90*/  F2FP.F16.E4M3.UNPACK_B R14, R13 ;  /* 0x0000000dff0e723e */ /* 0x000fe400020006ff */
        /* <DEDUP_REMOVED lines=88> */
.L_x_2245:
        /* <DEDUP_REMOVED lines=32> */
.L_x_2486:
[----:B------:R-:W5:Y:S04]  /*9520*/  LDL R4, [R1+0x2c] ;  /* 0x00002c0001047983 */ /* 0x000f680000100800 */
[----:B------:R-:W2:Y:S01]  /*9530*/  LDL R13, [R1+0x58] ;  /* 0x00005800010d7983 */ /* 0x000ea20000100800 */
[----:B------:R-:W-:Y:S01]  /*9540*/  BSSY B1, `(.L_x_2257) ;  /* 0x000002c000017945 */ /* 0x000fe20003800000 */
[----:B------:R-:W-:Y:S02]  /*9550*/  CS2R R8, SRZ ;  /* 0x0000000000087805 */ /* 0x000fe4000001ff00 */
[----:B------:R-:W-:Y:S02]  /*9560*/  CS2R R14, SRZ ;  /* 0x00000000000e7805 */ /* 0x000fe4000001ff00 */
[----:B------:R-:W-:Y:S01]  /*9570*/  CS2R R26, SRZ ;  /* 0x00000000001a7805 */ /* 0x000fe2000001ff00 */
[----:B-----5:R-:W-:Y:S01]  /*9580*/  IMAD R38, R4, R25, RZ ;  /* 0x0000001904267224 */ /* 0x020fe200078e02ff */
[----:B------:R-:W-:-:S02]  /*9590*/  CS2R R4, SRZ ;  /* 0x0000000000047805 */ /* 0x000fc4000001ff00 */
[----:B------:R-:W-:Y:S02]  /*95a0*/  CS2R R24, SRZ ;  /* 0x0000000000187805 */ /* 0x000fe4000001ff00 */
[----:B--2---:R-:W-:Y:S02]  /*95b0*/  LEA.HI R6, R13, R13, RZ, 0x1 ;  /* 0x0000000d0d067211 */ /* 0x004fe400078f08ff */
[----:B------:R-:W-:Y:S02]  /*95c0*/  ISETP.GE.AND P0, PT, R10, R38, PT ;  /* 0x000000260a00720c */ /* 0x000fe40003f06270 */
[----:B------:R-:W-:Y:S02]  /*95d0*/  CS2R R10, SRZ ;  /* 0x00000000000a7805 */ /* 0x000fe4000001ff00 */
[----:B------:R-:W-:Y:S02]  /*95e0*/  LOP3.LUT R12, R6, 0xfffffffe, RZ, 0xc0, !PT ;  /* 0xfffffffe060c7812 */ /* 0x000fe400078ec0ff */
[----:B------:R-:W-:-:S03]  /*95f0*/  CS2R R6, SRZ ;  /* 0x0000000000067805 */ /* 0x000fc6000001ff00 */
[----:B------:R-:W-:Y:S01]  /*9600*/  IMAD.IADD R39, R13, 0x1, -R12 ;  /* 0x000000010d277824 */ /* 0x000fe200078e0a0c */
[----:B------:R-:W-:-:S04]  /*9610*/  CS2R R12, SRZ ;  /* 0x00000000000c7805 */ /* 0x000fc8000001ff00 */
[----:B------:R-:W-:Y:S01]  /*9620*/  SHF.L.U32 R39, R39, 0x1f, RZ ;  /* 0x0000001f27277819 */ /* 0x000fe200000006ff */
[----:B------:R-:W-:Y:S06]  /*9630*/  @P0 BRA `(.L_x_2258) ;  /* 0x0000000000700947 */ /* 0x000fec0003800000 */
[----:B------:R-:W2:Y:S01]  /*9640*/  LDL R28, [R1+0x10] ;  /* 0x00001000011c7983 */ /* 0x000ea20000100800 */
[C---:B------:R-:W-:Y:S01]  /*9650*/  IADD3 R4, R16.reuse, 0x20, RZ ;  /* 0x0000002010047810 */ /* 0x040fe20007ffe0ff */
        /* <DEDUP_REMOVED lines=11> */
[----:B----4-:R-:W-:-:S05]  /*9710*/  @!P4 IADD3 R30, P1, R16, R21, RZ ;  /* 0x00000015101ec210 */ /* 0x010fca0007f3e0ff */
[----:B---3--:R-:W-:Y:S02]  /*9720*/  @!P4 IMAD.X R31, R20, 0x1, R5, P1 ;  /* 0x00000001141fc824 */ /* 0x008fe400008e0605 */
[----:B--2---:R-:W-:Y:S01]  /*9730*/  @!P5 IMAD.SHL.U32 R4, R28, 0x10, RZ ;  /* 0x000000101c04d824 */ /* 0x004fe200078e00ff */
[----:B------:R-:W-:-:S04]  /*9740*/  @!P4 IADD3 R28, P0, R16, R3, RZ ;  /* 0x00000003101cc210 */ /* 0x000fc80007f1e0ff */
[----:B------:R-:W-:Y:S01]  /*9750*/  @!P5 IADD3 R32, P2, R4, R3, RZ ;  /* 0x000000030420d210 */ /* 0x000fe20007f5e0ff */
[----:B-1----:R-:W-:Y:S01]  /*9760*/  @!P4 IMAD.X R29, R0, 0x1, R5, P0 ;  /* 0x00000001001dc824 */ /* 0x002fe200000e0605 */
[----:B------:R-:W-:Y:S02]  /*9770*/  @!P5 IADD3 R34, P3, R4, R21, RZ ;  /* 0x000000150422d210 */ /* 0x000fe40007f7e0ff */
[----:B------:R-:W-:Y:S02]  /*9780*/  @!P5 SHF.R.S32.HI R3, RZ, 0x1f, R4 ;  /* 0x0000001fff03d819 */ /* 0x000fe40000011404 */
[----:B------:R-:W-:Y:S01]  /*9790*/  CS2R R4, SRZ ;  /* 0x0000000000047805 */ /* 0x000fe2000001ff00 */
[----:B------:R0:W5:Y:S02]  /*97a0*/  @!P4 LD.E.128 R12, desc[UR42][R28.64] ;  /* 0x0000002a1c0cc980 */ /* 0x000164000c101d00 */
[--C-:B------:R-:W-:Y:S02]  /*97b0*/  @!P5 IMAD.X R33, R0, 0x1, R3.reuse, P2 ;  /* 0x000000010021d824 */ /* 0x100fe400010e0603 */
[----:B------:R-:W-:Y:S01]  /*97c0*/  @!P5 IMAD.X R35, R20, 0x1, R3, P3 ;  /* 0x000000011423d824 */ /* 0x000fe200018e0603 */
[----:B------:R0:W5:Y:S04]  /*97d0*/  @!P4 LD.E.128 R4, desc[UR42][R30.64] ;  /* 0x0000002a1e04c980 */ /* 0x000168000c101d00 */
[----:B------:R0:W5:Y:S04]  /*97e0*/  @!P5 LD.E.128 R24, desc[UR42][R32.64] ;  /* 0x0000002a2018d980 */ /* 0x000168000c101d00 */
[----:B------:R0:W5:Y:S02]  /*97f0*/  @!P5 LD.E.128 R8, desc[UR42][R34.64] ;  /* 0x0000002a2208d980 */ /* 0x000164000c101d00 */
.L_x_2258:
[----:B------:R-:W-:Y:S05]  /*9800*/  BSYNC B1 ;  /* 0x0000000000017941 */ /* 0x000fea0003800000 */
.L_x_2257:
        /* <DEDUP_REMOVED lines=10> */
.L_x_2487:
[----:B------:R-:W-:Y:S05]  /*98b0*/  BSYNC B1 ;  /* 0x0000000000017941 */ /* 0x000fea0003800000 */
.L_x_2259:
        /* <DEDUP_REMOVED lines=26> */
[----:B------:R-:W-:Y:S02]  /*9a60*/  LOP3.LUT R40, R40, 0xff, RZ, 0xc0, !PT ;  /* 0x000000ff28287812 */ /* 0x000fe400078ec0ff */
[----:B0-----:R-:W-:Y:S02]  /*9a70*/  IADD3 R31, R21, -0x80, RZ ;  /* 0xffffff80151f7810 */ /* 0x001fe40007ffe0ff */
[----:B------:R-:W-:-:S02]  /*9a80*/  LOP3.LUT R21, R20, 0xff, RZ, 0xc0, !PT ;  /* 0x000000ff14157812 */ /* 0x000fc400078ec0ff */
[----:B------:R-:W-:Y:S02]  /*9a90*/  LEA.HI R32, R31, R31, RZ, 0x1 ;  /* 0x0000001f1f207211 */ /* 0x000fe400078f08ff */
[----:B------:R-:W-:Y:S02]  /*9aa0*/  LOP3.LUT R20, R14, 0xff, RZ, 0xc0, !PT ;  /* 0x000000ff0e147812 */ /* 0x000fe400078ec0ff */
[----:B------:R-:W-:Y:S02]  /*9ab0*/  LOP3.LUT R32, R32, 0xfffffffe, RZ, 0xc0, !PT ;  /* 0xfffffffe20207812 */ /* 0x000fe400078ec0ff */
[----:B-1----:R-:W-:Y:S02]  /*9ac0*/  PRMT R39, R21, 0x7604, R0 ;  /* 0x0000760415277816 */ /* 0x002fe40000000000 */
[----:B------:R-:W-:Y:S01]  /*9ad0*/  SHF.R.U32.HI R21, RZ, 0x8, R4 ;  /* 0x00000008ff157819 */ /* 0x000fe20000011604 */
        /* <DEDUP_REMOVED lines=17> */
[----:B------:R-:W-:Y:S01]  /*9bf0*/  PRMT R44, R47, 0x7604, R44 ;  /* 0x000076042f2c7816 */ /* 0x000fe2000000002c */
[----:B------:R-:W1:Y:S01]  /*9c00*/  LDS.128 R32, [R0+0xf000] ;  /* 0x00f0000000207984 */ /* 0x000e620000000c00 */
[----:B------:R-:W-:Y:S02]  /*9c10*/  LOP3.LUT R42, R6, 0xff, RZ, 0xc0, !PT ;  /* 0x000000ff062a7812 */ /* 0x000fe400078ec0ff */
[----:B------:R-:W-:Y:S02]  /*9c20*/  LOP3.LUT R43, R43, 0xff, RZ, 0xc0, !PT ;  /* 0x000000ff2b2b7812 */ /* 0x000fe400078ec0ff */
[----:B------:R-:W-:Y:S02]  /*9c30*/  PRMT R40, R40, 0x7604, R21 ;  /* 0x0000760428287816 */ /* 0x000fe40000000015 */
[----:B------:R-:W-:Y:S02]  /*9c40*/  SHF.R.U32.HI R47, RZ, 0x10, R5 ;  /* 0x00000010ff2f7819 */ /* 0x000fe40000011605 */
[----:B------:R-:W-:-:S02]  /*9c50*/  SHF.R.U32.HI R21, RZ, 0x10, R13 ;  /* 0x00000010ff157819 */ /* 0x000fc4000001160d */
[----:B------:R-:W-:Y:S01]  /*9c60*/  PRMT R49, R43, 0x7604, R42 ;  /* 0x000076042b317816 */ /* 0x000fe2000000002a */
[----:B------:R-:W-:Y:S01]  /*9c70*/  IMAD.U32 R47, R47, 0x10000, RZ ;  /* 0x000100002f2f7824 */ /* 0x000fe200078e00ff */
[----:B------:R-:W-:Y:S01]  /*9c80*/  SHF.R.U32.HI R51, RZ, 0x10, R7 ;  /* 0x00000010ff337819 */ /* 0x000fe20000011607 */
[----:B------:R-:W-:Y:S01]  /*9c90*/  IMAD.U32 R21, R21, 0x10000, RZ ;  /* 0x0001000015157824 */ /* 0x000fe200078e00ff */
[----:B------:R-:W-:Y:S02]  /*9ca0*/  SHF.R.U32.HI R43, RZ, 0x10, R15 ;  /* 0x00000010ff2b7819 */ /* 0x000fe4000001160f */
[----:B------:R-:W-:Y:S01]  /*9cb0*/  LOP3.LUT R45, R45, 0xff0000, R4, 0xf8, !PT ;  /* 0x00ff00002d2d7812 */ /* 0x000fe200078ef804 */
[----:B------:R-:W-:Y:S01]  /*9cc0*/  IMAD.U32 R51, R51, 0x10000, RZ ;  /* 0x0001000033337824 */ /* 0x000fe200078e00ff */
[----:B------:R-:W-:Y:S01]  /*9cd0*/  LOP3.LUT R47, R40, 0xff0000, R47, 0xf8, !PT ;  /* 0x00ff0000282f7812 */ /* 0x000fe200078ef82f */
[----:B------:R-:W-:Y:S01]  /*9ce0*/  IMAD.U32 R43, R43, 0x10000, RZ ;  /* 0x000100002b2b7824 */ /* 0x000fe200078e00ff */
        /* <DEDUP_REMOVED lines=11> */
[-C--:B0-----:R-:W-:Y:S02]  /*9da0*/  F2FP.F16.E4M3.UNPACK_B R14, R29.reuse ;  /* 0x0000001dff0e723e */ /* 0x081fe400020006ff */
[----:B------:R-:W-:-:S02]  /*9db0*/  F2FP.F16.E4M3.UNPACK_B R40, R29.H1 ;  /* 0x0000001dff28723e */ /* 0x000fc400030006ff */
        /* <DEDUP_REMOVED lines=179> */
.L_x_2262:
[----:B------:R-:W-:Y:S05]  /*a8f0*/  BSYNC B1 ;  /* 0x0000000000017941 */ /* 0x000fea0003800000 */
.L_x_2261:
        /* <DEDUP_REMOVED lines=255> */
.L_x_2251:
[----:B------:R-:W-:Y:S05]  /*b8f0*/  BSYNC B0 ;  /* 0x0000000000007941 */ /* 0x000fea0003800000 */
.L_x_2244:
        /* <DEDUP_REMOVED lines=8> */
.L_x_2241:
[----:B0-2---:R-:W-:-:S04]  /*b980*/  MOV R0, UR36 ;  /* 0x0000002400007c02 */ /* 0x005fc80008000f00 */
[----:B------:R-:W-:-:S13]  /*b990*/  ISETP.NE.AND P0, PT, R0, 0x3, PT ;  /* 0x000000030000780c */ /* 0x000fda0003f05270 */
[----:B------:R-:W-:Y:S05]  /*b9a0*/  @!P0 BRA `(.L_x_2263) ;  /* 0x0000000000048947 */ /* 0x000fea0003800000 */
[----:B------:R-:W-:Y:S01]  /*b9b0*/  BPT.TRAP 0x1 ;  /* 0x000000040000795c */ /* 0x000fe20000300000 */
.L_x_2263:
[----:B------:R-:W-:Y:S01]  /*b9c0*/  IMAD R0, R22, 0x8, R18 ;  /* 0x0000000816007824 */ /* 0x000fe200078e0212 */
[----:B-----5:R-:W-:-:S04]  /*b9d0*/  SHF.L.U32 R7, R23, 0x1f, RZ ;  /* 0x0000001f17077819 */ /* 0x020fc800000006ff */
[----:B------:R0:W2:Y:S01]  /*b9e0*/  SYNCS.PHASECHK.TRANS64.TRYWAIT P1, [R0+URZ+0x19c30], R7 ;  /* 0x019c3007000075a7 */ /* 0x0000a2000802017f */
[----:B------:R-:W-:Y:S05]  /*b9f0*/  @!P0 BRA `(.L_x_2264) ;  /* 0x0000000000048947 */ /* 0x000fea0003800000 */
[----:B------:R-:W-:Y:S01]  /*ba00*/  BPT.TRAP 0x1 ;  /* 0x000000040000795c */ /* 0x000fe20000300000 */
.L_x_2264:
[----:B-1----:R-:W-:Y:S01]  /*ba10*/  VIADD R3, R18, 0x13800 ;  /* 0x0001380012037836 */ /* 0x002fe20000000000 */
[----:B---3--:R-:W-:Y:S01]  /*ba20*/  LOP3.LUT R4, R36, 0x10000, RZ, 0xfc, !PT ;  /* 0x0001000024047812 */ /* 0x008fe200078efcff */
[----:B------:R-:W-:-:S03]  /*ba30*/  IMAD.MOV.U32 R5, RZ, RZ, -0x3ffffff0 ;  /* 0xc0000010ff057424 */ /* 0x000fc600078e00ff */
[----:B------:R-:W-:-:S04]  /*ba40*/  SHF.R.U32.HI R3, RZ, 0x4, R3 ;  /* 0x00000004ff037819 */ /* 0x000fc80000011603 */
[----:B------:R-:W-:-:S04]  /*ba50*/  LOP3.LUT R3, R3, 0x3fff, RZ, 0xc0, !PT ;  /* 0x00003fff03037812 */ /* 0x000fc800078ec0ff */
[----:B----4-:R-:W-:Y:S01]  /*ba60*/  LOP3.LUT R21, R3, 0x10000, RZ, 0xfc, !PT ;  /* 0x0001000003157812 */ /* 0x010fe200078efcff */
[----:B--2---:R-:W-:Y:S06]  /*ba70*/  @P1 BRA `(.L_x_2265) ;  /* 0x0000000000081947 */ /* 0x004fec0003800000 */
[----:B------:R-:W1:Y:S02]  /*ba80*/  SYNCS.PHASECHK.TRANS64.TRYWAIT P1, [R0+URZ+0x19c30], R7 ;  /* 0x019c3007000075a7 */ /* 0x000e64000802017f */
[----:B-1----:R-:W-:Y:S05]  /*ba90*/  @!P1 BRA `(.L_x_2266) ;  /* 0x0000012400d49947 */ /* 0x002fea0003800000 */
.L_x_2265:
[----:B------:R-:W-:Y:S01]  /*baa0*/  IMAD R6, R22, 0x300, R21 ;  /* 0x0000030016067824 */ /* 0x000fe200078e0215 */
[----:B------:R-:W-:Y:S05]  /*bab0*/  WARPSYNC.ALL ;  /* 0x0000000000007948 */ /* 0x000fea0003800000 */
[----:B01----:R-:W-:Y:S01]  /*bac0*/  IMAD.MOV.U32 R7, RZ, RZ, -0x3ffffff0 ;  /* 0xc0000010ff077424 */ /* 0x003fe200078e00ff */
[C---:B------:R-:W-:Y:S01]  /*bad0*/  R2UR UR4, R4.reuse ;  /* 0x00000000040472ca */ /* 0x040fe200000e0000 */
[----:B------:R-:W-:Y:S01]  /*bae0*/  WARPGROUP.ARRIVE ;  /* 0x00000000000079c5 */ /* 0x000fe20000000000 */
[----:B------:R-:W-:Y:S01]  /*baf0*/  R2UR UR5, R5 ;  /* 0x00000000050572ca */ /* 0x000fe200000e0000 */
[----:B------:R-:W-:Y:S01]  /*bb00*/  VIADD R152, R4, 0x180 ;  /* 0x0000018004987836 */ /* 0x000fe20000000000 */
[C---:B------:R-:W-:Y:S01]  /*bb10*/  R2UR UR6, R6.reuse ;  /* 0x00000000060672ca */ /* 0x040fe200000e0000 */
[C---:B------:R-:W-:Y:S01]  /*bb20*/  VIADD R8, R6.reuse, 0x100 ;  /* 0x0000010006087836 */ /* 0x040fe20000000000 */
[----:B------:R-:W-:Y:S01]  /*bb30*/  R2UR UR7, R7 ;  /* 0x00000000070772ca */ /* 0x000fe200000e0000 */
[----:B------:R-:W-:Y:S01]  /*bb40*/  IMAD.MOV.U32 R153, RZ, RZ, -0x3ffffff0 ;  /* 0xc0000010ff997424 */ /* 0x000fe200078e00ff */
[----:B------:R-:W-:Y:S01]  /*bb50*/  MOV R9, 0xc0000010 ;  /* 0xc000001000097802 */ /* 0x000fe20000000f00 */
[----:B------:R-:W-:-:S02]  /*bb60*/  VIADD R6, R6, 0x200 ;  /* 0x0000020006067836 */ /* 0x000fc40000000000 */
[----:B------:R-:W-:-:S08]  /*bb70*/  IMAD.MOV.U32 R7, RZ, RZ, -0x3ffffff0 ;  /* 0xc0000010ff077424 */ /* 0x000fd000078e00ff */
        /* <DEDUP_REMOVED lines=20> */
.L_x_2267:
[----:B------:R-:W2:Y:S01]  /*bcc0*/  LDL.LU R97, [R1+0x40] ;  /* 0x0000400001617983 */ /* 0x000ea20000300800 */
[----:B------:R-:W0:Y:S01]  /*bcd0*/  LDC R96, c[0x0][0x448] ;  /* 0x00011200ff607b82 */ /* 0x000e220000000800 */
[C---:B------:R-:W-:Y:S01]  /*bce0*/  FMUL.FTZ R15, R2.reuse, R37 ;  /* 0x00000025020f7220 */ /* 0x040fe20000410000 */
[C---:B------:R-:W-:Y:S01]  /*bcf0*/  FMUL.FTZ R13, R2.reuse, R33 ;  /* 0x00000021020d7220 */ /* 0x040fe20000410000 */
[----:B------:R-:W3:Y:S01]  /*bd00*/  LDL R95, [R1+0x3c] ;  /* 0x00003c00015f7983 */ /* 0x000ee20000100800 */
[C---:B------:R-:W-:Y:S01]  /*bd10*/  FMUL.FTZ R92, R2.reuse, R34 ;  /* 0x00000022025c7220 */ /* 0x040fe20000410000 */
[C---:B------:R-:W-:Y:S01]  /*bd20*/  FMUL.FTZ R12, R2.reuse, R32 ;  /* 0x00000020020c7220 */ /* 0x040fe20000410000 */
[C---:B------:R-:W-:Y:S01]  /*bd30*/  FMUL.FTZ R3, R2.reuse, R24 ;  /* 0x0000001802037220 */ /* 0x040fe20000410000 */
[----:B------:R-:W3:Y:S01]  /*bd40*/  LDL R100, [R1+0x28] ;  /* 0x0000280001647983 */ /* 0x000ee20000100800 */
[C---:B------:R-:W-:Y:S01]  /*bd50*/  FMUL.FTZ R24, R2.reuse, R40 ;  /* 0x0000002802187220 */ /* 0x040fe20000410000 */
[C---:B------:R-:W-:Y:S01]  /*bd60*/  FMUL.FTZ R91, R2.reuse, R35 ;  /* 0x00000023025b7220 */ /* 0x040fe20000410000 */
[C---:B------:R-:W-:Y:S01]  /*bd70*/  FMUL.FTZ R10, R2.reuse, R26 ;  /* 0x0000001a020a7220 */ /* 0x040fe20000410000 */
[----:B------:R-:W4:Y:S01]  /*bd80*/  LDL R37, [R1+0x38] ;  /* 0x0000380001257983 */ /* 0x000f220000100800 */
[C---:B------:R-:W-:Y:S01]  /*bd90*/  FMUL.FTZ R20, R2.reuse, R27 ;  /* 0x0000001b02147220 */ /* 0x040fe20000410000 */
[C---:B------:R-:W-:Y:S01]  /*bda0*/  FMUL.FTZ R14, R2.reuse, R36 ;  /* 0x00000024020e7220 */ /* 0x040fe20000410000 */
[C---:B------:R-:W-:Y:S01]  /*bdb0*/  FMUL.FTZ R90, R2.reuse, R30 ;  /* 0x0000001e025a7220 */ /* 0x040fe20000410000 */
[----:B------:R-:W5:Y:S01]  /*bdc0*/  LDL R98, [R1+0x2c] ;  /* 0x00002c0001627983 */ /* 0x000f620000100800 */
        /* <DEDUP_REMOVED lines=8> */
[----:B0-----:R-:W-:Y:S01]  /*be50*/  ISETP.NE.AND P4, PT, R96, 0x1, PT ;  /* 0x000000016000780c */ /* 0x001fe20003f85270 */
[----:B------:R-:W-:Y:S01]  /*be60*/  IMAD.MOV.U32 R35, RZ, RZ, -0x80 ;  /* 0xffffff80ff237424 */ /* 0x000fe200078e00ff */
[----:B------:R-:W4:Y:S01]  /*be70*/  LDL R96, [R1+0x30] ;  /* 0x0000300001607983 */ /* 0x000f220000100800 */
        /* <DEDUP_REMOVED lines=10> */
[----:B------:R-:W0:Y:S01]  /*bf20*/  @P4 LDC R33, c[0x0][0x44c] ;  /* 0x00011300ff214b82 */ /* 0x000e220000000800 */
[C---:B------:R-:W-:Y:S01]  /*bf30*/  FMUL.FTZ R99, R2.reuse, R70 ;  /* 0x0000004602637220 */ /* 0x040fe20000410000 */
[C---:B------:R-:W-:Y:S01]  /*bf40*/  FMUL.FTZ R103, R2.reuse, R74 ;  /* 0x0000004a02677220 */ /* 0x040fe20000410000 */
[C---:B------:R-:W-:Y:S01]  /*bf50*/  FMUL.FTZ R105, R2.reuse, R78 ;  /* 0x0000004e02697220 */ /* 0x040fe20000410000 */
[C---:B------:R-:W-:Y:S01]  /*bf60*/  FMUL.FTZ R82, R2.reuse, R82 ;  /* 0x0000005202527220 */ /* 0x040fe20000410000 */
[----:B------:R-:W-:Y:S01]  /*bf70*/  FMUL.FTZ R86, R2, R86 ;  /* 0x0000005602567220 */ /* 0x000fe20000410000 */
[----:B------:R-:W1:Y:S01]  /*bf80*/  MUFU.TANH R90, R90 ;  /* 0x0000005a005a7308 */ /* 0x000e620000002400 */
[----:B------:R-:W-:Y:S01]  /*bf90*/  ULDC UR4, c[0x0][0x988] ;  /* 0x0002620000047ab9 */ /* 0x000fe20000000800 */
[----:B------:R-:W1:Y:S01]  /*bfa0*/  @P4 LDC R34, c[0x0][0x450] ;  /* 0x00011400ff224b82 */ /* 0x000e620000000800 */
[----:B------:R-:W-:Y:S01]  /*bfb0*/  VIADD R0, R0, 0x19c40 ;  /* 0x00019c4000007836 */ /* 0x000fe20000000000 */
[----:B------:R-:W-:Y:S01]  /*bfc0*/  ULDC UR38, c[0x0][0x988] ;  /* 0x0002620000267ab9 */ /* 0x000fe20000000800 */
[----:B------:R-:W-:-:S03]  /*bfd0*/  ULDC UR39, c[0x0][0x988] ;  /* 0x0002620000277ab9 */ /* 0x000fc60000000800 */
[----:B------:R-:W5:Y:S08]  /*bfe0*/  MUFU.TANH R89, R89 ;  /* 0x0000005900597308 */ /* 0x000f700000002400 */
[----:B------:R-:W5:Y:S08]  /*bff0*/  MUFU.TANH R92, R92 ;  /* 0x0000005c005c7308 */ /* 0x000f700000002400 */
[----:B------:R-:W5:Y:S08]  /*c000*/  MUFU.TANH R91, R91 ;  /* 0x0000005b005b7308 */ /* 0x000f700000002400 */
[----:B------:R-:W5:Y:S08]  /*c010*/  MUFU.TANH R93, R93 ;  /* 0x0000005d005d7308 */ /* 0x000f700000002400 */
[----:B------:R-:W-:Y:S01]  /*c020*/  MUFU.TANH R94, R94 ;  /* 0x0000005e005e7308 */ /* 0x000fe20000002400 */
[C---:B------:R-:W-:Y:S01]  /*c030*/  FMUL.FTZ R29, R2.reuse, R49 ;  /* 0x00000031021d7220 */ /* 0x040fe20000410000 */
[----:B------:R-:W-:-:S06]  /*c040*/  FMUL.FTZ R28, R2, R48 ;  /* 0x00000030021c7220 */ /* 0x000fcc0000410000 */
[----:B------:R-:W5:Y:S08]  /*c050*/  MUFU.TANH R38, R38 ;  /* 0x0000002600267308 */ /* 0x000f700000002400 */
[----:B------:R-:W5:Y:S01]  /*c060*/  MUFU.TANH R42, R42 ;  /* 0x0000002a002a7308 */ /* 0x000f620000002400 */
[----:B------:R-:W-:-:S07]  /*c070*/  FMUL.FTZ R48, R2, R51 ;  /* 0x0000003302307220 */ /* 0x000fce0000410000 */
[----:B------:R-:W5:Y:S01]  /*c080*/  MUFU.TANH R46, R46 ;  /* 0x0000002e002e7308 */ /* 0x000f620000002400 */
[C---:B------:R-:W-:Y:S01]  /*c090*/  FMUL.FTZ R31, R2.reuse, R53 ;  /* 0x00000035021f7220 */ /* 0x040fe20000410000 */
[----:B------:R-:W-:-:S06]  /*c0a0*/  FMUL.FTZ R30, R2, R52 ;  /* 0x00000034021e7220 */ /* 0x000fcc0000410000 */
[----:B------:R-:W5:Y:S01]  /*c0b0*/  MUFU.TANH R44, R44 ;  /* 0x0000002c002c7308 */ /* 0x000f620000002400 */
[C---:B------:R-:W-:Y:S01]  /*c0c0*/  FMUL.FTZ R52, R2.reuse, R54 ;  /* 0x0000003602347220 */ /* 0x040fe20000410000 */
[----:B------:R-:W-:-:S06]  /*c0d0*/  FMUL.FTZ R54, R2, R55 ;  /* 0x0000003702367220 */ /* 0x000fcc0000410000 */
[----:B------:R-:W5:Y:S08]  /*c0e0*/  MUFU.TANH R50, R50 ;  /* 0x0000003200327308 */ /* 0x000f700000002400 */
[----:B------:R-:W5:Y:S08]  /*c0f0*/  MUFU.TANH R48, R48 ;  /* 0x0000003000307308 */ /* 0x000f700000002400 */
[----:B------:R-:W5:Y:S08]  /*c100*/  MUFU.TANH R52, R52 ;  /* 0x0000003400347308 */ /* 0x000f700000002400 */
[----:B------:R-:W5:Y:S08]  /*c110*/  MUFU.TANH R54, R54 ;  /* 0x0000003600367308 */ /* 0x000f700000002400 */
        /* <DEDUP_REMOVED lines=8> */
[----:B---3--:R-:W-:Y:S01]  /*c1a0*/  IMAD.IADD R32, R95, 0x1, R100 ;  /* 0x000000015f207824 */ /* 0x008fe200078e0264 */
[----:B--2---:R-:W-:-:S06]  /*c1b0*/  LOP3.LUT R97, R97, 0xfffffffd, RZ, 0xc0, !PT ;  /* 0xfffffffd61617812 */ /* 0x004fcc00078ec0ff */
[----:B------:R-:W-:Y:S01]  /*c1c0*/  MUFU.TANH R105, R105 ;  /* 0x0000006900697308 */ /* 0x000fe20000002400 */
[----:B0-----:R-:W-:-:S05]  /*c1d0*/  @P4 IMAD.HI.U32 R33, R32, R33, RZ ;  /* 0x0000002120214227 */ /* 0x001fca00078e00ff */
[----:B-1----:R-:W-:Y:S02]  /*c1e0*/  @P4 SHF.R.U32.HI R32, RZ, R34, R33 ;  /* 0x00000022ff204219 */ /* 0x002fe40000011621 */
[----:B------:R-:W-:Y:S03]  /*c1f0*/  MUFU.TANH R82, R82 ;  /* 0x0000005200527308 */ /* 0x000fe60000002400 */
[----:B------:R-:W0:Y:S01]  /*c200*/  SHFL.IDX PT, R40, R32, 0x1, 0x1c1f ;  /* 0x003c1f0020287f89 */ /* 0x000e2200000e0000 */
[----:B------:R-:W-:-:S04]  /*c210*/  IMAD R34, R88, R35, 0x80 ;  /* 0x0000008058227424 */ /* 0x000fc800078e0223 */
[----:B------:R-:W-:Y:S01]  /*c220*/  MUFU.TANH R86, R86 ;  /* 0x0000005600567308 */ /* 0x000fe20000002400 */
[----:B------:R-:W-:Y:S01]  /*c230*/  VIADD R36, R34, 0x1 ;  /* 0x0000000122247836 */ /* 0x000fe20000000000 */
[----:B----4-:R-:W-:-:S03]  /*c240*/  IADD3 R35, R96, R34, RZ ;  /* 0x0000002260237210 */ /* 0x010fc60007ffe0ff */
[C---:B------:R-:W-:Y:S02]  /*c250*/  IMAD R34, R37.reuse, -0x2, R36 ;  /* 0xfffffffe25227824 */ /* 0x040fe400078e0224 */
[----:B------:R-:W-:Y:S01]  /*c260*/  IMAD R35, R37, -0x2, R35 ;  /* 0xfffffffe25237824 */ /* 0x000fe200078e0223 */
[----:B------:R-:W-:Y:S02]  /*c270*/  MUFU.TANH R6, R6 ;  /* 0x0000000600067308 */ /* 0x000fe40000002400 */
[----:B-----5:R-:W-:-:S06]  /*c280*/  IADD3 R34, -R98, R34, R96 ;  /* 0x0000002262227210 */ /* 0x020fcc0007ffe160 */
[----:B------:R-:W-:Y:S01]  /*c290*/  MUFU.TANH R7, R7 ;  /* 0x0000000700077308 */ /* 0x000fe20000002400 */
[----:B0-----:R-:W-:-:S04]  /*c2a0*/  VIADDMNMX R40, R40, R34, R35, PT ;  /* 0x0000002228287246 */ /* 0x001fc80003800123 */
[----:B------:R-:W-:-:S03]  /*c2b0*/  ISETP.GT.AND P1, PT, R40, RZ, PT ;  /* 0x000000ff2800720c */ /* 0x000fc60003f24270 */
[----:B------:R-:W-:Y:S01]  /*c2c0*/  MUFU.TANH R11, R11 ;  /* 0x0000000b000b7308 */ /* 0x000fe20000002400 */
[C---:B------:R-:W-:Y:S02]  /*c2d0*/  ISETP.GT.AND P2, PT, R40.reuse, 0x1, PT ;  /* 0x000000012800780c */ /* 0x040fe40003f44270 */
[----:B------:R-:W-:Y:S02]  /*c2e0*/  ISETP.GT.AND P3, PT, R40, 0x8, PT ;  /* 0x000000082800780c */ /* 0x000fe40003f64270 */
[----:B------:R-:W-:Y:S02]  /*c2f0*/  FSEL R37, R10, -INF , P1 ;  /* 0xff8000000a257808 */ /* 0x000fe40000800000 */
[----:B------:R-:W-:Y:S01]  /*c300*/  FSEL R36, R20, -INF , P2 ;  /* 0xff80000014247808 */ /* 0x000fe20001000000 */
[----:B------:R-:W-:Y:S01]  /*c310*/  MUFU.TANH R14, R14 ;  /* 0x0000000e000e7308 */ /* 0x000fe20000002400 */
[----:B------:R-:W-:Y:S02]  /*c320*/  ISETP.GT.AND P1, PT, R40, 0x9, PT ;  /* 0x000000092800780c */ /* 0x000fe40003f24270 */
[----:B------:R-:W-:-:S02]  /*c330*/  FSEL R41, R90, -INF , P3 ;  /* 0xff8000005a297808 */ /* 0x000fc40001800000 */
[----:B------:R-:W-:Y:S02]  /*c340*/  FMNMX.FTZ R20, R37, R36, !PT ;  /* 0x0000002425147209 */ /* 0x000fe40007810000 */
[C---:B------:R-:W-:Y:S01]  /*c350*/  ISETP.GT.AND P2, PT, R40.reuse, 0x10, PT ;  /* 0x000000102800780c */ /* 0x040fe20003f44270 */
[----:B------:R-:W-:Y:S01]  /*c360*/  MUFU.TANH R24, R24 ;  /* 0x0000001800187308 */ /* 0x000fe20000002400 */
[----:B------:R-:W-:Y:S02]  /*c370*/  FSEL R39, R89, -INF , P1 ;  /* 0xff80000059277808 */ /* 0x000fe40000800000 */
[----:B------:R-:W-:Y:S02]  /*c380*/  FMNMX.FTZ R20, R41, R20, !PT ;  /* 0x0000001429147209 */ /* 0x000fe40007810000 */
[----:B------:R-:W-:Y:S02]  /*c390*/  ISETP.GT.AND P1, PT, R40, 0x11, PT ;  /* 0x000000112800780c */ /* 0x000fe40003f24270 */
[----:B------:R-:W-:Y:S01]  /*c3a0*/  FSEL R45, R92, -INF , P2 ;  /* 0xff8000005c2d7808 */ /* 0x000fe20001000000 */
[----:B------:R-:W-:Y:S01]  /*c3b0*/  MUFU.TANH R25, R25 ;  /* 0x0000001900197308 */ /* 0x000fe20000002400 */
[----:B------:R-:W-:-:S02]  /*c3c0*/  FMNMX.FTZ R20, R39, R20, !PT ;  /* 0x0000001427147209 */ /* 0x000fc40007810000 */
[C---:B------:R-:W-:Y:S02]  /*c3d0*/  ISETP.GT.AND P2, PT, R40.reuse, 0x18, PT ;  /* 0x000000182800780c */ /* 0x040fe40003f44270 */
[----:B------:R-:W-:Y:S02]  /*c3e0*/  FSEL R43, R91, -INF , P1 ;  /* 0xff8000005b2b7808 */ /* 0x000fe40000800000 */
[----:B------:R-:W-:Y:S01]  /*c3f0*/  FMNMX.FTZ R20, R45, R20, !PT ;  /* 0x000000142d147209 */ /* 0x000fe20007810000 */
[----:B------:R-:W-:Y:S01]  /*c400*/  MUFU.TANH R26, R26 ;  /* 0x0000001a001a7308 */ /* 0x000fe20000002400 */
[----:B------:R-:W-:Y:S02]  /*c410*/  ISETP.GT.AND P1, PT, R40, 0x19, PT ;  /* 0x000000192800780c */ /* 0x000fe40003f24270 */
[----:B------:R-:W-:Y:S02]  /*c420*/  FSEL R49, R93, -INF , P2 ;  /* 0xff8000005d317808 */ /* 0x000fe40001000000 */
[----:B------:R-:W-:-:S02]  /*c430*/  FMNMX.FTZ R20, R43, R20, !PT ;  /* 0x000000142b147209 */ /* 0x000fc40007810000 */
[----:B------:R-:W-:Y:S01]  /*c440*/  ISETP.GT.AND P2, PT, R40, 0x20, PT ;  /* 0x000000202800780c */ /* 0x000fe20003f44270 */
[----:B------:R-:W-:Y:S01]  /*c450*/  MUFU.TANH R27, R27 ;  /* 0x0000001b001b7308 */ /* 0x000fe20000002400 */
[----:B------:R-:W-:Y:S02]  /*c460*/  FSEL R47, R38, -INF , P1 ;  /* 0xff800000262f7808 */ /* 0x000fe40000800000 */
[----:B------:R-:W-:Y:S02]  /*c470*/  FMNMX.FTZ R20, R49, R20, !PT ;  /* 0x0000001431147209 */ /* 0x000fe40007810000 */
[----:B------:R-:W-:Y:S02]  /*c480*/  ISETP.GT.AND P1, PT, R40, 0x21, PT ;  /* 0x000000212800780c */ /* 0x000fe40003f24270 */
[----:B------:R-:W-:Y:S01]  /*c490*/  FSEL R53, R94, -INF , P2 ;  /* 0xff8000005e357808 */ /* 0x000fe20001000000 */
[----:B------:R-:W-:Y:S01]  /*c4a0*/  MUFU.TANH R28, R28 ;  /* 0x0000001c001c7308 */ /* 0x000fe20000002400 */
[----:B------:R-:W-:Y:S01]  /*c4b0*/  FMNMX.FTZ R20, R47, R20, !PT ;  /* 0x000000142f147209 */ /* 0x000fe20007810000 */
[----:B------:R-:W-:Y:S01]  /*c4c0*/  FMUL.FTZ R33, R2, R56 ;  /* 0x0000003802217220 */ /* 0x000fe20000410000 */
[----:B------:R-:W-:-:S02]  /*c4d0*/  ISETP.GT.AND P2, PT, R40, 0x28, PT ;  /* 0x000000282800780c */ /* 0x000fc40003f44270 */
[----:B------:R-:W-:Y:S02]  /*c4e0*/  FSEL R51, R42, -INF , P1 ;  /* 0xff8000002a337808 */ /* 0x000fe40000800000 */
[----:B------:R-:W-:Y:S01]  /*c4f0*/  FMNMX.FTZ R38, R53, R20, !PT ;  /* 0x0000001435267209 */ /* 0x000fe20007810000 */
[C---:B------:R-:W-:Y:S01]  /*c500*/  FMUL.FTZ R56, R2.reuse, R58 ;  /* 0x0000003a02387220 */ /* 0x040fe20000410000 */
[----:B------:R-:W-:Y:S01]  /*c510*/  FMUL.FTZ R58, R2, R59 ;  /* 0x0000003b023a7220 */ /* 0x000fe20000410000 */
[----:B------:R-:W-:Y:S02]  /*c520*/  ISETP.GT.AND P1, PT, R40, 0x29, PT ;  /* 0x000000292800780c */ /* 0x000fe40003f24270 */
[----:B------:R-:W-:Y:S02]  /*c530*/  FSEL R59, R46, -INF , P2 ;  /* 0xff8000002e3b7808 */ /* 0x000fe40001000000 */
[----:B------:R-:W-:Y:S02]  /*c540*/  FMNMX.FTZ R38, R51, R38, !PT ;  /* 0x0000002633267209 */ /* 0x000fe40007810000 */
[----:B------:R-:W-:-:S02]  /*c550*/  ISETP.GT.AND P2, PT, R40, 0x30, PT ;  /* 0x000000302800780c */ /* 0x000fc40003f44270 */
[----:B------:R-:W-:Y:S02]  /*c560*/  FSEL R55, R44, -INF , P1 ;  /* 0xff8000002c377808 */ /* 0x000fe40000800000 */
[----:B------:R-:W-:Y:S01]  /*c570*/  FMNMX.FTZ R38, R59, R38, !PT ;  /* 0x000000263b267209 */ /* 0x000fe20007810000 */
[----:B------:R-:W0:Y:S01]  /*c580*/  MUFU.TANH R56, R56 ;  /* 0x0000003800387308 */ /* 0x000e220000002400 */
[----:B------:R-:W-:Y:S01]  /*c590*/  FMUL.FTZ R95, R2, R67 ;  /* 0x00000043025f7220 */ /* 0x000fe20000410000 */
[----:B------:R-:W-:Y:S02]  /*c5a0*/  ISETP.GT.AND P1, PT, R40, 0x31, PT ;  /* 0x000000312800780c */ /* 0x000fe40003f24270 */
[----:B------:R-:W-:Y:S02]  /*c5b0*/  FSEL R67, R50, -INF , P2 ;  /* 0xff80000032437808 */ /* 0x000fe40001000000 */
[----:B------:R-:W-:Y:S01]  /*c5c0*/  FMNMX.FTZ R38, R55, R38, !PT ;  /* 0x0000002637267209 */ /* 0x000fe20007810000 */
[----:B------:R-:W-:Y:S01]  /*c5d0*/  FMUL.FTZ R10, R2, R63 ;  /* 0x0000003f020a7220 */ /* 0x000fe20000410000 */
[----:B------:R-:W-:Y:S01]  /*c5e0*/  @P4 LOP3.LUT R97, R97, 0x2, RZ, 0xfc, !PT ;  /* 0x0000000261614812 */ /* 0x000fe200078efcff */
[----:B------:R-:W1:Y:S01]  /*c5f0*/  MUFU.TANH R58, R58 ;  /* 0x0000003a003a7308 */ /* 0x000e620000002400 */
[----:B------:R-:W-:-:S02]  /*c600*/  ISETP.GT.AND P2, PT, R40, 0x38, PT ;  /* 0x000000382800780c */ /* 0x000fc40003f44270 */
[----:B------:R-:W-:Y:S02]  /*c610*/  FSEL R63, R48, -INF , P1 ;  /* 0xff800000303f7808 */ /* 0x000fe40000800000 */
[----:B------:R-:W-:Y:S01]  /*c620*/  FMNMX.FTZ R38, R67, R38, !PT ;  /* 0x0000002643267209 */ /* 0x000fe20007810000 */
[----:B------:R2:W-:Y:S01]  /*c630*/  STL [R1+0x40], R97 ;  /* 0x0000406101007387 */ /* 0x0005e20000100800 */
[----:B------:R-:W-:Y:S02]  /*c640*/  ISETP.GT.AND P1, PT, R40, 0x39, PT ;  /* 0x000000392800780c */ /* 0x000fe40003f24270 */
[----:B------:R-:W-:Y:S01]  /*c650*/  FSEL R75, R52, -INF , P2 ;  /* 0xff800000344b7808 */ /* 0x000fe20001000000 */
[----:B------:R-:W3:Y:S01]  /*c660*/  MUFU.TANH R10, R10 ;  /* 0x0000000a000a7308 */ /* 0x000ee20000002400 */
[----:B------:R-:W-:Y:S01]  /*c670*/  FMNMX.FTZ R38, R63, R38, !PT ;  /* 0x000000263f267209 */ /* 0x000fe20007810000 */
[----:B------:R-:W-:Y:S01]  /*c680*/  FMUL.FTZ R20, R2, R71 ;  /* 0x0000004702147220 */ /* 0x000fe20000410000 */
[----:B------:R-:W-:Y:S01]  /*c690*/  ISETP.GT.AND P2, PT, R40, 0x40, PT ;  /* 0x000000402800780c */ /* 0x000fe20003f44270 */
[C---:B------:R-:W-:Y:S01]  /*c6a0*/  FMUL.FTZ R46, R2.reuse, R65 ;  /* 0x00000041022e7220 */ /* 0x040fe20000410000 */
[----:B--2---:R-:W-:Y:S01]  /*c6b0*/  FMUL.FTZ R97, R2, R66 ;  /* 0x0000004202617220 */ /* 0x004fe20000410000 */
[----:B------:R-:W-:-:S02]  /*c6c0*/  FSEL R71, R54, -INF , P1 ;  /* 0xff80000036477808 */ /* 0x000fc40000800000 */
[----:B------:R-:W-:Y:S01]  /*c6d0*/  MUFU.TANH R95, R95 ;  /* 0x0000005f005f7308 */ /* 0x000fe20000002400 */
[----:B------:R-:W-:Y:S01]  /*c6e0*/  FMNMX.FTZ R38, R75, R38, !PT ;  /* 0x000000264b267209 */ /* 0x000fe20007810000 */
[----:B------:R-:W2:Y:S01]  /*c6f0*/  LDL R102, [R1+0xc] ;  /* 0x00000c0001667983 */ /* 0x000ea20000100800 */
[----:B------:R-:W-:Y:S02]  /*c700*/  ISETP.GT.AND P1, PT, R40, 0x41, PT ;  /* 0x000000412800780c */ /* 0x000fe40003f24270 */
[----:B0-----:R-:W-:Y:S02]  /*c710*/  FSEL R91, R56, -INF , P2 ;  /* 0xff800000385b7808 */ /* 0x001fe40001000000 */
[----:B------:R-:W-:Y:S01]  /*c720*/  FMNMX.FTZ R38, R71, R38, !PT ;  /* 0x0000002647267209 */ /* 0x000fe20007810000 */
[----:B------:R-:W0:Y:S01]  /*c730*/  MUFU.TANH R97, R97 ;  /* 0x0000006100617308 */ /* 0x000e220000002400 */
[----:B------:R-:W-:Y:S02]  /*c740*/  ISETP.GT.AND P2, PT, R40, 0x48, PT ;  /* 0x000000482800780c */ /* 0x000fe40003f44270 */
[----:B-1----:R-:W-:-:S02]  /*c750*/  FSEL R89, R58, -INF , P1 ;  /* 0xff8000003a597808 */ /* 0x002fc40000800000 */
[----:B------:R-:W-:Y:S01]  /*c760*/  FMNMX.FTZ R42, R91, R38, !PT ;  /* 0x000000265b2a7209 */ /* 0x000fe20007810000 */
[----:B------:R-:W-:Y:S01]  /*c770*/  FMUL.FTZ R38, R2, R79 ;  /* 0x0000004f02267220 */ /* 0x000fe20000410000 */
[----:B------:R-:W-:Y:S02]  /*c780*/  ISETP.GT.AND P1, PT, R40, 0x49, PT ;  /* 0x000000492800780c */ /* 0x000fe40003f24270 */
[----:B------:R-:W-:Y:S02]  /*c790*/  FSEL R79, R62, -INF , P2 ;  /* 0xff8000003e4f7808 */ /* 0x000fe40001000000 */
[----:B------:R-:W-:Y:S01]  /*c7a0*/  FMNMX.FTZ R42, R89, R42, !PT ;  /* 0x0000002a592a7209 */ /* 0x000fe20007810000 */
[----:B------:R-:W1:Y:S01]  /*c7b0*/  MUFU.TANH R20, R20 ;  /* 0x0000001400147308 */ /* 0x000e620000002400 */
[----:B------:R-:W-:Y:S02]  /*c7c0*/  ISETP.GT.AND P2, PT, R40, 0x50, PT ;  /* 0x000000502800780c */ /* 0x000fe40003f44270 */
[----:B---3--:R-:W-:-:S02]  /*c7d0*/  FSEL R93, R10, -INF , P1 ;  /* 0xff8000000a5d7808 */ /* 0x008fc40000800000 */
[----:B------:R-:W-:Y:S02]  /*c7e0*/  FMNMX.FTZ R42, R79, R42, !PT ;  /* 0x0000002a4f2a7209 */ /* 0x000fe40007810000 */
[C---:B------:R-:W-:Y:S02]  /*c7f0*/  ISETP.GT.AND P1, PT, R40.reuse, 0x51, PT ;  /* 0x000000512800780c */ /* 0x040fe40003f24270 */
[----:B0-----:R-:W-:Y:S02]  /*c800*/  FSEL R97, R97, -INF , P2 ;  /* 0xff80000061617808 */ /* 0x001fe40001000000 */
[----:B------:R-:W-:Y:S02]  /*c810*/  FMNMX.FTZ R42, R93, R42, !PT ;  /* 0x0000002a5d2a7209 */ /* 0x000fe40007810000 */
[----:B------:R-:W-:Y:S02]  /*c820*/  ISETP.GT.AND P2, PT, R40, 0x58, PT ;  /* 0x000000582800780c */ /* 0x000fe40003f44270 */
[----:B------:R-:W-:-:S02]  /*c830*/  FSEL R95, R95, -INF , P1 ;  /* 0xff8000005f5f7808 */ /* 0x000fc40000800000 */
[----:B------:R-:W-:Y:S02]  /*c840*/  FMNMX.FTZ R42, R97, R42, !PT ;  /* 0x0000002a612a7209 */ /* 0x000fe40007810000 */
[----:B------:R-:W-:Y:S02]  /*c850*/  ISETP.GT.AND P1, PT, R40, 0x59, PT ;  /* 0x000000592800780c */ /* 0x000fe40003f24270 */
[----:B------:R-:W-:Y:S02]  /*c860*/  FSEL R99, R99, -INF , P2 ;  /* 0xff80000063637808 */ /* 0x000fe40001000000 */
[----:B------:R-:W-:Y:S01]  /*c870*/  FMNMX.FTZ R42, R95, R42, !PT ;  /* 0x0000002a5f2a7209 */ /* 0x000fe20007810000 */
[----:B------:R-:W0:Y:S01]  /*c880*/  MUFU.TANH R38, R38 ;  /* 0x0000002600267308 */ /* 0x000e220000002400 */
[----:B------:R-:W-:Y:S01]  /*c890*/  FMUL.FTZ R10, R2, R83 ;  /* 0x00000053020a7220 */ /* 0x000fe20000410000 */
[----:B------:R-:W-:Y:S02]  /*c8a0*/  ISETP.GT.AND P2, PT, R40, 0x60, PT ;  /* 0x000000602800780c */ /* 0x000fe40003f44270 */
[----:B-1----:R-:W-:-:S02]  /*c8b0*/  FSEL R83, R20, -INF , P1 ;  /* 0xff80000014537808 */ /* 0x002fc40000800000 */
[----:B------:R-:W-:Y:S02]  /*c8c0*/  FMNMX.FTZ R42, R99, R42, !PT ;  /* 0x0000002a632a7209 */ /* 0x000fe40007810000 */
[C---:B------:R-:W-:Y:S02]  /*c8d0*/  ISETP.GT.AND P1, PT, R40.reuse, 0x61, PT ;  /* 0x000000612800780c */ /* 0x040fe40003f24270 */
[----:B------:R-:W-:Y:S02]  /*c8e0*/  FSEL R103, R103, -INF , P2 ;  /* 0xff80000067677808 */ /* 0x000fe40001000000 */
[----:B------:R-:W-:Y:S01]  /*c8f0*/  FMNMX.FTZ R42, R83, R42, !PT ;  /* 0x0000002a532a7209 */ /* 0x000fe20007810000 */
[----:B------:R1:W3:Y:S01]  /*c900*/  MUFU.TANH R44, R10 ;  /* 0x0000000a002c7308 */ /* 0x0002e20000002400 */
[----:B------:R-:W-:Y:S02]  /*c910*/  ISETP.GT.AND P2, PT, R40, 0x68, PT ;  /* 0x000000682800780c */ /* 0x000fe40003f44270 */
[----:B------:R-:W-:-:S02]  /*c920*/  FSEL R101, R101, -INF , P1 ;  /* 0xff80000065657808 */ /* 0x000fc40000800000 */
[----:B------:R-:W-:Y:S01]  /*c930*/  FMNMX.FTZ R42, R103, R42, !PT ;  /* 0x0000002a672a7209 */ /* 0x000fe20007810000 */
[----:B-1----:R-:W-:Y:S01]  /*c940*/  FMUL.FTZ R10, R2, R87 ;  /* 0x00000057020a7220 */ /* 0x002fe20000410000 */
[C---:B------:R-:W-:Y:S02]  /*c950*/  ISETP.GT.AND P1, PT, R40.reuse, 0x69, PT ;  /* 0x000000692800780c */ /* 0x040fe40003f24270 */
[----:B------:R-:W-:Y:S02]  /*c960*/  FSEL R105, R105, -INF , P2 ;  /* 0xff80000069697808 */ /* 0x000fe40001000000 */
[----:B------:R-:W-:Y:S01]  /*c970*/  FMNMX.FTZ R42, R101, R42, !PT ;  /* 0x0000002a652a7209 */ /* 0x000fe20007810000 */
[----:B------:R-:W1:Y:S01]  /*c980*/  MUFU.TANH R10, R10 ;  /* 0x0000000a000a7308 */ /* 0x000e620000002400 */
[----:B------:R-:W-:Y:S02]  /*c990*/  ISETP.GT.AND P2, PT, R40, 0x70, PT ;  /* 0x000000702800780c */ /* 0x000fe40003f44270 */
[----:B0-----:R-:W-:-:S02]  /*c9a0*/  FSEL R87, R38, -INF , P1 ;  /* 0xff80000026577808 */ /* 0x001fc40000800000 */
[----:B------:R-:W-:Y:S02]  /*c9b0*/  FMNMX.FTZ R42, R105, R42, !PT ;  /* 0x0000002a692a7209 */ /* 0x000fe40007810000 */
[----:B------:R-:W-:Y:S02]  /*c9c0*/  ISETP.GT.AND P1, PT, R40, 0x71, PT ;  /* 0x000000712800780c */ /* 0x000fe40003f24270 */
[----:B------:R-:W-:Y:S02]  /*c9d0*/  FSEL R111, R82, -INF , P2 ;  /* 0xff800000526f7808 */ /* 0x000fe40001000000 */
[----:B------:R-:W-:Y:S01]  /*c9e0*/  FMNMX.FTZ R42, R87, R42, !PT ;  /* 0x0000002a572a7209 */ /* 0x000fe20007810000 */
[----:B------:R-:W-:Y:S01]  /*c9f0*/  FMUL.FTZ R38, R2, R57 ;  /* 0x0000003902267220 */ /* 0x000fe20000410000 */
[----:B------:R-:W-:Y:S02]  /*ca00*/  ISETP.GT.AND P2, PT, R40, 0x78, PT ;  /* 0x000000782800780c */ /* 0x000fe40003f44270 */
[----:B---3--:R-:W-:-:S02]  /*ca10*/  FSEL R57, R44, -INF , P1 ;  /* 0xff8000002c397808 */ /* 0x008fc40000800000 */
[----:B------:R-:W-:Y:S02]  /*ca20*/  FMNMX.FTZ R42, R111, R42, !PT ;  /* 0x0000002a6f2a7209 */ /* 0x000fe40007810000 */
[----:B------:R-:W-:Y:S02]  /*ca30*/  ISETP.GT.AND P1, PT, R40, 0x79, PT ;  /* 0x000000792800780c */ /* 0x000fe40003f24270 */
[----:B------:R-:W-:Y:S02]  /*ca40*/  FSEL R109, R86, -INF , P2 ;  /* 0xff800000566d7808 */ /* 0x000fe40001000000 */
[----:B------:R-:W-:Y:S02]  /*ca50*/  FMNMX.FTZ R42, R57, R42, !PT ;  /* 0x0000002a392a7209 */ /* 0x000fe40007810000 */
[----:B-1----:R-:W-:Y:S02]  /*ca60*/  FSEL R107, R10, -INF , P1 ;  /* 0xff8000000a6b7808 */ /* 0x002fe40000800000 */
[----:B------:R-:W-:-:S04]  /*ca70*/  FMNMX.FTZ R10, R109, R42, !PT ;  /* 0x0000002a6d0a7209 */ /* 0x000fc80007810000 */
[----:B------:R-:W-:Y:S01]  /*ca80*/  FMNMX.FTZ R10, R107, R10, !PT ;  /* 0x0000000a6b0a7209 */ /* 0x000fe20007810000 */
[----:B------:R-:W-:-:S04]  /*ca90*/  FMUL.FTZ R42, R2, R61 ;  /* 0x0000003d022a7220 */ /* 0x000fc80000410000 */
[----:B------:R-:W0:Y:S04]  /*caa0*/  SHFL.BFLY PT, R61, R10, 0x2, 0x1f ;  /* 0x0c401f000a3d7f89 */ /* 0x000e2800000e0000 */
[----:B------:R-:W1:Y:S01]  /*cab0*/  SHFL.IDX PT, R66, R32, RZ, 0x1c1f ;  /* 0x001c1fff20427589 */ /* 0x000e6200000e0000 */
[----:B0-----:R-:W-:-:S05]  /*cac0*/  FMNMX.FTZ R20, R10, R61, !PT ;  /* 0x0000003d0a147209 */ /* 0x001fca0007810000 */
[----:B------:R-:W0:Y:S01]  /*cad0*/  SHFL.BFLY PT, R65, R20, 0x1, 0x1f ;  /* 0x0c201f0014417f89 */ /* 0x000e2200000e0000 */
[----:B-1----:R-:W-:Y:S01]  /*cae0*/  VIADDMNMX R34, R66, R34, R35, PT ;  /* 0x0000002242227246 */ /* 0x002fe20003800123 */
[----:B------:R-:W-:-:S03]  /*caf0*/  FMUL.FTZ R48, R2, R68 ;  /* 0x0000004402307220 */ /* 0x000fc60000410000 */
[C---:B------:R-:W-:Y:S02]  /*cb00*/  ISETP.GT.AND P2, PT, R34.reuse, 0x1, PT ;  /* 0x000000012200780c */ /* 0x040fe40003f44270 */
[----:B------:R-:W-:Y:S02]  /*cb10*/  ISETP.GT.AND P3, PT, R34, 0x8, PT ;  /* 0x000000082200780c */ /* 0x000fe40003f64270 */
[----:B0-----:R-:W-:Y:S01]  /*cb20*/  FMNMX.FTZ R10, R20, R65, !PT ;  /* 0x00000041140a7209 */ /* 0x001fe20007810000 */
[----:B------:R-:W-:-:S03]  /*cb30*/  IMAD.U32 R20, RZ, RZ, UR4 ;  /* 0x00000004ff147e24 */ /* 0x000fc6000f8e00ff */
[C---:B------:R-:W-:Y:S01]  /*cb40*/  FSETP.NEU.FTZ.AND P1, PT, R10.reuse, -INF , PT ;  /* 0xff8000000a00780b */ /* 0x040fe20003f3d000 */
[----:B------:R-:W-:-:S05]  /*cb50*/  FFMA.FTZ R62, R10, R20, -8 ;  /* 0xc10000000a3e7423 */ /* 0x000fca0000010014 */
[----:B------:R-:W-:Y:S02]  /*cb60*/  FSEL R62, R62, RZ, P1 ;  /* 0x000000ff3e3e7208 */ /* 0x000fe40000800000 */
[----:B------:R-:W-:Y:S02]  /*cb70*/  ISETP.GT.AND P1, PT, R34, RZ, PT ;  /* 0x000000ff2200720c */ /* 0x000fe40003f24270 */
[----:B------:R-:W-:Y:S01]  /*cb80*/  FSEL R6, R6, -INF , P2 ;  /* 0xff80000006067808 */ /* 0x000fe20001000000 */
[----:B------:R-:W-:-:S01]  /*cb90*/  FFMA.FTZ R68, R37, R20, -R62 ;  /* 0x0000001425447223 */ /* 0x000fc2000001083e */
[----:B------:R-:W-:Y:S02]  /*cba0*/  FSEL R37, R3, -INF , P1 ;  /* 0xff80000003257808 */ /* 0x000fe40000800000 */
[----:B------:R-:W-:Y:S02]  /*cbb0*/  ISETP.GT.AND P1, PT, R34, 0x9, PT ;  /* 0x000000092200780c */ /* 0x000fe40003f24270 */
[----:B------:R-:W-:-:S02]  /*cbc0*/  FSEL R7, R7, -INF , P3 ;  /* 0xff80000007077808 */ /* 0x000fc40001800000 */
[----:B------:R-:W-:Y:S01]  /*cbd0*/  FMNMX.FTZ R66, R37, R6, !PT ;  /* 0x0000000625427209 */ /* 0x000fe20007810000 */
[----:B------:R0:W-:Y:S01]  /*cbe0*/  MUFU.EX2 R32, R68 ;  /* 0x0000004400207308 */ /* 0x0001e20000000800 */
[----:B------:R-:W-:-:S01]  /*cbf0*/  FFMA.FTZ R41, R41, R20, -R62 ;  /* 0x0000001429297223 */ /* 0x000fc2000001083e */
[C---:B------:R-:W-:Y:S02]  /*cc00*/  ISETP.GT.AND P2, PT, R34.reuse, 0x10, PT ;  /* 0x000000102200780c */ /* 0x040fe40003f44270 */
[----:B------:R-:W-:Y:S01]  /*cc10*/  FMNMX.FTZ R66, R7, R66, !PT ;  /* 0x0000004207427209 */ /* 0x000fe20007810000 */
[----:B0-----:R-:W-:Y:S01]  /*cc20*/  FFMA.FTZ R68, R39, R20, -R62 ;  /* 0x0000001427447223 */ /* 0x001fe2000001083e */
[----:B------:R-:W-:Y:S02]  /*cc30*/  FSEL R39, R11, -INF , P1 ;  /* 0xff8000000b277808 */ /* 0x000fe40000800000 */
[----:B------:R0:W-:Y:S01]  /*cc40*/  MUFU.EX2 R3, R41 ;  /* 0x0000002900037308 */ /* 0x0001e20000000800 */
[----:B------:R-:W-:-:S02]  /*cc50*/  ISETP.GT.AND P1, PT, R34, 0x11, PT ;  /* 0x000000112200780c */ /* 0x000fc40003f24270 */
[----:B------:R-:W-:Y:S02]  /*cc60*/  FMNMX.FTZ R66, R39, R66, !PT ;  /* 0x0000004227427209 */ /* 0x000fe40007810000 */
[----:B------:R-:W-:Y:S02]  /*cc70*/  FSEL R13, R13, -INF , P1 ;  /* 0xff8000000d0d7808 */ /* 0x000fe40000800000 */
[----:B0-----:R-:W-:Y:S02]  /*cc80*/  FSEL R41, R12, -INF , P2 ;  /* 0xff8000000c297808 */ /* 0x001fe40001000000 */
[----:B------:R-:W-:Y:S02]  /*cc90*/  ISETP.GT.AND P2, PT, R34, 0x18, PT ;  /* 0x000000182200780c */ /* 0x000fe40003f44270 */
[----:B------:R-:W-:Y:S01]  /*cca0*/  FMNMX.FTZ R66, R41, R66, !PT ;  /* 0x0000004229427209 */ /* 0x000fe20007810000 */
[----:B------:R-:W-:-:S01]  /*ccb0*/  FFMA.FTZ R12, R45, R20, -R62 ;  /* 0x000000142d0c7223 */ /* 0x000fc2000001083e */
[----:B------:R-:W-:-:S02]  /*ccc0*/  ISETP.GT.AND P1, PT, R34, 0x19, PT ;  /* 0x000000192200780c */ /* 0x000fc40003f24270 */
[----:B------:R-:W-:Y:S02]  /*ccd0*/  FSEL R45, R14, -INF , P2 ;  /* 0xff8000000e2d7808 */ /* 0x000fe40001000000 */
[----:B------:R-:W-:Y:S02]  /*cce0*/  FMNMX.FTZ R66, R13, R66, !PT ;  /* 0x000000420d427209 */ /* 0x000fe40007810000 */
[----:B------:R-:W-:Y:S02]  /*ccf0*/  ISETP.GT.AND P2, PT, R34, 0x20, PT ;  /* 0x000000202200780c */ /* 0x000fe40003f44270 */
[----:B------:R-:W-:Y:S02]  /*cd00*/  FSEL R15, R15, -INF , P1 ;  /* 0xff8000000f0f7808 */ /* 0x000fe40000800000 */
[----:B------:R-:W-:Y:S01]  /*cd10*/  FMNMX.FTZ R66, R45, R66, !PT ;  /* 0x000000422d427209 */ /* 0x000fe20007810000 */
[----:B------:R-:W-:Y:S01]  /*cd20*/  FMUL.FTZ R50, R2, R69 ;  /* 0x0000004502327220 */ /* 0x000fe20000410000 */
[----:B------:R-:W-:-:S02]  /*cd30*/  ISETP.GT.AND P1, PT, R34, 0x21, PT ;  /* 0x000000212200780c */ /* 0x000fc40003f24270 */
[----:B------:R-:W-:Y:S02]  /*cd40*/  FSEL R69, R24, -INF , P2 ;  /* 0xff80000018457808 */ /* 0x000fe40001000000 */
[----:B------:R-:W-:Y:S01]  /*cd50*/  FMNMX.FTZ R66, R15, R66, !PT ;  /* 0x000000420f427209 */ /* 0x000fe20007810000 */
[----:B------:R-:W0:Y:S01]  /*cd60*/  MUFU.TANH R29, R29 ;  /* 0x0000001d001d7308 */ /* 0x000e220000002400 */
[C---:B------:R-:W-:Y:S02]  /*cd70*/  ISETP.GT.AND P2, PT, R34.reuse, 0x28, PT ;  /* 0x000000282200780c */ /* 0x040fe40003f44270 */
[----:B------:R-:W-:Y:S02]  /*cd80*/  FSEL R25, R25, -INF , P1 ;  /* 0xff80000019197808 */ /* 0x000fe40000800000 */
[----:B------:R-:W-:Y:S01]  /*cd90*/  FMNMX.FTZ R66, R69, R66, !PT ;  /* 0x0000004245427209 */ /* 0x000fe20007810000 */
[----:B------:R-:W-:Y:S01]  /*cda0*/  FFMA.FTZ R14, R49, R20, -R62 ;  /* 0x00000014310e7223 */ /* 0x000fe2000001083e */
[----:B------:R-:W-:Y:S01]  /*cdb0*/  ISETP.GT.AND P1, PT, R34, 0x29, PT ;  /* 0x000000292200780c */ /* 0x000fe20003f24270 */
[----:B------:R-:W1:Y:S01]  /*cdc0*/  MUFU.TANH R30, R30 ;  /* 0x0000001e001e7308 */ /* 0x000e620000002400 */
[----:B------:R-:W-:-:S02]  /*cdd0*/  FSEL R49, R26, -INF , P2 ;  /* 0xff8000001a317808 */ /* 0x000fc40001000000 */
[----:B------:R-:W-:Y:S02]  /*cde0*/  FMNMX.FTZ R66, R25, R66, !PT ;  /* 0x0000004219427209 */ /* 0x000fe40007810000 */
[----:B------:R-:W-:Y:S02]  /*cdf0*/  ISETP.GT.AND P2, PT, R34, 0x30, PT ;  /* 0x000000302200780c */ /* 0x000fe40003f44270 */
[----:B------:R-:W-:Y:S01]  /*ce00*/  FSEL R27, R27, -INF , P1 ;  /* 0xff8000001b1b7808 */ /* 0x000fe20000800000 */
[----:B------:R-:W3:Y:S01]  /*ce10*/  MUFU.TANH R31, R31 ;  /* 0x0000001f001f7308 */ /* 0x000ee20000002400 */
[----:B------:R-:W-:Y:S01]  /*ce20*/  FMNMX.FTZ R66, R49, R66, !PT ;  /* 0x0000004231427209 */ /* 0x000fe20007810000 */
[----:B------:R-:W-:Y:S01]  /*ce30*/  FMUL.FTZ R54, R2, R73 ;  /* 0x0000004902367220 */ /* 0x000fe20000410000 */
[----:B------:R-:W-:Y:S01]  /*ce40*/  ISETP.GT.AND P1, PT, R34, 0x31, PT ;  /* 0x000000312200780c */ /* 0x000fe20003f24270 */
[----:B------:R-:W-:Y:S01]  /*ce50*/  FMUL.FTZ R40, R2, R60 ;  /* 0x0000003c02287220 */ /* 0x000fe20000410000 */
[----:B------:R-:W-:-:S02]  /*ce60*/  FSEL R73, R28, -INF , P2 ;  /* 0xff8000001c497808 */ /* 0x000fc40001000000 */
[----:B------:R-:W-:Y:S01]  /*ce70*/  FMNMX.FTZ R66, R27, R66, !PT ;  /* 0x000000421b427209 */ /* 0x000fe20007810000 */
[----:B------:R-:W4:Y:S01]  /*ce80*/  MUFU.TANH R33, R33 ;  /* 0x0000002100217308 */ /* 0x000f220000002400 */
[----:B------:R-:W-:Y:S02]  /*ce90*/  ISETP.GT.AND P2, PT, R34, 0x38, PT ;  /* 0x000000382200780c */ /* 0x000fe40003f44270 */
[----:B0-----:R-:W-:Y:S02]  /*cea0*/  FSEL R29, R29, -INF , P1 ;  /* 0xff8000001d1d7808 */ /* 0x001fe40000800000 */
[----:B------:R-:W-:-:S03]  /*ceb0*/  FMNMX.FTZ R66, R73, R66, !PT ;  /* 0x0000004249427209 */ /* 0x000fc60007810000 */
[----:B------:R-:W0:Y:S01]  /*cec0*/  MUFU.TANH R38, R38 ;  /* 0x0000002600267308 */ /* 0x000e220000002400 */
[----:B------:R-:W-:-:S01]  /*ced0*/  FFMA.FTZ R24, R53, R20, -R62 ;  /* 0x0000001435187223 */ /* 0x000fc2000001083e */
[----:B------:R-:W-:Y:S01]  /*cee0*/  ISETP.GT.AND P1, PT, R34, 0x39, PT ;  /* 0x000000392200780c */ /* 0x000fe20003f24270 */
[----:B------:R-:W-:Y:S01]  /*cef0*/  FMUL.FTZ R44, R2, R64 ;  /* 0x00000040022c7220 */ /* 0x000fe20000410000 */
[----:B-1----:R-:W-:Y:S02]  /*cf00*/  FSEL R53, R30, -INF , P2 ;  /* 0xff8000001e357808 */ /* 0x002fe40001000000 */
[----:B------:R-:W-:Y:S02]  /*cf10*/  FMNMX.FTZ R66, R29, R66, !PT ;  /* 0x000000421d427209 */ /* 0x000fe40007810000 */
[----:B------:R-:W1:Y:S01]  /*cf20*/  MUFU.TANH R40, R40 ;  /* 0x0000002800287308 */ /* 0x000e620000002400 */
[----:B------:R-:W-:Y:S02]  /*cf30*/  ISETP.GT.AND P2, PT, R34, 0x40, PT ;  /* 0x000000402200780c */ /* 0x000fe40003f44270 */
[----:B---3--:R-:W-:-:S02]  /*cf40*/  FSEL R31, R31, -INF , P1 ;  /* 0xff8000001f1f7808 */ /* 0x008fc40000800000 */
[----:B------:R-:W-:-:S03]  /*cf50*/  FMNMX.FTZ R66, R53, R66, !PT ;  /* 0x0000004235427209 */ /* 0x000fc60007810000 */
[----:B------:R-:W3:Y:S01]  /*cf60*/  MUFU.TANH R42, R42 ;  /* 0x0000002a002a7308 */ /* 0x000ee20000002400 */
[----:B------:R-:W-:Y:S02]  /*cf70*/  ISETP.GT.AND P1, PT, R34, 0x41, PT ;  /* 0x000000412200780c */ /* 0x000fe40003f24270 */
[----:B----4-:R-:W-:Y:S02]  /*cf80*/  FSEL R33, R33, -INF , P2 ;  /* 0xff80000021217808 */ /* 0x010fe40001000000 */
[----:B------:R-:W-:-:S03]  /*cf90*/  FMNMX.FTZ R66, R31, R66, !PT ;  /* 0x000000421f427209 */ /* 0x000fc60007810000 */
[----:B------:R-:W4:Y:S01]  /*cfa0*/  MUFU.TANH R44, R44 ;  /* 0x0000002c002c7308 */ /* 0x000f220000002400 */
[----:B------:R-:W-:-:S01]  /*cfb0*/  FFMA.FTZ R26, R59, R20, -R62 ;  /* 0x000000143b1a7223 */ /* 0x000fc2000001083e */
[----:B------:R-:W-:Y:S02]  /*cfc0*/  ISETP.GT.AND P2, PT, R34, 0x48, PT ;  /* 0x000000482200780c */ /* 0x000fe40003f44270 */
[----:B0-----:R-:W-:Y:S02]  /*cfd0*/  FSEL R59, R38, -INF , P1 ;  /* 0xff800000263b7808 */ /* 0x001fe40000800000 */
[----:B------:R-:W-:Y:S02]  /*cfe0*/  FMNMX.FTZ R66, R33, R66, !PT ;  /* 0x0000004221427209 */ /* 0x000fe40007810000 */
[----:B------:R-:W0:Y:S01]  /*cff0*/  MUFU.TANH R46, R46 ;  /* 0x0000002e002e7308 */ /* 0x000e220000002400 */
[----:B------:R-:W-:Y:S01]  /*d000*/  FMUL.FTZ R58, R2, R77 ;  /* 0x0000004d023a7220 */ /* 0x000fe20000410000 */
[----:B------:R-:W-:Y:S01]  /*d010*/  ISETP.GT.AND P1, PT, R34, 0x49, PT ;  /* 0x000000492200780c */ /* 0x000fe20003f24270 */
[----:B------:R-:W-:Y:S01]  /*d020*/  FMUL.FTZ R52, R2, R72 ;  /* 0x0000004802347220 */ /* 0x000fe20000410000 */
[----:B-1----:R-:W-:-:S02]  /*d030*/  FSEL R77, R40, -INF , P2 ;  /* 0xff800000284d7808 */ /* 0x002fc40001000000 */
[----:B------:R-:W-:Y:S02]  /*d040*/  FMNMX.FTZ R66, R59, R66, !PT ;  /* 0x000000423b427209 */ /* 0x000fe40007810000 */
[----:B------:R-:W1:Y:S01]  /*d050*/  MUFU.TANH R48, R48 ;  /* 0x0000003000307308 */ /* 0x000e620000002400 */
[----:B------:R-:W-:Y:S01]  /*d060*/  FMUL.FTZ R61, R2, R81 ;  /* 0x00000051023d7220 */ /* 0x000fe20000410000 */
[----:B------:R-:W-:Y:S01]  /*d070*/  FFMA.FTZ R81, R55, R20, -R62 ;  /* 0x0000001437517223 */ /* 0x000fe2000001083e */
[----:B------:R-:W-:Y:S02]  /*d080*/  ISETP.GT.AND P2, PT, R34, 0x50, PT ;  /* 0x000000502200780c */ /* 0x000fe40003f44270 */
[----:B---3--:R-:W-:Y:S02]  /*d090*/  FSEL R55, R42, -INF , P1 ;  /* 0xff8000002a377808 */ /* 0x008fe40000800000 */
[----:B------:R-:W-:Y:S01]  /*d0a0*/  FMNMX.FTZ R66, R77, R66, !PT ;  /* 0x000000424d427209 */ /* 0x000fe20007810000 */
[----:B------:R-:W3:Y:S01]  /*d0b0*/  MUFU.TANH R50, R50 ;  /* 0x0000003200327308 */ /* 0x000ee20000002400 */
[----:B------:R-:W-:Y:S01]  /*d0c0*/  FMUL.FTZ R65, R2, R85 ;  /* 0x0000005502417220 */ /* 0x000fe20000410000 */
[----:B------:R-:W-:Y:S01]  /*d0d0*/  ISETP.GT.AND P1, PT, R34, 0x51, PT ;  /* 0x000000512200780c */ /* 0x000fe20003f24270 */
[----:B------:R-:W-:Y:S01]  /*d0e0*/  FMUL.FTZ R56, R2, R76 ;  /* 0x0000004c02387220 */ /* 0x000fe20000410000 */
[----:B----4-:R-:W-:-:S02]  /*d0f0*/  FSEL R85, R44, -INF , P2 ;  /* 0xff8000002c557808 */ /* 0x010fc40001000000 */
[----:B------:R-:W-:Y:S02]  /*d100*/  FMNMX.FTZ R66, R55, R66, !PT ;  /* 0x0000004237427209 */ /* 0x000fe40007810000 */
[----:B------:R-:W4:Y:S01]  /*d110*/  MUFU.TANH R52, R52 ;  /* 0x0000003400347308 */ /* 0x000f220000002400 */
[----:B------:R-:W-:-:S01]  /*d120*/  FFMA.FTZ R28, R67, R20, -R62 ;  /* 0x00000014431c7223 */ /* 0x000fc2000001083e */
[----:B------:R-:W-:Y:S02]  /*d130*/  ISETP.GT.AND P2, PT, R34, 0x58, PT ;  /* 0x000000582200780c */ /* 0x000fe40003f44270 */
[----:B0-----:R-:W-:Y:S02]  /*d140*/  FSEL R67, R46, -INF , P1 ;  /* 0xff8000002e437808 */ /* 0x001fe40000800000 */
[----:B------:R-:W-:Y:S02]  /*d150*/  FMNMX.FTZ R66, R85, R66, !PT ;  /* 0x0000004255427209 */ /* 0x000fe40007810000 */
[----:B------:R-:W0:Y:S01]  /*d160*/  MUFU.TANH R54, R54 ;  /* 0x0000003600367308 */ /* 0x000e220000002400 */
[----:B------:R-:W-:Y:S01]  /*d170*/  ISETP.GT.AND P1, PT, R34, 0x59, PT ;  /* 0x000000592200780c */ /* 0x000fe20003f24270 */
[----:B------:R-:W-:Y:S01]  /*d180*/  FMUL.FTZ R60, R2, R80 ;  /* 0x00000050023c7220 */ /* 0x000fe20000410000 */
[----:B-1----:R-:W-:-:S02]  /*d190*/  FSEL R113, R48, -INF , P2 ;  /* 0xff80000030717808 */ /* 0x002fc40001000000 */
[----:B------:R-:W-:-:S03]  /*d1a0*/  FMNMX.FTZ R66, R67, R66, !PT ;  /* 0x0000004243427209 */ /* 0x000fc60007810000 */
[----:B------:R-:W1:Y:S01]  /*d1b0*/  MUFU.TANH R56, R56 ;  /* 0x0000003800387308 */ /* 0x000e620000002400 */
[----:B------:R-:W-:Y:S02]  /*d1c0*/  ISETP.GT.AND P2, PT, R34, 0x60, PT ;  /* 0x000000602200780c */ /* 0x000fe40003f44270 */
[----:B---3--:R-:W-:Y:S02]  /*d1d0*/  FSEL R115, R50, -INF , P1 ;  /* 0xff80000032737808 */ /* 0x008fe40000800000 */
[----:B------:R-:W-:-:S03]  /*d1e0*/  FMNMX.FTZ R66, R113, R66, !PT ;  /* 0x0000004271427209 */ /* 0x000fc60007810000 */
[----:B------:R-:W3:Y:S01]  /*d1f0*/  MUFU.TANH R58, R58 ;  /* 0x0000003a003a7308 */ /* 0x000ee20000002400 */
[----:B------:R-:W-:Y:S01]  /*d200*/  ISETP.GT.AND P1, PT, R34, 0x61, PT ;  /* 0x000000612200780c */ /* 0x000fe20003f24270 */
[----:B------:R-:W-:Y:S01]  /*d210*/  FMUL.FTZ R64, R2, R84 ;  /* 0x0000005402407220 */ /* 0x000fe20000410000 */
        /* <DEDUP_REMOVED lines=8> */
[----:B------:R-:W-:Y:S02]  /*d2a0*/  ISETP.GT.AND P1, PT, R34, 0x69, PT ;  /* 0x000000692200780c */ /* 0x000fe40003f24270 */
[----:B-1----:R-:W-:-:S02]  /*d2b0*/  FSEL R119, R56, -INF , P2 ;  /* 0xff80000038777808 */ /* 0x002fc40001000000 */
[----:B------:R-:W-:-:S03]  /*d2c0*/  FMNMX.FTZ R66, R75, R66, !PT ;  /* 0x000000424b427209 */ /* 0x000fc60007810000 */
[----:B------:R-:W1:Y:S01]  /*d2d0*/  MUFU.TANH R64, R64 ;  /* 0x0000004000407308 */ /* 0x000e620000002400 */
[----:B------:R-:W-:Y:S02]  /*d2e0*/  ISETP.GT.AND P2, PT, R34, 0x70, PT ;  /* 0x000000702200780c */ /* 0x000fe40003f44270 */
[----:B---3--:R-:W-:Y:S02]  /*d2f0*/  FSEL R121, R58, -INF , P1 ;  /* 0xff8000003a797808 */ /* 0x008fe40000800000 */
[----:B------:R-:W-:-:S03]  /*d300*/  FMNMX.FTZ R66, R119, R66, !PT ;  /* 0x0000004277427209 */ /* 0x000fc60007810000 */
[----:B------:R-:W3:Y:S01]  /*d310*/  MUFU.TANH R65, R65 ;  /* 0x0000004100417308 */ /* 0x000ee20000002400 */
[----:B------:R-:W-:Y:S02]  /*d320*/  ISETP.GT.AND P1, PT, R34, 0x71, PT ;  /* 0x000000712200780c */ /* 0x000fe40003f24270 */
[----:B----4-:R-:W-:Y:S02]  /*d330*/  FSEL R123, R60, -INF , P2 ;  /* 0xff8000003c7b7808 */ /* 0x010fe40001000000 */
[----:B------:R-:W-:Y:S01]  /*d340*/  FMNMX.FTZ R66, R121, R66, !PT ;  /* 0x0000004279427209 */ /* 0x000fe20007810000 */
[----:B------:R-:W-:Y:S01]  /*d350*/  FFMA.FTZ R38, R91, R20, -R62 ;  /* 0x000000145b267223 */ /* 0x000fe2000001083e */
[----:B------:R-:W-:Y:S02]  /*d360*/  ISETP.GT.AND P2, PT, R34, 0x78, PT ;  /* 0x000000782200780c */ /* 0x000fe40003f44270 */
[----:B0-----:R-:W-:Y:S02]  /*d370*/  FSEL R91, R61, -INF , P1 ;  /* 0xff8000003d5b7808 */ /* 0x001fe40000800000 */
[----:B------:R-:W-:-:S02]  /*d380*/  FMNMX.FTZ R66, R123, R66, !PT ;  /* 0x000000427b427209 */ /* 0x000fc40007810000 */
[----:B------:R-:W-:Y:S02]  /*d390*/  ISETP.GT.AND P1, PT, R34, 0x79, PT ;  /* 0x000000792200780c */ /* 0x000fe40003f24270 */
[----:B-1----:R-:W-:Y:S02]  /*d3a0*/  FSEL R125, R64, -INF , P2 ;  /* 0xff800000407d7808 */ /* 0x002fe40001000000 */
[----:B------:R-:W-:Y:S02]  /*d3b0*/  FMNMX.FTZ R66, R91, R66, !PT ;  /* 0x000000425b427209 */ /* 0x000fe40007810000 */
[----:B---3--:R-:W-:Y:S02]  /*d3c0*/  FSEL R127, R65, -INF , P1 ;  /* 0xff800000417f7808 */ /* 0x008fe40000800000 */
[----:B------:R-:W-:-:S04]  /*d3d0*/  FMNMX.FTZ R66, R125, R66, !PT ;  /* 0x000000427d427209 */ /* 0x000fc80007810000 */
[----:B------:R-:W-:-:S05]  /*d3e0*/  FMNMX.FTZ R66, R127, R66, !PT ;  /* 0x000000427f427209 */ /* 0x000fca0007810000 */
[----:B------:R-:W0:Y:S02]  /*d3f0*/  SHFL.BFLY PT, R11, R66, 0x2, 0x1f ;  /* 0x0c401f00420b7f89 */ /* 0x000e2400000e0000 */
[----:B0-----:R-:W-:-:S05]  /*d400*/  FMNMX.FTZ R50, R66, R11, !PT ;  /* 0x0000000b42327209 */ /* 0x001fca0007810000 */
[----:B------:R-:W0:Y:S01]  /*d410*/  SHFL.BFLY PT, R11, R50, 0x1, 0x1f ;  /* 0x0c201f00320b7f89 */ /* 0x000e2200000e0000 */
[----:B------:R-:W-:-:S04]  /*d420*/  FFMA.FTZ R36, R36, R20, -R62 ;  /* 0x0000001424247223 */ /* 0x000fc8000001083e */
[----:B------:R-:W1:Y:S01]  /*d430*/  MUFU.EX2 R35, R36 ;  /* 0x0000002400237308 */ /* 0x000e620000000800 */
[----:B0-----:R-:W-:-:S04]  /*d440*/  FMNMX.FTZ R11, R50, R11, !PT ;  /* 0x0000000b320b7209 */ /* 0x001fc80007810000 */
[C---:B------:R-:W-:Y:S01]  /*d450*/  FSETP.NEU.FTZ.AND P1, PT, R11.reuse, -INF , PT ;  /* 0xff8000000b00780b */ /* 0x040fe20003f3d000 */
[----:B------:R-:W-:-:S05]  /*d460*/  FFMA.FTZ R52, R11, R20, -8 ;  /* 0xc10000000b347423 */ /* 0x000fca0000010014 */
[----:B------:R-:W-:-:S05]  /*d470*/  FSEL R52, R52, RZ, P1 ;  /* 0x000000ff34347208 */ /* 0x000fca0000800000 */
[-CC-:B------:R-:W-:Y:S01]  /*d480*/  FFMA.FTZ R148, R37, R20.reuse, -R52.reuse ;  /* 0x0000001425947223 */ /* 0x180fe20000010834 */
[----:B------:R-:W-:-:S01]  /*d490*/  FFMA.FTZ R37, R6, R20, -R52 ;  /* 0x0000001406257223 */ /* 0x000fc20000010834 */
[-CC-:B------:R-:W-:Y:S01]  /*d4a0*/  FFMA.FTZ R6, R7, R20.reuse, -R52.reuse ;  /* 0x0000001407067223 */ /* 0x180fe20000010834 */
[----:B------:R-:W-:-:S03]  /*d4b0*/  FFMA.FTZ R39, R39, R20, -R52 ;  /* 0x0000001427277223 */ /* 0x000fc60000010834 */
[----:B------:R-:W-:Y:S01]  /*d4c0*/  MUFU.EX2 R148, R148 ;  /* 0x0000009400947308 */ /* 0x000fe20000000800 */
[----:B------:R-:W-:-:S07]  /*d4d0*/  FFMA.FTZ R150, R41, R20, -R52 ;  /* 0x0000001429967223 */ /* 0x000fce0000010834 */
[----:B------:R-:W0:Y:S01]  /*d4e0*/  MUFU.EX2 R37, R37 ;  /* 0x0000002500257308 */ /* 0x000e220000000800 */
[----:B------:R-:W-:-:S01]  /*d4f0*/  FFMA.FTZ R43, R43, R20, -R62 ;  /* 0x000000142b2b7223 */ /* 0x000fc2000001083e */
[----:B------:R-:W-:-:S06]  /*d500*/  FFMA.FTZ R7, R13, R20, -R52 ;  /* 0x000000140d077223 */ /* 0x000fcc0000010834 */
[----:B------:R-:W3:Y:S08]  /*d510*/  MUFU.EX2 R6, R6 ;  /* 0x0000000600067308 */ /* 0x000ef00000000800 */
[----:B------:R-:W4:Y:S01]  /*d520*/  MUFU.EX2 R36, R68 ;  /* 0x0000004400247308 */ /* 0x000f220000000800 */
[----:B------:R-:W-:-:S01]  /*d530*/  FFMA.FTZ R41, R45, R20, -R52 ;  /* 0x000000142d297223 */ /* 0x000fc20000010834 */
[----:B-1----:R-:W-:-:S06]  /*d540*/  FADD.FTZ R60, R32, R35 ;  /* 0x00000023203c7221 */ /* 0x002fcc0000010000 */
[----:B------:R-:W1:Y:S01]  /*d550*/  MUFU.EX2 R39, R39 ;  /* 0x0000002700277308 */ /* 0x000e620000000800 */
[----:B------:R-:W-:-:S01]  /*d560*/  FFMA.FTZ R47, R47, R20, -R62 ;  /* 0x000000142f2f7223 */ /* 0x000fc2000001083e */
[----:B------:R-:W-:-:S06]  /*d570*/  FFMA.FTZ R13, R25, R20, -R52 ;  /* 0x00000014190d7223 */ /* 0x000fcc0000010834 */
[----:B------:R-:W5:Y:S01]  /*d580*/  MUFU.EX2 R12, R12 ;  /* 0x0000000c000c7308 */ /* 0x000f620000000800 */
[----:B------:R-:W-:-:S01]  /*d590*/  FFMA.FTZ R25, R49, R20, -R52 ;  /* 0x0000001431197223 */ /* 0x000fc20000010834 */
[-CC-:B------:R-:W-:Y:S01]  /*d5a0*/  FFMA.FTZ R56, R27, R20.reuse, -R52.reuse ;  /* 0x000000141b387223 */ /* 0x180fe20000010834 */
[----:B------:R-:W-:-:S05]  /*d5b0*/  FFMA.FTZ R27, R53, R20, -R52 ;  /* 0x00000014351b7223 */ /* 0x000fca0000010834 */
[----:B------:R-:W2:Y:S01]  /*d5c0*/  MUFU.EX2 R150, R150 ;  /* 0x0000009600967308 */ /* 0x000ea20000000800 */
[----:B0-----:R-:W-:-:S01]  /*d5d0*/  FADD.FTZ R49, R148, R37 ;  /* 0x0000002594317221 */ /* 0x001fc20000010000 */
[-C--:B------:R-:W-:Y:S01]  /*d5e0*/  FFMA.FTZ R34, R79, R20.reuse, -R62 ;  /* 0x000000144f227223 */ /* 0x080fe2000001083e */
[----:B------:R-:W-:-:S05]  /*d5f0*/  FFMA.FTZ R54, R15, R20, -R52 ;  /* 0x000000140f367223 */ /* 0x000fca0000010834 */
[----:B------:R-:W0:Y:S01]  /*d600*/  MUFU.EX2 R43, R43 ;  /* 0x0000002b002b7308 */ /* 0x000e220000000800 */
[----:B------:R-:W-:-:S01]  /*d610*/  FADD.FTZ R53, R3, R60 ;  /* 0x0000003c03357221 */ /* 0x000fc20000010000 */
[-CC-:B------:R-:W-:Y:S01]  /*d620*/  FFMA.FTZ R61, R89, R20.reuse, -R62.reuse ;  /* 0x00000014593d7223 */ /* 0x180fe2000001083e */
[----:B------:R-:W-:-:S01]  /*d630*/  FFMA.FTZ R79, R93, R20, -R62 ;  /* 0x000000145d4f7223 */ /* 0x000fc2000001083e */
[----:B------:R-:W-:-:S04]  /*d640*/  FFMA.FTZ R51, R51, R20, -R62 ;  /* 0x0000001433337223 */ /* 0x000fc8000001083e */
[----:B------:R-:W0:Y:S01]  /*d650*/  MUFU.EX2 R7, R7 ;  /* 0x0000000700077308 */ /* 0x000e220000000800 */
[----:B------:R-:W-:-:S01]  /*d660*/  FFMA.FTZ R63, R63, R20, -R62 ;  /* 0x000000143f3f7223 */ /* 0x000fc2000001083e */
[-CC-:B------:R-:W-:Y:S01]  /*d670*/  FFMA.FTZ R71, R71, R20.reuse, -R62.reuse ;  /* 0x0000001447477223 */ /* 0x180fe2000001083e */
[----:B------:R-:W-:-:S01]  /*d680*/  FFMA.FTZ R40, R97, R20, -R62 ;  /* 0x0000001461287223 */ /* 0x000fc2000001083e */
[-CC-:B------:R-:W-:Y:S01]  /*d690*/  FFMA.FTZ R65, R95, R20.reuse, -R62.reuse ;  /* 0x000000145f417223 */ /* 0x180fe2000001083e */
[----:B------:R-:W-:-:S03]  /*d6a0*/  FFMA.FTZ R42, R99, R20, -R62 ;  /* 0x00000014632a7223 */ /* 0x000fc6000001083e */
        /* <DEDUP_REMOVED lines=11> */
[----:B---3--:R-:W-:-:S01]  /*d760*/  FADD.FTZ R62, R6, R49 ;  /* 0x00000031063e7221 */ /* 0x008fc20000010000 */
[----:B------:R-:W-:Y:S01]  /*d770*/  FFMA.FTZ R144, R69, R20, -R52 ;  /* 0x0000001445907223 */ /* 0x000fe20000010834 */
[----:B----4-:R-:W-:-:S05]  /*d780*/  FADD.FTZ R53, R36, R53 ;  /* 0x0000003524357221 */ /* 0x010fca0000010000 */
[----:B------:R-:W3:Y:S01]  /*d790*/  MUFU.EX2 R47, R47 ;  /* 0x0000002f002f7308 */ /* 0x000ee20000000800 */
[----:B-1----:R-:W-:-:S01]  /*d7a0*/  FADD.FTZ R49, R39, R62 ;  /* 0x0000003e27317221 */ /* 0x002fc20000010000 */
[----:B-----5:R-:W-:-:S06]  /*d7b0*/  FADD.FTZ R64, R12, R53 ;  /* 0x000000350c407221 */ /* 0x020fcc0000010000 */
[----:B------:R-:W1:Y:S01]  /*d7c0*/  MUFU.EX2 R54, R54 ;  /* 0x0000003600367308 */ /* 0x000e620000000800 */
[----:B--2---:R-:W-:-:S01]  /*d7d0*/  FADD.FTZ R62, R150, R49 ;  /* 0x00000031963e7221 */ /* 0x004fc20000010000 */
[----:B0-----:R-:W-:-:S06]  /*d7e0*/  FADD.FTZ R49, R43, R64 ;  /* 0x000000402b317221 */ /* 0x001fcc0000010000 */
[----:B------:R-:W0:Y:S01]  /*d7f0*/  MUFU.EX2 R24, R24 ;  /* 0x0000001800187308 */ /* 0x000e220000000800 */
[----:B------:R-:W-:-:S01]  /*d800*/  FADD.FTZ R62, R7, R62 ;  /* 0x0000003e073e7221 */ /* 0x000fc20000010000 */
[----:B------:R-:W-:-:S06]  /*d810*/  FADD.FTZ R64, R14, R49 ;  /* 0x000000310e407221 */ /* 0x000fcc0000010000 */
[----:B------:R-:W2:Y:S08]  /*d820*/  MUFU.EX2 R144, R144 ;  /* 0x0000009000907308 */ /* 0x000eb00000000800 */
[----:B------:R-:W4:Y:S01]  /*d830*/  MUFU.EX2 R51, R51 ;  /* 0x0000003300337308 */ /* 0x000f220000000800 */
[----:B------:R-:W-:-:S01]  /*d840*/  FADD.FTZ R49, R41, R62 ;  /* 0x0000003e29317221 */ /* 0x000fc20000010000 */
[----:B------:R-:W-:-:S06]  /*d850*/  FFMA.FTZ R146, R73, R20, -R52 ;  /* 0x0000001449927223 */ /* 0x000fcc0000010834 */
[----:B------:R-:W5:Y:S01]  /*d860*/  MUFU.EX2 R13, R13 ;  /* 0x0000000d000d7308 */ /* 0x000f620000000800 */
[----:B---3--:R-:W-:-:S07]  /*d870*/  FADD.FTZ R53, R47, R64 ;  /* 0x000000402f357221 */ /* 0x008fce0000010000 */
[----:B------:R-:W3:Y:S01]  /*d880*/  MUFU.EX2 R26, R26 ;  /* 0x0000001a001a7308 */ /* 0x000ee20000000800 */
[----:B-1----:R-:W-:-:S01]  /*d890*/  FADD.FTZ R49, R54, R49 ;  /* 0x0000003136317221 */ /* 0x002fc20000010000 */
[----:B------:R-:W-:-:S06]  /*d8a0*/  FFMA.FTZ R15, R29, R20, -R52 ;  /* 0x000000141d0f7223 */ /* 0x000fcc0000010834 */
[----:B------:R-:W1:Y:S01]  /*d8b0*/  MUFU.EX2 R25, R25 ;  /* 0x0000001900197308 */ /* 0x000e620000000800 */
[----:B0-----:R-:W-:-:S07]  /*d8c0*/  FADD.FTZ R64, R24, R53 ;  /* 0x0000003518407221 */ /* 0x001fce0000010000 */
[----:B------:R-:W0:Y:S01]  /*d8d0*/  MUFU.EX2 R81, R81 ;  /* 0x0000005100517308 */ /* 0x000e220000000800 */
[----:B--2---:R-:W-:-:S01]  /*d8e0*/  FADD.FTZ R62, R144, R49 ;  /* 0x00000031903e7221 */ /* 0x004fc20000010000 */
[----:B----4-:R-:W-:-:S06]  /*d8f0*/  FADD.FTZ R49, R51, R64 ;  /* 0x0000004033317221 */ /* 0x010fcc0000010000 */
[----:B------:R-:W2:Y:S08]  /*d900*/  MUFU.EX2 R56, R56 ;  /* 0x0000003800387308 */ /* 0x000eb00000000800 */
[----:B------:R-:W4:Y:S01]  /*d910*/  MUFU.EX2 R28, R28 ;  /* 0x0000001c001c7308 */ /* 0x000f220000000800 */
[----:B------:R-:W-:Y:S01]  /*d920*/  F2FP.SATFINITE.E4M3.F32.PACK_AB_MERGE_C R151, R47, R14, RZ ;  /* 0x0000000e2f97723e */ /* 0x000fe200048070ff */
[----:B-----5:R-:W-:-:S06]  /*d930*/  FADD.FTZ R62, R13, R62 ;  /* 0x0000003e0d3e7221 */ /* 0x020fcc0000010000 */
[----:B------:R-:W5:Y:S01]  /*d940*/  MUFU.EX2 R146, R146 ;  /* 0x0000009200927308 */ /* 0x000f620000000800 */
[----:B------:R-:W-:-:S01]  /*d950*/  FFMA.FTZ R58, R31, R20, -R52 ;  /* 0x000000141f3a7223 */ /* 0x000fc20000010834 */
[----:B---3--:R-:W-:-:S06]  /*d960*/  FADD.FTZ R14, R26, R49 ;  /* 0x000000311a0e7221 */ /* 0x008fcc0000010000 */
[----:B------:R-:W3:Y:S01]  /*d970*/  MUFU.EX2 R63, R63 ;  /* 0x0000003f003f7308 */ /* 0x000ee20000000800 */
[----:B------:R-:W-:Y:S01]  /*d980*/  F2FP.SATFINITE.E4M3.F32.PACK_AB_MERGE_C R47, R39, R6, RZ ;  /* 0x00000006272f723e */ /* 0x000fe200048070ff */
[----:B-1----:R-:W-:Y:S01]  /*d990*/  FADD.FTZ R39, R25, R62 ;  /* 0x0000003e19277221 */ /* 0x002fe20000010000 */
[----:B------:R-:W-:-:S05]  /*d9a0*/  F2FP.SATFINITE.E4M3.F32.PACK_AB_MERGE_C R54, R54, R41, RZ ;  /* 0x000000293636723e */ /* 0x000fca00048070ff */
[----:B------:R-:W1:Y:S01]  /*d9b0*/  MUFU.EX2 R15, R15 ;  /* 0x0000000f000f7308 */ /* 0x000e620000000800 */
[----:B------:R-:W-:-:S01]  /*d9c0*/  FFMA.FTZ R140, R33, R20, -R52 ;  /* 0x00000014218c7223 */ /* 0x000fc20000010834 */
[----:B0-----:R-:W-:-:S06]  /*d9d0*/  FADD.FTZ R41, R81, R14 ;  /* 0x0000000e51297221 */ /* 0x001fcc0000010000 */
[----:B------:R-:W0:Y:S01]  /*d9e0*/  MUFU.EX2 R30, R30 ;  /* 0x0000001e001e7308 */ /* 0x000e220000000800 */
[----:B------:R-:W-:Y:S01]  /*d9f0*/  F2FP.SATFINITE.E4M3.F32.PACK_AB_MERGE_C R149, R36, R3, RZ ;  /* 0x000000032495723e */ /* 0x000fe200048070ff */
[----:B--2---:R-:W-:-:S06]  /*da00*/  FADD.FTZ R39, R56, R39 ;  /* 0x0000002738277221 */ /* 0x004fcc0000010000 */
[----:B------:R-:W-:Y:S01]  /*da10*/  MUFU.EX2 R71, R71 ;  /* 0x0000004700477308 */ /* 0x000fe20000000800 */
[----:B------:R-:W-:-:S01]  /*da20*/  FFMA.FTZ R29, R59, R20, -R52 ;  /* 0x000000143b1d7223 */ /* 0x000fc20000010834 */
[----:B----4-:R-:W-:-:S06]  /*da30*/  FADD.FTZ R36, R28, R41 ;  /* 0x000000291c247221 */ /* 0x010fcc0000010000 */
[----:B------:R-:W2:Y:S01]  /*da40*/  MUFU.EX2 R27, R27 ;  /* 0x0000001b001b7308 */ /* 0x000ea20000000800 */
[----:B------:R-:W-:Y:S01]  /*da50*/  F2FP.SATFINITE.E4M3.F32.PACK_AB_MERGE_C R49, R56, R25, RZ ;  /* 0x000000193831723e */ /* 0x000fe200048070ff */
[----:B-----5:R-:W-:-:S06]  /*da60*/  FADD.FTZ R14, R146, R39 ;  /* 0x00000027920e7221 */ /* 0x020fcc0000010000 */
[----:B------:R-:W4:Y:S01]  /*da70*/  MUFU.EX2 R58, R58 ;  /* 0x0000003a003a7308 */ /* 0x000f220000000800 */
[----:B------:R-:W-:-:S01]  /*da80*/  FFMA.FTZ R31, R77, R20, -R52 ;  /* 0x000000144d1f7223 */ /* 0x000fc20000010834 */
[----:B---3--:R-:W-:-:S06]  /*da90*/  FADD.FTZ R25, R63, R36 ;  /* 0x000000243f197221 */ /* 0x008fcc0000010000 */
[----:B------:R-:W3:Y:S01]  /*daa0*/  MUFU.EX2 R38, R38 ;  /* 0x0000002600267308 */ /* 0x000ee20000000800 */
[----:B------:R-:W-:Y:S01]  /*dab0*/  F2FP.SATFINITE.E4M3.F32.PACK_AB_MERGE_C R151, R43, R12, R151 ;  /* 0x0000000c2b97723e */ /* 0x000fe20004807097 */
[----:B-1----:R-:W-:-:S06]  /*dac0*/  FADD.FTZ R14, R15, R14 ;  /* 0x0000000e0f0e7221 */ /* 0x002fcc0000010000 */
[----:B------:R-:W1:Y:S01]  /*dad0*/  MUFU.EX2 R140, R140 ;  /* 0x0000008c008c7308 */ /* 0x000e620000000800 */
[----:B0-----:R-:W-:-:S07]  /*dae0*/  FADD.FTZ R12, R30, R25 ;  /* 0x000000191e0c7221 */ /* 0x001fce0000010000 */
[----:B------:R-:W0:Y:S01]  /*daf0*/  MUFU.EX2 R61, R61 ;  /* 0x0000003d003d7308 */ /* 0x000e220000000800 */
[----:B------:R-:W-:-:S01]  /*db00*/  FFMA.FTZ R55, R55, R20, -R52 ;  /* 0x0000001437377223 */ /* 0x000fc20000010834 */
[----:B--2---:R-:W-:Y:S01]  /*db10*/  FADD.FTZ R25, R27, R14 ;  /* 0x0000000e1b197221 */ /* 0x004fe20000010000 */
[----:B------:R-:W-:-:S05]  /*db20*/  F2FP.SATFINITE.E4M3.F32.PACK_AB_MERGE_C R147, R71, R30, RZ ;  /* 0x0000001e4793723e */ /* 0x000fca00048070ff */
[----:B------:R-:W2:Y:S01]  /*db30*/  MUFU.EX2 R29, R29 ;  /* 0x0000001d001d7308 */ /* 0x000ea20000000800 */
[----:B------:R-:W-:Y:S01]  /*db40*/  PRMT R33, R102, 0x654, R0 ;  /* 0x0000065466217816 */ /* 0x000fe20000000000 */
[----:B------:R-:W-:Y:S01]  /*db50*/  FFMA.FTZ R142, R85, R20, -R52 ;  /* 0x00000014558e7223 */ /* 0x000fe20000010834 */
[----:B------:R-:W-:-:S05]  /*db60*/  FADD.FTZ R71, R71, R12 ;  /* 0x0000000c47477221 */ /* 0x000fca0000010000 */
[----:B------:R-:W5:Y:S01]  /*db70*/  MUFU.EX2 R34, R34 ;  /* 0x0000002200227308 */ /* 0x000f620000000800 */
[----:B------:R-:W-:Y:S01]  /*db80*/  F2FP.SATFINITE.E4M3.F32.PACK_AB_MERGE_C R145, R81, R26, RZ ;  /* 0x0000001a5191723e */ /* 0x000fe200048070ff */
[----:B----4-:R-:W-:Y:S01]  /*db90*/  FADD.FTZ R25, R58, R25 ;  /* 0x000000193a197221 */ /* 0x010fe20000010000 */
[----:B------:R4:W-:Y:S05]  /*dba0*/  SYNCS.ARRIVE.TRANS64.RED.A1T0 RZ, [R33+URZ], RZ ;  /* 0x000000ff21ff79a7 */ /* 0x0009ea000810043f */
[----:B------:R-:W-:Y:S01]  /*dbb0*/  MUFU.EX2 R79, R79 ;  /* 0x0000004f004f7308 */ /* 0x000fe20000000800 */
[----:B---3--:R-:W-:-:S07]  /*dbc0*/  FADD.FTZ R26, R38, R71 ;  /* 0x00000047261a7221 */ /* 0x008fce0000010000 */
[----:B------:R-:W3:Y:S01]  /*dbd0*/  MUFU.EX2 R31, R31 ;  /* 0x0000001f001f7308 */ /* 0x000ee20000000800 */
[----:B----4-:R-:W-:-:S01]  /*dbe0*/  FFMA.FTZ R33, R67, R20, -R52 ;  /* 0x0000001443217223 */ /* 0x010fc20000010834 */
[----:B------:R-:W-:Y:S01]  /*dbf0*/  F2FP.SATFINITE.E4M3.F32.PACK_AB_MERGE_C R150, R7, R150, R54 ;  /* 0x000000960796723e */ /* 0x000fe20004807036 */
[----:B-1----:R-:W-:-:S05]  /*dc00*/  FADD.FTZ R14, R140, R25 ;  /* 0x000000198c0e7221 */ /* 0x002fca0000010000 */
[----:B------:R-:W1:Y:S01]  /*dc10*/  MUFU.EX2 R0, R55 ;  /* 0x0000003700007308 */ /* 0x000e620000000800 */
[----:B0-----:R-:W-:-:S01]  /*dc20*/  FADD.FTZ R7, R61, R26 ;  /* 0x0000001a3d077221 */ /* 0x001fc20000010000 */
[----:B------:R-:W-:-:S06]  /*dc30*/  FFMA.FTZ R45, R113, R20, -R52 ;  /* 0x00000014712d7223 */ /* 0x000fcc0000010834 */
[----:B------:R-:W0:Y:S01]  /*dc40*/  MUFU.EX2 R40, R40 ;  /* 0x0000002800287308 */ /* 0x000e220000000800 */
[----:B------:R-:W-:Y:S01]  /*dc50*/  F2FP.SATFINITE.E4M3.F32.PACK_AB_MERGE_C R145, R51, R24, R145 ;  /* 0x000000183391723e */ /* 0x000fe20004807091 */
[----:B--2---:R-:W-:-:S06]  /*dc60*/  FADD.FTZ R14, R29, R14 ;  /* 0x0000000e1d0e7221 */ /* 0x004fcc0000010000 */
[----:B------:R-:W2:Y:S01]  /*dc70*/  MUFU.EX2 R142, R142 ;  /* 0x0000008e008e7308 */ /* 0x000ea20000000800 */
[----:B------:R-:W-:-:S01]  /*dc80*/  FFMA.FTZ R60, R115, R20, -R52 ;  /* 0x00000014733c7223 */ /* 0x000fc20000010834 */
[----:B-----5:R-:W-:-:S06]  /*dc90*/  FADD.FTZ R24, R34, R7 ;  /* 0x0000000722187221 */ /* 0x020fcc0000010000 */
[----:B------:R-:W4:Y:S01]  /*dca0*/  MUFU.EX2 R65, R65 ;  /* 0x0000004100417308 */ /* 0x000f220000000800 */
[----:B---3--:R-:W-:-:S01]  /*dcb0*/  FADD.FTZ R7, R31, R14 ;  /* 0x0000000e1f077221 */ /* 0x008fc20000010000 */
[C---:B------:R-:W-:Y:S01]  /*dcc0*/  F2FP.SATFINITE.E4M3.F32.PACK_AB_MERGE_C R141, R79.reuse, R34, RZ ;  /* 0x000000224f8d723e */ /* 0x040fe200048070ff */
[----:B------:R-:W-:-:S05]  /*dcd0*/  FADD.FTZ R79, R79, R24 ;  /* 0x000000184f4f7221 */ /* 0x000fca0000010000 */
[----:B------:R-:W-:Y:S08]  /*dce0*/  MUFU.EX2 R42, R42 ;  /* 0x0000002a002a7308 */ /* 0x000ff00000000800 */
[----:B------:R-:W3:Y:S01]  /*dcf0*/  MUFU.EX2 R33, R33 ;  /* 0x0000002100217308 */ /* 0x000ee20000000800 */
[----:B------:R-:W-:-:S01]  /*dd00*/  FFMA.FTZ R117, R117, R20, -R52 ;  /* 0x0000001475757223 */ /* 0x000fc20000010834 */
[----:B------:R-:W-:Y:S01]  /*dd10*/  F2FP.SATFINITE.E4M3.F32.PACK_AB_MERGE_C R27, R58, R27, RZ ;  /* 0x0000001b3a1b723e */ /* 0x000fe200048070ff */
[----:B-1----:R-:W-:-:S05]  /*dd20*/  FADD.FTZ R7, R0, R7 ;  /* 0x0000000700077221 */ /* 0x002fca0000010000 */
[----:B------:R-:W1:Y:S01]  /*dd30*/  MUFU.EX2 R83, R83 ;  /* 0x0000005300537308 */ /* 0x000e620000000800 */
[----:B0-----:R-:W-:-:S07]  /*dd40*/  FADD.FTZ R14, R40, R79 ;  /* 0x0000004f280e7221 */ /* 0x001fce0000010000 */
[----:B------:R-:W0:Y:S01]  /*dd50*/  MUFU.EX2 R45, R45 ;  /* 0x0000002d002d7308 */ /* 0x000e220000000800 */
[----:B------:R-:W-:Y:S01]  /*dd60*/  F2FP.SATFINITE.E4M3.F32.PACK_AB_MERGE_C R31, R0, R31, RZ ;  /* 0x0000001f001f723e */ /* 0x000fe200048070ff */
[----:B------:R-:W-:Y:S01]  /*dd70*/  FFMA.FTZ R75, R75, R20, -R52 ;  /* 0x000000144b4b7223 */ /* 0x000fe20000010834 */
[----:B------:R-:W-:-:S05]  /*dd80*/  F2FP.SATFINITE.E4M3.F32.PACK_AB_MERGE_C R146, R15, R146, R27 ;  /* 0x000000920f92723e */ /* 0x000fca000480701b */
[----:B------:R-:W5:Y:S01]  /*dd90*/  MUFU.EX2 R60, R60 ;  /* 0x0000003c003c7308 */ /* 0x000f620000000800 */
[----:B--2---:R-:W-:-:S01]  /*dda0*/  FADD.FTZ R0, R142, R7 ;  /* 0x000000078e007221 */ /* 0x004fc20000010000 */
[----:B------:R-:W-:Y:S01]  /*ddb0*/  FFMA.FTZ R119, R119, R20, -R52 ;  /* 0x0000001477777223 */ /* 0x000fe20000010834 */
[----:B------:R-:W2:Y:S05]  /*ddc0*/  @P4 LDC R15, c[0x0][0x44c] ;  /* 0x00011300ff0f4b82 */ /* 0x000eaa0000000800 */
[----:B------:R-:W5:Y:S01]  /*ddd0*/  MUFU.EX2 R44, R44 ;  /* 0x0000002c002c7308 */ /* 0x000f620000000800 */
[----:B----4-:R-:W-:-:S01]  /*dde0*/  FADD.FTZ R7, R65, R14 ;  /* 0x0000000e41077221 */ /* 0x010fc20000010000 */
[----:B------:R-:W-:Y:S01]  /*ddf0*/  FFMA.FTZ R121, R121, R20, -R52 ;  /* 0x0000001479797223 */ /* 0x000fe20000010834 */
[----:B---3--:R-:W-:-:S01]  /*de00*/  FADD.FTZ R0, R33, R0 ;  /* 0x0000000021007221 */ /* 0x008fc20000010000 */
[----:B------:R-:W3:Y:S04]  /*de10*/  @P4 LDC R24, c[0x0][0x450] ;  /* 0x00011400ff184b82 */ /* 0x000ee80000000800 */
[----:B------:R-:W-:Y:S01]  /*de20*/  MUFU.EX2 R89, R89 ;  /* 0x0000005900597308 */ /* 0x000fe20000000800 */
[----:B------:R-:W-:-:S07]  /*de30*/  FADD.FTZ R14, R42, R7 ;  /* 0x000000072a0e7221 */ /* 0x000fce0000010000 */
[----:B------:R-:W4:Y:S01]  /*de40*/  MUFU.EX2 R3, R117 ;  /* 0x0000007500037308 */ /* 0x000f220000000800 */
[----:B-1----:R-:W-:Y:S01]  /*de50*/  F2FP.SATFINITE.E4M3.F32.PACK_AB_MERGE_C R143, R83, R42, RZ ;  /* 0x0000002a538f723e */ /* 0x002fe200048070ff */
[----:B0-----:R-:W-:-:S06]  /*de60*/  FADD.FTZ R7, R45, R0 ;  /* 0x000000002d077221 */ /* 0x001fcc0000010000 */
[----:B------:R-:W-:Y:S01]  /*de70*/  MUFU.EX2 R46, R46 ;  /* 0x0000002e002e7308 */ /* 0x000fe20000000800 */
[----:B------:R-:W-:-:S07]  /*de80*/  FADD.FTZ R83, R83, R14 ;  /* 0x0000000e53537221 */ /* 0x000fce0000010000 */
[----:B------:R-:W0:Y:S01]  /*de90*/  MUFU.EX2 R87, R87 ;  /* 0x0000005700577308 */ /* 0x000e220000000800 */
[----:B------:R-:W-:-:S07]  /*dea0*/  FFMA.FTZ R123, R123, R20, -R52 ;  /* 0x000000147b7b7223 */ /* 0x000fce0000010834 */
[----:B------:R-:W1:Y:S01]  /*deb0*/  MUFU.EX2 R6, R75 ;  /* 0x0000004b00067308 */ /* 0x000e620000000800 */
[C---:B-----5:R-:W-:Y:S01]  /*dec0*/  F2FP.SATFINITE.E4M3.F32.PACK_AB_MERGE_C R45, R60.reuse, R45, RZ ;  /* 0x0000002d3c2d723e */ /* 0x060fe200048070ff */
[----:B------:R-:W-:-:S06]  /*ded0*/  FADD.FTZ R60, R60, R7 ;  /* 0x000000073c3c7221 */ /* 0x000fcc0000010000 */
[----:B------:R-:W-:Y:S01]  /*dee0*/  MUFU.EX2 R119, R119 ;  /* 0x0000007700777308 */ /* 0x000fe20000000800 */
[----:B------:R-:W-:-:S07]  /*def0*/  FADD.FTZ R14, R44, R83 ;  /* 0x000000532c0e7221 */ /* 0x000fce0000010000 */
[----:B------:R-:W5:Y:S01]  /*df00*/  MUFU.EX2 R12, R121 ;  /* 0x00000079000c7308 */ /* 0x000f620000000800 */
[----:B------:R-:W-:Y:S01]  /*df10*/  F2FP.SATFINITE.E4M3.F32.PACK_AB_MERGE_C R144, R13, R144, R49 ;  /* 0x000000900d90723e */ /* 0x000fe20004807031 */
[----:B----4-:R-:W-:Y:S01]  /*df20*/  FADD.FTZ R7, R3, R60 ;  /* 0x0000003c03077221 */ /* 0x010fe20000010000 */
[----:B------:R-:W-:-:S05]  /*df30*/  FADD.FTZ R13, R89, R14 ;  /* 0x0000000e590d7221 */ /* 0x000fca0000010000 */
[----:B------:R-:W4:Y:S01]  /*df40*/  MUFU.EX2 R48, R48 ;  /* 0x0000003000307308 */ /* 0x000f220000000800 */
[----:B0-----:R-:W-:Y:S01]  /*df50*/  F2FP.SATFINITE.E4M3.F32.PACK_AB_MERGE_C R137, R87, R46, RZ ;  /* 0x0000002e5789723e */ /* 0x001fe200048070ff */
[----:B-1----:R-:W-:Y:S01]  /*df60*/  FADD.FTZ R14, R6, R7 ;  /* 0x00000007060e7221 */ /* 0x002fe20000010000 */
[----:B------:R-:W-:-:S05]  /*df70*/  FADD.FTZ R46, R46, R13 ;  /* 0x0000000d2e2e7221 */ /* 0x000fca0000010000 */
[----:B------:R-:W-:Y:S08]  /*df80*/  MUFU.EX2 R57, R57 ;  /* 0x0000003900397308 */ /* 0x000ff00000000800 */
[----:B------:R-:W0:Y:S01]  /*df90*/  MUFU.EX2 R123, R123 ;  /* 0x0000007b007b7308 */ /* 0x000e220000000800 */
[----:B-----5:R-:W-:Y:S01]  /*dfa0*/  F2FP.SATFINITE.E4M3.F32.PACK_AB_MERGE_C R136, R12, R119, RZ ;  /* 0x000000770c88723e */ /* 0x020fe200048070ff */
[----:B------:R-:W-:-:S06]  /*dfb0*/  FADD.FTZ R119, R119, R14 ;  /* 0x0000000e77777221 */ /* 0x000fcc0000010000 */
[----:B------:R-:W-:Y:S01]  /*dfc0*/  MUFU.EX2 R50, R50 ;  /* 0x0000003200327308 */ /* 0x000fe20000000800 */
[----:B------:R-:W-:-:S01]  /*dfd0*/  FADD.FTZ R87, R87, R46 ;  /* 0x0000002e57577221 */ /* 0x000fc20000010000 */
[----:B--2---:R-:W-:-:S06]  /*dfe0*/  @P4 IMAD.HI.U32 R7, R100, R15, RZ ;  /* 0x0000000f64074227 */ /* 0x004fcc00078e00ff */
[----:B------:R-:W1:Y:S01]  /*dff0*/  MUFU.EX2 R93, R93 ;  /* 0x0000005d005d7308 */ /* 0x000e620000000800 */
[----:B------:R-:W-:Y:S01]  /*e000*/  F2FP.SATFINITE.E4M3.F32.PACK_AB_MERGE_C R136, R6, R3, R136 ;  /* 0x000000030688723e */ /* 0x000fe20004807088 */
[----:B------:R-:W-:Y:S01]  /*e010*/  FADD.FTZ R12, R12, R119 ;  /* 0x000000770c0c7221 */ /* 0x000fe20000010000 */
[----:B------:R-:W-:Y:S02]  /*e020*/  IMAD.MOV.U32 R13, RZ, RZ, R100 ;  /* 0x000000ffff0d7224 */ /* 0x000fe400078e0064 */
[----:B----4-:R-:W-:Y:S01]  /*e030*/  FADD.FTZ R6, R48, R87 ;  /* 0x0000005730067221 */ /* 0x010fe20000010000 */
[----:B---3--:R-:W-:Y:S01]  /*e040*/  @P4 SHF.R.U32.HI R13, RZ, R24, R7 ;  /* 0x00000018ff0d4219 */ /* 0x008fe20000011607 */
[-CC-:B------:R-:W-:Y:S01]  /*e050*/  FFMA.FTZ R91, R91, R20.reuse, -R52.reuse ;  /* 0x000000145b5b7223 */ /* 0x180fe20000010834 */
[----:B------:R-:W-:-:S01]  /*e060*/  FFMA.FTZ R125, R125, R20, -R52 ;  /* 0x000000147d7d7223 */ /* 0x000fc20000010834 */
[----:B------:R-:W-:Y:S01]  /*e070*/  FFMA.FTZ R52, R127, R20, -R52 ;  /* 0x000000147f347223 */ /* 0x000fe20000010834 */
[----:B0-----:R-:W-:-:S01]  /*e080*/  FADD.FTZ R3, R123, R12 ;  /* 0x0000000c7b037221 */ /* 0x001fc20000010000 */
[----:B------:R-:W-:Y:S01]  /*e090*/  FADD.FTZ R7, R57, R6 ;  /* 0x0000000639077221 */ /* 0x000fe20000010000 */
[----:B------:R-:W-:-:S02]  /*e0a0*/  IADD3 R12, R13, R96, -R98 ;  /* 0x000000600d0c7210 */ /* 0x000fc40007ffe862 */
[----:B------:R-:W-:Y:S01]  /*e0b0*/  MUFU.EX2 R125, R125 ;  /* 0x0000007d007d7308 */ /* 0x000fe20000000800 */
[----:B-1----:R-:W-:Y:S01]  /*e0c0*/  F2FP.SATFINITE.E4M3.F32.PACK_AB_MERGE_C R6, R93, R50, RZ ;  /* 0x000000325d06723e */ /* 0x002fe200048070ff */
[----:B------:R-:W-:Y:S01]  /*e0d0*/  FADD.FTZ R50, R50, R7 ;  /* 0x0000000732327221 */ /* 0x000fe20000010000 */
[----:B------:R-:W-:-:S05]  /*e0e0*/  SHF.R.S32.HI R7, RZ, 0x1f, R12 ;  /* 0x0000001fff077819 */ /* 0x000fca000001140c */
[----:B------:R-:W0:Y:S01]  /*e0f0*/  MUFU.EX2 R52, R52 ;  /* 0x0000003400347308 */ /* 0x000e220000000800 */
[----:B------:R-:W-:-:S07]  /*e100*/  LEA.HI R7, R7, R12, RZ, 0x7 ;  /* 0x0000000c07077211 */ /* 0x000fce00078f38ff */
[----:B------:R-:W1:Y:S01]  /*e110*/  MUFU.EX2 R0, R91 ;  /* 0x0000005b00007308 */ /* 0x000e620000000800 */
[----:B------:R-:W-:Y:S01]  /*e120*/  SHF.R.S32.HI R7, RZ, 0x7, R7 ;  /* 0x00000007ff077819 */ /* 0x000fe20000011407 */
[----:B------:R-:W-:-:S03]  /*e130*/  VIADD R15, R88, 0xfffffffe ;  /* 0xfffffffe580f7836 */ /* 0x000fc60000000000 */
[----:B------:R-:W-:-:S04]  /*e140*/  VIMNMX R155, RZ, R7, !PT ;  /* 0x00000007ff9b7248 */ /* 0x000fc80007fe0100 */
[----:B------:R-:W-:Y:S02]  /*e150*/  ISETP.GE.AND P1, PT, R15, R155, PT ;  /* 0x0000009b0f00720c */ /* 0x000fe40003f26270 */
[----:B0-----:R-:W-:-:S04]  /*e160*/  F2FP.SATFINITE.E4M3.F32.PACK_AB_MERGE_C R138, R52, R125, RZ ;  /* 0x0000007d348a723e */ /* 0x001fc800048070ff */
[C---:B-1----:R-:W-:Y:S01]  /*e170*/  F2FP.SATFINITE.E4M3.F32.PACK_AB_MERGE_C R138, R0.reuse, R123, R138 ;  /* 0x0000007b008a723e */ /* 0x042fe2000480708a */
[----:B------:R-:W-:-:S01]  /*e180*/  FADD.FTZ R0, R0, R3 ;  /* 0x0000000300007221 */ /* 0x000fc20000010000 */
[----:B------:R-:W-:Y:S03]  /*e190*/  BSSY B0, `(.L_x_2268) ;  /* 0x000031d000007945 */ /* 0x000fe60003800000 */
[----:B------:R-:W-:-:S01]  /*e1a0*/  FADD.FTZ R3, R125, R0 ;  /* 0x000000007d037221 */ /* 0x000fc20000010000 */
[----:B------:R-:W-:Y:S01]  /*e1b0*/  F2FP.SATFINITE.E4M3.F32.PACK_AB_MERGE_C R137, R89, R44, R137 ;  /* 0x0000002c5989723e */ /* 0x000fe20004807089 */
[----:B------:R-:W-:-:S01]  /*e1c0*/  FADD.FTZ R0, R93, R50 ;  /* 0x000000325d007221 */ /* 0x000fc20000010000 */
[----:B------:R-:W-:Y:S01]  /*e1d0*/  F2FP.SATFINITE.E4M3.F32.PACK_AB_MERGE_C R149, R35, R32, R149 ;  /* 0x000000202395723e */ /* 0x000fe20004807095 */
[----:B------:R-:W-:-:S01]  /*e1e0*/  FADD.FTZ R3, R52, R3 ;  /* 0x0000000334037221 */ /* 0x000fc20000010000 */
[----:B------:R-:W-:-:S02]  /*e1f0*/  F2FP.SATFINITE.E4M3.F32.PACK_AB_MERGE_C R148, R37, R148, R47 ;  /* 0x000000942594723e */ /* 0x000fc4000480702f */
[----:B------:R-:W-:Y:S02]  /*e200*/  CS2R R134, SRZ ;  /* 0x0000000000867805 */ /* 0x000fe4000001ff00 */
[----:B------:R-:W-:Y:S02]  /*e210*/  F2FP.SATFINITE.E4M3.F32.PACK_AB_MERGE_C R147, R63, R28, R147 ;  /* 0x0000001c3f93723e */ /* 0x000fe40004807093 */
[----:B------:R-:W-:Y:S02]  /*e220*/  CS2R R132, SRZ ;  /* 0x0000000000847805 */ /* 0x000fe4000001ff00 */
[----:B------:R-:W-:Y:S02]  /*e230*/  F2FP.SATFINITE.E4M3.F32.PACK_AB_MERGE_C R140, R29, R140, R31 ;  /* 0x0000008c1d8c723e */ /* 0x000fe4000480701f */
[----:B------:R-:W-:Y:S02]  /*e240*/  CS2R R130, SRZ ;  /* 0x0000000000827805 */ /* 0x000fe4000001ff00 */
        /* <DEDUP_REMOVED lines=26> */
[----:B------:R-:W-:Y:S01]  /*e3f0*/  BSSY B1, `(.L_x_2269) ;  /* 0x00002f6000017945 */ /* 0x000fe20003800000 */
[----:B------:R-:W-:Y:S01]  /*e400*/  IMAD.MOV.U32 R12, RZ, RZ, R10 ;  /* 0x000000ffff0c7224 */ /* 0x000fe200078e000a */
[----:B------:R-:W-:Y:S01]  /*e410*/  MOV R6, R22 ;  /* 0x0000001600067202 */ /* 0x000fe20000000f00 */
[----:B------:R-:W-:Y:S02]  /*e420*/  IMAD.MOV.U32 R13, RZ, RZ, R11 ;  /* 0x000000ffff0d7224 */ /* 0x000fe400078e000b */
[----:B------:R-:W-:Y:S02]  /*e430*/  IMAD.MOV.U32 R7, RZ, RZ, R23 ;  /* 0x000000ffff077224 */ /* 0x000fe400078e0017 */
[----:B------:R-:W-:-:S07]  /*e440*/  IMAD.MOV.U32 R135, RZ, RZ, RZ ;  /* 0x000000ffff877224 */ /* 0x000fce00078e00ff */
.L_x_2282:
[----:B------:R-:W-:-:S04]  /*e450*/  ISETP.NE.AND P1, PT, R6, 0x1, PT ;  /* 0x000000010600780c */ /* 0x000fc80003f25270 */
[----:B------:R-:W-:-:S04]  /*e460*/  SEL R10, RZ, 0x1, P1 ;  /* 0x00000001ff0a7807 */ /* 0x000fc80000800000 */
[----:B------:R-:W-:Y:S01]  /*e470*/  LOP3.LUT R23, R7, R10, RZ, 0x3c, !PT ;  /* 0x0000000a07177212 */ /* 0x000fe200078e3cff */
[----:B------:R-:W-:Y:S06]  /*e480*/  @!P0 BRA `(.L_x_2270) ;  /* 0x0000000000048947 */ /* 0x000fec0003800000 */
[----:B------:R-:W-:Y:S01]  /*e490*/  BPT.TRAP 0x1 ;  /* 0x000000040000795c */ /* 0x000fe20000300000 */
.L_x_2270:
[----:B------:R-:W-:Y:S01]  /*e4a0*/  VIADD R22, R6, 0x1 ;  /* 0x0000000106167836 */ /* 0x000fe20000000000 */
[----:B------:R-:W-:-:S04]  /*e4b0*/  SHF.L.U32 R11, R23, 0x1f, RZ ;  /* 0x0000001f170b7819 */ /* 0x000fc800000006ff */
[----:B------:R-:W-:-:S04]  /*e4c0*/  ISETP.NE.AND P1, PT, R22, 0x2, PT ;  /* 0x000000021600780c */ /* 0x000fc80003f25270 */
[----:B------:R-:W-:-:S05]  /*e4d0*/  SEL R22, R22, RZ, P1 ;  /* 0x000000ff16167207 */ /* 0x000fca0000800000 */
[----:B------:R-:W-:-:S04]  /*e4e0*/  IMAD R20, R22, 0x8, R18 ;  /* 0x0000000816147824 */ /* 0x000fc800078e0212 */
[----:B------:R0:W1:Y:S01]  /*e4f0*/  SYNCS.PHASECHK.TRANS64.TRYWAIT P1, [R20+URZ+0x19c30], R11 ;  /* 0x019c300b140075a7 */ /* 0x000062000802017f */
[----:B------:R-:W-:Y:S05]  /*e500*/  @!P0 BRA `(.L_x_2271) ;  /* 0x0000000000048947 */ /* 0x000fea0003800000 */
[----:B------:R-:W-:Y:S01]  /*e510*/  BPT.TRAP 0x1 ;  /* 0x000000040000795c */ /* 0x000fe20000300000 */
.L_x_2271:
[----:B------:R-:W-:Y:S01]  /*e520*/  BSSY B2, `(.L_x_2272) ;  /* 0x0000006000027945 */ /* 0x000fe20003800000 */
[----:B------:R-:W-:Y:S02]  /*e530*/  IMAD R24, R22, 0x300, R21 ;  /* 0x0000030016187824 */ /* 0x000fe400078e0215 */
[----:B------:R-:W-:Y:S01]  /*e540*/  IMAD.MOV.U32 R25, RZ, RZ, -0x3ffffff0 ;  /* 0xc0000010ff197424 */ /* 0x000fe200078e00ff */
[----:B-1----:R-:W-:Y:S06]  /*e550*/  @P1 BRA `(.L_x_2273) ;  /* 0x0000000000081947 */ /* 0x002fec0003800000 */
[----:B------:R-:W1:Y:S02]  /*e560*/  SYNCS.PHASECHK.TRANS64.TRYWAIT P1, [R20+URZ+0x19c30], R11 ;  /* 0x019c300b140075a7 */ /* 0x000e64000802017f */
[----:B-1----:R-:W-:Y:S05]  /*e570*/  @!P1 BRA `(.L_x_2274) ;  /* 0x000000fc00309947 */ /* 0x002fea0003800000 */
.L_x_2273:
[----:B------:R-:W-:Y:S05]  /*e580*/  BSYNC B2 ;  /* 0x0000000000027941 */ /* 0x000fea0003800000 */
.L_x_2272:
[C---:B------:R-:W-:Y:S01]  /*e590*/  R2UR UR6, R24.reuse ;  /* 0x00000000180672ca */ /* 0x040fe200000e0000 */
[C---:B------:R-:W-:Y:S01]  /*e5a0*/  VIADD R10, R24.reuse, 0x100 ;  /* 0x00000100180a7836 */ /* 0x040fe20000000000 */
[----:B------:R-:W-:Y:S01]  /*e5b0*/  R2UR UR7, R25 ;  /* 0x00000000190772ca */ /* 0x000fe200000e0000 */
[----:B------:R-:W-:Y:S01]  /*e5c0*/  VIADD R24, R24, 0x200 ;  /* 0x0000020018187836 */ /* 0x000fe20000000000 */
[----:B------:R-:W-:Y:S01]  /*e5d0*/  R2UR UR4, R4 ;  /* 0x00000000040472ca */ /* 0x000fe200000e0000 */
[----:B01----:R-:W-:Y:S01]  /*e5e0*/  IMAD.MOV.U32 R11, RZ, RZ, -0x3ffffff0 ;  /* 0xc0000010ff0b7424 */ /* 0x003fe200078e00ff */
[----:B------:R-:W-:Y:S02]  /*e5f0*/  R2UR UR5, R5 ;  /* 0x00000000050572ca */ /* 0x000fe400000e0000 */
[----:B------:R-:W-:Y:S02]  /*e600*/  MOV R25, 0xc0000010 ;  /* 0xc000001000197802 */ /* 0x000fe40000000f00 */
[----:B------:R-:W-:-:S02]  /*e610*/  R2UR UR14, R24 ;  /* 0x00000000180e72ca */ /* 0x000fc400000e0000 */
[----:B------:R-:W-:Y:S02]  /*e620*/  R2UR UR15, R25 ;  /* 0x00000000190f72ca */ /* 0x000fe400000e0000 */
[----:B------:R-:W-:Y:S01]  /*e630*/  WARPGROUP.ARRIVE ;  /* 0x00000000000079c5 */ /* 0x000fe20000000000 */
[----:B------:R-:W-:Y:S02]  /*e640*/  R2UR UR10, R10 ;  /* 0x000000000a0a72ca */ /* 0x000fe400000e0000 */
[----:B------:R-:W-:Y:S02]  /*e650*/  R2UR UR11, R11 ;  /* 0x000000000b0b72ca */ /* 0x000fe400000e0000 */
[----:B------:R-:W-:Y:S01]  /*e660*/  R2UR UR8, R152 ;  /* 0x00000000980872ca */ /* 0x000fe200000e0000 */
        /* <DEDUP_REMOVED lines=13> */
.L_x_2275:
[----:B------:R-:W-:Y:S01]  /*e740*/  SHF.L.U32 R7, R7, 0x1f, RZ ;  /* 0x0000001f07077819 */ /* 0x000fe200000006ff */
[----:B------:R-:W-:-:S04]  /*e750*/  IMAD R14, R6, 0x8, R18 ;  /* 0x00000008060e7824 */ /* 0x000fc800078e0212 */
[----:B------:R0:W1:Y:S01]  /*e760*/  SYNCS.PHASECHK.TRANS64.TRYWAIT P1, [R14+URZ+0x19c50], R7 ;  /* 0x019c50070e0075a7 */ /* 0x000062000802017f */
[----:B------:R-:W-:Y:S05]  /*e770*/  @!P0 BRA `(.L_x_2276) ;  /* 0x0000000000048947 */ /* 0x000fea0003800000 */
[----:B------:R-:W-:Y:S01]  /*e780*/  BPT.TRAP 0x1 ;  /* 0x000000040000795c */ /* 0x000fe20000300000 */
.L_x_2276:
[----:B------:R-:W-:Y:S04]  /*e790*/  BSSY B2, `(.L_x_2277) ;  /* 0x0000004000027945 */ /* 0x000fe80003800000 */
[----:B-1----:R-:W-:Y:S05]  /*e7a0*/  @P1 BRA `(.L_x_2278) ;  /* 0x0000000000081947 */ /* 0x002fea0003800000 */
[----:B------:R-:W1:Y:S02]  /*e7b0*/  SYNCS.PHASECHK.TRANS64.TRYWAIT P1, [R14+URZ+0x19c50], R7 ;  /* 0x019c50070e0075a7 */ /* 0x000e64000802017f */
[----:B-1----:R-:W-:Y:S05]  /*e7c0*/  @!P1 BRA `(.L_x_2279) ;  /* 0x000000f800b09947 */ /* 0x002fea0003800000 */
.L_x_2278:
[----:B------:R-:W-:Y:S05]  /*e7d0*/  BSYNC B2 ;  /* 0x0000000000027941 */ /* 0x000fea0003800000 */
.L_x_2277:
        /* <DEDUP_REMOVED lines=16> */
[----:B------:R-:W-:Y:S01]  /*e8e0*/  IMAD.MOV.U32 R11, RZ, RZ, 0x40000040 ;  /* 0x40000040ff0b7424 */ /* 0x000fe200078e00ff */
[----:B------:R-:W-:Y:S01]  /*e8f0*/  IADD3 R6, R6, 0x6, RZ ;  /* 0x0000000606067810 */ /* 0x000fe20007ffe0ff */
[----:B------:R-:W-:Y:S02]  /*e900*/  WARPGROUP.DEPBAR.LE gsb0, 0x0 ;  /* 0x00008000000079c5 */ /* 0x000fe40000010000 */
[----:B------:R-:W-:-:S08]  /*e910*/  WARPGROUP.ARRIVE ;  /* 0x00000000000079c5 */ /* 0x000fd00000000000 */
        /* <DEDUP_REMOVED lines=14> */
.L_x_2280:
[----:B------:R-:W2:Y:S01]  /*ea00*/  LDL R11, [R1+0x28] ;  /* 0x00002800010b7983 */ /* 0x000ea20000100800 */
[----:B------:R-:W0:Y:S03]  /*ea10*/  LDC R7, c[0x0][0x448] ;  /* 0x00011200ff077b82 */ /* 0x000e260000000800 */
[----:B------:R-:W2:Y:S04]  /*ea20*/  LDL R6, [R1+0x3c] ;  /* 0x00003c0001067983 */ /* 0x000ea80000100800 */
[----:B------:R-:W3:Y:S04]  /*ea30*/  LDL R139, [R1+0x38] ;  /* 0x00003800018b7983 */ /* 0x000ee80000100800 */
[----:B------:R-:W4:Y:S04]  /*ea40*/  LDL R138, [R1+0x30] ;  /* 0x00003000018a7983 */ /* 0x000f280000100800 */
[----:B------:R-:W4:Y:S04]  /*ea50*/  LDL R137, [R1+0x2c] ;  /* 0x00002c0001897983 */ /* 0x000f280000100800 */
[----:B------:R-:W5:Y:S01]  /*ea60*/  LDL R136, [R1+0xc] ;  /* 0x00000c0001887983 */ /* 0x000f620000100800 */
[----:B0-----:R-:W-:-:S13]  /*ea70*/  ISETP.NE.AND P1, PT, R7, 0x1, PT ;  /* 0x000000010700780c */ /* 0x001fda0003f25270 */
[----:B------:R-:W0:Y:S08]  /*ea80*/  @P1 LDC R10, c[0x0][0x44c] ;  /* 0x00011300ff0a1b82 */ /* 0x000e300000000800 */
[----:B------:R-:W1:Y:S01]  /*ea90*/  @P1 LDC R7, c[0x0][0x450] ;  /* 0x00011400ff071b82 */ /* 0x000e620000000800 */
[----:B------:R-:W-:Y:S01]  /*eaa0*/  FMUL.FTZ R80, R2, R80 ;  /* 0x0000005002507220 */ /* 0x000fe20000410000 */
[----:B------:R-:W-:-:S02]  /*eab0*/  VIADD R20, R20, 0x19c40 ;  /* 0x00019c4014147836 */ /* 0x000fc40000000000 */
[----:B------:R-:W-:Y:S01]  /*eac0*/  FMUL.FTZ R85, R2, R85 ;  /* 0x0000005502557220 */ /* 0x000fe20000410000 */
[----:B--2---:R-:W-:Y:S02]  /*ead0*/  IMAD.IADD R6, R6, 0x1, R11 ;  /* 0x0000000106067824 */ /* 0x004fe400078e020b */
[----:B------:R-:W-:Y:S02]  /*eae0*/  FMUL.FTZ R11, R2, R26 ;  /* 0x0000001a020b7220 */ /* 0x000fe40000410000 */
[----:B0-----:R-:W-:-:S04]  /*eaf0*/  @P1 IMAD.HI.U32 R10, R6, R10, RZ ;  /* 0x0000000a060a1227 */ /* 0x001fc800078e00ff */
[C---:B------:R-:W-:Y:S01]  /*eb00*/  FMUL.FTZ R26, R2.reuse, R30 ;  /* 0x0000001e021a7220 */ /* 0x040fe20000410000 */
[C---:B------:R-:W-:Y:S01]  /*eb10*/  FMUL.FTZ R30, R2.reuse, R34 ;  /* 0x00000022021e7220 */ /* 0x040fe20000410000 */
[C---:B------:R-:W-:Y:S01]  /*eb20*/  FMUL.FTZ R34, R2.reuse, R38 ;  /* 0x0000002602227220 */ /* 0x040fe20000410000 */
        /* <DEDUP_REMOVED lines=21> */
[----:B------:R-:W0:Y:S01]  /*ec80*/  SHFL.IDX PT, R74, R6, RZ, 0x1c1f ;  /* 0x001c1fff064a7589 */ /* 0x000e2200000e0000 */
[C---:B------:R-:W-:Y:S01]  /*ec90*/  FMUL.FTZ R64, R2.reuse, R68 ;  /* 0x0000004402407220 */ /* 0x040fe20000410000 */
[C---:B------:R-:W-:Y:S01]  /*eca0*/  FMUL.FTZ R68, R2.reuse, R72 ;  /* 0x0000004802447220 */ /* 0x040fe20000410000 */
[----:B------:R-:W-:-:S02]  /*ecb0*/  FMUL.FTZ R72, R2, R77 ;  /* 0x0000004d02487220 */ /* 0x000fc40000410000 */
[----:B------:R1:W2:Y:S01]  /*ecc0*/  SHFL.IDX PT, R77, R6, 0x1, 0x1c1f ;  /* 0x003c1f00064d7f89 */ /* 0x0002a200000e0000 */
[C---:B------:R-:W-:Y:S01]  /*ecd0*/  FMUL.FTZ R10, R2.reuse, R25 ;  /* 0x00000019020a7220 */ /* 0x040fe20000410000 */
[----:B-1----:R1:W-:Y:S01]  /*ece0*/  MUFU.TANH R6, R80 ;  /* 0x0000005000067308 */ /* 0x0023e20000002400 */
[----:B------:R-:W-:Y:S01]  /*ecf0*/  FMUL.FTZ R25, R2, R29 ;  /* 0x0000001d02197220 */ /* 0x000fe20000410000 */
[----:B-1----:R-:W-:-:S04]  /*ed00*/  IMAD.MOV.U32 R80, RZ, RZ, -0x80 ;  /* 0xffffff80ff507424 */ /* 0x002fc800078e00ff */
[----:B------:R-:W-:Y:S02]  /*ed10*/  IMAD R80, R15, R80, 0x1 ;  /* 0x000000010f507424 */ /* 0x000fe400078e0250 */
[C---:B------:R-:W-:Y:S01]  /*ed20*/  FMUL.FTZ R29, R2.reuse, R33 ;  /* 0x00000021021d7220 */ /* 0x040fe20000410000 */
[----:B------:R-:W-:Y:S01]  /*ed30*/  FMUL.FTZ R33, R2, R37 ;  /* 0x0000002502217220 */ /* 0x000fe20000410000 */
[----:B---3--:R-:W-:Y:S01]  /*ed40*/  IMAD R80, R139, -0x2, R80 ;  /* 0xfffffffe8b507824 */ /* 0x008fe200078e0250 */
[----:B------:R-:W1:Y:S01]  /*ed50*/  MUFU.TANH R24, R24 ;  /* 0x0000001800187308 */ /* 0x000e620000002400 */
[----:B-----5:R-:W-:Y:S01]  /*ed60*/  PRMT R20, R136, 0x654, R20 ;  /* 0x0000065488147816 */ /* 0x020fe20000000014 */
[C---:B------:R-:W-:Y:S02]  /*ed70*/  FMUL.FTZ R37, R2.reuse, R41 ;  /* 0x0000002902257220 */ /* 0x040fe40000410000 */
[----:B----4-:R-:W-:Y:S01]  /*ed80*/  IADD3 R80, -R137, R80, R138 ;  /* 0x0000005089507210 */ /* 0x010fe20007ffe18a */
[----:B------:R-:W-:-:S03]  /*ed90*/  FMUL.FTZ R41, R2, R45 ;  /* 0x0000002d02297220 */ /* 0x000fc60000410000 */
[----:B------:R-:W3:Y:S01]  /*eda0*/  MUFU.TANH R7, R7 ;  /* 0x0000000700077308 */ /* 0x000ee20000002400 */
[C---:B------:R-:W-:Y:S01]  /*edb0*/  FMUL.FTZ R45, R2.reuse, R49 ;  /* 0x00000031022d7220 */ /* 0x040fe20000410000 */
[----:B------:R-:W-:Y:S01]  /*edc0*/  FMUL.FTZ R49, R2, R53 ;  /* 0x0000003502317220 */ /* 0x000fe20000410000 */
[----:B0-----:R-:W-:Y:S01]  /*edd0*/  IMAD.IADD R74, R80, 0x1, R74 ;  /* 0x00000001504a7824 */ /* 0x001fe200078e024a */
[----:B------:R0:W-:Y:S04]  /*ede0*/  SYNCS.ARRIVE.TRANS64.RED.A1T0 RZ, [R20+URZ], RZ ;  /* 0x000000ff14ff79a7 */ /* 0x0001e8000810043f */
[----:B------:R-:W4:Y:S01]  /*edf0*/  MUFU.TANH R10, R10 ;  /* 0x0000000a000a7308 */ /* 0x000f220000002400 */
[----:B------:R-:W-:-:S07]  /*ee00*/  FMUL.FTZ R53, R2, R57 ;  /* 0x0000003902357220 */ /* 0x000fce0000410000 */
[----:B------:R-:W5:Y:S01]  /*ee10*/  MUFU.TANH R33, R33 ;  /* 0x0000002100217308 */ /* 0x000f620000002400 */
[C---:B0-----:R-:W-:Y:S01]  /*ee20*/  FMUL.FTZ R20, R2.reuse, R27 ;  /* 0x0000001b02147220 */ /* 0x041fe20000410000 */
[C---:B------:R-:W-:Y:S01]  /*ee30*/  FMUL.FTZ R27, R2.reuse, R31 ;  /* 0x0000001f021b7220 */ /* 0x040fe20000410000 */
[----:B------:R-:W-:-:S05]  /*ee40*/  FMUL.FTZ R31, R2, R35 ;  /* 0x00000023021f7220 */ /* 0x000fca0000410000 */
[----:B------:R-:W0:Y:S01]  /*ee50*/  MUFU.TANH R25, R25 ;  /* 0x0000001900197308 */ /* 0x000e220000002400 */
[----:B------:R-:W-:Y:S01]  /*ee60*/  FMUL.FTZ R35, R2, R39 ;  /* 0x0000002702237220 */ /* 0x000fe20000410000 */
[----:B------:R-:W-:-:S06]  /*ee70*/  ISETP.GT.AND P4, PT, R74, 0x8, PT ;  /* 0x000000084a00780c */ /* 0x000fcc0003f84270 */
[----:B------:R-:W2:Y:S01]  /*ee80*/  MUFU.TANH R28, R28 ;  /* 0x0000001c001c7308 */ /* 0x000ea20000002400 */
[----:B------:R-:W-:-:S07]  /*ee90*/  FMUL.FTZ R39, R2, R43 ;  /* 0x0000002b02277220 */ /* 0x000fce0000410000 */
[----:B------:R-:W2:Y:S01]  /*eea0*/  MUFU.TANH R29, R29 ;  /* 0x0000001d001d7308 */ /* 0x000ea20000002400 */
[----:B------:R-:W-:-:S07]  /*eeb0*/  FMUL.FTZ R43, R2, R47 ;  /* 0x0000002f022b7220 */ /* 0x000fce0000410000 */
[----:B------:R-:W2:Y:S01]  /*eec0*/  MUFU.TANH R32, R32 ;  /* 0x0000002000207308 */ /* 0x000ea20000002400 */
[C---:B------:R-:W-:Y:S01]  /*eed0*/  FMUL.FTZ R47, R2.reuse, R51 ;  /* 0x00000033022f7220 */ /* 0x040fe20000410000 */
[----:B------:R-:W-:-:S06]  /*eee0*/  FMUL.FTZ R57, R2, R61 ;  /* 0x0000003d02397220 */ /* 0x000fcc0000410000 */
[----:B------:R-:W2:Y:S01]  /*eef0*/  MUFU.TANH R44, R44 ;  /* 0x0000002c002c7308 */ /* 0x000ea20000002400 */
[----:B------:R-:W-:Y:S01]  /*ef00*/  ISETP.GT.AND P2, PT, R74, RZ, PT ;  /* 0x000000ff4a00720c */ /* 0x000fe20003f44270 */
[----:B------:R-:W-:Y:S01]  /*ef10*/  FMUL.FTZ R51, R2, R55 ;  /* 0x0000003702337220 */ /* 0x000fe20000410000 */
[----:B------:R-:W-:Y:S01]  /*ef20*/  ISETP.GT.AND P3, PT, R74, 0x1, PT ;  /* 0x000000014a00780c */ /* 0x000fe20003f64270 */
[----:B------:R-:W-:-:S04]  /*ef30*/  FMUL.FTZ R61, R2, R65 ;  /* 0x00000041023d7220 */ /* 0x000fc80000410000 */
[----:B------:R-:W2:Y:S01]  /*ef40*/  MUFU.TANH R36, R36 ;  /* 0x0000002400247308 */ /* 0x000ea20000002400 */
[----:B-1----:R-:W-:Y:S01]  /*ef50*/  FSEL R24, R24, -INF , P4 ;  /* 0xff80000018187808 */ /* 0x002fe20002000000 */
[----:B------:R-:W-:Y:S01]  /*ef60*/  FMUL.FTZ R55, R2, R59 ;  /* 0x0000003b02377220 */ /* 0x000fe20000410000 */
[----:B------:R-:W-:-:S05]  /*ef70*/  ISETP.GT.AND P4, PT, R74, 0x19, PT ;  /* 0x000000194a00780c */ /* 0x000fca0003f84270 */
[----:B------:R-:W1:Y:S01]  /*ef80*/  MUFU.TANH R37, R37 ;  /* 0x0000002500257308 */ /* 0x000e620000002400 */
[----:B------:R-:W-:-:S07]  /*ef90*/  FMUL.FTZ R59, R2, R63 ;  /* 0x0000003f023b7220 */ /* 0x000fce0000410000 */
[----:B------:R-:W1:Y:S01]  /*efa0*/  MUFU.TANH R40, R40 ;  /* 0x0000002800287308 */ /* 0x000e620000002400 */
[----:B------:R-:W-:-:S07]  /*efb0*/  FMUL.FTZ R63, R2, R67 ;  /* 0x00000043023f7220 */ /* 0x000fce0000410000 */
[----:B------:R-:W1:Y:S01]  /*efc0*/  MUFU.TANH R41, R41 ;  /* 0x0000002900297308 */ /* 0x000e620000002400 */
[----:B---3--:R-:W-:Y:S01]  /*efd0*/  FSEL R7, R7, -INF , P2 ;  /* 0xff80000007077808 */ /* 0x008fe20001000000 */
[----:B------:R-:W-:Y:S01]  /*efe0*/  FMUL.FTZ R65, R2, R69 ;  /* 0x0000004502417220 */ /* 0x000fe20000410000 */
[----:B----4-:R-:W-:-:S05]  /*eff0*/  FSEL R10, R10, -INF , P3 ;  /* 0xff8000000a0a7808 */ /* 0x010fca0001800000 */
[----:B------:R-:W3:Y:S01]  /*f000*/  MUFU.TANH R53, R53 ;  /* 0x0000003500357308 */ /* 0x000ee20000002400 */
[----:B------:R-:W-:Y:S01]  /*f010*/  FMUL.FTZ R67, R2, R71 ;  /* 0x0000004702437220 */ /* 0x000fe20000410000 */
[----:B------:R-:W-:Y:S01]  /*f020*/  ISETP.GT.AND P5, PT, R74, 0x9, PT ;  /* 0x000000094a00780c */ /* 0x000fe20003fa4270 */
[----:B------:R-:W-:Y:S01]  /*f030*/  FMUL.FTZ R69, R2, R73 ;  /* 0x0000004902457220 */ /* 0x000fe20000410000 */
[----:B------:R-:W-:-:S04]  /*f040*/  ISETP.GT.AND P1, PT, R74, 0x10, PT ;  /* 0x000000104a00780c */ /* 0x000fc80003f24270 */
[----:B------:R-:W4:Y:S01]  /*f050*/  MUFU.TANH R45, R45 ;  /* 0x0000002d002d7308 */ /* 0x000f220000002400 */
[----:B------:R-:W-:Y:S01]  /*f060*/  ISETP.GT.AND P2, PT, R74, 0x11, PT ;  /* 0x000000114a00780c */ /* 0x000fe20003f44270 */
[----:B------:R-:W-:Y:S01]  /*f070*/  FMUL.FTZ R71, R2, R76 ;  /* 0x0000004c02477220 */ /* 0x000fe20000410000 */
[----:B------:R-:W-:-:S05]  /*f080*/  ISETP.GT.AND P3, PT, R74, 0x18, PT ;  /* 0x000000184a00780c */ /* 0x000fca0003f64270 */
[----:B------:R-:W4:Y:S01]  /*f090*/  MUFU.TANH R48, R48 ;  /* 0x0000003000307308 */ /* 0x000f220000002400 */
[----:B-----5:R-:W-:Y:S02]  /*f0a0*/  FSEL R33, R33, -INF , P4 ;  /* 0xff80000021217808 */ /* 0x020fe40002000000 */
[----:B------:R-:W-:-:S05]  /*f0b0*/  ISETP.GT.AND P4, PT, R74, 0x30, PT ;  /* 0x000000304a00780c */ /* 0x000fca0003f84270 */
[----:B------:R-:W5:Y:S01]  /*f0c0*/  MUFU.TANH R49, R49 ;  /* 0x0000003100317308 */ /* 0x000f620000002400 */
[----:B0-----:R-:W-:-:S07]  /*f0d0*/  FSEL R25, R25, -INF , P5 ;  /* 0xff80000019197808 */ /* 0x001fce0002800000 */
[----:B------:R-:W0:Y:S01]  /*f0e0*/  MUFU.TANH R52, R52 ;  /* 0x0000003400347308 */ /* 0x000e220000002400 */
[----:B--2---:R-:W-:Y:S02]  /*f0f0*/  FSEL R28, R28, -INF , P1 ;  /* 0xff8000001c1c7808 */ /* 0x004fe40000800000 */
[----:B------:R-:W-:-:S05]  /*f100*/  FSEL R29, R29, -INF , P2 ;  /* 0xff8000001d1d7808 */ /* 0x000fca0001000000 */
[----:B------:R-:W2:Y:S01]  /*f110*/  MUFU.TANH R64, R64 ;  /* 0x0000004000407308 */ /* 0x000ea20000002400 */
[----:B------:R-:W-:Y:S02]  /*f120*/  FSEL R32, R32, -INF , P3 ;  /* 0xff80000020207808 */ /* 0x000fe40001800000 */
[C---:B------:R-:W-:Y:S02]  /*f130*/  ISETP.GT.AND P5, PT, R74.reuse, 0x20, PT ;  /* 0x000000204a00780c */ /* 0x040fe40003fa4270 */
[----:B------:R-:W-:-:S03]  /*f140*/  ISETP.GT.AND P1, PT, R74, 0x21, PT ;  /* 0x000000214a00780c */ /* 0x000fc60003f24270 */
[----:B------:R-:W2:Y:S01]  /*f150*/  MUFU.TANH R56, R56 ;  /* 0x0000003800387308 */ /* 0x000ea20000002400 */
[C---:B------:R-:W-:Y:S02]  /*f160*/  ISETP.GT.AND P2, PT, R74.reuse, 0x28, PT ;  /* 0x000000284a00780c */ /* 0x040fe40003f44270 */
[----:B------:R-:W-:-:S05]  /*f170*/  ISETP.GT.AND P3, PT, R74, 0x29, PT ;  /* 0x000000294a00780c */ /* 0x000fca0003f64270 */
[----:B------:R-:W2:Y:S01]  /*f180*/  MUFU.TANH R57, R57 ;  /* 0x0000003900397308 */ /* 0x000ea20000002400 */
[----:B------:R-:W-:Y:S02]  /*f190*/  FSEL R44, R44, -INF , P4 ;  /* 0xff8000002c2c7808 */ /* 0x000fe40002000000 */
[----:B------:R-:W-:-:S05]  /*f1a0*/  ISETP.GT.AND P4, PT, R74, 0x41, PT ;  /* 0x000000414a00780c */ /* 0x000fca0003f84270 */
[----:B------:R-:W2:Y:S01]  /*f1b0*/  MUFU.TANH R60, R60 ;  /* 0x0000003c003c7308 */ /* 0x000ea20000002400 */
[----:B------:R-:W-:-:S07]  /*f1c0*/  FSEL R36, R36, -INF , P5 ;  /* 0xff80000024247808 */ /* 0x000fce0002800000 */
[----:B------:R-:W2:Y:S01]  /*f1d0*/  MUFU.TANH R61, R61 ;  /* 0x0000003d003d7308 */ /* 0x000ea20000002400 */
[----:B-1----:R-:W-:Y:S02]  /*f1e0*/  FSEL R37, R37, -INF , P1 ;  /* 0xff80000025257808 */ /* 0x002fe40000800000 */
[----:B------:R-:W-:-:S05]  /*f1f0*/  FSEL R40, R40, -INF , P2 ;  /* 0xff80000028287808 */ /* 0x000fca0001000000 */
[----:B------:R-:W1:Y:S01]  /*f200*/  MUFU.TANH R72, R72 ;  /* 0x0000004800487308 */ /* 0x000e620000002400 */
[----:B------:R-:W-:Y:S02]  /*f210*/  FSEL R41, R41, -INF , P3 ;  /* 0xff80000029297808 */ /* 0x000fe40001800000 */
[C---:B------:R-:W-:Y:S02]  /*f220*/  ISETP.GT.AND P5, PT, R74.reuse, 0x31, PT ;  /* 0x000000314a00780c */ /* 0x040fe40003fa4270 */
[----:B------:R-:W-:-:S03]  /*f230*/  ISETP.GT.AND P1, PT, R74, 0x38, PT ;  /* 0x000000384a00780c */ /* 0x000fc60003f24270 */
[----:B------:R-:W1:Y:S01]  /*f240*/  MUFU.TANH R65, R65 ;  /* 0x0000004100417308 */ /* 0x000e620000002400 */
[C---:B------:R-:W-:Y:S02]  /*f250*/  ISETP.GT.AND P2, PT, R74.reuse, 0x39, PT ;  /* 0x000000394a00780c */ /* 0x040fe40003f44270 */
[----:B------:R-:W-:-:S05]  /*f260*/  ISETP.GT.AND P3, PT, R74, 0x40, PT ;  /* 0x000000404a00780c */ /* 0x000fca0003f64270 */
[----:B------:R-:W1:Y:S01]  /*f270*/  MUFU.TANH R68, R68 ;  /* 0x0000004400447308 */ /* 0x000e620000002400 */
[----:B---3--:R-:W-:Y:S02]  /*f280*/  FSEL R53, R53, -INF , P4 ;  /* 0xff80000035357808 */ /* 0x008fe40002000000 */
[----:B------:R-:W-:-:S05]  /*f290*/  ISETP.GT.AND P4, PT, R74, 0x58, PT ;  /* 0x000000584a00780c */ /* 0x000fca0003f84270 */
[----:B------:R-:W3:Y:S01]  /*f2a0*/  MUFU.TANH R69, R69 ;  /* 0x0000004500457308 */ /* 0x000ee20000002400 */
[----:B----4-:R-:W-:-:S07]  /*f2b0*/  FSEL R45, R45, -INF , P5 ;  /* 0xff8000002d2d7808 */ /* 0x010fce0002800000 */
[----:B------:R-:W4:Y:S01]  /*f2c0*/  MUFU.TANH R71, R71 ;  /* 0x0000004700477308 */ /* 0x000f220000002400 */
[----:B------:R-:W-:Y:S02]  /*f2d0*/  FSEL R48, R48, -INF , P1 ;  /* 0xff80000030307808 */ /* 0x000fe40000800000 */
[----:B-----5:R-:W-:-:S05]  /*f2e0*/  FSEL R49, R49, -INF , P2 ;  /* 0xff80000031317808 */ /* 0x020fca0001000000 */
[----:B------:R-:W5:Y:S01]  /*f2f0*/  MUFU.TANH R11, R11 ;  /* 0x0000000b000b7308 */ /* 0x000f620000002400 */
[----:B0-----:R-:W-:Y:S02]  /*f300*/  FSEL R52, R52, -INF , P3 ;  /* 0xff80000034347808 */ /* 0x001fe40001800000 */
[C---:B------:R-:W-:Y:S02]  /*f310*/  ISETP.GT.AND P5, PT, R74.reuse, 0x48, PT ;  /* 0x000000484a00780c */ /* 0x040fe40003fa4270 */
[C---:B------:R-:W-:Y:S02]  /*f320*/  ISETP.GT.AND P1, PT, R74.reuse, 0x49, PT ;  /* 0x000000494a00780c */ /* 0x040fe40003f24270 */
[C---:B------:R-:W-:Y:S02]  /*f330*/  ISETP.GT.AND P2, PT, R74.reuse, 0x50, PT ;  /* 0x000000504a00780c */ /* 0x040fe40003f44270 */
[----:B------:R-:W-:Y:S01]  /*f340*/  ISETP.GT.AND P3, PT, R74, 0x51, PT ;  /* 0x000000514a00780c */ /* 0x000fe20003f64270 */
[----:B------:R-:W-:Y:S01]  /*f350*/  IMAD.IADD R77, R80, 0x1, R77 ;  /* 0x00000001504d7824 */ /* 0x000fe200078e024d */
[----:B--2---:R-:W-:-:S02]  /*f360*/  FSEL R64, R64, -INF , P4 ;  /* 0xff80000040407808 */ /* 0x004fc40002000000 */
[----:B------:R-:W-:Y:S02]  /*f370*/  ISETP.GT.AND P4, PT, R74, 0x69, PT ;  /* 0x000000694a00780c */ /* 0x000fe40003f84270 */
[----:B------:R-:W-:Y:S02]  /*f380*/  FSEL R56, R56, -INF , P5 ;  /* 0xff80000038387808 */ /* 0x000fe40002800000 */
[----:B------:R-:W-:Y:S02]  /*f390*/  FSEL R57, R57, -INF , P1 ;  /* 0xff80000039397808 */ /* 0x000fe40000800000 */
[----:B------:R-:W-:Y:S02]  /*f3a0*/  FSEL R60, R60, -INF , P2 ;  /* 0xff8000003c3c7808 */ /* 0x000fe40001000000 */
[----:B------:R-:W-:Y:S02]  /*f3b0*/  FSEL R61, R61, -INF , P3 ;  /* 0xff8000003d3d7808 */ /* 0x000fe40001800000 */
[----:B------:R-:W-:-:S02]  /*f3c0*/  ISETP.GT.AND P5, PT, R74, 0x59, PT ;  /* 0x000000594a00780c */ /* 0x000fc40003fa4270 */
[C---:B------:R-:W-:Y:S02]  /*f3d0*/  ISETP.GT.AND P1, PT, R74.reuse, 0x60, PT ;  /* 0x000000604a00780c */ /* 0x040fe40003f24270 */
[C---:B------:R-:W-:Y:S02]  /*f3e0*/  ISETP.GT.AND P2, PT, R74.reuse, 0x61, PT ;  /* 0x000000614a00780c */ /* 0x040fe40003f44270 */
[----:B------:R-:W-:Y:S02]  /*f3f0*/  ISETP.GT.AND P3, PT, R74, 0x68, PT ;  /* 0x000000684a00780c */ /* 0x000fe40003f64270 */
[----:B-1----:R-:W-:Y:S02]  /*f400*/  FSEL R72, R72, -INF , P4 ;  /* 0xff80000048487808 */ /* 0x002fe40002000000 */
[----:B------:R-:W-:Y:S02]  /*f410*/  ISETP.GT.AND P4, PT, R77, RZ, PT ;  /* 0x000000ff4d00720c */ /* 0x000fe40003f84270 */
[----:B------:R-:W-:-:S02]  /*f420*/  FSEL R65, R65, -INF , P5 ;  /* 0xff80000041417808 */ /* 0x000fc40002800000 */
[----:B------:R-:W-:Y:S02]  /*f430*/  FSEL R68, R68, -INF , P1 ;  /* 0xff80000044447808 */ /* 0x000fe40000800000 */
[----:B---3--:R-:W-:Y:S02]  /*f440*/  FSEL R69, R69, -INF , P2 ;  /* 0xff80000045457808 */ /* 0x008fe40001000000 */
[----:B----4-:R-:W-:Y:S02]  /*f450*/  FSEL R71, R71, -INF , P3 ;  /* 0xff80000047477808 */ /* 0x010fe40001800000 */
[C---:B------:R-:W-:Y:S02]  /*f460*/  ISETP.GT.AND P5, PT, R74.reuse, 0x70, PT ;  /* 0x000000704a00780c */ /* 0x040fe40003fa4270 */
[C---:B------:R-:W-:Y:S02]  /*f470*/  ISETP.GT.AND P1, PT, R74.reuse, 0x71, PT ;  /* 0x000000714a00780c */ /* 0x040fe40003f24270 */
[----:B------:R-:W-:-:S02]  /*f480*/  ISETP.GT.AND P2, PT, R74, 0x78, PT ;  /* 0x000000784a00780c */ /* 0x000fc40003f44270 */
[----:B------:R-:W-:Y:S02]  /*f490*/  ISETP.GT.AND P3, PT, R74, 0x79, PT ;  /* 0x000000794a00780c */ /* 0x000fe40003f64270 */
[----:B-----5:R-:W-:Y:S02]  /*f4a0*/  FSEL R74, R11, -INF , P4 ;  /* 0xff8000000b4a7808 */ /* 0x020fe40002000000 */
        /* <DEDUP_REMOVED lines=21> */
[----:B------:R-:W-:Y:S01]  /*f600*/  FMNMX.FTZ R11, R61, R11, !PT ;  /* 0x0000000b3d0b7209 */ /* 0x000fe20007810000 */
[----:B------:R-:W-:-:S03]  /*f610*/  FMUL.FTZ R73, R2, R81 ;  /* 0x0000005102497220 */ /* 0x000fc60000410000 */
[----:B------:R-:W-:Y:S01]  /*f620*/  FMNMX.FTZ R11, R64, R11, !PT ;  /* 0x0000000b400b7209 */ /* 0x000fe20007810000 */
[----:B------:R-:W-:-:S03]  /*f630*/  FMUL.FTZ R76, R2, R84 ;  /* 0x00000054024c7220 */ /* 0x000fc60000410000 */
[----:B------:R-:W-:Y:S01]  /*f640*/  FMNMX.FTZ R11, R65, R11, !PT ;  /* 0x0000000b410b7209 */ /* 0x000fe20007810000 */
[----:B------:R-:W0:Y:S03]  /*f650*/  MUFU.TANH R73, R73 ;  /* 0x0000004900497308 */ /* 0x000e260000002400 */
[----:B------:R-:W-:Y:S01]  /*f660*/  FMNMX.FTZ R11, R68, R11, !PT ;  /* 0x0000000b440b7209 */ /* 0x000fe20007810000 */
[----:B------:R-:W-:-:S03]  /*f670*/  FMUL.FTZ R80, R2, R75 ;  /* 0x0000004b02507220 */ /* 0x000fc60000410000 */
[----:B------:R-:W-:Y:S01]  /*f680*/  FMNMX.FTZ R11, R69, R11, !PT ;  /* 0x0000000b450b7209 */ /* 0x000fe20007810000 */
[----:B------:R-:W1:Y:S03]  /*f690*/  MUFU.TANH R76, R76 ;  /* 0x0000004c004c7308 */ /* 0x000e660000002400 */
[----:B------:R-:W-:-:S05]  /*f6a0*/  FMNMX.FTZ R11, R71, R11, !PT ;  /* 0x0000000b470b7209 */ /* 0x000fca0007810000 */
[----:B------:R-:W2:Y:S01]  /*f6b0*/  MUFU.TANH R75, R85 ;  /* 0x00000055004b7308 */ /* 0x000ea20000002400 */
[----:B------:R-:W-:Y:S02]  /*f6c0*/  FSEL R6, R6, -INF , P5 ;  /* 0xff80000006067808 */ /* 0x000fe40002800000 */
[----:B------:R-:W-:Y:S02]  /*f6d0*/  FMNMX.FTZ R11, R72, R11, !PT ;  /* 0x0000000b480b7209 */ /* 0x000fe40007810000 */
[----:B0-----:R-:W-:Y:S02]  /*f6e0*/  FSEL R73, R73, -INF , P1 ;  /* 0xff80000049497808 */ /* 0x001fe40000800000 */
[----:B------:R-:W-:Y:S01]  /*f6f0*/  FMNMX.FTZ R11, R6, R11, !PT ;  /* 0x0000000b060b7209 */ /* 0x000fe20007810000 */
[----:B------:R-:W0:Y:S01]  /*f700*/  MUFU.TANH R20, R20 ;  /* 0x0000001400147308 */ /* 0x000e220000002400 */
[----:B-1----:R-:W-:Y:S02]  /*f710*/  FSEL R76, R76, -INF , P2 ;  /* 0xff8000004c4c7808 */ /* 0x002fe40001000000 */
[----:B------:R-:W-:-:S04]  /*f720*/  FMNMX.FTZ R11, R73, R11, !PT ;  /* 0x0000000b490b7209 */ /* 0x000fc80007810000 */
[----:B------:R-:W-:Y:S02]  /*f730*/  FMNMX.FTZ R11, R76, R11, !PT ;  /* 0x0000000b4c0b7209 */ /* 0x000fe40007810000 */
[----:B--2---:R-:W-:Y:S02]  /*f740*/  FSEL R75, R75, -INF , P3 ;  /* 0xff8000004b4b7808 */ /* 0x004fe40001800000 */
[----:B------:R-:W-:Y:S02]  /*f750*/  ISETP.GT.AND P5, PT, R77, 0x1, PT ;  /* 0x000000014d00780c */ /* 0x000fe40003fa4270 */
[----:B------:R-:W-:Y:S02]  /*f760*/  FMNMX.FTZ R11, R75, R11, !PT ;  /* 0x0000000b4b0b7209 */ /* 0x000fe40007810000 */
[----:B0-----:R-:W-:-:S03]  /*f770*/  FSEL R81, R20, -INF , P5 ;  /* 0xff80000014517808 */ /* 0x001fc60002800000 */
[----:B------:R-:W0:Y:S01]  /*f780*/  SHFL.BFLY PT, R20, R11, 0x2, 0x1f ;  /* 0x0c401f000b147f89 */ /* 0x000e2200000e0000 */
[----:B------:R-:W1:Y:S08]  /*f790*/  MUFU.TANH R26, R26 ;  /* 0x0000001a001a7308 */ /* 0x000e700000002400 */
[----:B------:R-:W2:Y:S01]  /*f7a0*/  MUFU.TANH R27, R27 ;  /* 0x0000001b001b7308 */ /* 0x000ea20000002400 */
[----:B0-----:R-:W-:-:S05]  /*f7b0*/  FMNMX.FTZ R11, R11, R20, !PT ;  /* 0x000000140b0b7209 */ /* 0x001fca0007810000 */
[----:B------:R-:W0:Y:S02]  /*f7c0*/  SHFL.BFLY PT, R20, R11, 0x1, 0x1f ;  /* 0x0c201f000b147f89 */ /* 0x000e2400000e0000 */
[----:B------:R-:W3:Y:S08]  /*f7d0*/  MUFU.TANH R30, R30 ;  /* 0x0000001e001e7308 */ /* 0x000ef00000002400 */
[----:B------:R-:W4:Y:S08]  /*f7e0*/  MUFU.TANH R31, R31 ;  /* 0x0000001f001f7308 */ /* 0x000f300000002400 */
[----:B------:R-:W5:Y:S08]  /*f7f0*/  MUFU.TANH R34, R34 ;  /* 0x0000002200227308 */ /* 0x000f700000002400 */
[----:B------:R-:W5:Y:S08]  /*f800*/  MUFU.TANH R35, R35 ;  /* 0x0000002300237308 */ /* 0x000f700000002400 */
[----:B------:R-:W5:Y:S08]  /*f810*/  MUFU.TANH R38, R38 ;  /* 0x0000002600267308 */ /* 0x000f700000002400 */
[----:B------:R-:W5:Y:S08]  /*f820*/  MUFU.TANH R39, R39 ;  /* 0x0000002700277308 */ /* 0x000f700000002400 */
[----:B------:R-:W5:Y:S01]  /*f830*/  MUFU.TANH R42, R42 ;  /* 0x0000002a002a7308 */ /* 0x000f620000002400 */
[----:B------:R-:W-:-:S02]  /*f840*/  ISETP.GT.AND P1, PT, R77, 0x8, PT ;  /* 0x000000084d00780c */ /* 0x000fc40003f24270 */
[C---:B------:R-:W-:Y:S02]  /*f850*/  ISETP.GT.AND P2, PT, R77.reuse, 0x9, PT ;  /* 0x000000094d00780c */ /* 0x040fe40003f44270 */
[----:B------:R-:W-:-:S03]  /*f860*/  ISETP.GT.AND P3, PT, R77, 0x10, PT ;  /* 0x000000104d00780c */ /* 0x000fc60003f64270 */
[----:B------:R-:W5:Y:S01]  /*f870*/  MUFU.TANH R43, R43 ;  /* 0x0000002b002b7308 */ /* 0x000f620000002400 */
[----:B------:R-:W-:Y:S02]  /*f880*/  ISETP.GT.AND P4, PT, R77, 0x11, PT ;  /* 0x000000114d00780c */ /* 0x000fe40003f84270 */
[----:B0-----:R-:W-:-:S05]  /*f890*/  FMNMX.FTZ R11, R11, R20, !PT ;  /* 0x000000140b0b7209 */ /* 0x001fca0007810000 */
[----:B------:R-:W0:Y:S01]  /*f8a0*/  MUFU.TANH R46, R46 ;  /* 0x0000002e002e7308 */ /* 0x000e220000002400 */
[----:B-1----:R-:W-:-:S07]  /*f8b0*/  FSEL R26, R26, -INF , P1 ;  /* 0xff8000001a1a7808 */ /* 0x002fce0000800000 */
[----:B------:R-:W1:Y:S01]  /*f8c0*/  MUFU.TANH R47, R47 ;  /* 0x0000002f002f7308 */ /* 0x000e620000002400 */
[----:B--2---:R-:W-:-:S07]  /*f8d0*/  FSEL R27, R27, -INF , P2 ;  /* 0xff8000001b1b7808 */ /* 0x004fce0001000000 */
[----:B------:R-:W2:Y:S01]  /*f8e0*/  MUFU.TANH R50, R50 ;  /* 0x0000003200327308 */ /* 0x000ea20000002400 */
[----:B---3--:R-:W-:-:S07]  /*f8f0*/  FSEL R30, R30, -INF , P3 ;  /* 0xff8000001e1e7808 */ /* 0x008fce0001800000 */
[----:B------:R-:W3:Y:S01]  /*f900*/  MUFU.TANH R51, R51 ;  /* 0x0000003300337308 */ /* 0x000ee20000002400 */
[----:B----4-:R-:W-:Y:S02]  /*f910*/  FSEL R31, R31, -INF , P4 ;  /* 0xff8000001f1f7808 */ /* 0x010fe40002000000 */
[C---:B------:R-:W-:Y:S02]  /*f920*/  ISETP.GT.AND P5, PT, R77.reuse, 0x18, PT ;  /* 0x000000184d00780c */ /* 0x040fe40003fa4270 */
[----:B------:R-:W-:-:S03]  /*f930*/  ISETP.GT.AND P1, PT, R77, 0x19, PT ;  /* 0x000000194d00780c */ /* 0x000fc60003f24270 */
[----:B------:R-:W4:Y:S01]  /*f940*/  MUFU.TANH R54, R54 ;  /* 0x0000003600367308 */ /* 0x000f220000002400 */
[C---:B------:R-:W-:Y:S02]  /*f950*/  ISETP.GT.AND P2, PT, R77.reuse, 0x20, PT ;  /* 0x000000204d00780c */ /* 0x040fe40003f44270 */
[C---:B------:R-:W-:Y:S02]  /*f960*/  ISETP.GT.AND P3, PT, R77.reuse, 0x21, PT ;  /* 0x000000214d00780c */ /* 0x040fe40003f64270 */
[----:B------:R-:W-:-:S03]  /*f970*/  ISETP.GT.AND P4, PT, R77, 0x28, PT ;  /* 0x000000284d00780c */ /* 0x000fc60003f84270 */
[----:B------:R-:W4:Y:S01]  /*f980*/  MUFU.TANH R55, R55 ;  /* 0x0000003700377308 */ /* 0x000f220000002400 */
[----:B------:R-:W-:-:S07]  /*f990*/  FSETP.NEU.FTZ.AND P6, PT, R11, -INF , PT ;  /* 0xff8000000b00780b */ /* 0x000fce0003fdd000 */
[----:B------:R-:W4:Y:S01]  /*f9a0*/  MUFU.TANH R58, R58 ;  /* 0x0000003a003a7308 */ /* 0x000f220000002400 */
[----:B-----5:R-:W-:-:S07]  /*f9b0*/  FSEL R34, R34, -INF , P5 ;  /* 0xff80000022227808 */ /* 0x020fce0002800000 */
[----:B------:R-:W5:Y:S01]  /*f9c0*/  MUFU.TANH R59, R59 ;  /* 0x0000003b003b7308 */ /* 0x000f620000002400 */
[----:B------:R-:W-:-:S07]  /*f9d0*/  FSEL R35, R35, -INF , P1 ;  /* 0xff80000023237808 */ /* 0x000fce0000800000 */
[----:B------:R-:W5:Y:S01]  /*f9e0*/  MUFU.TANH R62, R62 ;  /* 0x0000003e003e7308 */ /* 0x000f620000002400 */
[----:B------:R-:W-:Y:S02]  /*f9f0*/  FSEL R38, R38, -INF , P2 ;  /* 0xff80000026267808 */ /* 0x000fe40001000000 */
[----:B------:R-:W-:Y:S02]  /*fa00*/  FSEL R39, R39, -INF , P3 ;  /* 0xff80000027277808 */ /* 0x000fe40001800000 */
[----:B------:R-:W-:-:S03]  /*fa10*/  FSEL R42, R42, -INF , P4 ;  /* 0xff8000002a2a7808 */ /* 0x000fc60002000000 */
[----:B------:R-:W5:Y:S01]  /*fa20*/  MUFU.TANH R63, R63 ;  /* 0x0000003f003f7308 */ /* 0x000f620000002400 */
[----:B------:R-:W-:Y:S02]  /*fa30*/  FSEL R20, R11, RZ, P6 ;  /* 0x000000ff0b147208 */ /* 0x000fe40003000000 */
[C---:B------:R-:W-:Y:S02]  /*fa40*/  ISETP.GT.AND P5, PT, R77.reuse, 0x29, PT ;  /* 0x000000294d00780c */ /* 0x040fe40003fa4270 */
[----:B------:R-:W-:-:S03]  /*fa50*/  ISETP.GT.AND P1, PT, R77, 0x30, PT ;  /* 0x000000304d00780c */ /* 0x000fc60003f24270 */
[----:B------:R-:W5:Y:S01]  /*fa60*/  MUFU.TANH R66, R66 ;  /* 0x0000004200427308 */ /* 0x000f620000002400 */
[C---:B------:R-:W-:Y:S02]  /*fa70*/  ISETP.GT.AND P2, PT, R77.reuse, 0x31, PT ;  /* 0x000000314d00780c */ /* 0x040fe40003f44270 */
[C---:B------:R-:W-:Y:S02]  /*fa80*/  ISETP.GT.AND P3, PT, R77.reuse, 0x38, PT ;  /* 0x000000384d00780c */ /* 0x040fe40003f64270 */
[----:B------:R-:W-:-:S03]  /*fa90*/  ISETP.GT.AND P4, PT, R77, 0x39, PT ;  /* 0x000000394d00780c */ /* 0x000fc60003f84270 */
[----:B------:R-:W5:Y:S01]  /*faa0*/  MUFU.TANH R67, R67 ;  /* 0x0000004300437308 */ /* 0x000f620000002400 */
[----:B------:R-:W-:-:S07]  /*fab0*/  FSEL R43, R43, -INF , P5 ;  /* 0xff8000002b2b7808 */ /* 0x000fce0002800000 */
[----:B------:R-:W5:Y:S01]  /*fac0*/  MUFU.TANH R70, R70 ;  /* 0x0000004600467308 */ /* 0x000f620000002400 */
[----:B0-----:R-:W-:-:S07]  /*fad0*/  FSEL R46, R46, -INF , P1 ;  /* 0xff8000002e2e7808 */ /* 0x001fce0000800000 */
[----:B------:R-:W0:Y:S01]  /*fae0*/  MUFU.TANH R80, R80 ;  /* 0x0000005000507308 */ /* 0x000e220000002400 */
[----:B-1----:R-:W-:Y:S01]  /*faf0*/  FSEL R47, R47, -INF , P2 ;  /* 0xff8000002f2f7808 */ /* 0x002fe20001000000 */
[----:B------:R-:W-:-:S01]  /*fb00*/  FADD.FTZ R13, -R20, R13 ;  /* 0x0000000d140d7221 */ /* 0x000fc20000010100 */
[----:B--2---:R-:W-:Y:S01]  /*fb10*/  FSEL R50, R50, -INF , P3 ;  /* 0xff80000032327808 */ /* 0x004fe20001800000 */
[----:B------:R-:W-:Y:S01]  /*fb20*/  IMAD.U32 R20, RZ, RZ, UR39 ;  /* 0x00000027ff147e24 */ /* 0x000fe2000f8e00ff */
[----:B---3--:R-:W-:Y:S02]  /*fb30*/  FSEL R51, R51, -INF , P4 ;  /* 0xff80000033337808 */ /* 0x008fe40002000000 */
[C---:B------:R-:W-:Y:S02]  /*fb40*/  ISETP.GT.AND P5, PT, R77.reuse, 0x40, PT ;  /* 0x000000404d00780c */ /* 0x040fe40003fa4270 */
[C---:B------:R-:W-:Y:S02]  /*fb50*/  ISETP.GT.AND P1, PT, R77.reuse, 0x41, PT ;  /* 0x000000414d00780c */ /* 0x040fe40003f24270 */
[----:B------:R-:W-:-:S02]  /*fb60*/  ISETP.GT.AND P2, PT, R77, 0x48, PT ;  /* 0x000000484d00780c */ /* 0x000fc40003f44270 */
[C---:B------:R-:W-:Y:S02]  /*fb70*/  ISETP.GT.AND P3, PT, R77.reuse, 0x49, PT ;  /* 0x000000494d00780c */ /* 0x040fe40003f64270 */
[----:B------:R-:W-:Y:S01]  /*fb80*/  ISETP.GT.AND P4, PT, R77, 0x50, PT ;  /* 0x000000504d00780c */ /* 0x000fe20003f84270 */
[----:B------:R-:W-:Y:S01]  /*fb90*/  FFMA.FTZ R85, R11, R20, -8 ;  /* 0xc10000000b557423 */ /* 0x000fe20000010014 */
[----:B----4-:R-:W-:Y:S02]  /*fba0*/  FSEL R54, R54, -INF , P5 ;  /* 0xff80000036367808 */ /* 0x010fe40002800000 */
[----:B------:R-:W-:Y:S02]  /*fbb0*/  FSEL R55, R55, -INF , P1 ;  /* 0xff80000037377808 */ /* 0x000fe40000800000 */
[----:B------:R-:W-:Y:S02]  /*fbc0*/  FSEL R58, R58, -INF , P2 ;  /* 0xff8000003a3a7808 */ /* 0x000fe40001000000 */
[----:B-----5:R-:W-:-:S02]  /*fbd0*/  FSEL R59, R59, -INF , P3 ;  /* 0xff8000003b3b7808 */ /* 0x020fc40001800000 */
[----:B------:R-:W-:Y:S02]  /*fbe0*/  FSEL R62, R62, -INF , P4 ;  /* 0xff8000003e3e7808 */ /* 0x000fe40002000000 */
[C---:B------:R-:W-:Y:S02]  /*fbf0*/  ISETP.GT.AND P5, PT, R77.reuse, 0x51, PT ;  /* 0x000000514d00780c */ /* 0x040fe40003fa4270 */
[C---:B------:R-:W-:Y:S02]  /*fc00*/  ISETP.GT.AND P1, PT, R77.reuse, 0x58, PT ;  /* 0x000000584d00780c */ /* 0x040fe40003f24270 */
[C---:B------:R-:W-:Y:S02]  /*fc10*/  ISETP.GT.AND P2, PT, R77.reuse, 0x59, PT ;  /* 0x000000594d00780c */ /* 0x040fe40003f44270 */
[C---:B------:R-:W-:Y:S02]  /*fc20*/  ISETP.GT.AND P3, PT, R77.reuse, 0x60, PT ;  /* 0x000000604d00780c */ /* 0x040fe40003f64270 */
[----:B------:R-:W-:Y:S01]  /*fc30*/  ISETP.GT.AND P4, PT, R77, 0x61, PT ;  /* 0x000000614d00780c */ /* 0x000fe20003f84270 */
[----:B------:R-:W-:Y:S01]  /*fc40*/  FMUL.FTZ R78, R2, R78 ;  /* 0x0000004e024e7220 */ /* 0x000fe20000410000 */
[----:B------:R-:W-:-:S02]  /*fc50*/  FSEL R63, R63, -INF , P5 ;  /* 0xff8000003f3f7808 */ /* 0x000fc40002800000 */
[----:B------:R-:W-:Y:S02]  /*fc60*/  FSEL R66, R66, -INF , P1 ;  /* 0xff80000042427808 */ /* 0x000fe40000800000 */
[----:B------:R-:W-:Y:S02]  /*fc70*/  FSEL R67, R67, -INF , P2 ;  /* 0xff80000043437808 */ /* 0x000fe40001000000 */
[----:B------:R-:W-:Y:S02]  /*fc80*/  FSEL R70, R70, -INF , P3 ;  /* 0xff80000046467808 */ /* 0x000fe40001800000 */
[----:B0-----:R-:W-:Y:S02]  /*fc90*/  FSEL R80, R80, -INF , P4 ;  /* 0xff80000050507808 */ /* 0x001fe40002000000 */
[----:B------:R-:W-:Y:S02]  /*fca0*/  FSEL R85, R85, RZ, P6 ;  /* 0x000000ff55557208 */ /* 0x000fe40003000000 */
[----:B------:R-:W-:-:S02]  /*fcb0*/  ISETP.GT.AND P1, PT, R77, 0x69, PT ;  /* 0x000000694d00780c */ /* 0x000fc40003f24270 */
[C---:B------:R-:W-:Y:S02]  /*fcc0*/  ISETP.GT.AND P2, PT, R77.reuse, 0x70, PT ;  /* 0x000000704d00780c */ /* 0x040fe40003f44270 */
[C---:B------:R-:W-:Y:S02]  /*fcd0*/  ISETP.GT.AND P3, PT, R77.reuse, 0x71, PT ;  /* 0x000000714d00780c */ /* 0x040fe40003f64270 */
[C---:B------:R-:W-:Y:S02]  /*fce0*/  ISETP.GT.AND P4, PT, R77.reuse, 0x78, PT ;  /* 0x000000784d00780c */ /* 0x040fe40003f84270 */
[C---:B------:R-:W-:Y:S02]  /*fcf0*/  ISETP.GT.AND P5, PT, R77.reuse, 0x79, PT ;  /* 0x000000794d00780c */ /* 0x040fe40003fa4270 */
[----:B------:R-:W-:Y:S02]  /*fd00*/  ISETP.GT.AND P6, PT, R77, 0x68, PT ;  /* 0x000000684d00780c */ /* 0x000fe40003fc4270 */
[----:B------:R0:W1:Y:S02]  /*fd10*/  MUFU.TANH R77, R78 ;  /* 0x0000004e004d7308 */ /* 0x0000640000002400 */
[----:B0-----:R-:W-:-:S04]  /*fd20*/  FMNMX.FTZ R78, R74, R12, !PT ;  /* 0x0000000c4a4e7209 */ /* 0x001fc80007810000 */
        /* <DEDUP_REMOVED lines=21> */
[----:B------:R0:W2:Y:S03]  /*fe80*/  MUFU.TANH R78, R79 ;  /* 0x0000004f004e7308 */ /* 0x0000a60000002400 */
[----:B------:R-:W-:Y:S01]  /*fe90*/  FMNMX.FTZ R84, R63, R84, !PT ;  /* 0x000000543f547209 */ /* 0x000fe20007810000 */
[----:B0-----:R-:W-:-:S03]  /*fea0*/  FMUL.FTZ R79, R2, R82 ;  /* 0x00000052024f7220 */ /* 0x001fc60000410000 */
[----:B------:R-:W-:Y:S01]  /*feb0*/  FMNMX.FTZ R84, R66, R84, !PT ;  /* 0x0000005442547209 */ /* 0x000fe20007810000 */
[C---:B------:R-:W-:Y:S01]  /*fec0*/  FMUL.FTZ R82, R2.reuse, R83 ;  /* 0x0000005302527220 */ /* 0x040fe20000410000 */
[----:B------:R-:W-:Y:S02]  /*fed0*/  FMUL.FTZ R83, R2, R86 ;  /* 0x0000005602537220 */ /* 0x000fe40000410000 */
[----:B------:R-:W-:Y:S01]  /*fee0*/  FMNMX.FTZ R84, R67, R84, !PT ;  /* 0x0000005443547209 */ /* 0x000fe20007810000 */
[----:B------:R-:W0:Y:S03]  /*fef0*/  MUFU.TANH R79, R79 ;  /* 0x0000004f004f7308 */ /* 0x000e260000002400 */
[----:B------:R-:W-:Y:S01]  /*ff00*/  FMNMX.FTZ R84, R70, R84, !PT ;  /* 0x0000005446547209 */ /* 0x000fe20007810000 */
[----:B------:R-:W-:-:S04]  /*ff10*/  FFMA.FTZ R7, R7, R20, -R85 ;  /* 0x0000001407077223 */ /* 0x000fc80000010855 */
[----:B------:R-:W3:Y:S01]  /*ff20*/  MUFU.TANH R82, R82 ;  /* 0x0000005200527308 */ /* 0x000ee20000002400 */
        /* <DEDUP_REMOVED lines=31> */
[----:B------:R-:W4:Y:S01]  /*10120*/  MUFU.TANH R83, R83 ;  /* 0x0000005300537308 */ /* 0x000f220000002400 */
[----:B------:R-:W-:Y:S01]  /*10130*/  FMUL.FTZ R87, R2, R87 ;  /* 0x0000005702577220 */ /* 0x000fe20000410000 */
[----:B-1----:R-:W-:-:S02]  /*10140*/  FSEL R77, R77, -INF , P6 ;  /* 0xff8000004d4d7808 */ /* 0x002fc40003000000 */
[----:B------:R-:W-:Y:S02]  /*10150*/  FMNMX.FTZ R85, R80, R84, !PT ;  /* 0x0000005450557209 */ /* 0x000fe40007810000 */
[----:B--2---:R-:W-:Y:S02]  /*10160*/  FSEL R78, R78, -INF , P1 ;  /* 0xff8000004e4e7808 */ /* 0x004fe40000800000 */
[----:B------:R-:W1:Y:S01]  /*10170*/  MUFU.TANH R84, R87 ;  /* 0x0000005700547308 */ /* 0x000e620000002400 */
[----:B------:R-:W-:Y:S02]  /*10180*/  FMNMX.FTZ R85, R77, R85, !PT ;  /* 0x000000554d557209 */ /* 0x000fe40007810000 */
[----:B0-----:R-:W-:Y:S02]  /*10190*/  FSEL R79, R79, -INF , P2 ;  /* 0xff8000004f4f7808 */ /* 0x001fe40001000000 */
[----:B------:R-:W-:Y:S02]  /*101a0*/  FMNMX.FTZ R85, R78, R85, !PT ;  /* 0x000000554e557209 */ /* 0x000fe40007810000 */
[----:B---3--:R-:W-:-:S02]  /*101b0*/  FSEL R82, R82, -INF , P3 ;  /* 0xff80000052527808 */ /* 0x008fc40001800000 */
[----:B------:R-:W-:Y:S02]  /*101c0*/  FMNMX.FTZ R85, R79, R85, !PT ;  /* 0x000000554f557209 */ /* 0x000fe40007810000 */
[----:B----4-:R-:W-:Y:S02]  /*101d0*/  FSEL R83, R83, -INF , P4 ;  /* 0xff80000053537808 */ /* 0x010fe40002000000 */
[----:B------:R-:W-:Y:S02]  /*101e0*/  FMNMX.FTZ R85, R82, R85, !PT ;  /* 0x0000005552557209 */ /* 0x000fe40007810000 */
[----:B-1----:R-:W-:Y:S02]  /*101f0*/  FSEL R84, R84, -INF , P5 ;  /* 0xff80000054547808 */ /* 0x002fe40002800000 */
[----:B------:R-:W-:-:S04]  /*10200*/  FMNMX.FTZ R85, R83, R85, !PT ;  /* 0x0000005553557209 */ /* 0x000fc80007810000 */
[----:B------:R-:W-:-:S05]  /*10210*/  FMNMX.FTZ R85, R84, R85, !PT ;  /* 0x0000005554557209 */ /* 0x000fca0007810000 */
[----:B------:R-:W0:Y:S01]  /*10220*/  SHFL.BFLY PT, R86, R85, 0x2, 0x1f ;  /* 0x0c401f0055567f89 */ /* 0x000e2200000e0000 */
[----:B------:R1:W-:Y:S01]  /*10230*/  MUFU.EX2 R87, R10 ;  /* 0x0000000a00577308 */ /* 0x0003e20000000800 */
[----:B0-----:R-:W-:-:S05]  /*10240*/  FMNMX.FTZ R86, R85, R86, !PT ;  /* 0x0000005655567209 */ /* 0x001fca0007810000 */
[----:B-1----:R-:W0:Y:S01]  /*10250*/  SHFL.BFLY PT, R10, R86, 0x1, 0x1f ;  /* 0x0c201f00560a7f89 */ /* 0x002e2200000e0000 */
[----:B------:R-:W-:Y:S01]  /*10260*/  FMUL.FTZ R13, R13, R20 ;  /* 0x000000140d0d7220 */ /* 0x000fe20000410000 */
[----:B0-----:R-:W-:-:S04]  /*10270*/  FMNMX.FTZ R10, R86, R10, !PT ;  /* 0x0000000a560a7209 */ /* 0x001fc80007810000 */
[----:B------:R-:W-:-:S04]  /*10280*/  FSETP.NEU.FTZ.AND P1, PT, R10, -INF , PT ;  /* 0xff8000000a00780b */ /* 0x000fc80003f3d000 */
[----:B------:R-:W-:-:S05]  /*10290*/  FSEL R85, R10, RZ, P1 ;  /* 0x000000ff0a557208 */ /* 0x000fca0000800000 */
[----:B------:R-:W-:Y:S01]  /*102a0*/  FADD.FTZ R12, -R85, R12 ;  /* 0x0000000c550c7221 */ /* 0x000fe20000010100 */
[----:B------:R-:W-:-:S05]  /*102b0*/  FFMA.FTZ R85, R10, R20, -8 ;  /* 0xc10000000a557423 */ /* 0x000fca0000010014 */
[----:B------:R-:W-:Y:S01]  /*102c0*/  FSEL R85, R85, RZ, P1 ;  /* 0x000000ff55557208 */ /* 0x000fe20000800000 */
[----:B------:R-:W-:-:S04]  /*102d0*/  FMUL.FTZ R12, R12, R20 ;  /* 0x000000140c0c7220 */ /* 0x000fc80000410000 */
[-CC-:B------:R-:W-:Y:S01]  /*102e0*/  FFMA.FTZ R74, R74, R20.reuse, -R85.reuse ;  /* 0x000000144a4a7223 */ /* 0x180fe20000010855 */
[----:B------:R-:W-:-:S01]  /*102f0*/  FFMA.FTZ R81, R81, R20, -R85 ;  /* 0x0000001451517223 */ /* 0x000fc20000010855 */
[----:B------:R-:W-:Y:S01]  /*10300*/  MUFU.EX2 R7, R7 ;  /* 0x0000000700077308 */ /* 0x000fe20000000800 */
[----:B------:R-:W-:-:S07]  /*10310*/  FFMA.FTZ R26, R26, R20, -R85 ;  /* 0x000000141a1a7223 */ /* 0x000fce0000010855 */
[----:B------:R-:W0:Y:S01]  /*10320*/  MUFU.EX2 R13, R13 ;  /* 0x0000000d000d7308 */ /* 0x000e220000000800 */
[----:B------:R-:W-:-:S07]  /*10330*/  FFMA.FTZ R27, R27, R20, -R85 ;  /* 0x000000141b1b7223 */ /* 0x000fce0000010855 */
[----:B------:R-:W-:Y:S08]  /*10340*/  MUFU.EX2 R74, R74 ;  /* 0x0000004a004a7308 */ /* 0x000ff00000000800 */
[----:B------:R-:W1:Y:S01]  /*10350*/  MUFU.EX2 R12, R12 ;  /* 0x0000000c000c7308 */ /* 0x000e620000000800 */
[----:B------:R-:W-:-:S07]  /*10360*/  FFMA.FTZ R30, R30, R20, -R85 ;  /* 0x000000141e1e7223 */ /* 0x000fce0000010855 */
[----:B------:R-:W2:Y:S01]  /*10370*/  MUFU.EX2 R81, R81 ;  /* 0x0000005100517308 */ /* 0x000ea20000000800 */
[----:B------:R-:W-:-:S07]  /*10380*/  FFMA.FTZ R31, R31, R20, -R85 ;  /* 0x000000141f1f7223 */ /* 0x000fce0000010855 */
[----:B------:R-:W3:Y:S08]  /*10390*/  MUFU.EX2 R24, R24 ;  /* 0x0000001800187308 */ /* 0x000ef00000000800 */
[----:B------:R-:W4:Y:S01]  /*103a0*/  MUFU.EX2 R26, R26 ;  /* 0x0000001a001a7308 */ /* 0x000f220000000800 */
[----:B0-----:R-:W-:-:S01]  /*103b0*/  FFMA.FTZ R3, R13, R3, R7 ;  /* 0x000000030d037223 */ /* 0x001fc20000010007 */
[----:B-1----:R-:W-:-:S06]  /*103c0*/  FFMA.FTZ R0, R12, R0, R74 ;  /* 0x000000000c007223 */ /* 0x002fcc000001004a */
[----:B------:R-:W0:Y:S01]  /*103d0*/  MUFU.EX2 R25, R25 ;  /* 0x0000001900197308 */ /* 0x000e220000000800 */
[----:B------:R-:W-:-:S07]  /*103e0*/  FFMA.FTZ R34, R34, R20, -R85 ;  /* 0x0000001422227223 */ /* 0x000fce0000010855 */
[----:B------:R-:W1:Y:S01]  /*103f0*/  MUFU.EX2 R27, R27 ;  /* 0x0000001b001b7308 */ /* 0x000e620000000800 */
[----:B------:R-:W-:-:S01]  /*10400*/  FFMA.FTZ R35, R35, R20, -R85 ;  /* 0x0000001423237223 */ /* 0x000fc20000010855 */
[-CC-:B------:R-:W-:Y:S01]  /*10410*/  FFMA.FTZ R38, R38, R20.reuse, -R85.reuse ;  /* 0x0000001426267223 */ /* 0x180fe20000010855 */
[----:B------:R-:W-:-:S05]  /*10420*/  FFMA.FTZ R39, R39, R20, -R85 ;  /* 0x0000001427277223 */ /* 0x000fca0000010855 */
[----:B------:R-:W5:Y:S01]  /*10430*/  MUFU.EX2 R28, R28 ;  /* 0x0000001c001c7308 */ /* 0x000f620000000800 */
[----:B------:R-:W-:-:S01]  /*10440*/  FFMA.FTZ R42, R42, R20, -R85 ;  /* 0x000000142a2a7223 */ /* 0x000fc20000010855 */
[-CC-:B------:R-:W-:Y:S01]  /*10450*/  FFMA.FTZ R43, R43, R20.reuse, -R85.reuse ;  /* 0x000000142b2b7223 */ /* 0x180fe20000010855 */
[----:B------:R-:W-:-:S01]  /*10460*/  FFMA.FTZ R46, R46, R20, -R85 ;  /* 0x000000142e2e7223 */ /* 0x000fc20000010855 */
[----:B------:R-:W-:-:S04]  /*10470*/  FFMA.FTZ R47, R47, R20, -R85 ;  /* 0x000000142f2f7223 */ /* 0x000fc80000010855 */
[----:B------:R-:W5:Y:S01]  /*10480*/  MUFU.EX2 R30, R30 ;  /* 0x0000001e001e7308 */ /* 0x000f620000000800 */
[----:B------:R-:W-:-:S01]  /*10490*/  FFMA.FTZ R50, R50, R20, -R85 ;  /* 0x0000001432327223 */ /* 0x000fc20000010855 */
[-CC-:B------:R-:W-:Y:S01]  /*104a0*/  FFMA.FTZ R51, R51, R20.reuse, -R85.reuse ;  /* 0x0000001433337223 */ /* 0x180fe20000010855 */
[----:B------:R-:W-:-:S01]  /*104b0*/  FFMA.FTZ R54, R54, R20, -R85 ;  /* 0x0000001436367223 */ /* 0x000fc20000010855 */
[-CC-:B------:R-:W-:Y:S01]  /*104c0*/  FFMA.FTZ R55, R55, R20.reuse, -R85.reuse ;  /* 0x0000001437377223 */ /* 0x180fe20000010855 */
[----:B------:R-:W-:-:S01]  /*104d0*/  FFMA.FTZ R58, R58, R20, -R85 ;  /* 0x000000143a3a7223 */ /* 0x000fc20000010855 */
[-CC-:B------:R-:W-:Y:S01]  /*104e0*/  FFMA.FTZ R59, R59, R20.reuse, -R85.reuse ;  /* 0x000000143b3b7223 */ /* 0x180fe20000010855 */
[----:B------:R-:W-:-:S01]  /*104f0*/  FFMA.FTZ R62, R62, R20, -R85 ;  /* 0x000000143e3e7223 */ /* 0x000fc20000010855 */
        /* <DEDUP_REMOVED lines=13> */
[----:B------:R-:W-:-:S01]  /*105d0*/  FADD.FTZ R3, R87, R3 ;  /* 0x0000000357037221 */ /* 0x000fc20000010000 */
[----:B--2---:R-:W-:-:S03]  /*105e0*/  FADD.FTZ R85, R81, R0 ;  /* 0x0000000051557221 */ /* 0x004fc60000010000 */
[----:B---3--:R-:W-:Y:S01]  /*105f0*/  FADD.FTZ R0, R24, R3 ;  /* 0x0000000318007221 */ /* 0x008fe20000010000 */
[----:B----4-:R-:W-:-:S02]  /*10600*/  FADD.FTZ R3, R26, R85 ;  /* 0x000000551a037221 */ /* 0x010fc40000010000 */
[----:B------:R-:W2:Y:S01]  /*10610*/  MUFU.EX2 R32, R32 ;  /* 0x0000002000207308 */ /* 0x000ea20000000800 */
[----:B0-----:R-:W-:-:S01]  /*10620*/  FADD.FTZ R0, R25, R0 ;  /* 0x0000000019007221 */ /* 0x001fc20000010000 */
[----:B-1----:R-:W-:-:S06]  /*10630*/  FADD.FTZ R3, R27, R3 ;  /* 0x000000031b037221 */ /* 0x002fcc0000010000 */
[----:B------:R-:W0:Y:S01]  /*10640*/  MUFU.EX2 R34, R34 ;  /* 0x0000002200227308 */ /* 0x000e220000000800 */
[----:B-----5:R-:W-:-:S01]  /*10650*/  FADD.FTZ R0, R28, R0 ;  /* 0x000000001c007221 */ /* 0x020fc20000010000 */
[----:B------:R-:W-:-:S06]  /*10660*/  FADD.FTZ R3, R30, R3 ;  /* 0x000000031e037221 */ /* 0x000fcc0000010000 */
[----:B------:R-:W1:Y:S08]  /*10670*/  MUFU.EX2 R33, R33 ;  /* 0x0000002100217308 */ /* 0x000e700000000800 */
[----:B------:R-:W3:Y:S01]  /*10680*/  MUFU.EX2 R35, R35 ;  /* 0x0000002300237308 */ /* 0x000ee20000000800 */
[----:B------:R-:W-:-:S01]  /*10690*/  FADD.FTZ R0, R29, R0 ;  /* 0x000000001d007221 */ /* 0x000fc20000010000 */
[----:B------:R-:W-:-:S06]  /*106a0*/  FADD.FTZ R3, R31, R3 ;  /* 0x000000031f037221 */ /* 0x000fcc0000010000 */
[----:B------:R-:W4:Y:S08]  /*106b0*/  MUFU.EX2 R36, R36 ;  /* 0x0000002400247308 */ /* 0x000f300000000800 */
[----:B------:R-:W5:Y:S01]  /*106c0*/  MUFU.EX2 R38, R38 ;  /* 0x0000002600267308 */ /* 0x000f620000000800 */
[----:B--2---:R-:W-:-:S01]  /*106d0*/  FADD.FTZ R0, R32, R0 ;  /* 0x0000000020007221 */ /* 0x004fc20000010000 */
[----:B0-----:R-:W-:-:S06]  /*106e0*/  FADD.FTZ R3, R34, R3 ;  /* 0x0000000322037221 */ /* 0x001fcc0000010000 */
[----:B------:R-:W0:Y:S08]  /*106f0*/  MUFU.EX2 R37, R37 ;  /* 0x0000002500257308 */ /* 0x000e300000000800 */
[----:B------:R-:W2:Y:S01]  /*10700*/  MUFU.EX2 R39, R39 ;  /* 0x0000002700277308 */ /* 0x000ea20000000800 */
[----:B-1----:R-:W-:-:S01]  /*10710*/  FADD.FTZ R0, R33, R0 ;  /* 0x0000000021007221 */ /* 0x002fc20000010000 */
[----:B---3--:R-:W-:-:S06]  /*10720*/  FADD.FTZ R3, R35, R3 ;  /* 0x0000000323037221 */ /* 0x008fcc0000010000 */
[----:B------:R-:W1:Y:S08]  /*10730*/  MUFU.EX2 R40, R40 ;  /* 0x0000002800287308 */ /* 0x000e700000000800 */
[----:B------:R-:W3:Y:S01]  /*10740*/  MUFU.EX2 R42, R42 ;  /* 0x0000002a002a7308 */ /* 0x000ee20000000800 */
[----:B----4-:R-:W-:-:S01]  /*10750*/  FADD.FTZ R0, R36, R0 ;  /* 0x0000000024007221 */ /* 0x010fc20000010000 */
[----:B-----5:R-:W-:-:S06]  /*10760*/  FADD.FTZ R3, R38, R3 ;  /* 0x0000000326037221 */ /* 0x020fcc0000010000 */
[----:B------:R-:W4:Y:S08]  /*10770*/  MUFU.EX2 R41, R41 ;  /* 0x0000002900297308 */ /* 0x000f300000000800 */
[----:B------:R-:W5:Y:S01]  /*10780*/  MUFU.EX2 R43, R43 ;  /* 0x0000002b002b7308 */ /* 0x000f620000000800 */
[----:B0-----:R-:W-:-:S01]  /*10790*/  FADD.FTZ R0, R37, R0 ;  /* 0x0000000025007221 */ /* 0x001fc20000010000 */
[----:B--2---:R-:W-:-:S06]  /*107a0*/  FADD.FTZ R3, R39, R3 ;  /* 0x0000000327037221 */ /* 0x004fcc0000010000 */
        /* <DEDUP_REMOVED lines=79> */
[----:B-----5:R-:W-:-:S03]  /*10ca0*/  FADD.FTZ R3, R82, R3 ;  /* 0x0000000352037221 */ /* 0x020fc60000010000 */
[----:B0-----:R-:W-:Y:S01]  /*10cb0*/  FADD.FTZ R0, R76, R0 ;  /* 0x000000004c007221 */ /* 0x001fe20000010000 */
[----:B--2---:R-:W-:-:S03]  /*10cc0*/  FADD.FTZ R85, R83, R3 ;  /* 0x0000000353557221 */ /* 0x004fc60000010000 */
[----:B-1----:R-:W-:Y:S01]  /*10cd0*/  FADD.FTZ R3, R75, R0 ;  /* 0x000000004b037221 */ /* 0x002fe20000010000 */
[----:B---3--:R-:W-:-:S01]  /*10ce0*/  FADD.FTZ R0, R84, R85 ;  /* 0x0000005554007221 */ /* 0x008fc20000010000 */
[----:B------:R-:W-:Y:S06]  /*10cf0*/  @!P0 BRA `(.L_x_2281) ;  /* 0x0000000000048947 */ /* 0x000fec0003800000 */
[----:B------:R-:W-:Y:S01]  /*10d00*/  BPT.TRAP 0x1 ;  /* 0x000000040000795c */ /* 0x000fe20000300000 */
.L_x_2281:
[----:B------:R-:W-:Y:S01]  /*10d10*/  ISETP.GT.AND P1, PT, R15, R155, PT ;  /* 0x0000009b0f00720c */ /* 0x000fe20003f24270 */
[-C--:B------:R-:W-:Y:S01]  /*10d20*/  FMUL.FTZ R88, R88, R13.reuse ;  /* 0x0000000d58587220 */ /* 0x080fe20000410000 */
[----:B------:R-:W-:Y:S01]  /*10d30*/  IADD3 R14, R14, 0x19c60, RZ ;  /* 0x00019c600e0e7810 */ /* 0x000fe20007ffe0ff */
        /* <DEDUP_REMOVED lines=86> */
[----:B------:R-:W-:Y:S01]  /*112a0*/  MOV R150, R32 ;  /* 0x0000002000967202 */ /* 0x000fe20000000f00 */
        /* <DEDUP_REMOVED lines=11> */
.L_x_2269:
[----:B------:R-:W-:Y:S05]  /*11360*/  BSYNC B0 ;  /* 0x0000000000007941 */ /* 0x000fea0003800000 */
.L_x_2268:
[----:B------:R-:W-:Y:S01]  /*11370*/  ISETP.GE.AND P1, PT, R15, RZ, PT ;  /* 0x000000ff0f00720c */ /* 0x000fe20003f26270 */
[----:B------:R-:W-:-:S12]  /*11380*/  BSSY B0, `(.L_x_2283) ;  /* 0x0000259000007945 */ /* 0x000fd80003800000 */
[----:B------:R-:W-:Y:S05]  /*11390*/  @!P1 BRA `(.L_x_2284) ;  /* 0x00000024005c9947 */ /* 0x000fea0003800000 */
[----:B------:R-:W-:Y:S01]  /*113a0*/  MOV R13, R10 ;  /* 0x0000000a000d7202 */ /* 0x000fe20000000f00 */
[----:B------:R-:W-:Y:S02]  /*113b0*/  IMAD.MOV.U32 R14, RZ, RZ, R11 ;  /* 0x000000ffff0e7224 */ /* 0x000fe400078e000b */
[----:B------:R-:W-:Y:S02]  /*113c0*/  IMAD.MOV.U32 R7, RZ, RZ, R23 ;  /* 0x000000ffff077224 */ /* 0x000fe400078e0017 */
[----:B------:R-:W-:-:S07]  /*113d0*/  IMAD.MOV.U32 R6, RZ, RZ, R22 ;  /* 0x000000ffff067224 */ /* 0x000fce00078e0016 */
.L_x_2297:
        /* <DEDUP_REMOVED lines=8> */
.L_x_2285:
[----:B------:R-:W-:Y:S01]  /*11460*/  IMAD R10, R22, 0x8, R18 ;  /* 0x00000008160a7824 */ /* 0x000fe200078e0212 */
[----:B------:R-:W-:-:S04]  /*11470*/  SHF.L.U32 R11, R23, 0x1f, RZ ;  /* 0x0000001f170b7819 */ /* 0x000fc800000006ff */
[----:B------:R0:W1:Y:S01]  /*11480*/  SYNCS.PHASECHK.TRANS64.TRYWAIT P1, [R10+URZ+0x19c30], R11 ;  /* 0x019c300b0a0075a7 */ /* 0x000062000802017f */
[----:B------:R-:W-:Y:S05]  /*11490*/  @!P0 BRA `(.L_x_2286) ;  /* 0x0000000000048947 */ /* 0x000fea0003800000 */
[----:B------:R-:W-:Y:S01]  /*114a0*/  BPT.TRAP 0x1 ;  /* 0x000000040000795c */ /* 0x000fe20000300000 */
.L_x_2286:
[----:B------:R-:W-:Y:S01]  /*114b0*/  BSSY B1, `(.L_x_2287) ;  /* 0x0000006000017945 */ /* 0x000fe20003800000 */
[----:B------:R-:W-:Y:S02]  /*114c0*/  IMAD R24, R22, 0x300, R21 ;  /* 0x0000030016187824 */ /* 0x000fe400078e0215 */
[----:B------:R-:W-:Y:S01]  /*114d0*/  IMAD.MOV.U32 R25, RZ, RZ, -0x3ffffff0 ;  /* 0xc0000010ff197424 */ /* 0x000fe200078e00ff */
[----:B-1----:R-:W-:Y:S06]  /*114e0*/  @P1 BRA `(.L_x_2288) ;  /* 0x0000000000081947 */ /* 0x002fec0003800000 */
[----:B------:R-:W1:Y:S02]  /*114f0*/  SYNCS.PHASECHK.TRANS64.TRYWAIT P1, [R10+URZ+0x19c30], R11 ;  /* 0x019c300b0a0075a7 */ /* 0x000e64000802017f */
[----:B-1----:R-:W-:Y:S05]  /*11500*/  @!P1 BRA `(.L_x_2289) ;  /* 0x000000cc00749947 */ /* 0x002fea0003800000 */
.L_x_2288:
[----:B------:R-:W-:Y:S05]  /*11510*/  BSYNC B1 ;  /* 0x0000000000017941 */ /* 0x000fea0003800000 */
.L_x_2287:
[----:B------:R-:W-:Y:S01]  /*11520*/  R2UR UR6, R24 ;  /* 0x00000000180672ca */ /* 0x000fe200000e0000 */
[----:B01----:R-:W-:Y:S01]  /*11530*/  IMAD.MOV.U32 R11, RZ, RZ, -0x3ffffff0 ;  /* 0xc0000010ff0b7424 */ /* 0x003fe200078e00ff */
[----:B------:R-:W-:Y:S01]  /*11540*/  R2UR UR7, R25 ;  /* 0x00000000190772ca */ /* 0x000fe200000e0000 */
[----:B------:R-:W-:Y:S01]  /*11550*/  IMAD.MOV.U32 R25, RZ, RZ, -0x3ffffff0 ;  /* 0xc0000010ff197424 */ /* 0x000fe200078e00ff */
[----:B------:R-:W-:Y:S02]  /*11560*/  R2UR UR4, R4 ;  /* 0x00000000040472ca */ /* 0x000fe400000e0000 */
[----:B------:R-:W-:Y:S02]  /*11570*/  R2UR UR5, R5 ;  /* 0x00000000050572ca */ /* 0x000fe400000e0000 */
[C---:B------:R-:W-:Y:S01]  /*11580*/  IADD3 R10, R24.reuse, 0x100, RZ ;  /* 0x00000100180a7810 */ /* 0x040fe20007ffe0ff */
[----:B------:R-:W-:Y:S01]  /*11590*/  VIADD R24, R24, 0x200 ;  /* 0x0000020018187836 */ /* 0x000fe20000000000 */
[----:B------:R-:W-:-:S02]  /*115a0*/  R2UR UR15, R25 ;  /* 0x00000000190f72ca */ /* 0x000fc400000e0000 */
[----:B------:R-:W-:Y:S02]  /*115b0*/  R2UR UR10, R10 ;  /* 0x000000000a0a72ca */ /* 0x000fe400000e0000 */
[----:B------:R-:W-:Y:S02]  /*115c0*/  R2UR UR14, R24 ;  /* 0x00000000180e72ca */ /* 0x000fe400000e0000 */
[----:B------:R-:W-:Y:S01]  /*115d0*/  WARPGROUP.ARRIVE ;  /* 0x00000000000079c5 */ /* 0x000fe20000000000 */
[----:B------:R-:W-:Y:S02]  /*115e0*/  R2UR UR11, R11 ;  /* 0x000000000b0b72ca */ /* 0x000fe400000e0000 */
[----:B------:R-:W-:Y:S02]  /*115f0*/  R2UR UR8, R152 ;  /* 0x00000000980872ca */ /* 0x000fe400000e0000 */
[----:B------:R-:W-:Y:S01]  /*11600*/  R2UR UR9, R153 ;  /* 0x00000000990972ca */ /* 0x000fe200000e0000 */
[----:B------:R-:W-:Y:S01]  /*11610*/  QGMMA.64x128x32.F32.E4M3.E4M3 R24, gdesc[UR4], RZ, !UPT, gsb0 ;  /* 0x01e00000041879f3 */ /* 0x000fe2000c0008ff */
        /* <DEDUP_REMOVED lines=11> */
.L_x_2290:
[----:B------:R-:W-:Y:S01]  /*116d0*/  SHF.L.U32 R7, R7, 0x1f, RZ ;  /* 0x0000001f07077819 */ /* 0x000fe200000006ff */
[----:B------:R-:W-:-:S04]  /*116e0*/  IMAD R12, R6, 0x8, R18 ;  /* 0x00000008060c7824 */ /* 0x000fc800078e0212 */
[----:B------:R0:W1:Y:S01]  /*116f0*/  SYNCS.PHASECHK.TRANS64.TRYWAIT P1, [R12+URZ+0x19c50], R7 ;  /* 0x019c50070c0075a7 */ /* 0x000062000802017f */
[----:B------:R-:W-:Y:S05]  /*11700*/  @!P0 BRA `(.L_x_2291) ;  /* 0x0000000000048947 */ /* 0x000fea0003800000 */
[----:B------:R-:W-:Y:S01]  /*11710*/  BPT.TRAP 0x1 ;  /* 0x000000040000795c */ /* 0x000fe20000300000 */
.L_x_2291:
[----:B------:R-:W-:Y:S04]  /*11720*/  BSSY B1, `(.L_x_2292) ;  /* 0x0000004000017945 */ /* 0x000fe80003800000 */
[----:B-1----:R-:W-:Y:S05]  /*11730*/  @P1 BRA `(.L_x_2293) ;  /* 0x0000000000081947 */ /* 0x002fea0003800000 */
[----:B------:R-:W1:Y:S02]  /*11740*/  SYNCS.PHASECHK.TRANS64.TRYWAIT P1, [R12+URZ+0x19c50], R7 ;  /* 0x019c50070c0075a7 */ /* 0x000e64000802017f */
[----:B-1----:R-:W-:Y:S05]  /*11750*/  @!P1 BRA `(.L_x_2294) ;  /* 0x000000c800f49947 */ /* 0x002fea0003800000 */
.L_x_2293:
[----:B------:R-:W-:Y:S05]  /*11760*/  BSYNC B1 ;  /* 0x0000000000017941 */ /* 0x000fea0003800000 */
.L_x_2292:
[----:B01----:R-:W-:Y:S01]  /*11770*/  VIADD R7, R18, 0x3000 ;  /* 0x0000300012077836 */ /* 0x003fe20000000000 */
[----:B------:R-:W-:Y:S01]  /*11780*/  WARPGROUP.ARRIVE ;  /* 0x00000000000079c5 */ /* 0x000fe20000000000 */
[----:B------:R-:W-:-:S03]  /*11790*/  MOV R11, 0x40000040 ;  /* 0x40000040000b7802 */ /* 0x000fc60000000f00 */
        /* <DEDUP_REMOVED lines=31> */
.L_x_2295:
[----:B------:R-:W2:Y:S01]  /*11990*/  LDL R136, [R1+0xc] ;  /* 0x00000c0001887983 */ /* 0x000ea20000100800 */
[C---:B------:R-:W-:Y:S01]  /*119a0*/  FMUL.FTZ R6, R2.reuse, R24 ;  /* 0x0000001802067220 */ /* 0x040fe20000410000 */
[C---:B------:R-:W-:Y:S01]  /*119b0*/  FMUL.FTZ R7, R2.reuse, R25 ;  /* 0x0000001902077220 */ /* 0x040fe20000410000 */
[C---:B------:R-:W-:Y:S01]  /*119c0*/  FMUL.FTZ R24, R2.reuse, R26 ;  /* 0x0000001a02187220 */ /* 0x040fe20000410000 */
[----:B------:R-:W-:Y:S01]  /*119d0*/  FMUL.FTZ R26, R2, R28 ;  /* 0x0000001c021a7220 */ /* 0x000fe20000410000 */
[----:B------:R-:W-:Y:S02]  /*119e0*/  IMAD R10, R20, 0x8, R18 ;  /* 0x00000008140a7824 */ /* 0x000fe400078e0212 */
[C---:B------:R-:W-:Y:S01]  /*119f0*/  FMUL.FTZ R25, R2.reuse, R27 ;  /* 0x0000001b02197220 */ /* 0x040fe20000410000 */
[----:B------:R-:W0:Y:S01]  /*11a00*/  MUFU.TANH R6, R6 ;  /* 0x0000000600067308 */ /* 0x000e220000002400 */
[----:B------:R-:W-:Y:S01]  /*11a10*/  FMUL.FTZ R27, R2, R29 ;  /* 0x0000001d021b7220 */ /* 0x000fe20000410000 */
[----:B------:R-:W-:-:S02]  /*11a20*/  VIADD R10, R10, 0x19c40 ;  /* 0x00019c400a0a7836 */ /* 0x000fc40000000000 */
        /* <DEDUP_REMOVED lines=199> */
[-C--:B------:R-:W-:Y:S02]  /*126a0*/  FMUL.FTZ R14, R14, R20.reuse ;  /* 0x000000140e0e7220 */ /* 0x080fe40000410000 */
[-C--:B------:R-:W-:Y:S01]  /*126b0*/  FMUL.FTZ R86, R86, R20.reuse ;  /* 0x0000001456567220 */ /* 0x080fe20000410000 */
        /* <DEDUP_REMOVED lines=32> */
[-C--:B------:R-:W-:Y:S01]  /*128c0*/  FFMA.FTZ R81, R10, R20.reuse, -8 ;  /* 0xc10000000a517423 */ /* 0x080fe20000010014 */
[----:B------:R-:W-:Y:S03]  /*128d0*/  MUFU.EX2 R14, R14 ;  /* 0x0000000e000e7308 */ /* 0x000fe60000000800 */
        /* <DEDUP_REMOVED lines=163> */
.L_x_2296:
[----:B------:R-:W-:Y:S01]  /*13310*/  ISETP.GT.AND P1, PT, R15, RZ, PT ;  /* 0x000000ff0f00720c */ /* 0x000fe20003f24270 */
[-C--:B------:R-:W-:Y:S01]  /*13320*/  FMUL.FTZ R88, R88, R14.reuse ;  /* 0x0000000e58587220 */ /* 0x080fe20000410000 */
[----:B------:R-:W-:Y:S01]  /*13330*/  IADD3 R12, R12, 0x19c60, RZ ;  /* 0x00019c600c0c7810 */ /* 0x000fe20007ffe0ff */
        /* <DEDUP_REMOVED lines=13> */
[----:B------:R-:W-:Y:S01]  /*13410*/  PRMT R12, R136, 0x654, R12 ;  /* 0x00000654880c7816 */ /* 0x000fe2000000000c */
[----:B------:R-:W-:Y:S01]  /*13420*/  FMUL.FTZ R104, R104, R14 ;  /* 0x0000000e68687220 */ /* 0x000fe20000410000 */
        /* <DEDUP_REMOVED lines=78> */
.L_x_2284:
[----:B------:R-:W-:Y:S05]  /*13910*/  BSYNC B0 ;  /* 0x0000000000007941 */ /* 0x000fea0003800000 */
.L_x_2283:
[----:B------:R-:W-:Y:S06]  /*13920*/  BAR.ARV 0x8, 0x200 ;  /* 0x0208000000007b1d */ /* 0x000fec0000002000 */
[----:B------:R-:W-:Y:S05]  /*13930*/  @!P0 BRA `(.L_x_2298) ;  /* 0x0000000000048947 */ /* 0x000fea0003800000 */
[----:B------:R-:W-:Y:S01]  /*13940*/  BPT.TRAP 0x1 ;  /* 0x000000040000795c */ /* 0x000fe20000300000 */
.L_x_2298:
[----:B------:R-:W-:Y:S01]  /*13950*/  IMAD R12, R22, 0x8, R18 ;  /* 0x00000008160c7824 */ /* 0x000fe200078e0212 */
[----:B------:R-:W-:-:S04]  /*13960*/  SHF.L.U32 R5, R23, 0x1f, RZ ;  /* 0x0000001f17057819 */ /* 0x000fc800000006ff */
[----:B------:R0:W1:Y:S01]  /*13970*/  SYNCS.PHASECHK.TRANS64.TRYWAIT P1, [R12+URZ+0x19c50], R5 ;  /* 0x019c50050c0075a7 */ /* 0x000062000802017f */
[----:B------:R-:W-:Y:S05]  /*13980*/  @!P0 BRA `(.L_x_2299) ;  /* 0x0000000000048947 */ /* 0x000fea0003800000 */
[----:B------:R-:W-:Y:S01]  /*13990*/  BPT.TRAP 0x1 ;  /* 0x000000040000795c */ /* 0x000fe20000300000 */
.L_x_2299:
[----:B------:R-:W-:Y:S04]  /*139a0*/  BSSY B0, `(.L_x_2300) ;  /* 0x0000004000007945 */ /* 0x000fe80003800000 */
[----:B-1----:R-:W-:Y:S05]  /*139b0*/  @P1 BRA `(.L_x_2301) ;  /* 0x0000000000081947 */ /* 0x002fea0003800000 */
[----:B------:R-:W1:Y:S02]  /*139c0*/  SYNCS.PHASECHK.TRANS64.TRYWAIT P1, [R12+URZ+0x19c50], R5 ;  /* 0x019c50050c0075a7 */ /* 0x000e64000802017f */
[----:B-1----:R-:W-:Y:S05]  /*139d0*/  @!P1 BRA `(.L_x_2302) ;  /* 0x000000a800689947 */ /* 0x002fea0003800000 */
.L_x_2301:
[----:B------:R-:W-:Y:S05]  /*139e0*/  BSYNC B0 ;  /* 0x0000000000007941 */ /* 0x000fea0003800000 */
.L_x_2300:
[----:B------:R-:W2:Y:S04]  /*139f0*/  LDL R2, [R1+0x5c] ;  /* 0x00005c0001027983 */ /* 0x000ea80000100800 */
[----:B------:R-:W3:Y:S01]  /*13a00*/  LDL R14, [R1+0x44] ;  /* 0x00004400010e7983 */ /* 0x000ee20000100800 */
[----:B------:R-:W-:Y:S01]  /*13a10*/  VIADD R18, R18, 0x3000 ;  /* 0x0000300012127836 */ /* 0x000fe20000000000 */
[----:B------:R-:W-:Y:S01]  /*13a20*/  ULDC.64 UR4, c[0x0][0x9a0] ;  /* 0x0002680000047ab9 */ /* 0x000fe20000000a00 */
[----:B------:R-:W-:Y:S01]  /*13a30*/  WARPGROUP.ARRIVE ;  /* 0x00000000000079c5 */ /* 0x000fe20000000000 */
[----:B------:R-:W-:Y:S02]  /*13a40*/  ISETP.NE.U32.AND P1, PT, RZ, UR4, PT ;  /* 0x00000004ff007c0c */ /* 0x000fe4000bf25070 */
[----:B------:R-:W-:-:S02]  /*13a50*/  SHF.R.U32.HI R18, RZ, 0x4, R18 ;  /* 0x00000004ff127819 */ /* 0x000fc40000011612 */
[----:B------:R-:W-:Y:S02]  /*13a60*/  ISETP.NE.AND.EX P1, PT, RZ, UR5, PT, P1 ;  /* 0x00000005ff007c0c */ /* 0x000fe4000bf25310 */
[----:B------:R-:W-:-:S04]  /*13a70*/  LOP3.LUT R18, R18, 0x3fff, RZ, 0xc0, !PT ;  /* 0x00003fff12127812 */ /* 0x000fc800078ec0ff */
[----:B01----:R-:W-:-:S05]  /*13a80*/  LOP3.LUT R5, R18, 0x10000, RZ, 0xfc, !PT ;  /* 0x0001000012057812 */ /* 0x003fca00078efcff */
[----:B------:R-:W-:Y:S02]  /*13a90*/  IMAD R4, R22, 0x300, R5 ;  /* 0x0000030016047824 */ /* 0x000fe400078e0205 */
[----:B------:R-:W-:Y:S01]  /*13aa0*/  IMAD.MOV.U32 R5, RZ, RZ, 0x40000040 ;  /* 0x40000040ff057424 */ /* 0x000fe200078e00ff */
[----:B------:R-:W2:Y:S01]  /*13ab0*/  @P1 LDC.64 R8, c[0x0][0x9c8] ;  /* 0x00027200ff081b82 */ /* 0x000ea20000000a00 */
[----:B------:R-:W-:Y:S02]  /*13ac0*/  @P1 SHF.R.S32.HI R13, RZ, 0x1f, R154 ;  /* 0x0000001fff0d1819 */ /* 0x000fe4000001149a */
[----:B------:R-:W-:Y:S02]  /*13ad0*/  R2UR UR6, R4 ;  /* 0x00000000040672ca */ /* 0x000fe400000e0000 */
[----:B------:R-:W-:-:S03]  /*13ae0*/  R2UR UR7, R5 ;  /* 0x00000000050772ca */ /* 0x000fc600000e0000 */
[----:B------:R-:W0:Y:S10]  /*13af0*/  @P1 LDC.64 R6, c[0x0][0x9d0] ;  /* 0x00027400ff061b82 */ /* 0x000e340000000a00 */
[----:B------:R-:W-:Y:S03]  /*13b00*/  QGMMA.64x96x32.F32.E4M3.E4M3 R88, R148, gdesc[UR4], R88, gsb0 ;  /* 0x0160000494587df3 */ /* 0x000fe60008000858 */
[----:B------:R-:W-:-:S02]  /*13b10*/  WARPGROUP.DEPBAR.LE gsb0, 0x0 ;  /* 0x00008000000079c5 */ /* 0x000fc40000010000 */
[----:B------:R-:W-:Y:S01]  /*13b20*/  WARPGROUP.ARRIVE ;  /* 0x00000000000079c5 */ /* 0x000fe20000000000 */
[----:B--2---:R-:W-:-:S04]  /*13b30*/  @P1 IMAD R2, R2, R8, RZ ;  /* 0x0000000802021224 */ /* 0x004fc800078e02ff */
[C---:B---3--:R-:W-:Y:S02]  /*13b40*/  @P1 IMAD R5, R14.reuse, R9, R2 ;  /* 0x000000090e051224 */ /* 0x048fe400078e0202 */
[----:B------:R-:W-:-:S04]  /*13b50*/  @P1 IMAD.WIDE.U32 R8, R14, R8, RZ ;  /* 0x000000080e081225 */ /* 0x000fc800078e00ff */
[-C--:B0-----:R-:W-:Y:S02]  /*13b60*/  @P1 IMAD R2, R13, R6.reuse, RZ ;  /* 0x000000060d021224 */ /* 0x081fe400078e02ff */
[----:B------:R-:W-:Y:S02]  /*13b70*/  @P1 IMAD.IADD R9, R9, 0x1, R5 ;  /* 0x0000000109091824 */ /* 0x000fe400078e0205 */
[C---:B------:R-:W-:Y:S02]  /*13b80*/  @P1 IMAD R5, R154.reuse, R7, R2 ;  /* 0x000000079a051224 */ /* 0x040fe400078e0202 */
[----:B------:R-:W-:-:S04]  /*13b90*/  @P1 IMAD.WIDE.U32 R6, R154, R6, R8 ;  /* 0x000000069a061225 */ /* 0x000fc800078e0008 */
[----:B------:R-:W-:Y:S01]  /*13ba0*/  IMAD.MOV.U32 R13, RZ, RZ, 0x3f800000 ;  /* 0x3f800000ff0d7424 */ /* 0x000fe200078e00ff */
[----:B------:R-:W-:Y:S02]  /*13bb0*/  @P1 IADD3 R5, R7, R5, RZ ;  /* 0x0000000507051210 */ /* 0x000fe40007ffe0ff */
[----:B------:R-:W-:-:S04]  /*13bc0*/  @P1 LEA R8, P2, R6, UR4, 0x2 ;  /* 0x0000000406081c11 */ /* 0x000fc8000f8410ff */
[----:B------:R-:W-:-:S05]  /*13bd0*/  @P1 LEA.HI.X R9, R6, UR5, R5, 0x2, P2 ;  /* 0x0000000506091c11 */ /* 0x000fca00090f1405 */
[----:B------:R0:W2:Y:S01]  /*13be0*/  @P1 LDG.E R13, desc[UR42][R8.64] ;  /* 0x0000002a080d1981 */ /* 0x0000a2000c1e1900 */
[----:B------:R-:W-:Y:S02]  /*13bf0*/  VIADD R6, R4, 0x2 ;  /* 0x0000000204067836 */ /* 0x000fe40000000000 */
[----:B------:R-:W-:Y:S01]  /*13c00*/  IMAD.MOV.U32 R7, RZ, RZ, 0x40000040 ;  /* 0x40000040ff077424 */ /* 0x000fe200078e00ff */
[----:B------:R-:W1:Y:S01]  /*13c10*/  SHFL.BFLY PT, R2, R3, 0x2, 0x1f ;  /* 0x0c401f0003027f89 */ /* 0x000e6200000e0000 */
[----:B------:R-:W-:Y:S01]  /*13c20*/  IMAD.MOV.U32 R5, RZ, RZ, 0x40000040 ;  /* 0x40000040ff057424 */ /* 0x000fe200078e00ff */
[----:B------:R-:W-:Y:S01]  /*13c30*/  R2UR UR6, R6 ;  /* 0x00000000060672ca */ /* 0x000fe200000e0000 */
[C---:B------:R-:W-:Y:S01]  /*13c40*/  VIADD R6, R4.reuse, 0x4 ;  /* 0x0000000404067836 */ /* 0x040fe20000000000 */
[----:B------:R-:W-:Y:S01]  /*13c50*/  R2UR UR7, R7 ;  /* 0x00000000070772ca */ /* 0x000fe200000e0000 */
[----:B------:R-:W-:Y:S02]  /*13c60*/  IMAD.MOV.U32 R7, RZ, RZ, 0x40000040 ;  /* 0x40000040ff077424 */ /* 0x000fe400078e00ff */
[----:B------:R-:W-:-:S02]  /*13c70*/  VIADD R4, R4, 0x6 ;  /* 0x0000000604047836 */ /* 0x000fc40000000000 */
[----:B0-----:R-:W-:-:S08]  /*13c80*/  IMAD.MOV.U32 R8, RZ, RZ, RZ ;  /* 0x000000ffff087224 */ /* 0x001fd000078e00ff */
[----:B------:R-:W-:Y:S01]  /*13c90*/  QGMMA.64x96x32.F32.E4M3.E4M3 R88, R144, gdesc[UR4], R88, gsb0 ;  /* 0x0160000490587df3 */ /* 0x000fe20008000858 */
[----:B------:R-:W-:Y:S02]  /*13ca0*/  R2UR UR6, R6 ;  /* 0x00000000060672ca */ /* 0x000fe400000e0000 */
[----:B------:R-:W-:Y:S02]  /*13cb0*/  R2UR UR7, R7 ;  /* 0x00000000070772ca */ /* 0x000fe400000e0000 */
[----:B------:R-:W0:Y:S01]  /*13cc0*/  SHFL.BFLY PT, R7, R0, 0x2, 0x1f ;  /* 0x0c401f0000077f89 */ /* 0x000e2200000e0000 */
[----:B-1----:R-:W-:-:S01]  /*13cd0*/  FADD.FTZ R2, R2, R3 ;  /* 0x0000000302027221 */ /* 0x002fc20000010000 */
[----:B0-----:R-:W-:Y:S01]  /*13ce0*/  FADD.FTZ R7, R7, R0 ;  /* 0x0000000007077221 */ /* 0x001fe20000010000 */
[----:B------:R-:W-:Y:S01]  /*13cf0*/  IMAD.MOV.U32 R0, RZ, RZ, -0x800000 ;  /* 0xff800000ff007424 */ /* 0x000fe200078e00ff */
[----:B------:R-:W-:Y:S02]  /*13d00*/  WARPGROUP.DEPBAR.LE gsb0, 0x0 ;  /* 0x00008000000079c5 */ /* 0x000fe40000010000 */
[----:B------:R-:W-:-:S06]  /*13d10*/  WARPGROUP.ARRIVE ;  /* 0x00000000000079c5 */ /* 0x000fcc0000000000 */
[----:B------:R-:W-:Y:S01]  /*13d20*/  QGMMA.64x96x32.F32.E4M3.E4M3 R88, R140, gdesc[UR4], R88, gsb0 ;  /* 0x016000048c587df3 */ /* 0x000fe20008000858 */
[----:B------:R-:W-:Y:S02]  /*13d30*/  R2UR UR6, R4 ;  /* 0x00000000040672ca */ /* 0x000fe400000e0000 */
[----:B------:R-:W-:Y:S01]  /*13d40*/  R2UR UR7, R5 ;  /* 0x00000000050772ca */ /* 0x000fe200000e0000 */
[----:B------:R-:W0:Y:S04]  /*13d50*/  SHFL.BFLY PT, R4, R7, 0x1, 0x1f ;  /* 0x0c201f0007047f89 */ /* 0x000e2800000e0000 */
[----:B------:R-:W1:Y:S01]  /*13d60*/  SHFL.BFLY PT, R5, R2, 0x1, 0x1f ;  /* 0x0c201f0002057f89 */ /* 0x000e6200000e0000 */
[----:B0-----:R-:W-:-:S01]  /*13d70*/  FADD.FTZ R14, R7, R4 ;  /* 0x00000004070e7221 */ /* 0x001fc20000010000 */
[----:B------:R-:W-:Y:S01]  /*13d80*/  MOV R4, RZ ;  /* 0x000000ff00047202 */ /* 0x000fe20000000f00 */
[----:B-1----:R-:W-:-:S02]  /*13d90*/  FADD.FTZ R9, R2, R5 ;  /* 0x0000000502097221 */ /* 0x002fc40000010000 */
[----:B------:R-:W-:Y:S01]  /*13da0*/  FMUL.FTZ R18, R14, 0.00390625 ;  /* 0x3b8000000e127820 */ /* 0x000fe20000410000 */
[----:B------:R-:W-:Y:S02]  /*13db0*/  IMAD.MOV.U32 R2, RZ, RZ, -0x800000 ;  /* 0xff800000ff027424 */ /* 0x000fe400078e00ff */
[C---:B------:R-:W-:Y:S01]  /*13dc0*/  FMUL.FTZ R15, R9.reuse, 0.00390625 ;  /* 0x3b800000090f7820 */ /* 0x040fe20000410000 */
[----:B------:R-:W-:Y:S02]  /*13dd0*/  FSETP.NE.FTZ.AND P1, PT, R9, RZ, PT ;  /* 0x000000ff0900720b */ /* 0x000fe40003f35000 */
[----:B------:R-:W-:Y:S02]  /*13de0*/  FSETP.NE.FTZ.AND P3, PT, R18, RZ, PT ;  /* 0x000000ff1200720b */ /* 0x000fe40003f75000 */
[----:B------:R-:W-:-:S09]  /*13df0*/  FSETP.NE.FTZ.AND P2, PT, R15, RZ, PT ;  /* 0x000000ff0f00720b */ /* 0x000fd20003f55000 */
[----:B------:R-:W-:Y:S01]  /*13e00*/  @P1 MUFU.RCP R4, R9 ;  /* 0x0000000900041308 */ /* 0x000fe20000001000 */
[----:B------:R-:W-:-:S03]  /*13e10*/  FSETP.NE.FTZ.AND P1, PT, R14, RZ, PT ;  /* 0x000000ff0e00720b */ /* 0x000fc60003f35000 */
[C---:B------:R-:W-:Y:S01]  /*13e20*/  @P2 FMUL.FTZ R6, R20.reuse, 0.69314718246459960938 ;  /* 0x3f31721814062820 */ /* 0x040fe20000410000 */
[----:B------:R-:W-:-:S03]  /*13e30*/  @P3 FMUL.FTZ R20, R20, 0.69314718246459960938 ;  /* 0x3f31721814143820 */ /* 0x000fc60000410000 */
[----:B------:R-:W0:Y:S08]  /*13e40*/  @P3 MUFU.LG2 R5, R18 ;  /* 0x0000001200053308 */ /* 0x000e300000000c00 */
[----:B------:R-:W1:Y:S08]  /*13e50*/  @P2 MUFU.LG2 R3, R15 ;  /* 0x0000000f00032308 */ /* 0x000e700000000c00 */
[----:B------:R-:W3:Y:S01]  /*13e60*/  @P1 MUFU.RCP R8, R14 ;  /* 0x0000000e00081308 */ /* 0x000ee20000001000 */
[----:B0-----:R-:W-:-:S04]  /*13e70*/  @P3 FMUL.FTZ R5, R5, 0.69314718246459960938 ;  /* 0x3f31721805053820 */ /* 0x001fc80000410000 */
[----:B------:R-:W-:Y:S01]  /*13e80*/  @P3 FFMA.FTZ R0, R20, R10, R5 ;  /* 0x0000000a14003223 */ /* 0x000fe20000010005 */
[----:B-1----:R-:W-:-:S04]  /*13e90*/  @P2 FMUL.FTZ R3, R3, 0.69314718246459960938 ;  /* 0x3f31721803032820 */ /* 0x002fc80000410000 */
[----:B------:R-:W-:Y:S01]  /*13ea0*/  @P2 FFMA.FTZ R2, R6, R11, R3 ;  /* 0x0000000b06022223 */ /* 0x000fe20000010003 */
[----:B------:R-:W-:Y:S02]  /*13eb0*/  WARPGROUP.DEPBAR.LE gsb0, 0x0 ;  /* 0x00008000000079c5 */ /* 0x000fe40000010000 */
[----:B------:R-:W-:-:S06]  /*13ec0*/  WARPGROUP.ARRIVE ;  /* 0x00000000000079c5 */ /* 0x000fcc0000000000 */
[----:B------:R-:W-:Y:S01]  /*13ed0*/  QGMMA.64x96x32.F32.E4M3.E4M3 R88, R136, gdesc[UR4], R88, gsb0 ;  /* 0x0160000488587df3 */ /* 0x000fe20008000858 */
[-C--:B--2---:R-:W-:Y:S01]  /*13ee0*/  FMUL.FTZ R20, R4, R13.reuse ;  /* 0x0000000d04147220 */ /* 0x084fe20000410000 */
[----:B---3--:R-:W-:Y:S01]  /*13ef0*/  FMUL.FTZ R5, R8, R13 ;  /* 0x0000000d08057220 */ /* 0x008fe20000410000 */
[----:B------:R-:W-:Y:S02]  /*13f00*/  WARPGROUP.DEPBAR.LE gsb0, 0x0 ;  /* 0x00008000000079c5 */ /* 0x000fe40000010000 */
[----:B------:R-:W-:Y:S05]  /*13f10*/  @!P0 BRA `(.L_x_2303) ;  /* 0x0000000000048947 */ /* 0x000fea0003800000 */
[----:B------:R-:W-:Y:S01]  /*13f20*/  BPT.TRAP 0x1 ;  /* 0x000000040000795c */ /* 0x000fe20000300000 */
.L_x_2303:
[----:B------:R-:W2:Y:S01]  /*13f30*/  LDL.LU R4, [R1+0xc] ;  /* 0x00000c0001047983 */ /* 0x000ea20000300800 */
[----:B------:R-:W-:Y:S02]  /*13f40*/  VIADD R12, R12, 0x19c60 ;  /* 0x00019c600c0c7836 */ /* 0x000fe40000000000 */
[-C--:B------:R-:W-:Y:S01]  /*13f50*/  FMUL.FTZ R3, R88, R20.reuse ;  /* 0x0000001458037220 */ /* 0x080fe20000410000 */
[----:B------:R-:W-:Y:S01]  /*13f60*/  FMUL.FTZ R89, R89, R20 ;  /* 0x0000001459597220 */ /* 0x000fe20000410000 */
[----:B------:R-:W3:Y:S01]  /*13f70*/  LDL.LU R18, [R1+0x58] ;  /* 0x0000580001127983 */ /* 0x000ee20000300800 */
[----:B------:R-:W-:-:S05]  /*13f80*/  VIADD R22, R22, 0x1 ;  /* 0x0000000116167836 */ /* 0x000fca0000000000 */
[----:B------:R-:W-:Y:S01]  /*13f90*/  ISETP.NE.AND P0, PT, R22, 0x2, PT ;  /* 0x000000021600780c */ /* 0x000fe20003f05270 */
        /* <DEDUP_REMOVED lines=45> */
[----:B------:R-:W-:-:S02]  /*14270*/  SEL R22, R22, RZ, P0 ;  /* 0x000000ff16167207 */ /* 0x000fc40000000000 */
[----:B--2---:R-:W-:Y:S01]  /*14280*/  PRMT R4, R4, 0x654, R12 ;  /* 0x0000065404047816 */ /* 0x004fe2000000000c */
[----:B---3--:R-:W-:-:S03]  /*14290*/  VIADD R18, R18, 0x1 ;  /* 0x0000000112127836 */ /* 0x008fc60000000000 */
[----:B------:R0:W-:Y:S02]  /*142a0*/  SYNCS.ARRIVE.TRANS64.RED.A1T0 RZ, [R4+URZ], RZ ;  /* 0x000000ff04ff79a7 */ /* 0x0001e4000810043f */
[----:B------:R1:W-:Y:S01]  /*142b0*/  STL [R1+0x58], R18 ;  /* 0x0000581201007387 */ /* 0x0003e20000100800 */
[-C--:B------:R-:W-:Y:S01]  /*142c0*/  FMUL.FTZ R12, R117, R20.reuse ;  /* 0x00000014750c7220 */ /* 0x080fe20000410000 */
[----:B0-----:R-:W-:Y:S01]  /*142d0*/  SEL R4, RZ, 0x1, P0 ;  /* 0x00000001ff047807 */ /* 0x001fe20000000000 */
[----:B------:R-:W-:-:S03]  /*142e0*/  FMUL.FTZ R20, R133, R20 ;  /* 0x0000001485147220 */ /* 0x000fc60000410000 */
[----:B------:R-:W-:-:S07]  /*142f0*/  LOP3.LUT R23, R23, R4, RZ, 0x3c, !PT ;  /* 0x0000000417177212 */ /* 0x000fce00078e3cff */
.L_x_2234:
[----:B------:R-:W2:Y:S08]  /*14300*/  S2UR UR4, SR_CgaCtaId ;  /* 0x00000000000479c3 */ /* 0x000eb00000008800 */
[----:B------:R-:W-:Y:S01]  /*14310*/  BAR.SYNC.DEFER_BLOCKING 0x5, 0x200 ;  /* 0x0148000000007b1d */ /* 0x000fe20000010000 */
[----:B-1----:R-:W-:-:S05]  /*14320*/  MOV R18, 0x400 ;  /* 0x0000040000127802 */ /* 0x002fca0000000f00 */
[----:B------:R-:W-:Y:S01]  /*14330*/  BSSY B0, `(.L_x_2304) ;  /* 0x000021f000007945 */ /* 0x000fe20003800000 */
[----:B--2---:R-:W-:-:S05]  /*14340*/  IMAD.U32 R4, RZ, RZ, UR4 ;  /* 0x00000004ff047e24 */ /* 0x004fca000f8e00ff */
[----:B------:R1:W-:Y:S01]  /*14350*/  STL [R1+0xc], R4 ;  /* 0x00000c0401007387 */ /* 0x0003e20000100800 */
[----:B------:R-:W-:-:S05]  /*14360*/  LEA R18, R4, R18, 0x18 ;  /* 0x0000001204127211 */ /* 0x000fca00078ec0ff */
[----:B------:R1:W2:Y:S01]  /*14370*/  LDS.128 R152, [R18+0x19cd0] ;  /* 0x019cd00012987984 */ /* 0x0002a20000000c00 */
[----:B------:R-:W-:Y:S06]  /*14380*/  BAR.ARV 0x4, 0x200 ;  /* 0x0108000000007b1d */ /* 0x000fec0000002000 */
[----:B------:R-:W-:Y:S05]  /*14390*/  @P1 BRA `(.L_x_2305) ;  /* 0x0000001400d01947 */ /* 0x000fea0003800000 */
[----:B-----5:R-:W1:Y:S01]  /*143a0*/  S2R R24, SR_TID.X ;  /* 0x0000000000187919 */ /* 0x020e620000002100 */
[----:B------:R-:W-:Y:S01]  /*143b0*/  ULDC.64 UR4, c[0x4][0x38] ;  /* 0x01000e0000047ab9 */ /* 0x000fe20000000a00 */
[----:B------:R-:W3:Y:S04]  /*143c0*/  LDL R37, [R1+0x7c] ;  /* 0x00007c0001257983 */ /* 0x000ee80000100800 */
[----:B------:R-:W4:Y:S04]  /*143d0*/  LDL.LU R59, [R1+0x50] ;  /* 0x00005000013b7983 */ /* 0x000f280000300800 */
[----:B------:R-:W2:Y:S01]  /*143e0*/  LDL.LU R57, [R1+0x54] ;  /* 0x0000540001397983 */ /* 0x000ea20000300800 */
[----:B------:R-:W0:Y:S01]  /*143f0*/  S2R R35, SR_SWINHI ;  /* 0x0000000000237919 */ /* 0x000e220000002f00 */
[----:B------:R-:W-:-:S02]  /*14400*/  F2FP.BF16.F32.PACK_AB R126, R126, R25 ;  /* 0x000000197e7e723e */ /* 0x000fc400000010ff */
[----:B------:R-:W-:Y:S01]  /*14410*/  F2FP.BF16.F32.PACK_AB R11, R11, R96 ;  /* 0x000000600b0b723e */ /* 0x000fe200000010ff */
[----:B------:R-:W2:Y:S01]  /*14420*/  LDL R55, [R1+0x3c] ;  /* 0x00003c0001377983 */ /* 0x000ea20000100800 */
[----:B------:R-:W-:Y:S02]  /*14430*/  F2FP.BF16.F32.PACK_AB R8, R8, R97 ;  /* 0x000000610808723e */ /* 0x000fe400000010ff */
[----:B------:R-:W-:Y:S01]  /*14440*/  F2FP.BF16.F32.PACK_AB R9, R9, R120 ;  /* 0x000000780909723e */ /* 0x000fe200000010ff */
[----:B------:R-:W2:Y:S01]  /*14450*/  LDL R53, [R1+0x28] ;  /* 0x0000280001357983 */ /* 0x000ea20000100800 */
[----:B-1----:R-:W-:-:S04]  /*14460*/  SHF.L.U32 R4, R24, 0x2, RZ ;  /* 0x0000000218047819 */ /* 0x002fc800000006ff */
[----:B------:R-:W-:-:S04]  /*14470*/  LOP3.LUT R4, R4, 0xc, RZ, 0xc0, !PT ;  /* 0x0000000c04047812 */ /* 0x000fc800078ec0ff */
[----:B------:R-:W-:-:S05]  /*14480*/  IADD3 R4, P0, R4, UR4, RZ ;  /* 0x0000000404047c10 */ /* 0x000fca000ff1e0ff */
[----:B0-----:R-:W-:Y:S01]  /*14490*/  IMAD.X R5, RZ, RZ, UR5, P0 ;  /* 0x00000005ff057e24 */ /* 0x001fe200080e06ff */
[----:B------:R-:W-:Y:S01]  /*144a0*/  F2FP.BF16.F32.PACK_AB R14, R14, R121 ;  /* 0x000000790e0e723e */ /* 0x000fe200000010ff */
[----:B------:R-:W-:-:S04]  /*144b0*/  ULDC.64 UR4, c[0x0][0xc00] ;  /* 0x0003000000047ab9 */ /* 0x000fc80000000a00 */
[----:B------:R0:W4:Y:S01]  /*144c0*/  LDG.E.CONSTANT R5, desc[UR42][R4.64] ;  /* 0x0000002a04057981 */ /* 0x000122000c1e9900 */
[----:B------:R-:W-:Y:S02]  /*144d0*/  F2FP.BF16.F32.PACK_AB R3, R92, R3 ;  /* 0x000000035c03723e */ /* 0x000fe400000010ff */
[----:B------:R-:W-:Y:S02]  /*144e0*/  F2FP.BF16.F32.PACK_AB R6, R6, R89 ;  /* 0x000000590606723e */ /* 0x000fe400000010ff */
[----:B------:R-:W-:Y:S02]  /*144f0*/  F2FP.BF16.F32.PACK_AB R15, R15, R104 ;  /* 0x000000680f0f723e */ /* 0x000fe400000010ff */
[----:B------:R-:W-:Y:S02]  /*14500*/  F2FP.BF16.F32.PACK_AB R10, R10, R105 ;  /* 0x000000690a0a723e */ /* 0x000fe400000010ff */
[----:B------:R-:W-:Y:S02]  /*14510*/  F2FP.BF16.F32.PACK_AB R127, R127, R28 ;  /* 0x0000001c7f7f723e */ /* 0x000fe400000010ff */
[----:B0-----:R-:W-:-:S02]  /*14520*/  LOP3.LUT P0, R4, R24, 0x3, RZ, 0xc0, !PT ;  /* 0x0000000318047812 */ /* 0x001fc4000780c0ff */
[----:B------:R-:W-:Y:S02]  /*14530*/  MOV R24, R18 ;  /* 0x0000001200187202 */ /* 0x000fe40000000f00 */
[----:B------:R-:W-:Y:S02]  /*14540*/  MOV R25, R35 ;  /* 0x0000002300197202 */ /* 0x000fe40000000f00 */
        /* <DEDUP_REMOVED lines=17> */
[----:B------:R-:W-:Y:S02]  /*14660*/  F2FP.BF16.F32.PACK_AB R7, R7, R112 ;  /* 0x000000700707723e */ /* 0x000fe400000010ff */
[----:B------:R-:W-:Y:S02]  /*14670*/  F2FP.BF16.F32.PACK_AB R12, R12, R113 ;  /* 0x000000710c0c723e */ /* 0x000fe400000010ff */
[----:B------:R-:W-:Y:S02]  /*14680*/  F2FP.BF16.F32.PACK_AB R33, R94, R33 ;  /* 0x000000215e21723e */ /* 0x000fe400000010ff */
[----:B------:R-:W-:Y:S02]  /*14690*/  SEL R46, R7, R12, P0 ;  /* 0x0000000c072e7207 */ /* 0x000fe40000000000 */
[----:B------:R-:W-:-:S02]  /*146a0*/  SEL R48, R12, R7, P0 ;  /* 0x000000070c307207 */ /* 0x000fc40000000000 */
[----:B------:R-:W-:Y:S02]  /*146b0*/  F2FP.BF16.F32.PACK_AB R36, R95, R36 ;  /* 0x000000245f24723e */ /* 0x000fe400000010ff */
[----:B------:R-:W-:Y:S02]  /*146c0*/  F2FP.BF16.F32.PACK_AB R13, R13, R128 ;  /* 0x000000800d0d723e */ /* 0x000fe400000010ff */
[----:B------:R-:W-:Y:S02]  /*146d0*/  F2FP.BF16.F32.PACK_AB R20, R20, R129 ;  /* 0x000000811414723e */ /* 0x000fe400000010ff */
[----:B------:R-:W-:Y:S02]  /*146e0*/  F2FP.BF16.F32.PACK_AB R31, R102, R31 ;  /* 0x0000001f661f723e */ /* 0x000fe400000010ff */
[----:B------:R-:W-:Y:S02]  /*146f0*/  F2FP.BF16.F32.PACK_AB R34, R103, R34 ;  /* 0x000000226722723e */ /* 0x000fe400000010ff */
[----:B------:R-:W-:-:S02]  /*14700*/  F2FP.BF16.F32.PACK_AB R21, R134, R21 ;  /* 0x000000158615723e */ /* 0x000fc400000010ff */
[----:B------:R-:W-:Y:S02]  /*14710*/  F2FP.BF16.F32.PACK_AB R26, R135, R26 ;  /* 0x0000001a871a723e */ /* 0x000fe400000010ff */
[----:B------:R-:W-:Y:S02]  /*14720*/  SEL R54, R13, R20, P0 ;  /* 0x000000140d367207 */ /* 0x000fe40000000000 */
[----:B------:R-:W-:Y:S02]  /*14730*/  SEL R56, R20, R13, P0 ;  /* 0x0000000d14387207 */ /* 0x000fe40000000000 */
[----:B------:R-:W-:Y:S02]  /*14740*/  SEL R58, R33, R36, P0 ;  /* 0x00000024213a7207 */ /* 0x000fe40000000000 */
[----:B------:R-:W-:Y:S02]  /*14750*/  SEL R36, R36, R33, P0 ;  /* 0x0000002124247207 */ /* 0x000fe40000000000 */
[----:B------:R-:W-:-:S02]  /*14760*/  SEL R60, R31, R34, P0 ;  /* 0x000000221f3c7207 */ /* 0x000fc40000000000 */
[----:B------:R-:W-:Y:S02]  /*14770*/  SEL R34, R34, R31, P0 ;  /* 0x0000001f22227207 */ /* 0x000fe40000000000 */
[----:B------:R-:W-:Y:S02]  /*14780*/  SEL R68, R21, R26, P0 ;  /* 0x0000001a15447207 */ /* 0x000fe40000000000 */
[----:B------:R-:W-:Y:S02]  /*14790*/  SEL R26, R26, R21, P0 ;  /* 0x000000151a1a7207 */ /* 0x000fe40000000000 */
[----:B------:R-:W-:Y:S02]  /*147a0*/  SEL R66, R126, R127, P0 ;  /* 0x0000007f7e427207 */ /* 0x000fe40000000000 */
[----:B------:R-:W-:Y:S01]  /*147b0*/  SEL R126, R127, R126, P0 ;  /* 0x0000007e7f7e7207 */ /* 0x000fe20000000000 */
[----:B---3--:R-:W-:-:S03]  /*147c0*/  IMAD.WIDE R8, R37, 0x2, R24 ;  /* 0x0000000225087825 */ /* 0x008fc600078e0218 */
        /* <DEDUP_REMOVED lines=21> */
[----:B------:R-:W-:Y:S01]  /*14920*/  IMAD.X R7, RZ, RZ, R9, P2 ;  /* 0x000000ffff077224 */ /* 0x000fe200010e0609 */
[----:B------:R-:W-:-:S02]  /*14930*/  LOP3.LUT R31, R70, 0x180, RZ, 0xc0, !PT ;  /* 0x00000180461f7812 */ /* 0x000fc400078ec0ff */
[----:B----4-:R-:W-:Y:S01]  /*14940*/  LOP3.LUT R3, R5, 0x2, RZ, 0x3c, !PT ;  /* 0x0000000205037812 */ /* 0x010fe200078e3cff */
[----:B------:R-:W-:Y:S01]  /*14950*/  IMAD.X R21, RZ, RZ, R9, P1 ;  /* 0x000000ffff157224 */ /* 0x000fe200008e0609 */
        /* <DEDUP_REMOVED lines=8> */
[----:B------:R-:W1:Y:S01]  /*149e0*/  SHFL.IDX PT, R11, R40, R3, 0x1c1f ;  /* 0x001c1f03280b7589 */ /* 0x000e6200000e0000 */
[----:B------:R-:W-:-:S03]  /*149f0*/  SHF.R.U64 R31, R31, 0x3, RZ ;  /* 0x000000031f1f7819 */ /* 0x000fc600000012ff */
[----:B------:R-:W-:Y:S04]  /*14a00*/  SHFL.IDX PT, R58, R58, R5, 0x1c1f ;  /* 0x001c1f053a3a7589 */ /* 0x000fe800000e0000 */
[----:B------:R-:W3:Y:S04]  /*14a10*/  SHFL.IDX PT, R15, R36, R3, 0x1c1f ;  /* 0x001c1f03240f7589 */ /* 0x000ee800000e0000 */
[----:B------:R-:W-:Y:S04]  /*14a20*/  SHFL.IDX PT, R42, R42, R5, 0x1c1f ;  /* 0x001c1f052a2a7589 */ /* 0x000fe800000e0000 */
[----:B------:R-:W4:Y:S04]  /*14a30*/  SHFL.IDX PT, R13, R44, R3, 0x1c1f ;  /* 0x001c1f032c0d7589 */ /* 0x000f2800000e0000 */
[----:B------:R-:W-:Y:S04]  /*14a40*/  SHFL.IDX PT, R60, R60, R5, 0x1c1f ;  /* 0x001c1f053c3c7589 */ /* 0x000fe800000e0000 */
[----:B------:R-:W2:Y:S04]  /*14a50*/  SHFL.IDX PT, R33, R34, R3, 0x1c1f ;  /* 0x001c1f0322217589 */ /* 0x000ea800000e0000 */
[----:B------:R-:W-:Y:S04]  /*14a60*/  SHFL.IDX PT, R62, R62, R5, 0x1c1f ;  /* 0x001c1f053e3e7589 */ /* 0x000fe800000e0000 */
[----:B------:R-:W2:Y:S01]  /*14a70*/  SHFL.IDX PT, R35, R32, R3, 0x1c1f ;  /* 0x001c1f0320237589 */ /* 0x000ea200000e0000 */
[----:B------:R-:W-:-:S02]  /*14a80*/  LOP3.LUT R6, R20, R29, RZ, 0x3c, !PT ;  /* 0x0000001d14067212 */ /* 0x000fc400078e3cff */
[----:B------:R-:W-:Y:S01]  /*14a90*/  LOP3.LUT R20, R31, R70, RZ, 0x3c, !PT ;  /* 0x000000461f147212 */ /* 0x000fe200078e3cff */
[----:B------:R-:W-:Y:S04]  /*14aa0*/  SHFL.IDX PT, R46, R46, R5, 0x1c1f ;  /* 0x001c1f052e2e7589 */ /* 0x000fe800000e0000 */
[----:B------:R-:W-:Y:S04]  /*14ab0*/  SHFL.IDX PT, R64, R64, R5, 0x1c1f ;  /* 0x001c1f0540407589 */ /* 0x000fe800000e0000 */
[----:B------:R-:W2:Y:S04]  /*14ac0*/  SHFL.IDX PT, R27, R48, R3, 0x1c1f ;  /* 0x001c1f03301b7589 */ /* 0x000ea800000e0000 */
[----:B------:R-:W2:Y:S04]  /*14ad0*/  SHFL.IDX PT, R37, R30, R3, 0x1c1f ;  /* 0x001c1f031e257589 */ /* 0x000ea800000e0000 */
[----:B------:R-:W-:Y:S04]  /*14ae0*/  SHFL.IDX PT, R50, R50, R5, 0x1c1f ;  /* 0x001c1f0532327589 */ /* 0x000fe800000e0000 */
[----:B------:R-:W-:Y:S04]  /*14af0*/  SHFL.IDX PT, R66, R66, R5, 0x1c1f ;  /* 0x001c1f0542427589 */ /* 0x000fe800000e0000 */
[----:B------:R-:W2:Y:S04]  /*14b00*/  SHFL.IDX PT, R29, R52, R3, 0x1c1f ;  /* 0x001c1f03341d7589 */ /* 0x000ea800000e0000 */
[----:B------:R-:W2:Y:S04]  /*14b10*/  SHFL.IDX PT, R39, R126, R3, 0x1c1f ;  /* 0x001c1f037e277589 */ /* 0x000ea800000e0000 */
[----:B------:R-:W-:Y:S04]  /*14b20*/  SHFL.IDX PT, R54, R54, R5, 0x1c1f ;  /* 0x001c1f0536367589 */ /* 0x000fe800000e0000 */
[----:B------:R-:W-:Y:S04]  /*14b30*/  SHFL.IDX PT, R68, R68, R5, 0x1c1f ;  /* 0x001c1f0544447589 */ /* 0x000fe800000e0000 */
[----:B------:R-:W2:Y:S04]  /*14b40*/  SHFL.IDX PT, R31, R56, R3, 0x1c1f ;  /* 0x001c1f03381f7589 */ /* 0x000ea800000e0000 */
[----:B------:R3:W2:Y:S01]  /*14b50*/  SHFL.IDX PT, R41, R26, R3, 0x1c1f ;  /* 0x001c1f031a297589 */ /* 0x0006a200000e0000 */
[----:B------:R-:W-:-:S02]  /*14b60*/  MOV R43, R6 ;  /* 0x00000006002b7202 */ /* 0x000fc40000000f00 */
[----:B0-----:R-:W-:Y:S02]  /*14b70*/  SEL R4, R8, R9, P0 ;  /* 0x0000000908047207 */ /* 0x001fe40000000000 */
[----:B------:R-:W-:Y:S02]  /*14b80*/  SEL R6, R9, R8, P0 ;  /* 0x0000000809067207 */ /* 0x000fe40000000000 */
[----:B-1----:R-:W-:Y:S02]  /*14b90*/  SEL R8, R38, R11, P0 ;  /* 0x0000000b26087207 */ /* 0x002fe40000000000 */
[----:B------:R-:W-:Y:S01]  /*14ba0*/  SEL R10, R11, R38, P0 ;  /* 0x000000260b0a7207 */ /* 0x000fe20000000000 */
[----:B---3--:R-:W0:Y:S01]  /*14bb0*/  LDC R3, c[0x0][0xbe8] ;  /* 0x0002fa00ff037b82 */ /* 0x008e220000000800 */
[----:B------:R-:W-:Y:S02]  /*14bc0*/  SEL R5, R58, R15, P0 ;  /* 0x0000000f3a057207 */ /* 0x000fe40000000000 */
[----:B------:R-:W-:-:S05]  /*14bd0*/  SEL R7, R15, R58, P0 ;  /* 0x0000003a0f077207 */ /* 0x000fca0000000000 */
[----:B------:R-:W-:Y:S01]  /*14be0*/  BAR.SYNC.DEFER_BLOCKING 0x1, 0x180 ;  /* 0x0046000000007b1d */ /* 0x000fe20000010000 */
[----:B----4-:R-:W-:Y:S02]  /*14bf0*/  SEL R12, R42, R13, P0 ;  /* 0x0000000d2a0c7207 */ /* 0x010fe40000000000 */
[----:B------:R-:W-:Y:S02]  /*14c00*/  SEL R14, R13, R42, P0 ;  /* 0x0000002a0d0e7207 */ /* 0x000fe40000000000 */
[----:B--2---:R-:W-:Y:S02]  /*14c10*/  SEL R9, R60, R33, P0 ;  /* 0x000000213c097207 */ /* 0x004fe40000000000 */
[----:B------:R-:W-:Y:S02]  /*14c20*/  SEL R11, R33, R60, P0 ;  /* 0x0000003c210b7207 */ /* 0x000fe40000000000 */
[----:B------:R-:W-:Y:S02]  /*14c30*/  SEL R13, R62, R35, P0 ;  /* 0x000000233e0d7207 */ /* 0x000fe40000000000 */
[----:B------:R-:W-:-:S02]  /*14c40*/  SEL R15, R35, R62, P0 ;  /* 0x0000003e230f7207 */ /* 0x000fc40000000000 */
[----:B------:R-:W-:Y:S02]  /*14c50*/  ISETP.NE.U32.AND P2, PT, RZ, UR4, PT ;  /* 0x00000004ff007c0c */ /* 0x000fe4000bf45070 */
[----:B------:R-:W-:Y:S02]  /*14c60*/  IADD3 R26, P1, R59, UR4, RZ ;  /* 0x000000043b1a7c10 */ /* 0x000fe4000ff3e0ff */
        /* <DEDUP_REMOVED lines=9> */
[----:B--2---:R-:W-:Y:S02]  /*14d00*/  SEL R8, R50, R29, P0 ;  /* 0x0000001d32087207 */ /* 0x004fe40000000000 */
[----:B------:R-:W-:Y:S02]  /*14d10*/  SEL R10, R29, R50, P0 ;  /* 0x000000321d0a7207 */ /* 0x000fe40000000000 */
[----:B------:R-:W-:-:S02]  /*14d20*/  SEL R9, R66, R39, P0 ;  /* 0x0000002742097207 */ /* 0x000fc40000000000 */
[----:B------:R-:W-:Y:S02]  /*14d30*/  SEL R11, R39, R66, P0 ;  /* 0x00000042270b7207 */ /* 0x000fe40000000000 */
[----:B---3--:R-:W-:Y:S02]  /*14d40*/  SEL R12, R54, R31, P0 ;  /* 0x0000001f360c7207 */ /* 0x008fe40000000000 */
[----:B------:R-:W-:Y:S02]  /*14d50*/  SEL R14, R31, R54, P0 ;  /* 0x000000361f0e7207 */ /* 0x000fe40000000000 */
[----:B------:R-:W-:Y:S02]  /*14d60*/  SEL R13, R68, R41, P0 ;  /* 0x00000029440d7207 */ /* 0x000fe40000000000 */
[----:B------:R-:W-:Y:S02]  /*14d70*/  SEL R15, R41, R68, P0 ;  /* 0x00000044290f7207 */ /* 0x000fe40000000000 */
[----:B------:R-:W-:Y:S01]  /*14d80*/  IADD3.X R27, R57, UR5, RZ, P1, !PT ;  /* 0x00000005391b7c10 */ /* 0x000fe20008ffe4ff */
[----:B------:R-:W-:Y:S01]  /*14d90*/  ULDC.64 UR4, c[0x0][0xc08] ;  /* 0x0003020000047ab9 */ /* 0x000fe20000000a00 */
[----:B------:R1:W-:Y:S01]  /*14da0*/  STSM.16.M88.4 [R45], R4 ;  /* 0x000000042d007844 */ /* 0x0003e20000000200 */
[----:B------:R-:W-:-:S03]  /*14db0*/  ISETP.NE.U32.AND P0, PT, RZ, UR4, PT ;  /* 0x00000004ff007c0c */ /* 0x000fc6000bf05070 */
[----:B------:R-:W-:Y:S01]  /*14dc0*/  STSM.16.M88.4 [R43], R8 ;  /* 0x000000082b007844 */ /* 0x000fe20000000200 */
[----:B------:R-:W-:-:S03]  /*14dd0*/  ISETP.NE.AND.EX P0, PT, RZ, UR5, PT, P0 ;  /* 0x00000005ff007c0c */ /* 0x000fc6000bf05300 */
[----:B------:R2:W-:Y:S01]  /*14de0*/  STSM.16.M88.4 [R21], R12 ;  /* 0x0000000c15007844 */ /* 0x0005e20000000200 */
[----:B------:R-:W-:Y:S01]  /*14df0*/  IMAD.MOV.U32 R20, RZ, RZ, RZ ;  /* 0x000000ffff147224 */ /* 0x000fe200078e00ff */
[----:B------:R-:W-:Y:S08]  /*14e00*/  BAR.SYNC.DEFER_BLOCKING 0x1, 0x180 ;  /* 0x0046000000007b1d */ /* 0x000ff00000010000 */
[----:B-1----:R-:W-:Y:S01]  /*14e10*/  @P0 IADD3 R4, P3, R59, UR4, RZ ;  /* 0x000000043b040c10 */ /* 0x002fe2000ff7e0ff */
[----:B------:R-:W-:-:S02]  /*14e20*/  ULDC UR4, c[0x0][0xa88] ;  /* 0x0002a20000047ab9 */ /* 0x000fc40000000800 */
[----:B------:R-:W-:Y:S02]  /*14e30*/  MOV R6, UR4 ;  /* 0x0000000400067c02 */ /* 0x000fe40008000f00 */
[----:B------:R-:W-:Y:S01]  /*14e40*/  @P0 IADD3.X R5, R57, UR5, RZ, P3, !PT ;  /* 0x0000000539050c10 */ /* 0x000fe20009ffe4ff */
[----:B------:R1:W5:Y:S04]  /*14e50*/  @P2 LDG.E R20, desc[UR42][R26.64] ;  /* 0x0000002a1a142981 */ /* 0x000368000c1e1900 */
[----:B------:R1:W5:Y:S01]  /*14e60*/  @P0 LDG.E R6, desc[UR42][R4.64] ;  /* 0x0000002a04060981 */ /* 0x000362000c1e1900 */
[----:B0-----:R-:W-:-:S13]  /*14e70*/  ISETP.NE.AND P1, PT, R3, 0x1, PT ;  /* 0x000000010300780c */ /* 0x001fda0003f25270 */
[----:B------:R-:W0:Y:S08]  /*14e80*/  @P1 LDC R28, c[0x0][0xbec] ;  /* 0x0002fb00ff1c1b82 */ /* 0x000e300000000800 */
[----:B------:R-:W3:Y:S01]  /*14e90*/  @P1 LDC R29, c[0x0][0xbf0] ;  /* 0x0002fc00ff1d1b82 */ /* 0x000ee20000000800 */
[----:B--2---:R-:W-:Y:S01]  /*14ea0*/  IMAD.IADD R13, R55, 0x1, R53 ;  /* 0x00000001370d7824 */ /* 0x004fe200078e0235 */
[----:B-1----:R-:W-:Y:S06]  /*14eb0*/  @P0 BRA `(.L_x_2306) ;  /* 0x0000000000100947 */ /* 0x002fec0003800000 */
[----:B------:R-:W-:Y:S05]  /*14ec0*/  @!P2 BRA `(.L_x_2306) ;  /* 0x00000000000ca947 */ /* 0x000fea0003800000 */
[----:B------:R-:W2:Y:S04]  /*14ed0*/  LDG.E R5, desc[UR42][R26.64] ;  /* 0x0000002a1a057981 */ /* 0x000ea8000c1e1900 */
[----:B-----5:R-:W2:Y:S02]  /*14ee0*/  LDG.E R6, desc[UR42][R26.64+0x4] ;  /* 0x0000042a1a067981 */ /* 0x020ea4000c1e1900 */
[----:B--2---:R-:W-:-:S07]  /*14ef0*/  IMAD.IADD R6, R6, 0x1, -R5 ;  /* 0x0000000106067824 */ /* 0x004fce00078e0a05 */
.L_x_2306:
[----:B------:R-:W2:Y:S01]  /*14f00*/  LDL.LU R5, [R1+0x44] ;  /* 0x0000440001057983 */ /* 0x000ea20000300800 */
[----:B------:R-:W-:Y:S01]  /*14f10*/  ULDC.64 UR4, c[0x0][0xb90] ;  /* 0x0002e40000047ab9 */ /* 0x000fe20000000a00 */
[----:B------:R-:W1:Y:S01]  /*14f20*/  S2R R4, SR_TID.X ;  /* 0x0000000000047919 */ /* 0x000e620000002100 */
[----:B------:R-:W4:Y:S01]  /*14f30*/  S2R R15, SR_TID.X ;  /* 0x00000000000f7919 */ /* 0x000f220000002100 */
[----:B-----5:R-:W-:Y:S01]  /*14f40*/  SHF.R.S32.HI R21, RZ, 0x1f, R20 ;  /* 0x0000001fff157819 */ /* 0x020fe20000011414 */
[----:B------:R-:W-:Y:S01]  /*14f50*/  IMAD.MOV.U32 R7, RZ, RZ, R13 ;  /* 0x000000ffff077224 */ /* 0x000fe200078e000d */
[----:B------:R-:W2:Y:S01]  /*14f60*/  @P1 LDC R45, c[0x0][0xbec] ;  /* 0x0002fb00ff2d1b82 */ /* 0x000ea20000000800 */
[----:B------:R-:W2:Y:S04]  /*14f70*/  LDL.LU R12, [R1+0x5c] ;  /* 0x00005c00010c7983 */ /* 0x000ea80000300800 */
[----:B------:R-:W2:Y:S04]  /*14f80*/  LDL.LU R46, [R1+0x4c] ;  /* 0x00004c00012e7983 */ /* 0x000ea80000300800 */
[----:B------:R-:W2:Y:S04]  /*14f90*/  LDL R50, [R1+0x48] ;  /* 0x0000480001327983 */ /* 0x000ea80000100800 */
[----:B------:R-:W2:Y:S01]  /*14fa0*/  LDL R14, [R1+0x78] ;  /* 0x00007800010e7983 */ /* 0x000ea20000100800 */
[----:B------:R-:W-:-:S03]  /*14fb0*/  IMAD R39, R6, R3, RZ ;  /* 0x0000000306277224 */ /* 0x000fc600078e02ff */
[----:B------:R0:W5:Y:S01]  /*14fc0*/  LDL R49, [R1+0x84] ;  /* 0x0000840001317983 */ /* 0x0001620000100800 */
[----:B-1----:R-:W-:-:S05]  /*14fd0*/  VIADD R48, R4, 0xffffff80 ;  /* 0xffffff8004307836 */ /* 0x002fca0000000000 */
[----:B------:R-:W-:Y:S01]  /*14fe0*/  SHF.R.S32.HI R44, RZ, 0x1f, R48 ;  /* 0x0000001fff2c7819 */ /* 0x000fe20000011430 */
[----:B0-----:R-:W-:-:S03]  /*14ff0*/  @P1 IMAD.HI.U32 R4, R13, R28, RZ ;  /* 0x0000001c0d041227 */ /* 0x001fc600078e00ff */
[----:B------:R-:W-:Y:S02]  /*15000*/  LEA.HI R44, R44, R48, RZ, 0x2 ;  /* 0x000000302c2c7211 */ /* 0x000fe400078f10ff */
[----:B---3--:R-:W-:Y:S02]  /*15010*/  @P1 SHF.R.U32.HI R7, RZ, R29, R4 ;  /* 0x0000001dff071219 */ /* 0x008fe40000011604 */
[----:B------:R-:W-:-:S03]  /*15020*/  SHF.R.S32.HI R44, RZ, 0x2, R44 ;  /* 0x00000002ff2c7819 */ /* 0x000fc6000001142c */
[----:B------:R-:W-:Y:S02]  /*15030*/  IMAD.MOV R8, RZ, RZ, -R7 ;  /* 0x000000ffff087224 */ /* 0x000fe400078e0a07 */
[----:B----4-:R-:W-:-:S05]  /*15040*/  VIADD R30, R15, 0xffffff80 ;  /* 0xffffff800f1e7836 */ /* 0x010fca0000000000 */
        /* <DEDUP_REMOVED lines=10> */
[----:B------:R-:W-:-:S05]  /*150f0*/  SHF.R.S32.HI R38, RZ, 0x1f, R46 ;  /* 0x0000001fff267819 */ /* 0x000fca000001142e */
[----:B------:R-:W-:-:S04]  /*15100*/  IMAD R5, R38, UR4, RZ ;  /* 0x0000000426057c24 */ /* 0x000fc8000f8e02ff */
[C---:B------:R-:W-:Y:S02]  /*15110*/  IMAD R11, R46.reuse, UR5, R5 ;  /* 0x000000052e0b7c24 */ /* 0x040fe4000f8e0205 */
[----:B------:R-:W-:Y:S01]  /*15120*/  IMAD.WIDE.U32 R4, R46, UR4, R20 ;  /* 0x000000042e047c25 */ /* 0x000fe2000f8e0014 */
[----:B------:R-:W-:Y:S01]  /*15130*/  SEL R37, R12, RZ, !P2 ;  /* 0x000000ff0c257207 */ /* 0x000fe20005000000 */
[----:B------:R-:W-:Y:S02]  /*15140*/  ULDC.64 UR4, c[0x0][0xb98] ;  /* 0x0002e60000047ab9 */ /* 0x000fe40000000a00 */
[----:B------:R-:W-:Y:S01]  /*15150*/  IMAD R9, R44, 0x20, R50 ;  /* 0x000000202c097824 */ /* 0x000fe200078e0232 */
[----:B------:R-:W-:Y:S02]  /*15160*/  SEL R36, R10, RZ, !P2 ;  /* 0x000000ff0a247207 */ /* 0x000fe40005000000 */
[----:B------:R-:W-:Y:S01]  /*15170*/  IADD3 R5, R5, R11, RZ ;  /* 0x0000000b05057210 */ /* 0x000fe20007ffe0ff */
[----:B------:R-:W-:-:S04]  /*15180*/  IMAD.WIDE R24, R9, 0x2, R24 ;  /* 0x0000000209187825 */ /* 0x000fc800078e0218 */
[----:B------:R-:W-:Y:S01]  /*15190*/  IMAD R9, R3, R8, R13 ;  /* 0x0000000803097224 */ /* 0x000fe200078e020d */
[----:B------:R-:W-:Y:S01]  /*151a0*/  IADD3 R12, P2, R24, 0x1800, RZ ;  /* 0x00001800180c7810 */ /* 0x000fe20007f5e0ff */
[----:B------:R-:W-:Y:S02]  /*151b0*/  IMAD R11, R37, UR4, RZ ;  /* 0x00000004250b7c24 */ /* 0x000fe4000f8e02ff */
[----:B------:R-:W-:Y:S01]  /*151c0*/  IMAD.WIDE.U32 R4, R36, UR4, R4 ;  /* 0x0000000424047c25 */ /* 0x000fe2000f8e0004 */
[----:B------:R-:W-:Y:S02]  /*151d0*/  LOP3.LUT R10, R12, 0x180, RZ, 0xc0, !PT ;  /* 0x000001800c0a7812 */ /* 0x000fe400078ec0ff */
[----:B------:R-:W-:Y:S01]  /*151e0*/  SHF.R.S32.HI R8, RZ, 0x1f, R9 ;  /* 0x0000001fff087819 */ /* 0x000fe20000011409 */
[----:B------:R-:W-:Y:S01]  /*151f0*/  IMAD R13, R36, UR5, R11 ;  /* 0x00000005240d7c24 */ /* 0x000fe2000f8e020b */
[----:B------:R-:W-:Y:S01]  /*15200*/  SHF.R.S32.HI R11, RZ, 0x1f, R7 ;  /* 0x0000001fff0b7819 */ /* 0x000fe20000011407 */
[----:B------:R-:W-:Y:S01]  /*15210*/  ULDC.64 UR4, c[0x0][0xb88] ;  /* 0x0002e20000047ab9 */ /* 0x000fe20000000a00 */
[----:B------:R-:W-:-:S02]  /*15220*/  IADD3 R4, P0, R7, R4, RZ ;  /* 0x0000000407047210 */ /* 0x000fc40007f1e0ff */
[----:B------:R-:W-:Y:S01]  /*15230*/  SHF.R.U64 R7, R10, 0x3, RZ ;  /* 0x000000030a077819 */ /* 0x000fe200000012ff */
[----:B------:R-:W-:Y:S01]  /*15240*/  IMAD R10, R8, UR4, RZ ;  /* 0x00000004080a7c24 */ /* 0x000fe2000f8e02ff */
[----:B------:R-:W-:Y:S02]  /*15250*/  IADD3.X R5, R11, R5, R13, P0, !PT ;  /* 0x000000050b057210 */ /* 0x000fe400007fe40d */
[----:B------:R-:W-:Y:S01]  /*15260*/  LOP3.LUT R8, R7, R12, RZ, 0x3c, !PT ;  /* 0x0000000c07087212 */ /* 0x000fe200078e3cff */
[C---:B------:R-:W-:Y:S02]  /*15270*/  IMAD R7, R9.reuse, UR5, R10 ;  /* 0x0000000509077c24 */ /* 0x040fe4000f8e020a */
[----:B------:R-:W-:Y:S01]  /*15280*/  IMAD.WIDE.U32 R4, R9, UR4, R4 ;  /* 0x0000000409047c25 */ /* 0x000fe2000f8e0004 */
[----:B------:R-:W-:-:S03]  /*15290*/  ULDC.64 UR4, c[0x0][0xb50] ;  /* 0x0002d40000047ab9 */ /* 0x000fc60000000a00 */
[----:B------:R-:W-:Y:S01]  /*152a0*/  IMAD.IADD R5, R5, 0x1, R7 ;  /* 0x0000000105057824 */ /* 0x000fe200078e0207 */
[----:B------:R-:W-:-:S04]  /*152b0*/  LEA R10, P0, R4, UR4, 0x2 ;  /* 0x00000004040a7c11 */ /* 0x000fc8000f8010ff */
[----:B------:R-:W-:Y:S01]  /*152c0*/  LEA.HI.X R11, R4, UR5, R5, 0x2, P0 ;  /* 0x00000005040b7c11 */ /* 0x000fe200080f1405 */
[----:B------:R-:W-:Y:S01]  /*152d0*/  SHFL.IDX PT, R40, R10, RZ, 0x1c1f ;  /* 0x001c1fff0a287589 */ /* 0x000fe200000e0000 */
[----:B------:R-:W-:Y:S01]  /*152e0*/  IMAD.IADD R14, R14, 0x1, R53 ;  /* 0x000000010e0e7824 */ /* 0x000fe200078e0235 */
[----:B------:R-:W-:Y:S02]  /*152f0*/  ULDC.64 UR4, c[0x0][0xaa0] ;  /* 0x0002a80000047ab9 */ /* 0x000fe40000000a00 */
[----:B------:R-:W1:Y:S01]  /*15300*/  SHFL.IDX PT, R41, R11, RZ, 0x1c1f ;  /* 0x001c1fff0b297589 */ /* 0x000e6200000e0000 */
[----:B------:R-:W-:Y:S01]  /*15310*/  LOP3.LUT P0, RZ, R15, 0x3, RZ, 0xc0, !PT ;  /* 0x000000030fff7812 */ /* 0x000fe2000780c0ff */
[----:B------:R-:W-:Y:S02]  /*15320*/  IMAD.X R9, RZ, RZ, R25, P2 ;  /* 0x000000ffff097224 */ /* 0x000fe400010e0619 */
[----:B------:R-:W-:Y:S01]  /*15330*/  SHFL.IDX PT, R42, R10, 0x1, 0x1c1f ;  /* 0x003c1f000a2a7f89 */ /* 0x000fe200000e0000 */
[----:B------:R-:W-:-:S03]  /*15340*/  ISETP.GE.OR P2, PT, R14, R39, P0 ;  /* 0x000000270e00720c */ /* 0x000fc60000746670 */
[----:B------:R-:W2:Y:S01]  /*15350*/  SHFL.IDX PT, R43, R11, 0x1, 0x1c1f ;  /* 0x003c1f000b2b7f89 */ /* 0x000ea200000e0000 */
[----:B------:R-:W-:Y:S02]  /*15360*/  VIADD R4, R14, 0x8 ;  /* 0x000000080e047836 */ /* 0x000fe40000000000 */
[----:B------:R-:W-:-:S03]  /*15370*/  IMAD R21, R21, UR4, RZ ;  /* 0x0000000415157c24 */ /* 0x000fc6000f8e02ff */
[----:B------:R-:W-:-:S04]  /*15380*/  ISETP.GE.OR P0, PT, R4, R39, P0 ;  /* 0x000000270400720c */ /* 0x000fc80000706670 */
[----:B-1----:R1:W-:Y:S02]  /*15390*/  @!P2 ST.E desc[UR42][R40.64], R2 ;  /* 0x000000022800a985 */ /* 0x0023e4000c10192a */
[C---:B-1----:R-:W-:Y:S02]  /*153a0*/  IMAD R41, R20.reuse, UR5, R21 ;  /* 0x0000000514297c24 */ /* 0x042fe4000f8e0215 */
[----:B------:R-:W-:Y:S01]  /*153b0*/  IMAD.WIDE.U32 R20, R20, UR4, RZ ;  /* 0x0000000414147c25 */ /* 0x000fe2000f8e00ff */
[----:B------:R-:W-:-:S03]  /*153c0*/  ULDC.64 UR4, c[0x0][0xae8] ;  /* 0x0002ba0000047ab9 */ /* 0x000fc60000000a00 */
[----:B------:R-:W-:Y:S02]  /*153d0*/  IMAD.IADD R21, R21, 0x1, R41 ;  /* 0x0000000115157824 */ /* 0x000fe400078e0229 */
[----:B------:R-:W-:Y:S01]  /*153e0*/  IMAD R38, R38, UR4, RZ ;  /* 0x0000000426267c24 */ /* 0x000fe2000f8e02ff */
[----:B--2---:R1:W-:Y:S01]  /*153f0*/  @!P0 ST.E desc[UR42][R42.64], R0 ;  /* 0x000000002a008985 */ /* 0x0043e2000c10192a */
[----:B------:R-:W-:Y:S01]  /*15400*/  IMAD.WIDE.U32 R20, R46, UR4, R20 ;  /* 0x000000042e147c25 */ /* 0x000fe2000f8e0014 */
[C---:B------:R-:W-:Y:S02]  /*15410*/  IADD3 R13, P6, R24.reuse, 0x3000, RZ ;  /* 0x00003000180d7810 */ /* 0x040fe40007fde0ff */
[----:B------:R-:W-:Y:S01]  /*15420*/  IADD3 R27, P5, R24, 0x4800, RZ ;  /* 0x00004800181b7810 */ /* 0x000fe20007fbe0ff */
[----:B------:R-:W-:Y:S02]  /*15430*/  IMAD R41, R46, UR5, R38 ;  /* 0x000000052e297c24 */ /* 0x000fe4000f8e0226 */
[----:B-1----:R-:W-:Y:S01]  /*15440*/  IMAD R0, R47, 0x60, R44 ;  /* 0x000000602f007824 */ /* 0x002fe200078e022c */
[----:B------:R0:W5:Y:S01]  /*15450*/  LDL R46, [R1+0x64] ;  /* 0x00006400012e7983 */ /* 0x0001620000100800 */
[----:B------:R-:W1:Y:S01]  /*15460*/  @P1 LDC R43, c[0x0][0xbf0] ;  /* 0x0002fc00ff2b1b82 */ /* 0x000e620000000800 */
[C---:B------:R-:W-:Y:S01]  /*15470*/  IADD3 R29, P4, R24.reuse, 0x6000, RZ ;  /* 0x00006000181d7810 */ /* 0x040fe20007f9e0ff */
[----:B------:R-:W-:Y:S01]  /*15480*/  ULDC.64 UR4, c[0x0][0xaf0] ;  /* 0x0002bc0000047ab9 */ /* 0x000fe20000000a00 */
[----:B------:R0:W5:Y:S01]  /*15490*/  LDL R47, [R1+0x80] ;  /* 0x00008000012f7983 */ /* 0x0001620000100800 */
[----:B------:R-:W-:Y:S01]  /*154a0*/  IMAD.IADD R40, R53, 0x1, R0 ;  /* 0x0000000135287824 */ /* 0x000fe200078e0200 */
[----:B------:R-:W-:-:S02]  /*154b0*/  IADD3 R7, P3, R24, 0x7800, RZ ;  /* 0x0000780018077810 */ /* 0x000fc40007f7e0ff */
[----:B------:R-:W-:Y:S01]  /*154c0*/  LOP3.LUT R5, R24, 0x180, RZ, 0xc0, !PT ;  /* 0x0000018018057812 */ /* 0x000fe200078ec0ff */
[----:B------:R-:W-:Y:S01]  /*154d0*/  @P1 IMAD.HI.U32 R0, R40, R45, RZ ;  /* 0x0000002d28001227 */ /* 0x000fe200078e00ff */
[----:B------:R-:W-:Y:S01]  /*154e0*/  LOP3.LUT R12, R13, 0x180, RZ, 0xc0, !PT ;  /* 0x000001800d0c7812 */ /* 0x000fe200078ec0ff */
[----:B------:R-:W5:Y:S01]  /*154f0*/  LD.E.128 R8, desc[UR42][R8.64] ;  /* 0x0000002a08087980 */ /* 0x000f62000c101d00 */
[----:B------:R-:W-:Y:S01]  /*15500*/  LOP3.LUT R26, R27, 0x180, RZ, 0xc0, !PT ;  /* 0x000001801b1a7812 */ /* 0x000fe200078ec0ff */
[----:B------:R-:W-:Y:S01]  /*15510*/  IMAD.IADD R21, R21, 0x1, R41 ;  /* 0x0000000115157824 */ /* 0x000fe200078e0229 */
[----:B------:R-:W-:Y:S02]  /*15520*/  LOP3.LUT R28, R29, 0x180, RZ, 0xc0, !PT ;  /* 0x000001801d1c7812 */ /* 0x000fe400078ec0ff */
[----:B------:R-:W-:Y:S02]  /*15530*/  LOP3.LUT R6, R7, 0x180, RZ, 0xc0, !PT ;  /* 0x0000018007067812 */ /* 0x000fe400078ec0ff */
[----:B------:R-:W-:Y:S01]  /*15540*/  MOV R41, R40 ;  /* 0x0000002800297202 */ /* 0x000fe20000000f00 */
[----:B------:R-:W-:Y:S01]  /*15550*/  IMAD R37, R37, UR4, RZ ;  /* 0x0000000425257c24 */ /* 0x000fe2000f8e02ff */
[----:B------:R-:W-:-:S02]  /*15560*/  SHF.R.U64 R12, R12, 0x3, RZ ;  /* 0x000000030c0c7819 */ /* 0x000fc400000012ff */
[----:B------:R-:W-:Y:S02]  /*15570*/  SHF.R.U64 R26, R26, 0x3, RZ ;  /* 0x000000031a1a7819 */ /* 0x000fe400000012ff */
[----:B------:R-:W-:Y:S02]  /*15580*/  SHF.R.U64 R28, R28, 0x3, RZ ;  /* 0x000000031c1c7819 */ /* 0x000fe400000012ff */
[----:B-1----:R-:W-:Y:S02]  /*15590*/  @P1 SHF.R.U32.HI R41, RZ, R43, R0 ;  /* 0x0000002bff291219 */ /* 0x002fe40000011600 */
[----:B------:R-:W-:Y:S02]  /*155a0*/  SHF.R.U64 R5, R5, 0x3, RZ ;  /* 0x0000000305057819 */ /* 0x000fe400000012ff */
[----:B------:R-:W-:Y:S01]  /*155b0*/  SHF.R.U64 R6, R6, 0x3, RZ ;  /* 0x0000000306067819 */ /* 0x000fe200000012ff */
[----:B------:R-:W-:Y:S01]  /*155c0*/  IMAD R43, R36, UR5, R37 ;  /* 0x00000005242b7c24 */ /* 0x000fe2000f8e0225 */
[--C-:B------:R-:W-:Y:S01]  /*155d0*/  SHF.R.S32.HI R0, RZ, 0x1f, R41.reuse ;  /* 0x0000001fff007819 */ /* 0x100fe20000011429 */
        /* <DEDUP_REMOVED lines=8> */
[----:B------:R-:W-:Y:S01]  /*15660*/  IMAD.MOV.U32 R5, RZ, RZ, R25 ;  /* 0x000000ffff057224 */ /* 0x000fe200078e0019 */
[----:B------:R-:W-:Y:S01]  /*15670*/  IADD3.X R27, RZ, R25, RZ, P5, !PT ;  /* 0x00000019ff1b7210 */ /* 0x000fe20002ffe4ff */
[----:B------:R-:W-:Y:S01]  /*15680*/  IMAD.WIDE.U32 R36, R36, UR4, R20 ;  /* 0x0000000424247c25 */ /* 0x000fe2000f8e0014 */
[----:B------:R-:W-:Y:S01]  /*15690*/  LOP3.LUT R32, R6, R7, RZ, 0x3c, !PT ;  /* 0x0000000706207212 */ /* 0x000fe200078e3cff */
[----:B------:R-:W-:Y:S01]  /*156a0*/  ULDC.64 UR4, c[0x0][0xae0] ;  /* 0x0002b80000047ab9 */ /* 0x000fe20000000a00 */
[----:B------:R-:W5:Y:S01]  /*156b0*/  LD.E.128 R12, desc[UR42][R12.64] ;  /* 0x0000002a0c0c7980 */ /* 0x000f62000c101d00 */
[----:B------:R-:W-:-:S02]  /*156c0*/  IMAD R0, R0, UR4, RZ ;  /* 0x0000000400007c24 */ /* 0x000fc4000f8e02ff */
[----:B------:R-:W-:Y:S01]  /*156d0*/  IMAD R21, R3, R2, R40 ;  /* 0x0000000203157224 */ /* 0x000fe200078e0228 */
[----:B------:R-:W5:Y:S01]  /*156e0*/  LD.E.128 R4, desc[UR42][R4.64] ;  /* 0x0000002a04047980 */ /* 0x000f62000c101d00 */
[----:B------:R-:W-:Y:S02]  /*156f0*/  IMAD.IADD R37, R37, 0x1, R43 ;  /* 0x0000000125257824 */ /* 0x000fe400078e022b */
[----:B------:R-:W-:Y:S01]  /*15700*/  IMAD R43, R41, UR5, R0 ;  /* 0x00000005292b7c24 */ /* 0x000fe2000f8e0200 */
[----:B------:R-:W5:Y:S01]  /*15710*/  LD.E.128 R24, desc[UR42][R26.64] ;  /* 0x0000002a1a187980 */ /* 0x000f62000c101d00 */
[----:B------:R-:W-:-:S03]  /*15720*/  SHF.R.S32.HI R0, RZ, 0x1f, R21 ;  /* 0x0000001fff007819 */ /* 0x000fc60000011415 */
[----:B------:R-:W5:Y:S01]  /*15730*/  LD.E.128 R28, desc[UR42][R28.64] ;  /* 0x0000002a1c1c7980 */ /* 0x000f62000c101d00 */
[----:B------:R-:W-:Y:S01]  /*15740*/  IMAD.WIDE.U32 R2, R41, UR4, R36 ;  /* 0x0000000429027c25 */ /* 0x000fe2000f8e0024 */
[----:B------:R-:W-:Y:S02]  /*15750*/  ULDC.64 UR4, c[0x0][0xad8] ;  /* 0x0002b60000047ab9 */ /* 0x000fe40000000a00 */
        /* <DEDUP_REMOVED lines=36> */
.L_x_2308:
[----:B------:R-:W-:Y:S05]  /*159a0*/  BSYNC B1 ;  /* 0x0000000000017941 */ /* 0x000fea0003800000 */
.L_x_2307:
        /* <DEDUP_REMOVED lines=19> */
.L_x_2305:
[----:B-1----:R-:W3:Y:S01]  /*15ae0*/  LDL.LU R4, [R1+0x50] ;  /* 0x0000500001047983 */ /* 0x002ee20000300800 */
[----:B------:R-:W-:Y:S01]  /*15af0*/  ULDC.64 UR4, c[0x0][0xc00] ;  /* 0x0003000000047ab9 */ /* 0x000fe20000000a00 */
[----:B------:R-:W-:Y:S01]  /*15b00*/  MOV R6, RZ ;  /* 0x000000ff00067202 */ /* 0x000fe20000000f00 */
[----:B------:R-:W1:Y:S01]  /*15b10*/  LDC R25, c[0x0][0xbe8] ;  /* 0x0002fa00ff197b82 */ /* 0x000e620000000800 */
[----:B------:R-:W4:Y:S01]  /*15b20*/  LDL.LU R0, [R1+0x54] ;  /* 0x0000540001007983 */ /* 0x000f220000300800 */
[----:B------:R-:W-:-:S04]  /*15b30*/  ISETP.NE.U32.AND P0, PT, RZ, UR4, PT ;  /* 0x00000004ff007c0c */ /* 0x000fc8000bf05070 */
[----:B------:R-:W-:Y:S02]  /*15b40*/  ISETP.NE.AND.EX P0, PT, RZ, UR5, PT, P0 ;  /* 0x00000005ff007c0c */ /* 0x000fe4000bf05300 */
[----:B---3--:R-:W-:-:S04]  /*15b50*/  IADD3 R2, P1, R4, UR4, RZ ;  /* 0x0000000404027c10 */ /* 0x008fc8000ff3e0ff */
[----:B----4-:R-:W-:Y:S01]  /*15b60*/  IADD3.X R3, R0, UR5, RZ, P1, !PT ;  /* 0x0000000500037c10 */ /* 0x010fe20008ffe4ff */
[----:B------:R-:W-:Y:S02]  /*15b70*/  ULDC.64 UR4, c[0x0][0xc08] ;  /* 0x0003020000047ab9 */ /* 0x000fe40000000a00 */
[----:B------:R-:W-:-:S04]  /*15b80*/  ISETP.NE.U32.AND P1, PT, RZ, UR4, PT ;  /* 0x00000004ff007c0c */ /* 0x000fc8000bf25070 */
[----:B------:R3:W5:Y:S01]  /*15b90*/  @P0 LDG.E R6, desc[UR42][R2.64] ;  /* 0x0000002a02060981 */ /* 0x000762000c1e1900 */
[----:B------:R-:W-:Y:S01]  /*15ba0*/  ISETP.NE.AND.EX P1, PT, RZ, UR5, PT, P1 ;  /* 0x00000005ff007c0c */ /* 0x000fe2000bf25310 */
[----:B------:R-:W4:-:S12]  /*15bb0*/  S2R R7, SR_TID.X ;  /* 0x0000000000077919 */ /* 0x000f180000002100 */
[----:B------:R-:W-:Y:S01]  /*15bc0*/  @P1 IADD3 R4, P2, R4, UR4, RZ ;  /* 0x0000000404041c10 */ /* 0x000fe2000ff5e0ff */
[----:B------:R-:W-:-:S03]  /*15bd0*/  ULDC UR4, c[0x0][0xa88] ;  /* 0x0002a20000047ab9 */ /* 0x000fc60000000800 */
[----:B0-----:R-:W-:Y:S01]  /*15be0*/  @P1 IADD3.X R5, R0, UR5, RZ, P2, !PT ;  /* 0x0000000500051c10 */ /* 0x001fe200097fe4ff */
[----:B------:R-:W-:-:S06]  /*15bf0*/  IMAD.U32 R0, RZ, RZ, UR4 ;  /* 0x00000004ff007e24 */ /* 0x000fcc000f8e00ff */
[----:B------:R3:W5:Y:S01]  /*15c00*/  @P1 LDG.E R0, desc[UR42][R4.64] ;  /* 0x0000002a04001981 */ /* 0x000762000c1e1900 */
[----:B-1----:R-:W-:Y:S01]  /*15c10*/  ISETP.NE.AND P2, PT, R25, 0x1, PT ;  /* 0x000000011900780c */ /* 0x002fe20003f45270 */
[----:B----4-:R-:W-:-:S12]  /*15c20*/  VIADD R30, R7, 0xffffff80 ;  /* 0xffffff80071e7836 */ /* 0x010fd80000000000 */
[----:B------:R-:W0:Y:S01]  /*15c30*/  @P2 LDC R27, c[0x0][0xbec] ;  /* 0x0002fb00ff1b2b82 */ /* 0x000e220000000800 */
[----:B------:R-:W-:Y:S01]  /*15c40*/  ISETP.GE.AND P3, PT, R30, 0xc0, PT ;  /* 0x000000c01e00780c */ /* 0x000fe20003f66270 */
[----:B---3--:R-:W-:-:S12]  /*15c50*/  @P1 BRA `(.L_x_2310) ;  /* 0x0000000000101947 */ /* 0x008fd80003800000 */
[----:B------:R-:W-:Y:S05]  /*15c60*/  @!P0 BRA `(.L_x_2310) ;  /* 0x00000000000c8947 */ /* 0x000fea0003800000 */
[----:B------:R-:W3:Y:S04]  /*15c70*/  LDG.E R5, desc[UR42][R2.64] ;  /* 0x0000002a02057981 */ /* 0x000ee8000c1e1900 */
[----:B-----5:R-:W3:Y:S02]  /*15c80*/  LDG.E R0, desc[UR42][R2.64+0x4] ;  /* 0x0000042a02007981 */ /* 0x020ee4000c1e1900 */
[----:B---3--:R-:W-:-:S07]  /*15c90*/  IMAD.IADD R0, R0, 0x1, -R5 ;  /* 0x0000000100007824 */ /* 0x008fce00078e0a05 */
.L_x_2310:
[----:B------:R-:W3:Y:S04]  /*15ca0*/  LDL.LU R3, [R1+0x44] ;  /* 0x0000440001037983 */ /* 0x000ee80000300800 */
[----:B------:R-:W4:Y:S04]  /*15cb0*/  LDL.LU R2, [R1+0x5c] ;  /* 0x00005c0001027983 */ /* 0x000f280000300800 */
[----:B------:R-:W2:Y:S04]  /*15cc0*/  LDL R29, [R1+0x4c] ;  /* 0x00004c00011d7983 */ /* 0x000ea80000100800 */
[----:B------:R1:W5:Y:S01]  /*15cd0*/  LDL R28, [R1+0x28] ;  /* 0x00002800011c7983 */ /* 0x0003620000100800 */
[----:B------:R-:W-:Y:S01]  /*15ce0*/  BSSY B1, `(.L_x_2311) ;  /* 0x000002c000017945 */ /* 0x000fe20003800000 */
[----:B-----5:R-:W-:-:S02]  /*15cf0*/  SHF.R.S32.HI R11, RZ, 0x1f, R6 ;  /* 0x0000001fff0b7819 */ /* 0x020fc40000011406 */
[----:B---3--:R-:W-:Y:S02]  /*15d00*/  SEL R13, R3, RZ, !P0 ;  /* 0x000000ff030d7207 */ /* 0x008fe40004000000 */
[----:B----4-:R-:W-:Y:S02]  /*15d10*/  SEL R12, R2, RZ, !P0 ;  /* 0x000000ff020c7207 */ /* 0x010fe40004000000 */
[----:B--2---:R-:W-:Y:S01]  /*15d20*/  SHF.R.S32.HI R10, RZ, 0x1f, R29 ;  /* 0x0000001fff0a7819 */ /* 0x004fe2000001141d */
[----:B-1----:R-:W-:Y:S06]  /*15d30*/  @P3 BRA `(.L_x_2312) ;  /* 0x0000000000983947 */ /* 0x002fec0003800000 */
[----:B------:R-:W1:Y:S01]  /*15d40*/  LDC R9, c[0x0][0xbe8] ;  /* 0x0002fa00ff097b82 */ /* 0x000e620000000800 */
[----:B------:R-:W-:Y:S01]  /*15d50*/  IADD3 R8, R28, -0x80, R7 ;  /* 0xffffff801c087810 */ /* 0x000fe20007ffe007 */
[----:B-1----:R-:W-:-:S05]  /*15d60*/  IMAD R2, R0, R9, RZ ;  /* 0x0000000900027224 */ /* 0x002fca00078e02ff */
        /* <DEDUP_REMOVED lines=9> */
[----:B------:R-:W1:Y:S01]  /*15e00*/  @P0 LDC R15, c[0x0][0xbec] ;  /* 0x0002fb00ff0f0b82 */ /* 0x000e620000000800 */
[----:B------:R-:W-:Y:S01]  /*15e10*/  IMAD R7, R29, UR5, R7 ;  /* 0x000000051d077c24 */ /* 0x000fe2000f8e0207 */
[----:B------:R-:W-:-:S03]  /*15e20*/  ULDC.64 UR4, c[0x0][0xb98] ;  /* 0x0002e60000047ab9 */ /* 0x000fc60000000a00 */
[----:B------:R-:W-:-:S03]  /*15e30*/  IMAD.IADD R3, R3, 0x1, R7 ;  /* 0x0000000103037824 */ /* 0x000fc600078e0207 */
[----:B------:R-:W2:Y:S01]  /*15e40*/  @P0 LDC R21, c[0x0][0xbf0] ;  /* 0x0002fc00ff150b82 */ /* 0x000ea20000000800 */
[----:B------:R-:W-:-:S04]  /*15e50*/  IMAD.WIDE.U32 R2, R13, UR4, R2 ;  /* 0x000000040d027c25 */ /* 0x000fc8000f8e0002 */
[----:B-1----:R-:W-:-:S05]  /*15e60*/  @P0 IMAD.HI.U32 R4, R8, R15, RZ ;  /* 0x0000000f08040227 */ /* 0x002fca00078e00ff */
[----:B--2---:R-:W-:Y:S01]  /*15e70*/  @P0 SHF.R.U32.HI R5, RZ, R21, R4 ;  /* 0x00000015ff050219 */ /* 0x004fe20000011604 */
[----:B------:R-:W-:-:S03]  /*15e80*/  IMAD R4, R12, UR4, RZ ;  /* 0x000000040c047c24 */ /* 0x000fc6000f8e02ff */
[C---:B------:R-:W-:Y:S02]  /*15e90*/  IADD3 R7, -R5.reuse, RZ, RZ ;  /* 0x000000ff05077210 */ /* 0x040fe40007ffe1ff */
[----:B------:R-:W-:-:S03]  /*15ea0*/  IADD3 R2, P0, R5, R2, RZ ;  /* 0x0000000205027210 */ /* 0x000fc60007f1e0ff */
        /* <DEDUP_REMOVED lines=15> */
.L_x_2312:
[----:B------:R-:W-:Y:S05]  /*15fa0*/  BSYNC B1 ;  /* 0x0000000000017941 */ /* 0x000fea0003800000 */
.L_x_2311:
[----:B------:R2:W5:Y:S04]  /*15fb0*/  LDL R14, [R1+0x64] ;  /* 0x00006400010e7983 */ /* 0x0005680000100800 */
[----:B------:R2:W5:Y:S04]  /*15fc0*/  LDL R15, [R1+0x80] ;  /* 0x00008000010f7983 */ /* 0x0005680000100800 */
[----:B------:R2:W5:Y:S04]  /*15fd0*/  LDL R20, [R1+0x60] ;  /* 0x0000600001147983 */ /* 0x0005680000100800 */
[----:B------:R2:W5:Y:S04]  /*15fe0*/  LDL R21, [R1+0x84] ;  /* 0x0000840001157983 */ /* 0x0005680000100800 */
[----:B------:R2:W5:Y:S01]  /*15ff0*/  LDL R24, [R1+0x48] ;  /* 0x0000480001187983 */ /* 0x0005620000100800 */
[--C-:B-1----:R-:W-:Y:S01]  /*16000*/  SHF.R.S32.HI R4, RZ, 0x1f, R30.reuse ;  /* 0x0000001fff047819 */ /* 0x102fe2000001141e */
[----:B------:R-:W1:Y:S01]  /*16010*/  @P2 LDC R9, c[0x0][0xbf0] ;  /* 0x0002fc00ff092b82 */ /* 0x000e620000000800 */
        /* <DEDUP_REMOVED lines=17> */
[----:B0-----:R-:W-:-:S04]  /*16130*/  @P2 IMAD.HI.U32 R4, R8, R27, RZ ;  /* 0x0000001b08042227 */ /* 0x001fc800078e00ff */
[----:B------:R-:W-:Y:S01]  /*16140*/  IMAD.WIDE.U32 R2, R29, UR4, R2 ;  /* 0x000000041d027c25 */ /* 0x000fe2000f8e0002 */
[----:B------:R-:W-:-:S03]  /*16150*/  ULDC.64 UR4, c[0x0][0xaf0] ;  /* 0x0002bc0000047ab9 */ /* 0x000fc60000000a00 */
[----:B------:R-:W-:Y:S01]  /*16160*/  IMAD.MOV.U32 R5, RZ, RZ, R8 ;  /* 0x000000ffff057224 */ /* 0x000fe200078e0008 */
[----:B-1----:R-:W-:Y:S01]  /*16170*/  @P2 SHF.R.U32.HI R5, RZ, R9, R4 ;  /* 0x00000009ff052219 */ /* 0x002fe20000011604 */
[----:B------:R-:W-:Y:S02]  /*16180*/  IMAD.IADD R3, R3, 0x1, R7 ;  /* 0x0000000103037824 */ /* 0x000fe400078e0207 */
[----:B------:R-:W-:Y:S01]  /*16190*/  IMAD R6, R12, UR4, RZ ;  /* 0x000000040c067c24 */ /* 0x000fe2000f8e02ff */
[----:B------:R-:W-:Y:S01]  /*161a0*/  IADD3 R7, -R5, RZ, RZ ;  /* 0x000000ff05077210 */ /* 0x000fe20007ffe1ff */
[----:B------:R-:W-:Y:S01]  /*161b0*/  IMAD.WIDE.U32 R2, R13, UR4, R2 ;  /* 0x000000040d027c25 */ /* 0x000fe2000f8e0002 */
[----:B------:R-:W-:-:S03]  /*161c0*/  SHF.R.S32.HI R4, RZ, 0x1f, R5 ;  /* 0x0000001fff047819 */ /* 0x000fc60000011405 */
[----:B------:R-:W-:Y:S01]  /*161d0*/  IMAD R9, R13, UR5, R6 ;  /* 0x000000050d097c24 */ /* 0x000fe2000f8e0206 */
[----:B------:R-:W-:Y:S01]  /*161e0*/  ULDC.64 UR4, c[0x0][0xae0] ;  /* 0x0002b80000047ab9 */ /* 0x000fe20000000a00 */
        /* <DEDUP_REMOVED lines=19> */
[----:B------:R2:W1:Y:S01]  /*16320*/  SHFL.IDX PT, R3, R5, RZ, 0x1c1f ;  /* 0x001c1fff05037589 */ /* 0x00046200000e0000 */
[----:B------:R-:W-:Y:S05]  /*16330*/  @P0 BRA `(.L_x_2314) ;  /* 0x0000000000300947 */ /* 0x000fea0003800000 */
[----:B------:R-:W-:Y:S02]  /*16340*/  ULDC UR4, c[0x0][0xac8] ;  /* 0x0002b20000047ab9 */ /* 0x000fe40000000800 */
[----:B-----5:R-:W-:Y:S02]  /*16350*/  ISETP.GE.AND P3, PT, R20, UR4, PT ;  /* 0x0000000414007c0c */ /* 0x020fe4000bf66270 */
[----:B------:R-:W-:Y:S02]  /*16360*/  ISETP.GE.AND P4, PT, R14, UR4, PT ;  /* 0x000000040e007c0c */ /* 0x000fe4000bf86270 */
[----:B------:R-:W-:-:S09]  /*16370*/  ISETP.GE.AND P2, PT, R24, UR4, PT ;  /* 0x0000000418007c0c */ /* 0x000fd2000bf46270 */
[-C--:B0-----:R-:W-:Y:S02]  /*16380*/  @!P3 LEA R8, P0, R20, R2.reuse, 0x1 ;  /* 0x000000021408b211 */ /* 0x081fe400078008ff */
[----:B------:R-:W-:Y:S02]  /*16390*/  @!P4 LEA R10, P1, R14, R2, 0x1 ;  /* 0x000000020e0ac211 */ /* 0x000fe400078208ff */
[----:B-1----:R-:W-:Y:S01]  /*163a0*/  @!P2 IMAD.WIDE R6, R24, 0x2, R2 ;  /* 0x000000021806a825 */ /* 0x002fe200078e0202 */
[-C--:B------:R-:W-:Y:S02]  /*163b0*/  @!P3 LEA.HI.X R9, R20, R3.reuse, R21, 0x1, P0 ;  /* 0x000000031409b211 */ /* 0x080fe400000f0c15 */
[----:B------:R-:W-:Y:S02]  /*163c0*/  @!P4 LEA.HI.X R11, R14, R3, R15, 0x1, P1 ;  /* 0x000000030e0bc211 */ /* 0x000fe400008f0c0f */
[----:B------:R3:W-:Y:S04]  /*163d0*/  @!P2 ST.E.128 desc[UR42][R6.64], RZ ;  /* 0x000000ff0600a985 */ /* 0x0007e8000c101d2a */
[----:B------:R3:W-:Y:S04]  /*163e0*/  @!P3 ST.E.128 desc[UR42][R8.64], RZ ;  /* 0x000000ff0800b985 */ /* 0x0007e8000c101d2a */
[----:B------:R3:W-:Y:S02]  /*163f0*/  @!P4 ST.E.128 desc[UR42][R10.64], RZ ;  /* 0x000000ff0a00c985 */ /* 0x0007e4000c101d2a */
.L_x_2314:
[----:B------:R-:W-:Y:S05]  /*16400*/  BSYNC B1 ;  /* 0x0000000000017941 */ /* 0x000fea0003800000 */
.L_x_2313:
[----:B------:R-:W-:Y:S01]  /*16410*/  VIADD R0, R0, 0x60 ;  /* 0x0000006000007836 */ /* 0x000fe20000000000 */
[----:B-1----:R1:W4:Y:S04]  /*16420*/  SHFL.IDX PT, R3, R5, 0x1, 0x1c1f ;  /* 0x003c1f0005037f89 */ /* 0x00232800000e0000 */
[----:B------:R-:W-:Y:S01]  /*16430*/  ISETP.GE.AND P0, PT, R0, R25, PT ;  /* 0x000000190000720c */ /* 0x000fe20003f06270 */
[----:B0-----:R1:W0:-:S12]  /*16440*/  SHFL.IDX PT, R2, R4, 0x1, 0x1c1f ;  /* 0x003c1f0004027f89 */ /* 0x00121800000e0000 */
[----:B-1----:R-:W-:Y:S05]  /*16450*/  @P0 BRA `(.L_x_2309) ;  /* 0x0000000000300947 */ /* 0x002fea0003800000 */
[----:B------:R-:W-:Y:S02]  /*16460*/  ULDC UR4, c[0x0][0xac8] ;  /* 0x0002b20000047ab9 */ /* 0x000fe40000000800 */
[----:B-----5:R-:W-:Y:S02]  /*16470*/  ISETP.GE.AND P3, PT, R20, UR4, PT ;  /* 0x0000000414007c0c */ /* 0x020fe4000bf66270 */
[----:B------:R-:W-:Y:S02]  /*16480*/  ISETP.GE.AND P4, PT, R14, UR4, PT ;  /* 0x000000040e007c0c */ /* 0x000fe4000bf86270 */
[----:B------:R-:W-:-:S09]  /*16490*/  ISETP.GE.AND P2, PT, R24, UR4, PT ;  /* 0x0000000418007c0c */ /* 0x000fd2000bf46270 */
[-C--:B0--3--:R-:W-:Y:S02]  /*164a0*/  @!P3 LEA R6, P0, R20, R2.reuse, 0x1 ;  /* 0x000000021406b211 */ /* 0x089fe400078008ff */
[----:B------:R-:W-:Y:S02]  /*164b0*/  @!P4 LEA R8, P1, R14, R2, 0x1 ;  /* 0x000000020e08c211 */ /* 0x000fe400078208ff */
[----:B--2-4-:R-:W-:Y:S01]  /*164c0*/  @!P2 IMAD.WIDE R4, R24, 0x2, R2 ;  /* 0x000000021804a825 */ /* 0x014fe200078e0202 */
[-C--:B------:R-:W-:Y:S02]  /*164d0*/  @!P3 LEA.HI.X R7, R20, R3.reuse, R21, 0x1, P0 ;  /* 0x000000031407b211 */ /* 0x080fe400000f0c15 */
[----:B------:R-:W-:Y:S02]  /*164e0*/  @!P4 LEA.HI.X R9, R14, R3, R15, 0x1, P1 ;  /* 0x000000030e09c211 */ /* 0x000fe400008f0c0f */
[----:B------:R0:W-:Y:S04]  /*164f0*/  @!P2 ST.E.128 desc[UR42][R4.64], RZ ;  /* 0x000000ff0400a985 */ /* 0x0001e8000c101d2a */
[----:B------:R0:W-:Y:S04]  /*16500*/  @!P3 ST.E.128 desc[UR42][R6.64], RZ ;  /* 0x000000ff0600b985 */ /* 0x0001e8000c101d2a */
[----:B------:R0:W-:Y:S02]  /*16510*/  @!P4 ST.E.128 desc[UR42][R8.64], RZ ;  /* 0x000000ff0800c985 */ /* 0x0001e4000c101d2a */
.L_x_2309:
[----:B------:R-:W-:Y:S05]  /*16520*/  BSYNC B0 ;  /* 0x0000000000007941 */ /* 0x000fea0003800000 */
.L_x_2304:
[----:B------:R-:W-:Y:S02]  /*16530*/  ULDC UR4, c[0x0][0xc3c] ;  /* 0x00030f0000047ab9 */ /* 0x000fe40000000800 */
[----:B------:R-:W-:-:S13]  /*16540*/  ISETP.GE.AND P0, PT, R155, UR4, PT ;  /* 0x000000049b007c0c */ /* 0x000fda000bf06270 */
[----:B------:R-:W-:Y:S05]  /*16550*/  @!P0 BRA `(.L_x_2315) ;  /* 0xfffffeac00048947 */ /* 0x000fea000383ffff */
[----:B------:R-:W-:Y:S05]  /*16560*/  BRA `(.L_x_2180) ;  /* 0x0000007000ec7947 */ /* 0x000fea0003800000 */
.L_x_2178:
        /* <DEDUP_REMOVED lines=58> */
.L_x_2321:
        /* <DEDUP_REMOVED lines=12> */
.L_x_2320:
[----:B------:R-:W-:Y:S05]  /*169d0*/  BSYNC B0 ;  /* 0x0000000000007941 */ /* 0x000fea0003800000 */
.L_x_2319:
        /* <DEDUP_REMOVED lines=20> */
[----:B------:R-:W-:-:S07]  /*16b20*/  MOV R7, R11 ;  /* 0x0000000b00077202 */ /* 0x000fce0000000f00 */
.L_x_2317:
        /* <DEDUP_REMOVED lines=21> */
.L_x_2322:
        /* <DEDUP_REMOVED lines=11> */
[-C--:B------:R-:W-:Y:S01]  /*16d30*/  @!P1 IADD3 R3, R3, -R8.reuse, RZ ;  /* 0x8000000803039210 */ /* 0x080fe20007ffe0ff */
        /* <DEDUP_REMOVED lines=11> */
[----:B------:R-:W-:Y:S01]  /*16df0*/  IMAD R6, R6, R2, R7 ;  /* 0x0000000206067224 */ /* 0x000fe200078e0207 */
[----:B------:R-:W-:Y:S02]  /*16e00*/  MOV R2, RZ ;  /* 0x000000ff00027202 */ /* 0x000fe40000000f00 */
        /* <DEDUP_REMOVED lines=27> */
[----:B------:R-:W-:-:S03]  /*16fc0*/  IMAD R18, R2, R9, R3 ;  /* 0x0000000902127224 */ /* 0x000fc600078e0203 */
[----:B------:R-:W-:Y:S01]  /*16fd0*/  IADD3 R17, R4, R17, RZ ;  /* 0x0000001104117210 */ /* 0x000fe20007ffe0ff */
[----:B------:R-:W-:Y:S06]  /*16fe0*/  BRA `(.L_x_2323) ;  /* 0x00000000000c7947 */ /* 0x000fec0003800000 */
.L_x_2318:
[----:B------:R-:W-:Y:S02]  /*16ff0*/  IMAD.MOV.U32 R17, RZ, RZ, RZ ;  /* 0x000000ffff117224 */ /* 0x000fe400078e00ff */
[----:B------:R-:W-:Y:S02]  /*17000*/  IMAD.U32 R16, RZ, RZ, UR6 ;  /* 0x00000006ff107e24 */ /* 0x000fe4000f8e00ff */
[----:B------:R-:W-:-:S07]  /*17010*/  IMAD.MOV.U32 R18, RZ, RZ, RZ ;  /* 0x000000ffff127224 */ /* 0x000fce00078e00ff */
.L_x_2323:
[----:B------:R-:W-:-:S13]  /*17020*/  ISETP.NE.AND P0, PT, R5, RZ, PT ;  /* 0x000000ff0500720c */ /* 0x000fda0003f05270 */
[----:B------:R-:W0:Y:S01]  /*17030*/  @!P0 S2R R3, SR_CgaCtaId ;  /* 0x0000000000038919 */ /* 0x000e220000008800 */
[----:B------:R-:W-:-:S04]  /*17040*/  @!P0 MOV R2, 0x400 ;  /* 0x0000040000028802 */ /* 0x000fc80000000f00 */
[----:B0-----:R-:W-:-:S05]  /*17050*/  @!P0 LEA R2, R3, R2, 0x18 ;  /* 0x0000000203028211 */ /* 0x001fca00078ec0ff */
[----:B------:R1:W-:Y:S01]  /*17060*/  @!P0 STS.128 [R2+0x19cd0], R16 ;  /* 0x019cd01002008388 */ /* 0x0003e20000000c00 */
[----:B------:R-:W-:Y:S06]  /*17070*/  BAR.ARV 0x5, 0x200 ;  /* 0x0148000000007b1d */ /* 0x000fec0000002000 */
.L_x_2316:
        /* <DEDUP_REMOVED lines=11> */
[----:B------:R-:W-:Y:S01]  /*17130*/  MOV R27, 0x1 ;  /* 0x00000001001b7802 */ /* 0x000fe20000000f00 */
[----:B------:R-:W-:Y:S01]  /*17140*/  IMAD.MOV.U32 R24, RZ, RZ, RZ ;  /* 0x000000ffff187224 */ /* 0x000fe200078e00ff */
[----:B------:R-:W-:Y:S01]  /*17150*/  ULDC.64 UR40, c[0x0][0x198] ;  /* 0x0000660000287ab9 */ /* 0x000fe20000000a00 */
[----:B------:R-:W-:Y:S01]  /*17160*/  IMAD.MOV.U32 R23, RZ, RZ, RZ ;  /* 0x000000ffff177224 */ /* 0x000fe200078e00ff */
[----:B------:R-:W-:Y:S01]  /*17170*/  ULOP3.LUT UR39, UR37, 0x2, URZ, 0xfc, !UPT ;  /* 0x0000000225277892 */ /* 0x000fe2000f8efc3f */
[----:B------:R-:W-:Y:S01]  /*17180*/  IMAD.MOV.U32 R25, RZ, RZ, 0x1 ;  /* 0x00000001ff197424 */ /* 0x000fe200078e00ff */
[----:B------:R-:W-:Y:S01]  /*17190*/  ULOP3.LUT UR36, UR37, 0x1, URZ, 0xfc, !UPT ;  /* 0x0000000125247892 */ /* 0x000fe2000f8efc3f */
[----:B------:R-:W-:Y:S01]  /*171a0*/  ULDC UR38, c[0x0][0xc] ;  /* 0x0000030000267ab9 */ /* 0x000fe20000000800 */
[C---:B--2---:R-:W-:Y:S01]  /*171b0*/  IMAD.SHL.U32 R3, R14.reuse, 0x20, RZ ;  /* 0x000000200e037824 */ /* 0x044fe200078e00ff */
[C---:B------:R-:W-:Y:S01]  /*171c0*/  LOP3.LUT R12, R14.reuse, 0x7f, RZ, 0xc0, !PT ;  /* 0x0000007f0e0c7812 */ /* 0x040fe200078ec0ff */
[C---:B01----:R-:W-:Y:S01]  /*171d0*/  IMAD.SHL.U32 R2, R14.reuse, 0x10, RZ ;  /* 0x000000100e027824 */ /* 0x043fe200078e00ff */
[----:B------:R-:W-:Y:S01]  /*171e0*/  SHF.R.U32.HI R5, RZ, 0x1, R14 ;  /* 0x00000001ff057819 */ /* 0x000fe2000001160e */
[----:B------:R-:W-:Y:S01]  /*171f0*/  IMAD.SHL.U32 R13, R14, 0x4, RZ ;  /* 0x000000040e0d7824 */ /* 0x000fe200078e00ff */
[----:B------:R-:W-:-:S02]  /*17200*/  LOP3.LUT R4, R3, 0x80, RZ, 0xc0, !PT ;  /* 0x0000008003047812 */ /* 0x000fc400078ec0ff */
[----:B------:R-:W-:Y:S02]  /*17210*/  SHF.L.U32 R6, R12, 0x4, RZ ;  /* 0x000000040c067819 */ /* 0x000fe400000006ff */
[----:B------:R-:W-:Y:S02]  /*17220*/  LOP3.LUT R3, R3, 0x360, RZ, 0xc0, !PT ;  /* 0x0000036003037812 */ /* 0x000fe400078ec0ff */
[----:B------:R-:W-:Y:S02]  /*17230*/  LOP3.LUT R9, R2, 0x60, RZ, 0xc0, !PT ;  /* 0x0000006002097812 */ /* 0x000fe400078ec0ff */
[----:B------:R-:W-:Y:S02]  /*17240*/  LOP3.LUT R7, R5, 0x20, RZ, 0xc0, !PT ;  /* 0x0000002005077812 */ /* 0x000fe400078ec0ff */
[----:B------:R-:W-:Y:S01]  /*17250*/  LOP3.LUT R4, R4, 0x10, R5, 0xf8, !PT ;  /* 0x0000001004047812 */ /* 0x000fe200078ef805 */
[----:B------:R-:W-:Y:S01]  /*17260*/  IMAD.SHL.U32 R5, R14, 0x80, RZ ;  /* 0x000000800e057824 */ /* 0x000fe200078e00ff */
[----:B------:R-:W-:-:S02]  /*17270*/  LOP3.LUT R3, R3, 0x400, R6, 0xf8, !PT ;  /* 0x0000040003037812 */ /* 0x000fc400078ef806 */
[----:B------:R-:W-:Y:S01]  /*17280*/  LOP3.LUT R11, R9, 0x700, R6, 0xf8, !PT ;  /* 0x00000700090b7812 */ /* 0x000fe200078ef806 */
[----:B------:R-:W-:Y:S01]  /*17290*/  IMAD.SHL.U32 R9, R14, 0x2, RZ ;  /* 0x000000020e097824 */ /* 0x000fe200078e00ff */
[----:B------:R-:W-:Y:S02]  /*172a0*/  LOP3.LUT R6, R7, 0x10, R14, 0xf8, !PT ;  /* 0x0000001007067812 */ /* 0x000fe400078ef80e */
[----:B------:R-:W-:Y:S02]  /*172b0*/  LOP3.LUT R8, R2, 0x90, RZ, 0xc0, !PT ;  /* 0x0000009002087812 */ /* 0x000fe400078ec0ff */
[----:B------:R-:W-:Y:S02]  /*172c0*/  LOP3.LUT R7, R6, 0x380, R5, 0xf8, !PT ;  /* 0x0000038006077812 */ /* 0x000fe400078ef805 */
[----:B------:R-:W-:Y:S02]  /*172d0*/  LOP3.LUT R5, R5, 0x400, RZ, 0xc0, !PT ;  /* 0x0000040005057812 */ /* 0x000fe400078ec0ff */
[----:B------:R-:W-:-:S02]  /*172e0*/  LOP3.LUT R4, R4, 0x10, R13, 0x78, !PT ;  /* 0x0000001004047812 */ /* 0x000fc400078e780d */
[----:B------:R-:W-:Y:S02]  /*172f0*/  LOP3.LUT R8, R8, 0x10, R9, 0x78, !PT ;  /* 0x0000001008087812 */ /* 0x000fe400078e7809 */
[----:B------:R-:W-:Y:S01]  /*17300*/  LOP3.LUT R0, R5, 0x800, R0, 0xf8, !PT ;  /* 0x0000080005007812 */ /* 0x000fe200078ef800 */
[----:B---3--:R-:W-:Y:S01]  /*17310*/  IMAD.U32 R5, RZ, RZ, UR4 ;  /* 0x00000004ff057e24 */ /* 0x008fe2000f8e00ff */
[----:B------:R-:W-:Y:S02]  /*17320*/  LOP3.LUT R7, R7, 0x70, R2, 0x78, !PT ;  /* 0x0000007007077812 */ /* 0x000fe400078e7802 */
[----:B------:R-:W-:Y:S02]  /*17330*/  LOP3.LUT R3, R3, R4, RZ, 0xfc, !PT ;  /* 0x0000000403037212 */ /* 0x000fe400078efcff */
[----:B------:R-:W-:Y:S02]  /*17340*/  LOP3.LUT R10, R11, R8, RZ, 0xfc, !PT ;  /* 0x000000080b0a7212 */ /* 0x000fe400078efcff */
[----:B------:R-:W-:Y:S01]  /*17350*/  LOP3.LUT R0, R0, R7, RZ, 0xfc, !PT ;  /* 0x0000000700007212 */ /* 0x000fe200078efcff */
[----:B------:R0:W-:Y:S01]  /*17360*/  STL [R1+0x1c], R3 ;  /* 0x00001c0301007387 */ /* 0x0001e20000100800 */
[----:B------:R-:W-:-:S02]  /*17370*/  SHF.R.U32.HI R4, RZ, 0x1, R12 ;  /* 0x00000001ff047819 */ /* 0x000fc4000001160c */
[----:B------:R-:W-:Y:S01]  /*17380*/  LEA R22, R5, R22, 0x18 ;  /* 0x0000001605167211 */ /* 0x000fe200078ec0ff */
[----:B------:R-:W-:Y:S01]  /*17390*/  STL [R1+0x10], R10 ;  /* 0x0000100a01007387 */ /* 0x000fe20000100800 */
[----:B------:R-:W-:Y:S02]  /*173a0*/  LOP3.LUT P0, RZ, R14, 0x4, RZ, 0xc0, !PT ;  /* 0x000000040eff7812 */ /* 0x000fe4000780c0ff */
[----:B------:R-:W-:Y:S01]  /*173b0*/  LOP3.LUT R2, R2, 0x10, RZ, 0xc0, !PT ;  /* 0x0000001002027812 */ /* 0x000fe200078ec0ff */
[----:B------:R1:W-:Y:S01]  /*173c0*/  STL [R1+0x14], R0 ;  /* 0x0000140001007387 */ /* 0x0003e20000100800 */
[----:B0-----:R-:W-:-:S03]  /*173d0*/  IMAD.MOV.U32 R3, RZ, RZ, 0x40 ;  /* 0x00000040ff037424 */ /* 0x001fc600078e00ff */
[----:B------:R0:W-:Y:S02]  /*173e0*/  STL [R1+0xc], R5 ;  /* 0x00000c0501007387 */ /* 0x0001e40000100800 */
[----:B------:R-:W-:Y:S02]  /*173f0*/  SEL R3, R3, 0xffffffc0, !P0 ;  /* 0xffffffc003037807 */ /* 0x000fe40004000000 */
[----:B------:R0:W-:Y:S01]  /*17400*/  STL [R1+0x48], RZ ;  /* 0x000048ff01007387 */ /* 0x0001e20000100800 */
[----:B------:R-:W-:Y:S01]  /*17410*/  LOP3.LUT R3, R2, 0x20, RZ, 0xfc, !PT ;  /* 0x0000002002037812 */ /* 0x000fe200078efcff */
[----:B-1----:R-:W-:Y:S01]  /*17420*/  IMAD.SHL.U32 R0, R14, 0x40, RZ ;  /* 0x000000400e007824 */ /* 0x002fe200078e00ff */
[----:B------:R-:W-:-:S04]  /*17430*/  LOP3.LUT R2, R2, 0x40, RZ, 0xfc, !PT ;  /* 0x0000004002027812 */ /* 0x000fc800078efcff */
[----:B------:R-:W-:-:S04]  /*17440*/  LOP3.LUT R0, R0, 0x40, RZ, 0xc0, !PT ;  /* 0x0000004000007812 */ /* 0x000fc800078ec0ff */
[----:B------:R-:W-:Y:S01]  /*17450*/  LOP3.LUT R0, R4, R0, RZ, 0xfc, !PT ;  /* 0x0000000004007212 */ /* 0x000fe200078efcff */
[----:B------:R-:W-:-:S05]  /*17460*/  IMAD.IADD R0, R22, 0x1, R10 ;  /* 0x0000000116007824 */ /* 0x000fca00078e020a */
[----:B------:R0:W-:Y:S02]  /*17470*/  STL [R1+0x28], R0 ;  /* 0x0000280001007387 */ /* 0x0001e40000100800 */
.L_x_2442:
[----:B01--4-:R-:W1:Y:S02]  /*17480*/  LDC.64 R2, c[0x0][0xc88] ;  /* 0x00032200ff027b82 */ /* 0x013e640000000a00 */
[----:B-1----:R-:W-:-:S05]  /*17490*/  IMAD.WIDE R2, R19, 0x4, R2 ;  /* 0x0000000413027825 */ /* 0x002fca00078e0202 */
[----:B------:R-:W0:Y:S01]  /*174a0*/  LDG.E R26, desc[UR42][R2.64] ;  /* 0x0000002a021a7981 */ /* 0x000e22000c1e1900 */
        /* <DEDUP_REMOVED lines=8> */
[----:B0-2---:R-:W-:-:S11]  /*17530*/  SHF.R.S32.HI R0, RZ, 0x1f, R26 ;  /* 0x0000001fff007819 */ /* 0x005fd6000001141a */
        /* <DEDUP_REMOVED lines=10> */
[----:B------:R-:W-:Y:S02]  /*175e0*/  ISETP.NE.AND.EX P0, PT, RZ, UR5, PT, P0 ;  /* 0x00000005ff007c0c */ /* 0x000fe4000bf05300 */
[----:B------:R-:W-:Y:S02]  /*175f0*/  ISETP.NE.AND.EX P2, PT, RZ, UR9, PT, P2 ;  /* 0x00000009ff007c0c */ /* 0x000fe4000bf45320 */
[----:B------:R-:W-:Y:S02]  /*17600*/  ISETP.NE.U32.AND P1, PT, RZ, UR6, PT ;  /* 0x00000006ff007c0c */ /* 0x000fe4000bf25070 */
[----:B-1----:R-:W-:-:S02]  /*17610*/  IADD3 R2, P3, R29, UR4, RZ ;  /* 0x000000041d027c10 */ /* 0x002fc4000ff7e0ff */
[----:B------:R-:W-:Y:S02]  /*17620*/  ISETP.NE.AND.EX P1, PT, RZ, UR7, PT, P1 ;  /* 0x00000007ff007c0c */ /* 0x000fe4000bf25310 */
[----:B------:R-:W-:Y:S02]  /*17630*/  IADD3.X R3, R11, UR5, RZ, P3, !PT ;  /* 0x000000050b037c10 */ /* 0x000fe40009ffe4ff */
[----:B------:R-:W-:Y:S02]  /*17640*/  IADD3 R4, P4, R29, UR6, RZ ;  /* 0x000000061d047c10 */ /* 0x000fe4000ff9e0ff */
[----:B0-----:R-:W-:Y:S01]  /*17650*/  MOV R0, RZ ;  /* 0x000000ff00007202 */ /* 0x001fe20000000f00 */
[----:B------:R-:W3:Y:S01]  /*17660*/  @P0 LDG.E R6, desc[UR42][R2.64] ;  /* 0x0000002a02060981 */ /* 0x000ee2000c1e1900 */
[----:B------:R-:W-:Y:S01]  /*17670*/  ULDC UR4, c[0x0][0x288] ;  /* 0x0000a20000047ab9 */ /* 0x000fe20000000800 */
[----:B------:R-:W-:Y:S01]  /*17680*/  IADD3.X R5, R11, UR7, RZ, P4, !PT ;  /* 0x000000070b057c10 */ /* 0x000fe2000a7fe4ff */
[----:B------:R-:W-:Y:S01]  /*17690*/  IMAD.U32 R8, RZ, RZ, UR4 ;  /* 0x00000004ff087e24 */ /* 0x000fe2000f8e00ff */
[----:B------:R-:W-:-:S03]  /*176a0*/  ULDC.64 UR4, c[0x0][0x418] ;  /* 0x0001060000047ab9 */ /* 0x000fc60000000a00 */
[----:B------:R-:W5:Y:S04]  /*176b0*/  @P1 LDG.E R0, desc[UR42][R4.64] ;  /* 0x0000002a04001981 */ /* 0x000f68000c1e1900 */
[----:B---3--:R0:W-:Y:S02]  /*176c0*/  STL [R1+0x2c], R6 ;  /* 0x00002c0601007387 */ /* 0x0081e40000100800 */
[----:B0-----:R-:W-:-:S04]  /*176d0*/  @P2 IADD3 R6, P3, R29, UR8, RZ ;  /* 0x000000081d062c10 */ /* 0x001fc8000ff7e0ff */
[----:B------:R-:W-:-:S05]  /*176e0*/  @P2 IADD3.X R7, R11, UR9, RZ, P3, !PT ;  /* 0x000000090b072c10 */ /* 0x000fca0009ffe4ff */
[----:B------:R0:W3:Y:S01]  /*176f0*/  @P2 LDG.E R8, desc[UR42][R6.64] ;  /* 0x0000002a06082981 */ /* 0x0000e2000c1e1900 */
        /* <DEDUP_REMOVED lines=9> */
[----:B---3--:R0:W-:Y:S04]  /*17790*/  STL [R1+0x38], R8 ;  /* 0x0000380801007387 */ /* 0x0081e80000100800 */
[----:B--2---:R0:W-:Y:S01]  /*177a0*/  STL [R1+0x4], R10 ;  /* 0x0000040a01007387 */ /* 0x0041e20000100800 */
[----:B------:R-:W-:Y:S01]  /*177b0*/  IMAD.MOV.U32 R9, RZ, RZ, R8 ;  /* 0x000000ffff097224 */ /* 0x000fe200078e0008 */
[----:B------:R-:W-:Y:S06]  /*177c0*/  @P2 BRA `(.L_x_2325) ;  /* 0x0000000000142947 */ /* 0x000fec0003800000 */
[----:B------:R-:W-:Y:S05]  /*177d0*/  @!P0 BRA `(.L_x_2325) ;  /* 0x0000000000108947 */ /* 0x000fea0003800000 */
[----:B0-----:R-:W2:Y:S04]  /*177e0*/  LDG.E R8, desc[UR42][R2.64] ;  /* 0x0000002a02087981 */ /* 0x001ea8000c1e1900 */
[----:B------:R-:W2:Y:S02]  /*177f0*/  LDG.E R2, desc[UR42][R2.64+0x4] ;  /* 0x0000042a02027981 */ /* 0x000ea4000c1e1900 */
[----:B--2---:R-:W-:-:S05]  /*17800*/  IMAD.IADD R9, R2, 0x1, -R8 ;  /* 0x0000000102097824 */ /* 0x004fca00078e0a08 */
[----:B------:R1:W-:Y:S02]  /*17810*/  STL [R1+0x38], R9 ;  /* 0x0000380901007387 */ /* 0x0003e40000100800 */
.L_x_2325:
[----:B------:R-:W-:Y:S01]  /*17820*/  ULDC.64 UR4, c[0x0][0xa20] ;  /* 0x0002880000047ab9 */ /* 0x000fe20000000a00 */
[----:B------:R-:W-:Y:S01]  /*17830*/  IMAD.MOV.U32 R28, RZ, RZ, R26 ;  /* 0x000000ffff1c7224 */ /* 0x000fe200078e001a */
[----:B------:R-:W-:-:S04]  /*17840*/  ISETP.NE.U32.AND P0, PT, RZ, UR4, PT ;  /* 0x00000004ff007c0c */ /* 0x000fc8000bf05070 */
[----:B------:R-:W-:-:S13]  /*17850*/  ISETP.NE.AND.EX P0, PT, RZ, UR5, PT, P0 ;  /* 0x00000005ff007c0c */ /* 0x000fda000bf05300 */
[----:B------:R-:W-:Y:S05]  /*17860*/  @!P0 BRA `(.L_x_2326) ;  /* 0x0000000000108947 */ /* 0x000fea0003800000 */
[----:B------:R-:W-:-:S04]  /*17870*/  IADD3 R2, P0, R29, UR4, RZ ;  /* 0x000000041d027c10 */ /* 0x000fc8000ff1e0ff */
[----:B------:R-:W-:-:S05]  /*17880*/  IADD3.X R3, R11, UR5, RZ, P0, !PT ;  /* 0x000000050b037c10 */ /* 0x000fca00087fe4ff */
[----:B------:R2:W5:Y:S01]  /*17890*/  LDG.E R7, desc[UR42][R2.64] ;  /* 0x0000002a02077981 */ /* 0x000562000c1e1900 */
[----:B------:R-:W-:Y:S05]  /*178a0*/  BRA `(.L_x_2327) ;  /* 0x0000000000247947 */ /* 0x000fea0003800000 */
.L_x_2326:
        /* <DEDUP_REMOVED lines=9> */
.L_x_2327:
[----:B--2---:R-:W2:Y:S01]  /*17940*/  @P1 LDG.E R2, desc[UR42][R4.64] ;  /* 0x0000002a04021981 */ /* 0x004ea2000c1e1900 */
[----:B------:R-:W3:Y:S03]  /*17950*/  LDC R3, c[0x0][0x448] ;  /* 0x00011200ff037b82 */ /* 0x000ee60000000800 */
[----:B------:R4:W2:Y:S01]  /*17960*/  @P1 LDG.E R4, desc[UR42][R4.64+0x4] ;  /* 0x0000042a04041981 */ /* 0x0008a2000c1e1900 */
[----:B-----5:R-:W-:Y:S01]  /*17970*/  IMAD.IADD R7, R7, 0x1, -R10 ;  /* 0x0000000107077824 */ /* 0x020fe200078e0a0a */
[----:B------:R-:W-:Y:S01]  /*17980*/  BSSY B0, `(.L_x_2328) ;  /* 0x0000163000007945 */ /* 0x000fe20003800000 */
[----:B---3--:R-:W-:-:S13]  /*17990*/  ISETP.NE.AND P0, PT, R3, 0x1, PT ;  /* 0x000000010300780c */ /* 0x008fda0003f05270 */
[----:B------:R-:W3:Y:S08]  /*179a0*/  @P0 LDC R3, c[0x0][0x44c] ;  /* 0x00011300ff030b82 */ /* 0x000ef00000000800 */
[----:B----4-:R-:W4:Y:S01]  /*179b0*/  @P0 LDC R5, c[0x0][0x450] ;  /* 0x00011400ff050b82 */ /* 0x010f220000000800 */
[----:B--2---:R-:W-:Y:S01]  /*179c0*/  @P1 IADD3 R6, -R2, R4, RZ ;  /* 0x0000000402061210 */ /* 0x004fe20007ffe1ff */
[----:B------:R-:W-:-:S04]  /*179d0*/  IMAD R2, R17, 0xc0, RZ ;  /* 0x000000c011027824 */ /* 0x000fc800078e02ff */
[----:B------:R-:W-:-:S04]  /*179e0*/  VIADD R2, R2, 0xbf ;  /* 0x000000bf02027836 */ /* 0x000fc80000000000 */
[----:B---3--:R-:W-:-:S05]  /*179f0*/  @P0 IMAD.HI.U32 R3, R2, R3, RZ ;  /* 0x0000000302030227 */ /* 0x008fca00078e00ff */
[----:B----4-:R-:W-:Y:S01]  /*17a00*/  @P0 SHF.R.U32.HI R2, RZ, R5, R3 ;  /* 0x00000005ff020219 */ /* 0x010fe20000011603 */
[----:B------:R-:W-:-:S04]  /*17a10*/  IMAD.IADD R5, R7, 0x1, R6 ;  /* 0x0000000107057824 */ /* 0x000fc800078e0206 */
[C---:B------:R-:W-:Y:S01]  /*17a20*/  VIADD R3, R5.reuse, 0x7f ;  /* 0x0000007f05037836 */ /* 0x040fe20000000000 */
[----:B------:R-:W-:Y:S01]  /*17a30*/  IADD3 R21, R5, 0x80, -R9 ;  /* 0x0000008005157810 */ /* 0x000fe20007ffe809 */
[----:B------:R2:W-:Y:S03]  /*17a40*/  STL [R1+0x20], R5 ;  /* 0x0000200501007387 */ /* 0x0005e60000100800 */
[----:B------:R-:W-:Y:S01]  /*17a50*/  SHF.R.S32.HI R4, RZ, 0x1f, R3 ;  /* 0x0000001fff047819 */ /* 0x000fe20000011403 */
[----:B------:R-:W-:-:S03]  /*17a60*/  IMAD.IADD R2, R21, 0x1, R2 ;  /* 0x0000000115027824 */ /* 0x000fc600078e0202 */
[----:B------:R-:W-:Y:S02]  /*17a70*/  LEA.HI R4, R4, R3, RZ, 0x7 ;  /* 0x0000000304047211 */ /* 0x000fe400078f38ff */
[----:B------:R-:W-:Y:S02]  /*17a80*/  SHF.R.S32.HI R3, RZ, 0x1f, R2 ;  /* 0x0000001fff037819 */ /* 0x000fe40000011402 */
[----:B------:R-:W-:Y:S02]  /*17a90*/  SHF.R.S32.HI R20, RZ, 0x7, R4 ;  /* 0x00000007ff147819 */ /* 0x000fe40000011404 */
[----:B------:R-:W-:Y:S01]  /*17aa0*/  LEA.HI R2, R3, R2, RZ, 0x7 ;  /* 0x0000000203027211 */ /* 0x000fe200078f38ff */
[----:B------:R-:W-:-:S03]  /*17ab0*/  IMAD.MOV R3, RZ, RZ, -R7 ;  /* 0x000000ffff037224 */ /* 0x000fc600078e0a07 */
[----:B------:R-:W-:Y:S02]  /*17ac0*/  SHF.R.S32.HI R2, RZ, 0x7, R2 ;  /* 0x00000007ff027819 */ /* 0x000fe40000011402 */
[----:B------:R-:W-:Y:S02]  /*17ad0*/  VIMNMX R3, RZ, R3, !PT ;  /* 0x00000003ff037248 */ /* 0x000fe40007fe0100 */
[----:B------:R-:W-:-:S05]  /*17ae0*/  VIMNMX R2, R20, R2, PT ;  /* 0x0000000214027248 */ /* 0x000fca0003fe0100 */
[----:B------:R-:W-:-:S05]  /*17af0*/  IMAD R2, R2, 0x80, -R7 ;  /* 0x0000008002027824 */ /* 0x000fca00078e0a07 */
[----:B------:R-:W-:-:S04]  /*17b00*/  VIMNMX R2, R2, R6, PT ;  /* 0x0000000602027248 */ /* 0x000fc80003fe0100 */
[----:B------:R-:W-:Y:S02]  /*17b10*/  ISETP.GT.AND P0, PT, R2, R3, PT ;  /* 0x000000030200720c */ /* 0x000fe40003f04270 */
[----:B------:R-:W-:-:S11]  /*17b20*/  SHF.R.U32.HI R3, RZ, 0x7, R3 ;  /* 0x00000007ff037819 */ /* 0x000fd60000011603 */
[----:B------:R-:W-:-:S04]  /*17b30*/  @P0 IADD3 R2, R2, 0x7f, RZ ;  /* 0x0000007f02020810 */ /* 0x000fc80007ffe0ff */
[----:B------:R-:W-:-:S04]  /*17b40*/  @P0 SHF.R.S32.HI R4, RZ, 0x1f, R2 ;  /* 0x0000001fff040819 */ /* 0x000fc80000011402 */
[----:B------:R-:W-:Y:S01]  /*17b50*/  @P0 LEA.HI R2, R4, R2, RZ, 0x7 ;  /* 0x0000000204020211 */ /* 0x000fe200078f38ff */
[----:B------:R-:W-:-:S03]  /*17b60*/  IMAD.MOV.U32 R4, RZ, RZ, R3 ;  /* 0x000000ffff047224 */ /* 0x000fc600078e0003 */
[----:B------:R-:W-:Y:S02]  /*17b70*/  @P0 SHF.R.S32.HI R4, RZ, 0x7, R2 ;  /* 0x00000007ff040819 */ /* 0x000fe40000011402 */
[----:B------:R-:W-:Y:S02]  /*17b80*/  PLOP3.LUT P0, PT, PT, PT, PT, 0x80, 0x0 ;  /* 0x000000000000781c */ /* 0x000fe40003f0f070 */
[----:B------:R-:W-:-:S13]  /*17b90*/  ISETP.GT.AND P2, PT, R4, R3, PT ;  /* 0x000000030400720c */ /* 0x000fda0003f44270 */
[----:B--2---:R-:W-:Y:S05]  /*17ba0*/  @!P2 BRA `(.L_x_2329) ;  /* 0x000000140000a947 */ /* 0x004fea0003800000 */
[----:B------:R-:W-:Y:S01]  /*17bb0*/  UMOV UR4, 0xffffffff ;  /* 0xffffffff00047882 */ /* 0x000fe20000000000 */
[----:B------:R-:W-:Y:S02]  /*17bc0*/  SEL R2, R28, RZ, !P1 ;  /* 0x000000ff1c027207 */ /* 0x000fe40004800000 */
[----:B------:R-:W-:Y:S05]  /*17bd0*/  BRA.DIV UR4, `(.L_x_2330) ;  /* 0x0000006604fc7947 */ /* 0x000fea000b800000 */
[----:B------:R-:W2:Y:S02]  /*17be0*/  S2R R5, SR_TID.X ;  /* 0x0000000000057919 */ /* 0x000ea40000002100 */
[----:B--2---:R-:W-:-:S04]  /*17bf0*/  SHF.R.U32.HI R5, RZ, 0x5, R5 ;  /* 0x00000005ff057819 */ /* 0x004fc80000011605 */
[----:B------:R-:W-:-:S05]  /*17c00*/  LOP3.LUT R5, R5, 0x3, RZ, 0xc0, !PT ;  /* 0x0000000305057812 */ /* 0x000fca00078ec0ff */
[----:B------:R2:W3:Y:S02]  /*17c10*/  SHFL.IDX PT, R14, R5, RZ, 0x1f ;  /* 0x00001fff050e7589 */ /* 0x0004e400000e0000 */
.L_x_2490:
[----:B---3--:R-:W-:Y:S02]  /*17c20*/  ISETP.NE.AND P0, PT, R14, RZ, PT ;  /* 0x000000ff0e00720c */ /* 0x008fe40003f05270 */
[----:B------:R-:W-:-:S11]  /*17c30*/  PLOP3.LUT P6, PT, PT, PT, PT, 0x8, 0x0 ;  /* 0x000000000000781c */ /* 0x000fd60003fce170 */
[----:B------:R-:W-:Y:S05]  /*17c40*/  @P0 BRA `(.L_x_2331) ;  /* 0x00000000000c0947 */ /* 0x000fea0003800000 */
[----:B------:R-:W-:-:S03]  /*17c50*/  UMOV UR4, 0xffffffff ;  /* 0xffffffff00047882 */ /* 0x000fc60000000000 */
[----:B------:R-:W-:Y:S05]  /*17c60*/  BRA.DIV UR4, `(.L_x_2332) ;  /* 0x0000006a040c7947 */ /* 0x000fea000b800000 */
[----:B------:R-:W-:-:S13]  /*17c70*/  ELECT P6, URZ, PT ;  /* 0x00000000003f782f */ /* 0x000fda00038c0000 */
.L_x_2331:
[----:B--2---:R-:W2:Y:S01]  /*17c80*/  LDL R5, [R1+0x48] ;  /* 0x0000480001057983 */ /* 0x004ea20000100800 */
[----:B------:R-:W-:Y:S01]  /*17c90*/  BSSY B1, `(.L_x_2333) ;  /* 0x0000008000017945 */ /* 0x000fe20003800000 */
[----:B--2---:R-:W-:-:S05]  /*17ca0*/  VIADD R5, R5, 0x1 ;  /* 0x0000000105057836 */ /* 0x004fca0000000000 */
[----:B------:R-:W-:-:S04]  /*17cb0*/  LEA.HI R6, R5, R5, RZ, 0x1 ;  /* 0x0000000505067211 */ /* 0x000fc800078f08ff */
[----:B------:R-:W-:-:S05]  /*17cc0*/  LOP3.LUT R6, R6, 0xfffffffe, RZ, 0xc0, !PT ;  /* 0xfffffffe06067812 */ /* 0x000fca00078ec0ff */
[----:B------:R-:W-:-:S05]  /*17cd0*/  IMAD.IADD R5, R5, 0x1, -R6 ;  /* 0x0000000105057824 */ /* 0x000fca00078e0a06 */
[----:B------:R-:W-:-:S04]  /*17ce0*/  SHF.L.U32 R5, R5, 0x1f, RZ ;  /* 0x0000001f05057819 */ /* 0x000fc800000006ff */
[----:B------:R-:W2:Y:S02]  /*17cf0*/  SYNCS.PHASECHK.TRANS64.TRYWAIT P0, [R22+URZ+0x19c20], R5 ;  /* 0x019c2005160075a7 */ /* 0x000ea4000800017f */
[----:B--2---:R-:W-:Y:S05]  /*17d00*/  @!P0 BRA `(.L_x_2334) ;  /* 0x0000006800048947 */ /* 0x004fea0003800000 */
.L_x_2493:
[----:B------:R-:W-:Y:S05]  /*17d10*/  BSYNC B1 ;  /* 0x0000000000017941 */ /* 0x000fea0003800000 */
.L_x_2333:
[----:B------:R-:W-:Y:S04]  /*17d20*/  BSSY B1, `(.L_x_2335) ;  /* 0x000008b000017945 */ /* 0x000fe80003800000 */
[----:B------:R-:W-:Y:S05]  /*17d30*/  @!P6 BRA `(.L_x_2336) ;  /* 0x000000080024e947 */ /* 0x000fea0003800000 */
[----:B0-----:R-:W-:Y:S01]  /*17d40*/  IMAD R8, R24, 0x8, R22 ;  /* 0x0000000818087824 */ /* 0x001fe200078e0216 */
[----:B------:R-:W-:Y:S01]  /*17d50*/  SHF.L.U32 R10, R27, 0x1f, RZ ;  /* 0x0000001f1b0a7819 */ /* 0x000fe200000006ff */
[----:B------:R-:W0:Y:S01]  /*17d60*/  S2R R6, SR_TID.X ;  /* 0x0000000000067919 */ /* 0x000e220000002100 */
[----:B------:R-:W-:Y:S02]  /*17d70*/  BSSY B2, `(.L_x_2337) ;  /* 0x0000005000027945 */ /* 0x000fe40003800000 */
[----:B------:R-:W3:Y:S01]  /*17d80*/  SYNCS.PHASECHK.TRANS64.TRYWAIT P0, [R8+URZ+0x19ca0], R10 ;  /* 0x019ca00a080075a7 */ /* 0x000ee2000800017f */
[----:B0-----:R-:W-:-:S04]  /*17d90*/  LOP3.LUT R6, R6, 0x7f, RZ, 0xc0, !PT ;  /* 0x0000007f06067812 */ /* 0x001fc800078ec0ff */
[----:B------:R-:W-:Y:S01]  /*17da0*/  ISETP.NE.AND P1, PT, R6, RZ, PT ;  /* 0x000000ff0600720c */ /* 0x000fe20003f25270 */
[----:B---3--:R-:W-:-:S12]  /*17db0*/  @!P0 BRA `(.L_x_2338) ;  /* 0x0000006400ec8947 */ /* 0x008fd80003800000 */
.L_x_2494:
[----:B------:R-:W-:Y:S05]  /*17dc0*/  BSYNC B2 ;  /* 0x0000000000027941 */ /* 0x000fea0003800000 */
.L_x_2337:
[----:B------:R-:W-:Y:S04]  /*17dd0*/  BSSY B2, `(.L_x_2339) ;  /* 0x0000009000027945 */ /* 0x000fe80003800000 */
[----:B------:R-:W-:Y:S05]  /*17de0*/  @P1 BRA `(.L_x_2340) ;  /* 0x00000000001c1947 */ /* 0x000fea0003800000 */
[----:B--2---:R-:W2:Y:S02]  /*17df0*/  S2R R5, SR_TID.X ;  /* 0x0000000000057919 */ /* 0x004ea40000002100 */
[----:B--2---:R-:W-:Y:S01]  /*17e00*/  LOP3.LUT R6, R5, 0x1f, RZ, 0xc0, !PT ;  /* 0x0000001f05067812 */ /* 0x004fe200078ec0ff */
[----:B------:R-:W-:-:S03]  /*17e10*/  IMAD.MOV.U32 R5, RZ, RZ, 0x3000 ;  /* 0x00003000ff057424 */ /* 0x000fc600078e00ff */
[----:B------:R-:W-:Y:S01]  /*17e20*/  ISETP.NE.AND P0, PT, R6, RZ, PT ;  /* 0x000000ff0600720c */ /* 0x000fe20003f05270 */
[----:B------:R3:W-:-:S12]  /*17e30*/  SYNCS.ARRIVE.TRANS64 RZ, [R8+URZ+0x19c90], R5 ;  /* 0x019c900508ff79a7 */ /* 0x0007d8000800003f */
[----:B---3--:R-:W-:Y:S05]  /*17e40*/  @!P0 BRA `(.L_x_2340) ;  /* 0x0000000000048947 */ /* 0x008fea0003800000 */
[----:B------:R-:W-:Y:S01]  /*17e50*/  BPT.TRAP 0x1 ;  /* 0x000000040000795c */ /* 0x000fe20000300000 */
.L_x_2340:
[----:B------:R-:W-:Y:S05]  /*17e60*/  BSYNC B2 ;  /* 0x0000000000027941 */ /* 0x000fea0003800000 */
.L_x_2339:
[----:B------:R-:W-:Y:S01]  /*17e70*/  IMAD.MOV.U32 R14, RZ, RZ, RZ ;  /* 0x000000ffff0e7224 */ /* 0x000fe200078e00ff */
[----:B------:R-:W-:Y:S01]  /*17e80*/  UIADD3 UR4, UP0, UR40, 0x570, URZ ;  /* 0x0000057028047890 */ /* 0x000fe2000ff1e03f */
[----:B------:R-:W-:Y:S01]  /*17e90*/  IMAD R6, R4, 0x80, R0 ;  /* 0x0000008004067824 */ /* 0x000fe200078e0200 */
[----:B------:R-:W-:Y:S01]  /*17ea0*/  PLOP3.LUT P0, PT, PT, PT, PT, 0x80, 0x0 ;  /* 0x000000000000781c */ /* 0x000fe20003f0f070 */
[----:B------:R-:W-:Y:S01]  /*17eb0*/  IMAD R7, R24, 0x3000, R22 ;  /* 0x0000300018077824 */ /* 0x000fe200078e0216 */
[----:B------:R-:W-:Y:S01]  /*17ec0*/  R2UR UR10, R14 ;  /* 0x000000000e0a72ca */ /* 0x000fe200000e0000 */
[----:B--2---:R-:W-:Y:S01]  /*17ed0*/  VIADD R5, R8, 0x19c90 ;  /* 0x00019c9008057836 */ /* 0x004fe20000000000 */
[----:B------:R-:W-:Y:S01]  /*17ee0*/  IADD3 R6, R6, -0x80, RZ ;  /* 0xffffff8006067810 */ /* 0x000fe20007ffe0ff */
[----:B-1----:R-:W-:Y:S01]  /*17ef0*/  VIADD R9, R7, 0x13800 ;  /* 0x0001380007097836 */ /* 0x002fe20000000000 */
[----:B------:R-:W-:Y:S01]  /*17f00*/  UIADD3.X UR5, URZ, UR41, URZ, UP0, !UPT ;  /* 0x000000293f057290 */ /* 0x000fe200087fe43f */
[----:B------:R-:W-:Y:S01]  /*17f10*/  UMOV UR6, 0x0 ;  /* 0x0000000000067882 */ /* 0x000fe20000000000 */
[----:B------:R-:W-:-:S10]  /*17f20*/  UMOV UR7, 0x12f00000 ;  /* 0x12f0000000077882 */ /* 0x000fd40000000000 */
.L_x_2341:
        /* <DEDUP_REMOVED lines=10> */
[----:B------:R-:W-:Y:S01]  /*17fd0*/  IMAD.MOV.U32 R13, RZ, RZ, 0x20 ;  /* 0x00000020ff0d7424 */ /* 0x000fe200078e00ff */
[----:B------:R-:W-:Y:S01]  /*17fe0*/  PLOP3.LUT P0, PT, PT, PT, PT, 0x80, 0x0 ;  /* 0x000000000000781c */ /* 0x000fe20003f0f070 */
[----:B------:R-:W-:Y:S01]  /*17ff0*/  VIADD R9, R7, 0x14800 ;  /* 0x0001480007097836 */ /* 0x000fe20000000000 */
[----:B------:R-:W-:Y:S01]  /*18000*/  UMOV UR6, 0x0 ;  /* 0x0000000000067882 */ /* 0x000fe20000000000 */
[----:B------:R-:W-:Y:S01]  /*18010*/  UMOV UR7, 0x12f00000 ;  /* 0x12f0000000077882 */ /* 0x000fe20000000000 */
[----:B------:R-:W-:-:S15]  /*18020*/  R2UR UR10, R13 ;  /* 0x000000000d0a72ca */ /* 0x000fde00000e0000 */
.L_x_2342:
        /* <DEDUP_REMOVED lines=16> */
.L_x_2343:
        /* <DEDUP_REMOVED lines=10> */
[----:B------:R-:W1:Y:S01]  /*181d0*/  SYNCS.PHASECHK.TRANS64.TRYWAIT P0, [R8+URZ+0x19cc0], R10 ;  /* 0x019cc00a080075a7 */ /* 0x000e62000800017f */
[----:B------:R-:W-:Y:S04]  /*181e0*/  BSSY B2, `(.L_x_2344) ;  /* 0x0000002000027945 */ /* 0x000fe80003800000 */
[----:B-1----:R-:W-:Y:S05]  /*181f0*/  @!P0 BRA `(.L_x_2345) ;  /* 0x0000006000f08947 */ /* 0x002fea0003800000 */
.L_x_2495:
[----:B------:R-:W-:Y:S05]  /*18200*/  BSYNC B2 ;  /* 0x0000000000027941 */ /* 0x000fea0003800000 */
.L_x_2344:
[----:B------:R-:W-:Y:S01]  /*18210*/  BSSY B2, `(.L_x_2346) ;  /* 0x000000b000027945 */ /* 0x000fe20003800000 */
[----:B01----:R-:W-:Y:S01]  /*18220*/  IMAD.MOV.U32 R10, RZ, RZ, 0x0 ;  /* 0x00000000ff0a7424 */ /* 0x003fe200078e00ff */
[----:B------:R-:W-:Y:S02]  /*18230*/  MOV R11, 0x12f00000 ;  /* 0x12f00000000b7802 */ /* 0x000fe40000000f00 */
[----:B------:R-:W-:Y:S05]  /*18240*/  @P1 BRA `(.L_x_2347) ;  /* 0x00000000001c1947 */ /* 0x000fea0003800000 */
[----:B------:R-:W0:Y:S02]  /*18250*/  S2R R5, SR_TID.X ;  /* 0x0000000000057919 */ /* 0x000e240000002100 */
[----:B0-----:R-:W-:Y:S01]  /*18260*/  LOP3.LUT R9, R5, 0x1f, RZ, 0xc0, !PT ;  /* 0x0000001f05097812 */ /* 0x001fe200078ec0ff */
[----:B------:R-:W-:-:S03]  /*18270*/  IMAD.MOV.U32 R5, RZ, RZ, 0x3000 ;  /* 0x00003000ff057424 */ /* 0x000fc600078e00ff */
[----:B------:R-:W-:Y:S01]  /*18280*/  ISETP.NE.AND P0, PT, R9, RZ, PT ;  /* 0x000000ff0900720c */ /* 0x000fe20003f05270 */
[----:B------:R0:W-:-:S12]  /*18290*/  SYNCS.ARRIVE.TRANS64 RZ, [R8+URZ+0x19cb0], R5 ;  /* 0x019cb00508ff79a7 */ /* 0x0001d8000800003f */
[----:B0-----:R-:W-:Y:S05]  /*182a0*/  @!P0 BRA `(.L_x_2347) ;  /* 0x0000000000048947 */ /* 0x001fea0003800000 */
[----:B------:R-:W-:Y:S01]  /*182b0*/  BPT.TRAP 0x1 ;  /* 0x000000040000795c */ /* 0x000fe20000300000 */
.L_x_2347:
[----:B------:R-:W-:Y:S05]  /*182c0*/  BSYNC B2 ;  /* 0x0000000000027941 */ /* 0x000fea0003800000 */
.L_x_2346:
[----:B------:R-:W-:Y:S01]  /*182d0*/  R2UR UR10, R14 ;  /* 0x000000000e0a72ca */ /* 0x000fe200000e0000 */
[----:B------:R-:W-:Y:S01]  /*182e0*/  UIADD3 UR4, UP0, UR40, 0x670, URZ ;  /* 0x0000067028047890 */ /* 0x000fe2000ff1e03f */
[----:B------:R-:W-:Y:S01]  /*182f0*/  R2UR UR6, R10 ;  /* 0x000000000a0672ca */ /* 0x000fe200000e0000 */
[----:B------:R-:W-:Y:S01]  /*18300*/  VIADD R8, R8, 0x19cb0 ;  /* 0x00019cb008087836 */ /* 0x000fe20000000000 */
[----:B------:R-:W-:Y:S01]  /*18310*/  R2UR UR7, R11 ;  /* 0x000000000b0772ca */ /* 0x000fe200000e0000 */
[----:B------:R-:W-:Y:S01]  /*18320*/  VIADD R5, R7, 0x9000 ;  /* 0x0000900007057836 */ /* 0x000fe20000000000 */
[----:B------:R-:W-:Y:S01]  /*18330*/  PLOP3.LUT P0, PT, PT, PT, PT, 0x80, 0x0 ;  /* 0x000000000000781c */ /* 0x000fe20003f0f070 */
[----:B------:R-:W-:-:S12]  /*18340*/  UIADD3.X UR5, URZ, UR41, URZ, UP0, !UPT ;  /* 0x000000293f057290 */ /* 0x000fd800087fe43f */
.L_x_2348:
        /* <DEDUP_REMOVED lines=15> */
.L_x_2349:
        /* <DEDUP_REMOVED lines=15> */
.L_x_2350:
        /* <DEDUP_REMOVED lines=9> */
[----:B---3--:R-:W-:Y:S05]  /*185c0*/  @P0 BRA.U.ANY `(.L_x_2350) ;  /* 0xfffffffd00d80947 */ /* 0x008fea000393ffff */
.L_x_2336:
[----:B------:R-:W-:Y:S05]  /*185d0*/  BSYNC B1 ;  /* 0x0000000000017941 */ /* 0x000fea0003800000 */
.L_x_2335:
        /* <DEDUP_REMOVED lines=9> */
.L_x_2367:
[----:B------:R-:W-:Y:S05]  /*18670*/  YIELD ;  /* 0x0000000000007946 */ /* 0x000fea0003800000 */
[----:B------:R-:W-:Y:S04]  /*18680*/  BSSY B1, `(.L_x_2351) ;  /* 0x000008a000017945 */ /* 0x000fe80003800000 */
[----:B------:R-:W-:Y:S05]  /*18690*/  @!P6 BRA `(.L_x_2352) ;  /* 0x000000080020e947 */ /* 0x000fea0003800000 */
[----:B0-----:R-:W-:Y:S01]  /*186a0*/  LEA R8, R24, R22, 0x3 ;  /* 0x0000001618087211 */ /* 0x001fe200078e18ff */
[----:B------:R-:W0:Y:S01]  /*186b0*/  S2R R4, SR_TID.X ;  /* 0x0000000000047919 */ /* 0x000e220000002100 */
[----:B------:R-:W-:Y:S01]  /*186c0*/  SHF.L.U32 R7, R27, 0x1f, RZ ;  /* 0x0000001f1b077819 */ /* 0x000fe200000006ff */
[----:B------:R-:W-:Y:S03]  /*186d0*/  BSSY B2, `(.L_x_2353) ;  /* 0x0000005000027945 */ /* 0x000fe60003800000 */
[----:B------:R-:W1:Y:S01]  /*186e0*/  SYNCS.PHASECHK.TRANS64.TRYWAIT P1, [R8+URZ+0x19ca0], R7 ;  /* 0x019ca007080075a7 */ /* 0x000e62000802017f */
[----:B0-----:R-:W-:-:S04]  /*186f0*/  LOP3.LUT R4, R4, 0x7f, RZ, 0xc0, !PT ;  /* 0x0000007f04047812 */ /* 0x001fc800078ec0ff */
[----:B------:R-:W-:Y:S01]  /*18700*/  ISETP.NE.AND P2, PT, R4, RZ, PT ;  /* 0x000000ff0400720c */ /* 0x000fe20003f45270 */
[----:B-1----:R-:W-:-:S12]  /*18710*/  @!P1 BRA `(.L_x_2354) ;  /* 0x0000005c00bc9947 */ /* 0x002fd80003800000 */
.L_x_2496:
[----:B------:R-:W-:Y:S05]  /*18720*/  BSYNC B2 ;  /* 0x0000000000027941 */ /* 0x000fea0003800000 */
.L_x_2353:
[----:B------:R-:W-:Y:S04]  /*18730*/  BSSY B2, `(.L_x_2355) ;  /* 0x0000009000027945 */ /* 0x000fe80003800000 */
[----:B------:R-:W-:Y:S05]  /*18740*/  @P2 BRA `(.L_x_2356) ;  /* 0x00000000001c2947 */ /* 0x000fea0003800000 */
[----:B------:R-:W2:Y:S02]  /*18750*/  S2R R4, SR_TID.X ;  /* 0x0000000000047919 */ /* 0x000ea40000002100 */
[----:B--2---:R-:W-:Y:S01]  /*18760*/  LOP3.LUT R5, R4, 0x1f, RZ, 0xc0, !PT ;  /* 0x0000001f04057812 */ /* 0x004fe200078ec0ff */
[----:B------:R-:W-:-:S03]  /*18770*/  IMAD.MOV.U32 R4, RZ, RZ, 0x3000 ;  /* 0x00003000ff047424 */ /* 0x000fc600078e00ff */
[----:B------:R-:W-:Y:S01]  /*18780*/  ISETP.NE.AND P1, PT, R5, RZ, PT ;  /* 0x000000ff0500720c */ /* 0x000fe20003f25270 */
[----:B------:R1:W-:-:S12]  /*18790*/  SYNCS.ARRIVE.TRANS64 RZ, [R8+URZ+0x19c90], R4 ;  /* 0x019c900408ff79a7 */ /* 0x0003d8000800003f */
[----:B-1----:R-:W-:Y:S05]  /*187a0*/  @!P1 BRA `(.L_x_2356) ;  /* 0x0000000000049947 */ /* 0x002fea0003800000 */
[----:B------:R-:W-:Y:S01]  /*187b0*/  BPT.TRAP 0x1 ;  /* 0x000000040000795c */ /* 0x000fe20000300000 */
.L_x_2356:
[----:B------:R-:W-:Y:S05]  /*187c0*/  BSYNC B2 ;  /* 0x0000000000027941 */ /* 0x000fea0003800000 */
.L_x_2355:
[----:B------:R-:W-:Y:S01]  /*187d0*/  IMAD.MOV.U32 R12, RZ, RZ, RZ ;  /* 0x000000ffff0c7224 */ /* 0x000fe200078e00ff */
[----:B------:R-:W-:Y:S01]  /*187e0*/  UIADD3 UR4, UP0, UR40, 0x570, URZ ;  /* 0x0000057028047890 */ /* 0x000fe2000ff1e03f */
[----:B------:R-:W-:Y:S01]  /*187f0*/  IMAD R6, R24, 0x3000, R22 ;  /* 0x0000300018067824 */ /* 0x000fe200078e0216 */
[----:B------:R-:W-:Y:S01]  /*18800*/  PLOP3.LUT P1, PT, PT, PT, PT, 0x80, 0x0 ;  /* 0x000000000000781c */ /* 0x000fe20003f2f070 */
[----:B--2---:R-:W-:Y:S01]  /*18810*/  IMAD R5, R9, 0x80, R0 ;  /* 0x0000008009057824 */ /* 0x004fe200078e0200 */
[----:B------:R-:W-:Y:S01]  /*18820*/  R2UR UR10, R12 ;  /* 0x000000000c0a72ca */ /* 0x000fe200000e0000 */
[----:B------:R-:W-:Y:S01]  /*18830*/  VIADD R4, R8, 0x19c90 ;  /* 0x00019c9008047836 */ /* 0x000fe20000000000 */
[----:B------:R-:W-:Y:S01]  /*18840*/  UIADD3.X UR5, URZ, UR41, URZ, UP0, !UPT ;  /* 0x000000293f057290 */ /* 0x000fe200087fe43f */
[----:B------:R-:W-:Y:S01]  /*18850*/  VIADD R10, R6, 0x13800 ;  /* 0x00013800060a7836 */ /* 0x000fe20000000000 */
[----:B------:R-:W-:Y:S01]  /*18860*/  UMOV UR6, 0x0 ;  /* 0x0000000000067882 */ /* 0x000fe20000000000 */
[----:B------:R-:W-:-:S10]  /*18870*/  UMOV UR7, 0x12f00000 ;  /* 0x12f0000000077882 */ /* 0x000fd40000000000 */
.L_x_2357:
        /* <DEDUP_REMOVED lines=16> */
.L_x_2358:
        /* <DEDUP_REMOVED lines=10> */
[----:B------:R-:W-:Y:S01]  /*18a20*/  MOV R13, 0x40 ;  /* 0x00000040000d7802 */ /* 0x000fe20000000f00 */
[----:B------:R-:W-:Y:S01]  /*18a30*/  VIADD R10, R6, 0x15800 ;  /* 0x00015800060a7836 */ /* 0x000fe20000000000 */
[----:B------:R-:W-:Y:S01]  /*18a40*/  PLOP3.LUT P1, PT, PT, PT, PT, 0x80, 0x0 ;  /* 0x000000000000781c */ /* 0x000fe20003f2f070 */
[----:B------:R-:W-:Y:S01]  /*18a50*/  UMOV UR6, 0x0 ;  /* 0x0000000000067882 */ /* 0x000fe20000000000 */
[----:B------:R-:W-:Y:S01]  /*18a60*/  R2UR UR10, R13 ;  /* 0x000000000d0a72ca */ /* 0x000fe200000e0000 */
[----:B------:R-:W-:-:S14]  /*18a70*/  UMOV UR7, 0x12f00000 ;  /* 0x12f0000000077882 */ /* 0x000fdc0000000000 */
.L_x_2359:
        /* <DEDUP_REMOVED lines=13> */
.L_x_2497:
[----:B------:R-:W-:Y:S05]  /*18b50*/  BSYNC B2 ;  /* 0x0000000000027941 */ /* 0x000fea0003800000 */
.L_x_2360:
        /* <DEDUP_REMOVED lines=11> */
.L_x_2363:
[----:B------:R-:W-:Y:S05]  /*18c10*/  BSYNC B2 ;  /* 0x0000000000027941 */ /* 0x000fea0003800000 */
.L_x_2362:
[----:B------:R-:W-:Y:S01]  /*18c20*/  R2UR UR10, R12 ;  /* 0x000000000c0a72ca */ /* 0x000fe200000e0000 */
[----:B------:R-:W-:Y:S01]  /*18c30*/  UIADD3 UR4, UP0, UR40, 0x670, URZ ;  /* 0x0000067028047890 */ /* 0x000fe2000ff1e03f */
[----:B------:R-:W-:Y:S01]  /*18c40*/  R2UR UR6, R10 ;  /* 0x000000000a0672ca */ /* 0x000fe200000e0000 */
[----:B01----:R-:W-:Y:S01]  /*18c50*/  VIADD R8, R8, 0x19cb0 ;  /* 0x00019cb008087836 */ /* 0x003fe20000000000 */
[----:B------:R-:W-:Y:S01]  /*18c60*/  R2UR UR7, R11 ;  /* 0x000000000b0772ca */ /* 0x000fe200000e0000 */
[----:B------:R-:W-:Y:S01]  /*18c70*/  VIADD R4, R6, 0x9000 ;  /* 0x0000900006047836 */ /* 0x000fe20000000000 */
[----:B------:R-:W-:Y:S01]  /*18c80*/  PLOP3.LUT P1, PT, PT, PT, PT, 0x80, 0x0 ;  /* 0x000000000000781c */ /* 0x000fe20003f2f070 */
[----:B------:R-:W-:-:S12]  /*18c90*/  UIADD3.X UR5, URZ, UR41, URZ, UP0, !UPT ;  /* 0x000000293f057290 */ /* 0x000fd800087fe43f */
.L_x_2364:
        /* <DEDUP_REMOVED lines=15> */
.L_x_2365:
        /* <DEDUP_REMOVED lines=10> */
[----:B------:R-:W-:Y:S02]  /*18e30*/  R2UR UR10, R13 ;  /* 0x000000000d0a72ca */ /* 0x000fe400000e0000 */
[----:B------:R-:W-:Y:S02]  /*18e40*/  R2UR UR6, R10 ;  /* 0x000000000a0672ca */ /* 0x000fe400000e0000 */
[----:B------:R-:W-:Y:S02]  /*18e50*/  R2UR UR7, R11 ;  /* 0x000000000b0772ca */ /* 0x000fe400000e0000 */
[----:B------:R-:W-:Y:S02]  /*18e60*/  PLOP3.LUT P1, PT, PT, PT, PT, 0x80, 0x0 ;  /* 0x000000000000781c */ /* 0x000fe40003f2f070 */
[----:B------:R-:W-:-:S11]  /*18e70*/  IADD3 R6, R6, 0xb000, RZ ;  /* 0x0000b00006067810 */ /* 0x000fd60007ffe0ff */
.L_x_2366:
        /* <DEDUP_REMOVED lines=10> */
.L_x_2352:
[----:B------:R-:W-:Y:S05]  /*18f20*/  BSYNC B1 ;  /* 0x0000000000017941 */ /* 0x000fea0003800000 */
.L_x_2351:
        /* <DEDUP_REMOVED lines=8> */
.L_x_2329:
[----:B------:R-:W-:Y:S05]  /*18fb0*/  BSYNC B0 ;  /* 0x0000000000007941 */ /* 0x000fea0003800000 */
.L_x_2328:
[----:B------:R-:W3:Y:S01]  /*18fc0*/  LDC R0, c[0x0][0x448] ;  /* 0x00011200ff007b82 */ /* 0x000ee20000000800 */
[----:B------:R-:W-:Y:S01]  /*18fd0*/  IMAD.MOV.U32 R2, RZ, RZ, 0xc0 ;  /* 0x000000c0ff027424 */ /* 0x000fe200078e00ff */
[----:B------:R-:W-:Y:S05]  /*18fe0*/  @!P0 WARPSYNC.ALL ;  /* 0x0000000000008948 */ /* 0x000fea0003800000 */
[----:B------:R-:W-:Y:S01]  /*18ff0*/  IMAD R2, R17, R2, 0xbf ;  /* 0x000000bf11027424 */ /* 0x000fe200078e0202 */
[----:B------:R-:W-:Y:S01]  /*19000*/  @!P0 BAR.SYNC.DEFER_BLOCKING 0xc, 0x200 ;  /* 0x0308000000008b1d */ /* 0x000fe20000010000 */
[----:B---3--:R-:W-:-:S13]  /*19010*/  ISETP.NE.AND P1, PT, R0, 0x1, PT ;  /* 0x000000010000780c */ /* 0x008fda0003f25270 */
[----:B------:R-:W3:Y:S08]  /*19020*/  @P1 LDC R0, c[0x0][0x44c] ;  /* 0x00011300ff001b82 */ /* 0x000ef00000000800 */
[----:B------:R-:W4:Y:S01]  /*19030*/  @P1 LDC R3, c[0x0][0x450] ;  /* 0x00011400ff031b82 */ /* 0x000f220000000800 */
[----:B---3--:R-:W-:-:S05]  /*19040*/  @P1 IMAD.HI.U32 R0, R2, R0, RZ ;  /* 0x0000000002001227 */ /* 0x008fca00078e00ff */
[----:B----4-:R-:W-:-:S05]  /*19050*/  @P1 SHF.R.U32.HI R2, RZ, R3, R0 ;  /* 0x00000003ff021219 */ /* 0x010fca0000011600 */
[----:B------:R-:W-:-:S05]  /*19060*/  IMAD.IADD R2, R21, 0x1, R2 ;  /* 0x0000000115027824 */ /* 0x000fca00078e0202 */
[----:B------:R-:W-:-:S04]  /*19070*/  SHF.R.S32.HI R0, RZ, 0x1f, R2 ;  /* 0x0000001fff007819 */ /* 0x000fc80000011402 */
[----:B------:R-:W-:-:S04]  /*19080*/  LEA.HI R0, R0, R2, RZ, 0x7 ;  /* 0x0000000200007211 */ /* 0x000fc800078f38ff */
[----:B------:R-:W-:-:S04]  /*19090*/  SHF.R.S32.HI R0, RZ, 0x7, R0 ;  /* 0x00000007ff007819 */ /* 0x000fc80000011400 */
[----:B------:R-:W-:-:S04]  /*190a0*/  VIMNMX R4, R20, R0, PT ;  /* 0x0000000014047248 */ /* 0x000fc80003fe0100 */
[----:B------:R-:W-:Y:S01]  /*190b0*/  ISETP.GT.AND P0, PT, R4, RZ, PT ;  /* 0x000000ff0400720c */ /* 0x000fe20003f04270 */
[----:B------:R3:W-:-:S12]  /*190c0*/  STL [R1+0x24], R4 ;  /* 0x0000240401007387 */ /* 0x0007d80000100800 */
[----:B---3--:R-:W-:Y:S05]  /*190d0*/  @P0 BRA `(.L_x_2368) ;  /* 0x0000000000440947 */ /* 0x008fea0003800000 */
[----:B------:R-:W3:Y:S02]  /*190e0*/  S2R R4, SR_TID.X ;  /* 0x0000000000047919 */ /* 0x000ee40000002100 */
[----:B---3--:R-:W-:-:S04]  /*190f0*/  LOP3.LUT R4, R4, 0x7f, RZ, 0xc0, !PT ;  /* 0x0000007f04047812 */ /* 0x008fc800078ec0ff */
[----:B------:R-:W-:-:S13]  /*19100*/  ISETP.NE.AND P0, PT, R4, RZ, PT ;  /* 0x000000ff0400720c */ /* 0x000fda0003f05270 */
[----:B------:R-:W-:Y:S05]  /*19110*/  @P0 BRA `(.L_x_2369) ;  /* 0x0000003400ec0947 */ /* 0x000fea0003800000 */
[----:B--2---:R-:W2:Y:S01]  /*19120*/  S2R R5, SR_LANEID ;  /* 0x0000000000057919 */ /* 0x004ea20000000000 */
[----:B------:R-:W-:Y:S01]  /*19130*/  VOTEU.ANY UR4, UPT, PT ;  /* 0x0000000000047886 */ /* 0x000fe200038e0100 */
[----:B------:R-:W3:Y:S01]  /*19140*/  LDC.64 R2, c[0x0][0xc60] ;  /* 0x00031800ff027b82 */ /* 0x000ee20000000a00 */
[----:B------:R-:W2:Y:S02]  /*19150*/  FLO.U32 R0, UR4 ;  /* 0x0000000400007d00 */ /* 0x000ea400080e0000 */
[----:B--2---:R-:W-:-:S06]  /*19160*/  ISETP.EQ.U32.AND P0, PT, R0, R5, PT ;  /* 0x000000050000720c */ /* 0x004fcc0003f02070 */
[----:B------:R-:W3:Y:S07]  /*19170*/  POPC R5, UR4 ;  /* 0x0000000400057d09 */ /* 0x000eee0008000000 */
[----:B---3--:R-:W2:Y:S01]  /*19180*/  @P0 ATOMG.E.ADD.STRONG.GPU PT, R3, desc[UR42][R2.64], R5 ;  /* 0x00000005020309a8 */ /* 0x008ea200081ee1ea */
[----:B------:R-:W3:Y:S02]  /*19190*/  S2R R4, SR_LTMASK ;  /* 0x0000000000047919 */ /* 0x000ee40000003900 */
[----:B---3--:R-:W-:-:S04]  /*191a0*/  LOP3.LUT R4, R4, UR4, RZ, 0xc0, !PT ;  /* 0x0000000404047c12 */ /* 0x008fc8000f8ec0ff */
[----:B------:R-:W3:Y:S01]  /*191b0*/  POPC R7, R4 ;  /* 0x0000000400077309 */ /* 0x000ee20000000000 */
[----:B--2---:R-:W3:Y:S02]  /*191c0*/  SHFL.IDX PT, R0, R3, R0, 0x1f ;  /* 0x00001f0003007589 */ /* 0x004ee400000e0000 */
[----:B---3--:R-:W-:Y:S01]  /*191d0*/  IADD3 R16, R0, UR38, R7 ;  /* 0x0000002600107c10 */ /* 0x008fe2000fffe007 */
[----:B------:R-:W-:Y:S06]  /*191e0*/  BRA `(.L_x_2369) ;  /* 0x0000003400b87947 */ /* 0x000fec0003800000 */
.L_x_2368:
        /* <DEDUP_REMOVED lines=10> */
[----:B------:R-:W3:Y:S01]  /*19290*/  LDC.64 R2, c[0x4][R2] ;  /* 0x0100000002027b82 */ /* 0x000ee20000000a00 */
[----:B--2---:R-:W-:Y:S02]  /*192a0*/  IMAD.U32 R5, RZ, RZ, UR7 ;  /* 0x00000007ff057e24 */ /* 0x004fe4000f8e00ff */
[----:B------:R-:W-:Y:S02]  /*192b0*/  IMAD.U32 R7, RZ, RZ, UR9 ;  /* 0x00000009ff077e24 */ /* 0x000fe4000f8e00ff */
[----:B0-----:R-:W-:-:S02]  /*192c0*/  IMAD.U32 R10, RZ, RZ, UR4 ;  /* 0x00000004ff0a7e24 */ /* 0x001fc4000f8e00ff */
[----:B------:R-:W-:Y:S02]  /*192d0*/  IMAD.U32 R11, RZ, RZ, UR5 ;  /* 0x00000005ff0b7e24 */ /* 0x000fe4000f8e00ff */
[----:B------:R-:W-:Y:S02]  /*192e0*/  IMAD.MOV.U32 R8, RZ, RZ, 0x70 ;  /* 0x00000070ff087424 */ /* 0x000fe400078e00ff */
[----:B------:R-:W-:Y:S02]  /*192f0*/  IMAD.MOV.U32 R12, RZ, RZ, 0x1 ;  /* 0x00000001ff0c7424 */ /* 0x000fe400078e00ff */
[----:B------:R-:W-:-:S07]  /*19300*/  IMAD.MOV.U32 R13, RZ, RZ, RZ ;  /* 0x000000ffff0d7224 */ /* 0x000fce00078e00ff */
[----:B------:R-:W-:-:S07]  /*19310*/  LEPC R20, `(.L_x_2371) ;  /* 0x000000001014794e */ /* 0x000fce0000000000 */
[----:B-1-3--:R-:W-:Y:S05]  /*19320*/  CALL.ABS.NOINC R2 ;  /* 0x0000000002007343 */ /* 0x00afea0003c00000 */
.L_x_2371:
[----:B------:R-:W-:Y:S05]  /*19330*/  BSYNC B6 ;  /* 0x0000000000067941 */ /* 0x000fea0003800000 */
.L_x_2370:
[----:B------:R-:W3:Y:S01]  /*19340*/  LDL.LU R2, [R1+0x40] ;  /* 0x0000400001027983 */ /* 0x000ee20000300800 */
[----:B------:R-:W-:Y:S01]  /*19350*/  VIADD R0, R22, 0x9000 ;  /* 0x0000900016007836 */ /* 0x000fe20000000000 */
[----:B------:R-:W-:Y:S04]  /*19360*/  BSSY B6, `(.L_x_2372) ;  /* 0x0000016000067945 */ /* 0x000fe80003800000 */
[----:B------:R-:W-:Y:S02]  /*19370*/  LOP3.LUT P0, RZ, R0, 0x9f, RZ, 0xc0, !PT ;  /* 0x0000009f00ff7812 */ /* 0x000fe4000780c0ff */
[----:B---3--:R-:W-:-:S11]  /*19380*/  LOP3.LUT R2, R2, 0xfffffffe, RZ, 0xc0, !PT ;  /* 0xfffffffe02027812 */ /* 0x008fd600078ec0ff */
[----:B------:R-:W-:-:S05]  /*19390*/  @P0 LOP3.LUT R2, R2, 0x1, RZ, 0xfc, !PT ;  /* 0x0000000102020812 */ /* 0x000fca00078efcff */
[----:B------:R3:W-:Y:S01]  /*193a0*/  STL [R1+0x40], R2 ;  /* 0x0000400201007387 */ /* 0x0007e20000100800 */
[----:B------:R-:W-:Y:S05]  /*193b0*/  @!P0 BRA `(.L_x_2373) ;  /* 0x0000000000408947 */ /* 0x000fea0003800000 */
[----:B---3--:R-:W-:Y:S01]  /*193c0*/  MOV R2, 0x0 ;  /* 0x0000000000027802 */ /* 0x008fe20000000f00 */
[----:B------:R-:W-:Y:S01]  /*193d0*/  ULDC.64 UR6, c[0x4][0x98] ;  /* 0x0100260000067ab9 */ /* 0x000fe20000000a00 */
[----:B------:R-:W-:Y:S01]  /*193e0*/  ULDC.64 UR8, c[0x4][0xa0] ;  /* 0x0100280000087ab9 */ /* 0x000fe20000000a00 */
[----:B------:R-:W-:Y:S01]  /*193f0*/  ULDC.64 UR4, c[0x4][0x10] ;  /* 0x0100040000047ab9 */ /* 0x000fe20000000a00 */
[----:B------:R-:W-:Y:S01]  /*19400*/  MOV R4, UR6 ;  /* 0x0000000600047c02 */ /* 0x000fe20008000f00 */
[----:B--2---:R-:W-:Y:S01]  /*19410*/  IMAD.U32 R5, RZ, RZ, UR7 ;  /* 0x00000007ff057e24 */ /* 0x004fe2000f8e00ff */
[----:B------:R-:W2:Y:S01]  /*19420*/  LDC.64 R2, c[0x4][R2] ;  /* 0x0100000002027b82 */ /* 0x000ea20000000a00 */
[----:B------:R-:W-:Y:S01]  /*19430*/  IMAD.U32 R6, RZ, RZ, UR8 ;  /* 0x00000008ff067e24 */ /* 0x000fe2000f8e00ff */
[----:B------:R-:W-:Y:S01]  /*19440*/  MOV R13, RZ ;  /* 0x000000ff000d7202 */ /* 0x000fe20000000f00 */
[----:B------:R-:W-:Y:S02]  /*19450*/  IMAD.U32 R7, RZ, RZ, UR9 ;  /* 0x00000009ff077e24 */ /* 0x000fe4000f8e00ff */
[----:B0-----:R-:W-:-:S02]  /*19460*/  IMAD.U32 R10, RZ, RZ, UR4 ;  /* 0x00000004ff0a7e24 */ /* 0x001fc4000f8e00ff */
[----:B------:R-:W-:Y:S02]  /*19470*/  IMAD.U32 R11, RZ, RZ, UR5 ;  /* 0x00000005ff0b7e24 */ /* 0x000fe4000f8e00ff */
[----:B------:R-:W-:Y:S02]  /*19480*/  IMAD.MOV.U32 R8, RZ, RZ, 0x70 ;  /* 0x00000070ff087424 */ /* 0x000fe400078e00ff */
[----:B------:R-:W-:-:S07]  /*19490*/  IMAD.MOV.U32 R12, RZ, RZ, 0x1 ;  /* 0x00000001ff0c7424 */ /* 0x000fce00078e00ff */
[----:B------:R-:W-:-:S07]  /*194a0*/  LEPC R20, `(.L_x_2373) ;  /* 0x000000001014794e */ /* 0x000fce0000000000 */
[----:B-12---:R-:W-:Y:S05]  /*194b0*/  CALL.ABS.NOINC R2 ;  /* 0x0000000002007343 */ /* 0x006fea0003c00000 */
.L_x_2373:
[----:B------:R-:W-:Y:S05]  /*194c0*/  BSYNC B6 ;  /* 0x0000000000067941 */ /* 0x000fea0003800000 */
.L_x_2372:
[----:B------:R-:W-:Y:S01]  /*194d0*/  VIADD R0, R22, 0x3000 ;  /* 0x0000300016007836 */ /* 0x000fe20000000000 */
[----:B------:R-:W-:Y:S04]  /*194e0*/  BSSY B6, `(.L_x_2374) ;  /* 0x0000013000067945 */ /* 0x000fe80003800000 */
[----:B------:R-:W-:-:S13]  /*194f0*/  LOP3.LUT P0, RZ, R0, 0x3ff, RZ, 0xc0, !PT ;  /* 0x000003ff00ff7812 */ /* 0x000fda000780c0ff */
[----:B------:R-:W-:Y:S05]  /*19500*/  @!P0 BRA `(.L_x_2375) ;  /* 0x0000000000408947 */ /* 0x000fea0003800000 */
[----:B---3--:R-:W-:Y:S01]  /*19510*/  MOV R2, 0x0 ;  /* 0x0000000000027802 */ /* 0x008fe20000000f00 */
[----:B------:R-:W-:Y:S01]  /*19520*/  ULDC.64 UR6, c[0x4][0x98] ;  /* 0x0100260000067ab9 */ /* 0x000fe20000000a00 */
[----:B------:R-:W-:Y:S01]  /*19530*/  ULDC.64 UR8, c[0x4][0xa0] ;  /* 0x0100280000087ab9 */ /* 0x000fe20000000a00 */
[----:B------:R-:W-:Y:S01]  /*19540*/  ULDC.64 UR4, c[0x4][0x18] ;  /* 0x0100060000047ab9 */ /* 0x000fe20000000a00 */
[----:B------:R-:W-:Y:S01]  /*19550*/  IMAD.U32 R4, RZ, RZ, UR6 ;  /* 0x00000006ff047e24 */ /* 0x000fe2000f8e00ff */
[----:B0-----:R-:W-:Y:S01]  /*19560*/  MOV R8, 0x70 ;  /* 0x0000007000087802 */ /* 0x001fe20000000f00 */
[----:B------:R-:W0:Y:S01]  /*19570*/  LDC.64 R2, c[0x4][R2] ;  /* 0x0100000002027b82 */ /* 0x000e220000000a00 */
[----:B--2---:R-:W-:Y:S02]  /*19580*/  IMAD.U32 R5, RZ, RZ, UR7 ;  /* 0x00000007ff057e24 */ /* 0x004fe4000f8e00ff */
[----:B------:R-:W-:Y:S02]  /*19590*/  IMAD.U32 R6, RZ, RZ, UR8 ;  /* 0x00000008ff067e24 */ /* 0x000fe4000f8e00ff */
[----:B------:R-:W-:-:S02]  /*195a0*/  IMAD.U32 R7, RZ, RZ, UR9 ;  /* 0x00000009ff077e24 */ /* 0x000fc4000f8e00ff */
[----:B------:R-:W-:Y:S02]  /*195b0*/  IMAD.U32 R10, RZ, RZ, UR4 ;  /* 0x00000004ff0a7e24 */ /* 0x000fe4000f8e00ff */
[----:B------:R-:W-:Y:S02]  /*195c0*/  IMAD.U32 R11, RZ, RZ, UR5 ;  /* 0x00000005ff0b7e24 */ /* 0x000fe4000f8e00ff */
[----:B------:R-:W-:Y:S02]  /*195d0*/  IMAD.MOV.U32 R12, RZ, RZ, 0x1 ;  /* 0x00000001ff0c7424 */ /* 0x000fe400078e00ff */
[----:B------:R-:W-:-:S07]  /*195e0*/  IMAD.MOV.U32 R13, RZ, RZ, RZ ;  /* 0x000000ffff0d7224 */ /* 0x000fce00078e00ff */
[----:B------:R-:W-:-:S07]  /*195f0*/  LEPC R20, `(.L_x_2375) ;  /* 0x000000001014794e */ /* 0x000fce0000000000 */
[----:B01----:R-:W-:Y:S05]  /*19600*/  CALL.ABS.NOINC R2 ;  /* 0x0000000002007343 */ /* 0x003fea0003c00000 */
.L_x_2375:
[----:B------:R-:W-:Y:S05]  /*19610*/  BSYNC B6 ;  /* 0x0000000000067941 */ /* 0x000fea0003800000 */
.L_x_2374:
[----:B---3--:R-:W3:Y:S01]  /*19620*/  LDL R2, [R1+0x40] ;  /* 0x0000400001027983 */ /* 0x008ee20000100800 */
[----:B------:R-:W-:Y:S01]  /*19630*/  BSSY B6, `(.L_x_2376) ;  /* 0x0000013000067945 */ /* 0x000fe20003800000 */
[----:B---3--:R-:W-:-:S13]  /*19640*/  LOP3.LUT P6, RZ, R2, 0x1, RZ, 0xc0, !PT ;  /* 0x0000000102ff7812 */ /* 0x008fda00078cc0ff */
        /* <DEDUP_REMOVED lines=10> */
[----:B------:R-:W-:-:S02]  /*196f0*/  IMAD.U32 R7, RZ, RZ, UR7 ;  /* 0x00000007ff077e24 */ /* 0x000fc4000f8e00ff */
[----:B0-----:R-:W-:Y:S02]  /*19700*/  IMAD.U32 R10, RZ, RZ, UR8 ;  /* 0x00000008ff0a7e24 */ /* 0x001fe4000f8e00ff */
[----:B------:R-:W-:Y:S02]  /*19710*/  IMAD.MOV.U32 R8, RZ, RZ, 0x70 ;  /* 0x00000070ff087424 */ /* 0x000fe400078e00ff */
[----:B------:R-:W-:Y:S02]  /*19720*/  IMAD.MOV.U32 R12, RZ, RZ, 0x1 ;  /* 0x00000001ff0c7424 */ /* 0x000fe400078e00ff */
[----:B------:R-:W-:-:S07]  /*19730*/  IMAD.MOV.U32 R13, RZ, RZ, RZ ;  /* 0x000000ffff0d7224 */ /* 0x000fce00078e00ff */
[----:B------:R-:W-:-:S07]  /*19740*/  LEPC R20, `(.L_x_2377) ;  /* 0x000000001014794e */ /* 0x000fce0000000000 */
[----:B-1-3--:R-:W-:Y:S05]  /*19750*/  CALL.ABS.NOINC R2 ;  /* 0x0000000002007343 */ /* 0x00afea0003c00000 */
.L_x_2377:
[----:B------:R-:W-:Y:S05]  /*19760*/  BSYNC B6 ;  /* 0x0000000000067941 */ /* 0x000fea0003800000 */
.L_x_2376:
[----:B------:R-:W3:Y:S01]  /*19770*/  LDL.LU R4, [R1+0x8] ;  /* 0x0000080001047983 */ /* 0x000ee20000300800 */
[----:B------:R-:W-:Y:S01]  /*19780*/  ULDC.64 UR4, c[0x0][0x9f8] ;  /* 0x00027e0000047ab9 */ /* 0x000fe20000000a00 */
[----:B------:R-:W4:Y:S02]  /*19790*/  LDC R6, c[0x0][0x430] ;  /* 0x00010c00ff067b82 */ /* 0x000f240000000800 */
[----:B------:R-:W2:Y:S04]  /*197a0*/  LDL R0, [R1+0x24] ;  /* 0x0000240001007983 */ /* 0x000ea80000100800 */
[----:B------:R-:W2:Y:S04]  /*197b0*/  LDL R7, [R1+0x4] ;  /* 0x0000040001077983 */ /* 0x000ea80000100800 */
[----:B------:R-:W2:Y:S01]  /*197c0*/  LDL R21, [R1+0x20] ;  /* 0x0000200001157983 */ /* 0x000ea20000100800 */
[----:B------:R-:W-:-:S03]  /*197d0*/  ISETP.NE.U32.AND P0, PT, RZ, UR4, PT ;  /* 0x00000004ff007c0c */ /* 0x000fc6000bf05070 */
[----:B0-----:R-:W2:Y:S01]  /*197e0*/  LDL.LU R10, [R1+0x40] ;  /* 0x00004000010a7983 */ /* 0x001ea20000300800 */
[----:B------:R-:W-:Y:S01]  /*197f0*/  ISETP.NE.AND.EX P0, PT, RZ, UR5, PT, P0 ;  /* 0x00000005ff007c0c */ /* 0x000fe2000bf05300 */
[----:B------:R-:W0:-:S12]  /*19800*/  S2R R20, SR_TID.X ;  /* 0x0000000000147919 */ /* 0x000e180000002100 */
[----:B------:R-:W-:-:S04]  /*19810*/  @P0 IADD3 R2, P1, R29, UR4, RZ ;  /* 0x000000041d020c10 */ /* 0x000fc8000ff3e0ff */
[----:B---3--:R-:W-:-:S05]  /*19820*/  @P0 IADD3.X R3, R4, UR5, RZ, P1, !PT ;  /* 0x0000000504030c10 */ /* 0x008fca0008ffe4ff */
[----:B------:R3:W3:Y:S01]  /*19830*/  @P0 LDG.E R28, desc[UR42][R2.64] ;  /* 0x0000002a021c0981 */ /* 0x0006e2000c1e1900 */
[----:B----4-:R-:W-:Y:S02]  /*19840*/  ISETP.NE.AND P1, PT, R6, 0x1, PT ;  /* 0x000000010600780c */ /* 0x010fe40003f25270 */
[----:B0-----:R-:W-:Y:S01]  /*19850*/  LOP3.LUT R20, R20, 0x7f, RZ, 0xc0, !PT ;  /* 0x0000007f14147812 */ /* 0x001fe200078ec0ff */
[----:B------:R-:W0:Y:S01]  /*19860*/  S2R R4, SR_TID.X ;  /* 0x0000000000047919 */ /* 0x000e220000002100 */
[----:B--2---:R-:W-:Y:S02]  /*19870*/  LEA R0, R0, 0xffffff80, 0x7 ;  /* 0xffffff8000007811 */ /* 0x004fe400078e38ff */
[----:B------:R-:W-:-:S07]  /*19880*/  SHF.R.U32.HI R20, RZ, 0x1, R20 ;  /* 0x00000001ff147819 */ /* 0x000fce0000011614 */
[----:B------:R-:W2:Y:S01]  /*19890*/  @P1 LDC R5, c[0x0][0x438] ;  /* 0x00010e00ff051b82 */ /* 0x000ea20000000800 */
[----:B0-----:R-:W-:-:S07]  /*198a0*/  IMAD.SHL.U32 R8, R4, 0x40, RZ ;  /* 0x0000004004087824 */ /* 0x001fce00078e00ff */
[----:B------:R-:W0:Y:S01]  /*198b0*/  @P1 LDC R4, c[0x0][0x434] ;  /* 0x00010d00ff041b82 */ /* 0x000e220000000800 */
[----:B------:R-:W-:-:S04]  /*198c0*/  LOP3.LUT R8, R8, 0x40, RZ, 0xc0, !PT ;  /* 0x0000004008087812 */ /* 0x000fc800078ec0ff */
[----:B---3--:R-:W-:-:S05]  /*198d0*/  LOP3.LUT R3, R0, R20, R8, 0xfe, !PT ;  /* 0x0000001400037212 */ /* 0x008fca00078efe08 */
[C---:B------:R-:W-:Y:S01]  /*198e0*/  IMAD.IADD R2, R3.reuse, 0x1, R7 ;  /* 0x0000000103027824 */ /* 0x040fe200078e0207 */
[----:B------:R-:W-:-:S03]  /*198f0*/  ISETP.GE.AND P0, PT, R3, R21, PT ;  /* 0x000000150300720c */ /* 0x000fc60003f06270 */
[----:B------:R-:W-:Y:S02]  /*19900*/  IMAD.MOV.U32 R8, RZ, RZ, R2 ;  /* 0x000000ffff087224 */ /* 0x000fe400078e0002 */
[----:B0-----:R-:W-:Y:S02]  /*19910*/  @P1 IMAD.HI.U32 R3, R2, R4, RZ ;  /* 0x0000000402031227 */ /* 0x001fe400078e00ff */
[----:B------:R-:W0:Y:S03]  /*19920*/  LDC R4, c[0x0][0x2f4] ;  /* 0x0000bd00ff047b82 */ /* 0x000e260000000800 */
[----:B--2---:R-:W-:-:S05]  /*19930*/  @P1 SHF.R.U32.HI R8, RZ, R5, R3 ;  /* 0x00000005ff081219 */ /* 0x004fca0000011603 */
[----:B------:R-:W-:-:S04]  /*19940*/  IMAD.MOV R5, RZ, RZ, -R8 ;  /* 0x000000ffff057224 */ /* 0x000fc800078e0a08 */
[----:B------:R-:W-:Y:S02]  /*19950*/  IMAD R5, R6, R5, R2 ;  /* 0x0000000506057224 */ /* 0x000fe400078e0202 */
[----:B------:R-:W2:Y:S01]  /*19960*/  @!P0 LDC.64 R2, c[0x0][0x428] ;  /* 0x00010a00ff028b82 */ /* 0x000ea20000000a00 */
[----:B-1----:R-:W-:-:S07]  /*19970*/  @!P0 SHF.R.S32.HI R9, RZ, 0x1f, R8 ;  /* 0x0000001fff098819 */ /* 0x002fce0000011408 */
[----:B------:R-:W1:Y:S01]  /*19980*/  @!P0 LDC.64 R6, c[0x0][0x418] ;  /* 0x00010600ff068b82 */ /* 0x000e620000000a00 */
[----:B------:R-:W-:Y:S01]  /*19990*/  LOP3.LUT R10, R10, 0xfffffffb, RZ, 0xc0, !PT ;  /* 0xfffffffb0a0a7812 */ /* 0x000fe200078ec0ff */
[----:B------:R-:W-:Y:S01]  /*199a0*/  UMOV UR4, 0xffffffff ;  /* 0xffffffff00047882 */ /* 0x000fe20000000000 */
[----:B------:R-:W-:Y:S01]  /*199b0*/  SHF.R.S32.HI R11, RZ, 0x1f, R28 ;  /* 0x0000001fff0b7819 */ /* 0x000fe2000001141c */
[----:B--2---:R-:W-:-:S04]  /*199c0*/  @!P0 IMAD.WIDE.U32 R8, R28, R2, R8 ;  /* 0x000000021c088225 */ /* 0x004fc800078e0008 */
[----:B------:R2:W-:Y:S01]  /*199d0*/  STL [R1+0x8], R11 ;  /* 0x0000080b01007387 */ /* 0x0005e20000100800 */
[----:B------:R-:W-:Y:S02]  /*199e0*/  @!P0 IMAD R2, R11, R2, RZ ;  /* 0x000000020b028224 */ /* 0x000fe400078e02ff */
[----:B--2---:R-:W2:Y:S02]  /*199f0*/  S2R R11, SR_TID.X ;  /* 0x00000000000b7919 */ /* 0x004ea40000002100 */
[----:B------:R-:W-:Y:S01]  /*19a00*/  @!P0 IMAD R2, R28, R3, R2 ;  /* 0x000000031c028224 */ /* 0x000fe200078e0202 */
[----:B-1----:R-:W-:-:S04]  /*19a10*/  @!P0 LEA R6, P1, R8, R6, 0x2 ;  /* 0x0000000608068211 */ /* 0x002fc800078210ff */
[----:B------:R-:W-:Y:S01]  /*19a20*/  @!P0 IADD3 R2, R9, R2, RZ ;  /* 0x0000000209028210 */ /* 0x000fe20007ffe0ff */
[----:B------:R-:W-:-:S03]  /*19a30*/  IMAD.U32 R3, RZ, RZ, UR39 ;  /* 0x00000027ff037e24 */ /* 0x000fc6000f8e00ff */
[----:B------:R-:W-:Y:S01]  /*19a40*/  @!P0 LEA.HI.X R7, R8, R7, R2, 0x2, P1 ;  /* 0x0000000708078211 */ /* 0x000fe200008f1402 */
[----:B--2---:R-:W-:-:S05]  /*19a50*/  IMAD.SHL.U32 R13, R11, 0x10, RZ ;  /* 0x000000100b0d7824 */ /* 0x004fca00078e00ff */
[----:B------:R-:W-:-:S04]  /*19a60*/  LOP3.LUT R13, R13, 0x10, RZ, 0xc0, !PT ;  /* 0x000000100d0d7812 */ /* 0x000fc800078ec0ff */
[C---:B0-----:R-:W-:Y:S02]  /*19a70*/  ISETP.GE.AND P3, PT, R13.reuse, R4, PT ;  /* 0x000000040d00720c */ /* 0x041fe40003f66270 */
[----:B------:R-:W-:-:S04]  /*19a80*/  LOP3.LUT R12, R13, 0x20, RZ, 0xfc, !PT ;  /* 0x000000200d0c7812 */ /* 0x000fc800078efcff */
[----:B------:R-:W-:Y:S01]  /*19a90*/  ISETP.GE.AND P1, PT, R12, R4, PT ;  /* 0x000000040c00720c */ /* 0x000fe20003f26270 */
[----:B------:R-:W-:Y:S01]  /*19aa0*/  IMAD.MOV.U32 R2, RZ, RZ, RZ ;  /* 0x000000ffff027224 */ /* 0x000fe200078e00ff */
[----:B------:R-:W-:-:S05]  /*19ab0*/  ISETP.NE.AND P2, PT, R3, 0x3, PT ;  /* 0x000000030300780c */ /* 0x000fca0003f45270 */
[----:B------:R-:W-:Y:S01]  /*19ac0*/  @P3 LOP3.LUT R10, R10, 0x4, RZ, 0xfc, !PT ;  /* 0x000000040a0a3812 */ /* 0x000fe200078efcff */
[----:B------:R0:W5:Y:S03]  /*19ad0*/  @!P0 LDG.E R2, desc[UR42][R6.64] ;  /* 0x0000002a06028981 */ /* 0x000166000c1e1900 */
[----:B------:R-:W-:Y:S02]  /*19ae0*/  LOP3.LUT R10, R10, 0xfffffff7, RZ, 0xc0, !PT ;  /* 0xfffffff70a0a7812 */ /* 0x000fe400078ec0ff */
[----:B------:R-:W-:Y:S02]  /*19af0*/  LOP3.LUT R11, R13, 0x40, RZ, 0xfc, !PT ;  /* 0x000000400d0b7812 */ /* 0x000fe400078efcff */
[----:B------:R-:W-:Y:S02]  /*19b00*/  LOP3.LUT R10, R10, 0xfffffffd, RZ, 0xc0, !PT ;  /* 0xfffffffd0a0a7812 */ /* 0x000fe400078ec0ff */
[----:B------:R-:W-:-:S02]  /*19b10*/  ISETP.GE.AND P0, PT, R11, R4, PT ;  /* 0x000000040b00720c */ /* 0x000fc40003f06270 */
[----:B------:R-:W-:-:S04]  /*19b20*/  @P1 LOP3.LUT R10, R10, 0x2, RZ, 0xfc, !PT ;  /* 0x000000020a0a1812 */ /* 0x000fc800078efcff */
[----:B------:R-:W-:-:S04]  /*19b30*/  @P2 LOP3.LUT R10, R10, 0x8, RZ, 0xfc, !PT ;  /* 0x000000080a0a2812 */ /* 0x000fc800078efcff */
[----:B------:R-:W-:-:S04]  /*19b40*/  LOP3.LUT R10, R10, 0xfffffffe, RZ, 0xc0, !PT ;  /* 0xfffffffe0a0a7812 */ /* 0x000fc800078ec0ff */
[----:B------:R-:W-:-:S05]  /*19b50*/  @P0 LOP3.LUT R10, R10, 0x1, RZ, 0xfc, !PT ;  /* 0x000000010a0a0812 */ /* 0x000fca00078efcff */
[----:B------:R0:W-:Y:S01]  /*19b60*/  STL [R1+0x40], R10 ;  /* 0x0000400a01007387 */ /* 0x0001e20000100800 */
[----:B------:R-:W-:Y:S05]  /*19b70*/  BRA.DIV UR4, `(.L_x_2378) ;  /* 0x0000004a04cc7947 */ /* 0x000fea000b800000 */
.L_x_2500:
[----:B------:R-:W-:Y:S01]  /*19b80*/  SHF.R.S32.HI R29, RZ, 0x1f, R18 ;  /* 0x0000001fff1d7819 */ /* 0x000fe20000011412 */
[----:B------:R-:W-:Y:S06]  /*19b90*/  @!P2 BRA `(.L_x_2379) ;  /* 0x000000000004a947 */ /* 0x000fec0003800000 */
[----:B------:R-:W-:Y:S01]  /*19ba0*/  BPT.TRAP 0x1 ;  /* 0x000000040000795c */ /* 0x000fe20000300000 */
.L_x_2379:
[----:B------:R-:W-:Y:S01]  /*19bb0*/  IMAD R4, R23, 0x8, R22 ;  /* 0x0000000817047824 */ /* 0x000fe200078e0216 */
[----:B------:R-:W-:Y:S01]  /*19bc0*/  SHF.L.U32 R3, R25, 0x1f, RZ ;  /* 0x0000001f19037819 */ /* 0x000fe200000006ff */
[----:B------:R-:W-:Y:S03]  /*19bd0*/  BSSY B0, `(.L_x_2380) ;  /* 0x0000006000007945 */ /* 0x000fe60003800000 */
[----:B------:R1:W2:Y:S01]  /*19be0*/  SYNCS.PHASECHK.TRANS64.TRYWAIT P0, [R4+URZ+0x19c80], R3 ;  /* 0x019c8003040075a7 */ /* 0x0002a2000800017f */
[----:B------:R1:W-:Y:S02]  /*19bf0*/  STL [R1+0x30], R3 ;  /* 0x0000300301007387 */ /* 0x0003e40000100800 */
[----:B-1----:R-:W-:Y:S02]  /*19c00*/  IADD3 R3, -R20, R21, -R0 ;  /* 0x0000001514037210 */ /* 0x002fe40007ffe900 */
[----:B------:R-:W-:Y:S01]  /*19c10*/  SHF.R.S32.HI R20, RZ, 0x1f, R5 ;  /* 0x0000001fff147819 */ /* 0x000fe20000011405 */
[----:B--2---:R-:W-:Y:S06]  /*19c20*/  @!P0 BRA `(.L_x_2381) ;  /* 0x0000004800d48947 */ /* 0x004fec0003800000 */
.L_x_2501:
[----:B------:R-:W-:Y:S05]  /*19c30*/  BSYNC B0 ;  /* 0x0000000000007941 */ /* 0x000fea0003800000 */
.L_x_2380:
[----:B0-----:R-:W2:Y:S01]  /*19c40*/  LDL R10, [R1+0x10] ;  /* 0x00001000010a7983 */ /* 0x001ea20000100800 */
[----:B------:R-:W-:Y:S01]  /*19c50*/  ULDC.64 UR4, c[0x0][0x328] ;  /* 0x0000ca0000047ab9 */ /* 0x000fe20000000a00 */
[----:B-----5:R-:W-:Y:S01]  /*19c60*/  SHF.R.S32.HI R21, RZ, 0x1f, R2 ;  /* 0x0000001fff157819 */ /* 0x020fe20000011402 */
[----:B-1----:R-:W-:Y:S01]  /*19c70*/  IMAD R0, R20, UR4, RZ ;  /* 0x0000000414007c24 */ /* 0x002fe2000f8e02ff */
[----:B------:R-:W-:Y:S01]  /*19c80*/  ISETP.GE.AND P1, PT, R3, 0x1, PT ;  /* 0x000000010300780c */ /* 0x000fe20003f26270 */
[----:B------:R-:W-:-:S04]  /*19c90*/  IMAD.WIDE.U32 R6, R5, UR4, RZ ;  /* 0x0000000405067c25 */ /* 0x000fc8000f8e00ff */
        /* <DEDUP_REMOVED lines=11> */
[----:B------:R-:W-:-:S02]  /*19d50*/  ULDC.64 UR4, c[0x0][0x318] ;  /* 0x0000c60000047ab9 */ /* 0x000fc40000000a00 */
[----:B------:R-:W-:Y:S01]  /*19d60*/  IADD3 R8, P0, R6, UR4, RZ ;  /* 0x0000000406087c10 */ /* 0x000fe2000ff1e0ff */
[----:B------:R-:W-:-:S03]  /*19d70*/  UMOV UR4, 0xffffffff ;  /* 0xffffffff00047882 */ /* 0x000fc60000000000 */
[----:B------:R-:W-:Y:S01]  /*19d80*/  IADD3.X R9, R7, UR5, R9, P0, !PT ;  /* 0x0000000507097c10 */ /* 0x000fe200087fe409 */
[----:B--2---:R-:W-:Y:S01]  /*19d90*/  IMAD R10, R23, 0x3000, R10 ;  /* 0x00003000170a7824 */ /* 0x004fe200078e020a */
[----:B------:R-:W-:Y:S07]  /*19da0*/  BRA.DIV UR4, `(.L_x_2382) ;  /* 0x0000004a048c7947 */ /* 0x000fee000b800000 */
        /* <DEDUP_REMOVED lines=8> */
[----:B-1----:R-:W-:Y:S02]  /*19e30*/  ISETP.GE.AND P4, PT, R11, R12, PT ;  /* 0x0000000c0b00720c */ /* 0x002fe40003f86270 */
[----:B---3--:R-:W-:Y:S01]  /*19e40*/  IADD3.X R7, RZ, R0, RZ, P0, !PT ;  /* 0x00000000ff077210 */ /* 0x008fe200007fe4ff */
[----:B------:R-:W-:Y:S01]  /*19e50*/  IMAD.IADD R0, R22, 0x1, R10 ;  /* 0x0000000116007824 */ /* 0x000fe200078e020a */
[----:B------:R-:W-:Y:S02]  /*19e60*/  ISETP.LT.OR P0, PT, R3, 0x1, P4 ;  /* 0x000000010300780c */ /* 0x000fe40002701670 */
[C---:B------:R-:W-:Y:S02]  /*19e70*/  LOP3.LUT R13, R11.reuse, 0x20, RZ, 0xfc, !PT ;  /* 0x000000200b0d7812 */ /* 0x040fe400078efcff */
[----:B------:R-:W-:-:S02]  /*19e80*/  LOP3.LUT R11, R11, 0x40, RZ, 0xfc, !PT ;  /* 0x000000400b0b7812 */ /* 0x000fc400078efcff */
[----:B------:R-:W-:-:S07]  /*19e90*/  ISETP.GE.AND P2, PT, R13, R12, PT ;  /* 0x0000000c0d00720c */ /* 0x000fce0003f46270 */
        /* <DEDUP_REMOVED lines=8> */
.L_x_2507:
        /* <DEDUP_REMOVED lines=16> */
.L_x_2383:
        /* <DEDUP_REMOVED lines=11> */
.L_x_2384:
[----:B------:R2:W-:Y:S01]  /*1a0d0*/  SYNCS.ARRIVE.TRANS64.A1T0 RZ, [R4+URZ+0x19c70], RZ ;  /* 0x019c70ff04ff79a7 */ /* 0x0005e2000810003f */
[----:B------:R-:W-:Y:S05]  /*1a0e0*/  @!P4 BRA `(.L_x_2385) ;  /* 0x000000000004c947 */ /* 0x000fea0003800000 */
[----:B------:R-:W-:Y:S01]  /*1a0f0*/  BPT.TRAP 0x1 ;  /* 0x000000040000795c */ /* 0x000fe20000300000 */
.L_x_2385:
[----:B------:R-:W3:Y:S01]  /*1a100*/  LDL R3, [R1+0x30] ;  /* 0x0000300001037983 */ /* 0x000ee20000100800 */
[----:B------:R-:W-:Y:S01]  /*1a110*/  BSSY B0, `(.L_x_2386) ;  /* 0x0000003000007945 */ /* 0x000fe20003800000 */
[----:B---3--:R-:W3:Y:S03]  /*1a120*/  SYNCS.PHASECHK.TRANS64.TRYWAIT P0, [R4+URZ+0x19c40], R3 ;  /* 0x019c4003040075a7 */ /* 0x008ee6000800017f */
[----:B---3--:R-:W-:Y:S05]  /*1a130*/  @!P0 BRA `(.L_x_2387) ;  /* 0x00000048008c8947 */ /* 0x008fea0003800000 */
.L_x_2508:
[----:B------:R-:W-:Y:S05]  /*1a140*/  BSYNC B0 ;  /* 0x0000000000007941 */ /* 0x000fea0003800000 */
.L_x_2386:
        /* <DEDUP_REMOVED lines=12> */
[----:B------:R-:W-:Y:S02]  /*1a210*/  ULDC.64 UR4, c[0x0][0x308] ;  /* 0x0000c20000047ab9 */ /* 0x000fe40000000a00 */
[----:B------:R-:W-:Y:S02]  /*1a220*/  IMAD R5, R29, UR4, RZ ;  /* 0x000000041d057c24 */ /* 0x000fe4000f8e02ff */
[----:B---3--:R-:W-:Y:S02]  /*1a230*/  IMAD.IADD R3, R7, 0x1, R2 ;  /* 0x0000000107037824 */ /* 0x008fe400078e0202 */
[----:B------:R-:W-:Y:S02]  /*1a240*/  IMAD.MOV.U32 R2, RZ, RZ, R6 ;  /* 0x000000ffff027224 */ /* 0x000fe400078e0006 */
[----:B------:R-:W-:Y:S01]  /*1a250*/  IMAD R6, R18, UR5, R5 ;  /* 0x0000000512067c24 */ /* 0x000fe2000f8e0205 */
[----:B0-----:R-:W-:Y:S01]  /*1a260*/  SHF.L.U32 R10, R8, 0x4, RZ ;  /* 0x00000004080a7819 */ /* 0x001fe200000006ff */
[----:B------:R-:W-:Y:S01]  /*1a270*/  IMAD.WIDE.U32 R2, R18, UR4, R2 ;  /* 0x0000000412027c25 */ /* 0x000fe2000f8e0002 */
[----:B------:R-:W-:-:S02]  /*1a280*/  UMOV UR4, 0xffffffff ;  /* 0xffffffff00047882 */ /* 0x000fc40000000000 */
[----:B------:R-:W-:Y:S01]  /*1a290*/  LOP3.LUT R10, R10, 0x10, RZ, 0xc0, !PT ;  /* 0x000000100a0a7812 */ /* 0x000fe200078ec0ff */
[----:B------:R-:W-:Y:S01]  /*1a2a0*/  IMAD.SHL.U32 R8, R8, 0x10, RZ ;  /* 0x0000001008087824 */ /* 0x000fe200078e00ff */
[----:B------:R-:W-:Y:S02]  /*1a2b0*/  IADD3 R5, P0, R2, UR6, RZ ;  /* 0x0000000602057c10 */ /* 0x000fe4000ff1e0ff */
[C---:B------:R-:W-:Y:S02]  /*1a2c0*/  LOP3.LUT R11, R10.reuse, 0x40, RZ, 0xfc, !PT ;  /* 0x000000400a0b7812 */ /* 0x040fe400078efcff */
[----:B------:R-:W-:Y:S02]  /*1a2d0*/  LOP3.LUT R10, R10, 0x20, RZ, 0xfc, !PT ;  /* 0x000000200a0a7812 */ /* 0x000fe400078efcff */
[----:B------:R-:W-:Y:S02]  /*1a2e0*/  LOP3.LUT R8, R8, 0x10, RZ, 0xc0, !PT ;  /* 0x0000001008087812 */ /* 0x000fe400078ec0ff */
[----:B------:R-:W-:-:S02]  /*1a2f0*/  IADD3.X R6, R3, UR7, R6, P0, !PT ;  /* 0x0000000703067c10 */ /* 0x000fc400087fe406 */
        /* <DEDUP_REMOVED lines=16> */
.L_x_2514:
        /* <DEDUP_REMOVED lines=10> */
.L_x_2389:
        /* <DEDUP_REMOVED lines=11> */
.L_x_2390:
[----:B------:R0:W5:Y:S01]  /*1a550*/  LDL.LU R5, [R1+0x2c] ;  /* 0x00002c0001057983 */ /* 0x0001620000300800 */
[----:B------:R0:W-:Y:S03]  /*1a560*/  SYNCS.ARRIVE.TRANS64.A1T0 RZ, [R4+URZ+0x19c30], RZ ;  /* 0x019c30ff04ff79a7 */ /* 0x0001e6000810003f */
[----:B------:R0:W5:Y:S02]  /*1a570*/  LDL.LU R3, [R1+0x3c] ;  /* 0x00003c0001037983 */ /* 0x0001640000300800 */
[----:B------:R-:W-:Y:S05]  /*1a580*/  WARPSYNC.ALL ;  /* 0x0000000000007948 */ /* 0x000fea0003800000 */
[----:B------:R-:W-:Y:S01]  /*1a590*/  ULDC.64 UR4, c[0x0][0x298] ;  /* 0x0000a60000047ab9 */ /* 0x000fe20000000a00 */
[----:B------:R-:W-:Y:S01]  /*1a5a0*/  ULDC.64 UR6, c[0x0][0xa00] ;  /* 0x0002800000067ab9 */ /* 0x000fe20000000a00 */
[----:B------:R-:W-:Y:S01]  /*1a5b0*/  VIADD R0, R22, 0xf000 ;  /* 0x0000f00016007836 */ /* 0x000fe20000000000 */
[----:B------:R-:W-:Y:S01]  /*1a5c0*/  BAR.SYNC.DEFER_BLOCKING 0x8, 0x200 ;  /* 0x0208000000007b1d */ /* 0x000fe20000010000 */
[----:B------:R-:W-:-:S03]  /*1a5d0*/  ISETP.NE.U32.AND P0, PT, RZ, UR6, PT ;  /* 0x00000006ff007c0c */ /* 0x000fc6000bf05070 */
[----:B------:R-:W-:Y:S02]  /*1a5e0*/  LOP3.LUT P1, RZ, R0, 0x9f, RZ, 0xc0, !PT ;  /* 0x0000009f00ff7812 */ /* 0x000fe4000782c0ff */
[----:B------:R-:W-:Y:S01]  /*1a5f0*/  ISETP.NE.AND.EX P0, PT, RZ, UR7, PT, P0 ;  /* 0x00000007ff007c0c */ /* 0x000fe2000bf05300 */
[----:B------:R-:W-:Y:S03]  /*1a600*/  BSSY B6, `(.L_x_2391) ;  /* 0x000001c000067945 */ /* 0x000fe60003800000 */
        /* <DEDUP_REMOVED lines=27> */
.L_x_2392:
[----:B------:R-:W-:Y:S05]  /*1a7c0*/  BSYNC B6 ;  /* 0x0000000000067941 */ /* 0x000fea0003800000 */
.L_x_2391:
        /* <DEDUP_REMOVED lines=13> */
[----:B--2---:R-:W-:Y:S01]  /*1a8a0*/  MOV R3, R2 ;  /* 0x0000000200037202 */ /* 0x004fe20000000f00 */
[----:B---3--:R-:W-:Y:S01]  /*1a8b0*/  IMAD.MOV.U32 R2, RZ, RZ, R20 ;  /* 0x000000ffff027224 */ /* 0x008fe200078e0014 */
[----:B------:R-:W2:Y:S03]  /*1a8c0*/  S2R R21, SR_TID.X ;  /* 0x0000000000157919 */ /* 0x000ea60000002100 */
[----:B------:R-:W-:Y:S01]  /*1a8d0*/  IMAD.WIDE.U32 R2, R18, UR4, R2 ;  /* 0x0000000412027c25 */ /* 0x000fe2000f8e0002 */
[----:B------:R-:W3:Y:S01]  /*1a8e0*/  S2R R20, SR_TID.X ;  /* 0x0000000000147919 */ /* 0x000ee20000002100 */
[----:B------:R-:W-:-:S02]  /*1a8f0*/  ULDC.64 UR4, c[0x0][0x2e0] ;  /* 0x0000b80000047ab9 */ /* 0x000fc40000000a00 */
        /* <DEDUP_REMOVED lines=30> */
[----:B------:R-:W-:-:S05]  /*1aae0*/  IADD3 R0, R0, 0x80, RZ ;  /* 0x0000008000007810 */ /* 0x000fca0007ffe0ff */
        /* <DEDUP_REMOVED lines=49> */
[----:B--2---:R-:W-:-:S04]  /*1ae00*/  @!P2 IADD3 R2, P4, R10, R6, RZ ;  /* 0x000000060a02a210 */ /* 0x004fc80007f9e0ff */
[----:B---3--:R-:W-:-:S05]  /*1ae10*/  @!P2 IADD3.X R3, RZ, R4, RZ, P4, !PT ;  /* 0x00000004ff03a210 */ /* 0x008fca00027fe4ff */
[----:B------:R-:W-:Y:S04]  /*1ae20*/  @!P2 LDGSTS.E.BYPASS.LTC128B.128 [R8+0xf800], desc[UR42][R2.64], !P3 ;  /* 0x0f8000000208afae */ /* 0x000fe8000d901d6a */
[----:B------:R-:W-:Y:S04]  /*1ae30*/  @!P2 LDGSTS.E.BYPASS.LTC128B.128 [R8+0x11000], desc[UR42][R2.64+0x20], !P0 ;  /* 0x110000200208afae */ /* 0x000fe8000c101d6a */
[----:B------:R0:W-:Y:S04]  /*1ae40*/  @!P2 LDGSTS.E.BYPASS.LTC128B.128 [R8+0x12800], desc[UR42][R2.64+0x40], !P1 ;  /* 0x128000400208afae */ /* 0x0001e8000c901d6a */
[----:B0-----:R0:W1:Y:S04]  /*1ae50*/  SHFL.IDX PT, R3, R5, RZ, 0x1e1f ;  /* 0x001e1fff05037589 */ /* 0x00106800000e0000 */
[----:B------:R0:W2:Y:S02]  /*1ae60*/  SHFL.IDX PT, R2, R7, RZ, 0x1e1f ;  /* 0x001e1fff07027589 */ /* 0x0000a400000e0000 */
.L_x_2521:
        /* <DEDUP_REMOVED lines=12> */
.L_x_2395:
[----:B------:R-:W-:Y:S05]  /*1af30*/  BSYNC B0 ;  /* 0x0000000000007941 */ /* 0x000fea0003800000 */
.L_x_2394:
[----:B------:R-:W-:Y:S01]  /*1af40*/  NOP ;  /* 0x0000000000007918 */ /* 0x000fe20000000000 */
[----:B------:R-:W-:-:S13]  /*1af50*/  PLOP3.LUT P0, PT, PT, PT, PT, 0x80, 0x0 ;  /* 0x000000000000781c */ /* 0x000fda0003f0f070 */
.L_x_2396:
        /* <DEDUP_REMOVED lines=18> */
.L_x_2522:
[----:B------:R-:W-:Y:S05]  /*1b080*/  BSYNC B0 ;  /* 0x0000000000007941 */ /* 0x000fea0003800000 */
.L_x_2397:
[----:B------:R-:W3:Y:S02]  /*1b090*/  LDL R2, [R1+0x24] ;  /* 0x0000240001027983 */ /* 0x000ee40000100800 */
[----:B---3--:R-:W-:-:S13]  /*1b0a0*/  ISETP.GE.AND P0, PT, R2, 0x2, PT ;  /* 0x000000020200780c */ /* 0x008fda0003f06270 */
[----:B------:R-:W-:Y:S05]  /*1b0b0*/  @!P0 BRA `(.L_x_2399) ;  /* 0x0000001000548947 */ /* 0x000fea0003800000 */
[----:B------:R-:W-:Y:S02]  /*1b0c0*/  VIADD R20, R2, 0xfffffffe ;  /* 0xfffffffe02147836 */ /* 0x000fe40000000000 */
[----:B------:R-:W-:Y:S02]  /*1b0d0*/  IMAD.MOV.U32 R4, RZ, RZ, R23 ;  /* 0x000000ffff047224 */ /* 0x000fe400078e0017 */
[----:B0-----:R-:W-:-:S07]  /*1b0e0*/  IMAD.MOV.U32 R5, RZ, RZ, R25 ;  /* 0x000000ffff057224 */ /* 0x001fce00078e0019 */
.L_x_2419:
[----:B0--3--:R-:W3:Y:S01]  /*1b0f0*/  LDL R9, [R1+0x4] ;  /* 0x0000040001097983 */ /* 0x009ee20000100800 */
        /* <DEDUP_REMOVED lines=8> */
[----:B------:R-:W-:Y:S01]  /*1b180*/  SHF.L.U32 R2, R2, 0x6, RZ ;  /* 0x0000000602027819 */ /* 0x000fe200000006ff */
        /* <DEDUP_REMOVED lines=32> */
.L_x_2400:
[----:B------:R-:W-:Y:S01]  /*1b390*/  IMAD R0, R23, 0x8, R22 ;  /* 0x0000000817007824 */ /* 0x000fe200078e0216 */
[----:B------:R-:W-:Y:S01]  /*1b3a0*/  SHF.L.U32 R10, R25, 0x1f, RZ ;  /* 0x0000001f190a7819 */ /* 0x000fe200000006ff */
[----:B------:R-:W-:Y:S01]  /*1b3b0*/  BSSY B0, `(.L_x_2401) ;  /* 0x0000004000007945 */ /* 0x000fe20003800000 */
[----:B------:R-:W-:Y:S02]  /*1b3c0*/  SHF.R.S32.HI R9, RZ, 0x1f, R7 ;  /* 0x0000001fff097819 */ /* 0x000fe40000011407 */
[----:B------:R-:W0:Y:S02]  /*1b3d0*/  SYNCS.PHASECHK.TRANS64.TRYWAIT P0, [R0+URZ+0x19c80], R10 ;  /* 0x019c800a000075a7 */ /* 0x000e24000800017f */
[----:B0-----:R-:W-:Y:S05]  /*1b3e0*/  @!P0 BRA `(.L_x_2402) ;  /* 0x0000003c00a08947 */ /* 0x001fea0003800000 */
.L_x_2523:
[----:B------:R-:W-:Y:S05]  /*1b3f0*/  BSYNC B0 ;  /* 0x0000000000007941 */ /* 0x000fea0003800000 */
.L_x_2401:
        /* <DEDUP_REMOVED lines=33> */
[----:B------:R-:W-:Y:S01]  /*1b610*/  IADD3 R6, R22, R6, RZ ;  /* 0x0000000616067210 */ /* 0x000fe20007ffe0ff */
        /* <DEDUP_REMOVED lines=11> */
.L_x_2529:
        /* <DEDUP_REMOVED lines=13> */
.L_x_2404:
        /* <DEDUP_REMOVED lines=11> */
.L_x_2405:
[----:B------:R2:W-:Y:S01]  /*1b850*/  SYNCS.ARRIVE.TRANS64.A1T0 RZ, [R0+URZ+0x19c70], RZ ;  /* 0x019c70ff00ff79a7 */ /* 0x0005e2000810003f */
[----:B------:R-:W-:Y:S05]  /*1b860*/  @!P3 BRA `(.L_x_2406) ;  /* 0x000000000004b947 */ /* 0x000fea0003800000 */
[----:B------:R-:W-:Y:S01]  /*1b870*/  BPT.TRAP 0x1 ;  /* 0x000000040000795c */ /* 0x000fe20000300000 */
.L_x_2406:
[----:B------:R-:W3:Y:S01]  /*1b880*/  SYNCS.PHASECHK.TRANS64.TRYWAIT P0, [R0+URZ+0x19c40], R10 ;  /* 0x019c400a000075a7 */ /* 0x000ee2000800017f */
[----:B------:R-:W-:Y:S04]  /*1b890*/  BSSY B0, `(.L_x_2407) ;  /* 0x0000002000007945 */ /* 0x000fe80003800000 */
[----:B---3--:R-:W-:Y:S05]  /*1b8a0*/  @!P0 BRA `(.L_x_2408) ;  /* 0x0000003c00308947 */ /* 0x008fea0003800000 */
.L_x_2530:
[----:B------:R-:W-:Y:S05]  /*1b8b0*/  BSYNC B0 ;  /* 0x0000000000007941 */ /* 0x000fea0003800000 */
.L_x_2407:
        /* <DEDUP_REMOVED lines=33> */
[----:B-1----:R-:W-:-:S04]  /*1bad0*/  IADD3 R2, P0, R21, R2, RZ ;  /* 0x0000000215027210 */ /* 0x002fc80007f1e0ff */
[----:B----4-:R-:W-:-:S05]  /*1bae0*/  IADD3.X R3, RZ, R3, RZ, P0, !PT ;  /* 0x00000003ff037210 */ /* 0x010fca00007fe4ff */
[----:B------:R-:W-:Y:S04]  /*1baf0*/  LDGSTS.E.BYPASS.LTC128B.128 [R6+0x13800], desc[UR42][R2.64], !P4 ;  /* 0x1380000002067fae */ /* 0x000fe8000e101d6a */
[----:B------:R-:W-:Y:S04]  /*1bb00*/  LDGSTS.E.BYPASS.LTC128B.128 [R6+0x14800], desc[UR42][R2.64+0x20], !P3 ;  /* 0x1480002002067fae */ /* 0x000fe8000d901d6a */
[----:B------:R1:W-:Y:S04]  /*1bb10*/  LDGSTS.E.BYPASS.LTC128B.128 [R6+0x15800], desc[UR42][R2.64+0x40], !P2 ;  /* 0x1580004002067fae */ /* 0x0003e8000d101d6a */
[----:B01----:R1:W4:Y:S02]  /*1bb20*/  SHFL.IDX PT, R2, R7, 0x1, 0x1e1f ;  /* 0x003e1f0007027f89 */ /* 0x00332400000e0000 */
.L_x_2536:
        /* <DEDUP_REMOVED lines=10> */
.L_x_2410:
        /* <DEDUP_REMOVED lines=11> */
.L_x_2411:
[----:B------:R2:W-:Y:S02]  /*1bc80*/  SYNCS.ARRIVE.TRANS64.A1T0 RZ, [R0+URZ+0x19c30], RZ ;  /* 0x019c30ff00ff79a7 */ /* 0x0005e4000810003f */
[----:B--23--:R-:W-:-:S05]  /*1bc90*/  IMAD.U32 R0, RZ, RZ, UR36 ;  /* 0x00000024ff007e24 */ /* 0x00cfca000f8e00ff */
[----:B------:R-:W-:-:S13]  /*1bca0*/  ISETP.NE.AND P0, PT, R0, 0x3, PT ;  /* 0x000000030000780c */ /* 0x000fda0003f05270 */
[----:B------:R-:W-:Y:S05]  /*1bcb0*/  @!P0 BRA `(.L_x_2412) ;  /* 0x0000000000048947 */ /* 0x000fea0003800000 */
[----:B------:R-:W-:Y:S01]  /*1bcc0*/  BPT.TRAP 0x1 ;  /* 0x000000040000795c */ /* 0x000fe20000300000 */
.L_x_2412:
[----:B------:R-:W-:Y:S01]  /*1bcd0*/  LOP3.LUT R0, R5, 0x1, RZ, 0x3c, !PT ;  /* 0x0000000105007812 */ /* 0x000fe200078e3cff */
[----:B------:R-:W-:Y:S01]  /*1bce0*/  IMAD R2, R4, 0x8, R22 ;  /* 0x0000000804027824 */ /* 0x000fe200078e0216 */
[----:B------:R-:W-:Y:S02]  /*1bcf0*/  BSSY B0, `(.L_x_2413) ;  /* 0x0000004000007945 */ /* 0x000fe40003800000 */
[----:B------:R-:W-:-:S04]  /*1bd00*/  SHF.L.U32 R0, R0, 0x1f, RZ ;  /* 0x0000001f00007819 */ /* 0x000fc800000006ff */
[----:B------:R-:W0:Y:S02]  /*1bd10*/  SYNCS.PHASECHK.TRANS64.TRYWAIT P2, [R2+URZ+0x19c70], R0 ;  /* 0x019c7000020075a7 */ /* 0x000e24000804017f */
[----:B0-----:R-:W-:Y:S05]  /*1bd20*/  @!P2 BRA `(.L_x_2414) ;  /* 0x0000003800bca947 */ /* 0x001fea0003800000 */
.L_x_2537:
[----:B------:R-:W-:Y:S05]  /*1bd30*/  BSYNC B0 ;  /* 0x0000000000007941 */ /* 0x000fea0003800000 */
.L_x_2413:
[----:B------:R-:W-:-:S05]  /*1bd40*/  IMAD.U32 R3, RZ, RZ, UR39 ;  /* 0x00000027ff037e24 */ /* 0x000fca000f8e00ff */
[----:B------:R-:W-:-:S13]  /*1bd50*/  ISETP.NE.AND P2, PT, R3, 0x3, PT ;  /* 0x000000030300780c */ /* 0x000fda0003f45270 */
[----:B------:R-:W-:Y:S05]  /*1bd60*/  @!P2 BRA `(.L_x_2415) ;  /* 0x000000000004a947 */ /* 0x000fea0003800000 */
[----:B------:R-:W-:Y:S01]  /*1bd70*/  BPT.TRAP 0x1 ;  /* 0x000000040000795c */ /* 0x000fe20000300000 */
.L_x_2415:
[----:B0-----:R-:W-:Y:S01]  /*1bd80*/  SHF.L.U32 R0, R5, 0x1f, RZ ;  /* 0x0000001f05007819 */ /* 0x001fe200000006ff */
[----:B------:R-:W-:-:S03]  /*1bd90*/  IMAD R3, R4, 0x3000, RZ ;  /* 0x0000300004037824 */ /* 0x000fc600078e02ff */
[----:B------:R-:W0:Y:S02]  /*1bda0*/  SYNCS.PHASECHK.TRANS64.TRYWAIT P2, [R2+URZ+0x19c60], R0 ;  /* 0x019c6000020075a7 */ /* 0x000e24000804017f */
[----:B0-----:R-:W-:Y:S05]  /*1bdb0*/  @!P2 BRA `(.L_x_2416) ;  /* 0x0000003800aca947 */ /* 0x001fea0003800000 */
.L_x_2538:
[----:B------:R-:W0:Y:S04]  /*1bdc0*/  LDL R4, [R1+0x1c] ;  /* 0x00001c0001047983 */ /* 0x000e280000100800 */
[----:B------:R-:W2:Y:S01]  /*1bdd0*/  LDL R10, [R1+0x14] ;  /* 0x00001400010a7983 */ /* 0x000ea20000100800 */
[----:B------:R-:W-:Y:S05]  /*1bde0*/  WARPSYNC.ALL ;  /* 0x0000000000007948 */ /* 0x000fea0003800000 */
[----:B------:R-:W3:Y:S02]  /*1bdf0*/  S2R R12, SR_TID.X ;  /* 0x00000000000c7919 */ /* 0x000ee40000002100 */
[----:B---3--:R-:W-:-:S02]  /*1be00*/  LOP3.LUT P2, RZ, R12, 0x4, RZ, 0xc0, !PT ;  /* 0x000000040cff7812 */ /* 0x008fc4000784c0ff */
[----:B------:R-:W-:-:S04]  /*1be10*/  MOV R12, 0x40 ;  /* 0x00000040000c7802 */ /* 0x000fc80000000f00 */
[----:B------:R-:W-:Y:S02]  /*1be20*/  SEL R12, R12, 0xffffffc0, !P2 ;  /* 0xffffffc00c0c7807 */ /* 0x000fe40005000000 */
[C---:B0-----:R-:W-:Y:S02]  /*1be30*/  LOP3.LUT R0, R3.reuse, R4, RZ, 0xfc, !PT ;  /* 0x0000000403007212 */ /* 0x041fe400078efcff */
        /* <DEDUP_REMOVED lines=50> */
.L_x_2417:
[----:B-1----:R1:W-:Y:S01]  /*1c160*/  SYNCS.ARRIVE.TRANS64.A1T0 RZ, [R2+URZ+0x19c50], RZ ;  /* 0x019c50ff02ff79a7 */ /* 0x0023e2000810003f */
[----:B------:R-:W-:Y:S06]  /*1c170*/  BAR.SYNC.DEFER_BLOCKING 0x2, 0x80 ;  /* 0x0082000000007b1d */ /* 0x000fec0000010000 */
[----:B------:R-:W-:Y:S05]  /*1c180*/  @!P0 BRA `(.L_x_2418) ;  /* 0x0000000000048947 */ /* 0x000fea0003800000 */
[----:B------:R-:W-:Y:S01]  /*1c190*/  BPT.TRAP 0x1 ;  /* 0x000000040000795c */ /* 0x000fe20000300000 */
.L_x_2418:
[----:B------:R-:W2:Y:S01]  /*1c1a0*/  LDL R0, [R1+0xc] ;  /* 0x00000c0001007983 */ /* 0x000ea20000100800 */
[----:B-1----:R-:W-:Y:S02]  /*1c1b0*/  VIADD R2, R2, 0x19c80 ;  /* 0x00019c8002027836 */ /* 0x002fe40000000000 */
[----:B------:R-:W-:Y:S02]  /*1c1c0*/  IMAD.MOV.U32 R4, RZ, RZ, R23 ;  /* 0x000000ffff047224 */ /* 0x000fe400078e0017 */
[----:B------:R-:W-:Y:S01]  /*1c1d0*/  IMAD.MOV.U32 R5, RZ, RZ, R25 ;  /* 0x000000ffff057224 */ /* 0x000fe200078e0019 */
[----:B--2---:R-:W-:-:S04]  /*1c1e0*/  PRMT R2, R0, 0x654, R2 ;  /* 0x0000065400027816 */ /* 0x004fc80000000002 */
[----:B------:R3:W-:Y:S01]  /*1c1f0*/  SYNCS.ARRIVE.TRANS64.RED.A1T0 RZ, [R2+URZ], RZ ;  /* 0x000000ff02ff79a7 */ /* 0x0007e2000810043f */
[----:B------:R-:W-:Y:S05]  /*1c200*/  @P1 BRA `(.L_x_2419) ;  /* 0xffffffec00b81947 */ /* 0x000fea000383ffff */
.L_x_2399:
        /* <DEDUP_REMOVED lines=19> */
.L_x_2421:
[----:B------:R-:W-:Y:S05]  /*1c340*/  BSYNC B0 ;  /* 0x0000000000007941 */ /* 0x000fea0003800000 */
.L_x_2420:
[----:B------:R-:W-:Y:S05]  /*1c350*/  @!P0 BRA `(.L_x_2422) ;  /* 0x0000000000048947 */ /* 0x000fea0003800000 */
[----:B------:R-:W-:Y:S01]  /*1c360*/  BPT.TRAP 0x1 ;  /* 0x000000040000795c */ /* 0x000fe20000300000 */
.L_x_2422:
[----:B------:R-:W-:Y:S01]  /*1c370*/  LOP3.LUT R0, R25, 0x1, RZ, 0x3c, !PT ;  /* 0x0000000119007812 */ /* 0x000fe200078e3cff */
[----:B01----:R-:W-:Y:S01]  /*1c380*/  IMAD R3, R23, 0x8, R22 ;  /* 0x0000000817037824 */ /* 0x003fe200078e0216 */
[----:B------:R-:W-:Y:S02]  /*1c390*/  BSSY B0, `(.L_x_2423) ;  /* 0x0000004000007945 */ /* 0x000fe40003800000 */
[----:B------:R-:W-:-:S04]  /*1c3a0*/  SHF.L.U32 R0, R0, 0x1f, RZ ;  /* 0x0000001f00007819 */ /* 0x000fc800000006ff */
[----:B------:R-:W0:Y:S02]  /*1c3b0*/  SYNCS.PHASECHK.TRANS64.TRYWAIT P1, [R3+URZ+0x19c70], R0 ;  /* 0x019c7000030075a7 */ /* 0x000e24000802017f */
[----:B0-----:R-:W-:Y:S05]  /*1c3c0*/  @!P1 BRA `(.L_x_2424) ;  /* 0x00000034003c9947 */ /* 0x001fea0003800000 */
.L_x_2539:
[----:B------:R-:W-:Y:S05]  /*1c3d0*/  BSYNC B0 ;  /* 0x0000000000007941 */ /* 0x000fea0003800000 */
.L_x_2423:
[----:B------:R-:W-:-:S05]  /*1c3e0*/  IMAD.U32 R2, RZ, RZ, UR39 ;  /* 0x00000027ff027e24 */ /* 0x000fca000f8e00ff */
[----:B------:R-:W-:-:S13]  /*1c3f0*/  ISETP.NE.AND P1, PT, R2, 0x3, PT ;  /* 0x000000030200780c */ /* 0x000fda0003f25270 */
[----:B------:R-:W-:Y:S05]  /*1c400*/  @!P1 BRA `(.L_x_2425) ;  /* 0x0000000000049947 */ /* 0x000fea0003800000 */
[----:B------:R-:W-:Y:S01]  /*1c410*/  BPT.TRAP 0x1 ;  /* 0x000000040000795c */ /* 0x000fe20000300000 */
.L_x_2425:
[----:B0-----:R-:W-:-:S04]  /*1c420*/  SHF.L.U32 R0, R25, 0x1f, RZ ;  /* 0x0000001f19007819 */ /* 0x001fc800000006ff */
[----:B------:R-:W0:Y:S02]  /*1c430*/  SYNCS.PHASECHK.TRANS64.TRYWAIT P1, [R3+URZ+0x19c60], R0 ;  /* 0x019c6000030075a7 */ /* 0x000e24000802017f */
[----:B0-----:R-:W-:Y:S05]  /*1c440*/  @!P1 BRA `(.L_x_2426) ;  /* 0x0000003400309947 */ /* 0x001fea0003800000 */
.L_x_2540:
        /* <DEDUP_REMOVED lines=8> */
[----:B--2---:R-:W-:-:S04]  /*1c4d0*/  LOP3.LUT R5, R2, R4, RZ, 0xfc, !PT ;  /* 0x0000000402057212 */ /* 0x004fc800078efcff */
[----:B0-----:R-:W-:Y:S02]  /*1c4e0*/  IADD3 R0, R22, R5, RZ ;  /* 0x0000000516007210 */ /* 0x001fe40007ffe0ff */
[----:B---3--:R-:W-:-:S03]  /*1c4f0*/  LOP3.LUT R2, R2, R10, RZ, 0xfc, !PT ;  /* 0x0000000a02027212 */ /* 0x008fc600078efcff */
[----:B------:R-:W0:Y:S02]  /*1c500*/  LDSM.16.MT88.4 R4, [R0+0x9000] ;  /* 0x009000000004783b */ /* 0x000e240000004200 */
[----:B------:R-:W-:Y:S01]  /*1c510*/  IMAD.IADD R2, R22, 0x1, R2 ;  /* 0x0000000116027824 */ /* 0x000fe200078e0202 */
        /* <DEDUP_REMOVED lines=46> */
.L_x_2427:
[----:B-1----:R1:W-:Y:S01]  /*1c800*/  SYNCS.ARRIVE.TRANS64.A1T0 RZ, [R3+URZ+0x19c50], RZ ;  /* 0x019c50ff03ff79a7 */ /* 0x0023e2000810003f */
[----:B------:R-:W-:Y:S06]  /*1c810*/  BAR.SYNC.DEFER_BLOCKING 0x2, 0x80 ;  /* 0x0082000000007b1d */ /* 0x000fec0000010000 */
[----:B------:R-:W-:Y:S05]  /*1c820*/  @!P0 BRA `(.L_x_2428) ;  /* 0x0000000000048947 */ /* 0x000fea0003800000 */
[----:B------:R-:W-:Y:S01]  /*1c830*/  BPT.TRAP 0x1 ;  /* 0x000000040000795c */ /* 0x000fe20000300000 */
.L_x_2428:
        /* <DEDUP_REMOVED lines=9> */
.L_x_2369:
[----:B------:R-:W3:Y:S02]  /*1c8d0*/  LDL R0, [R1+0x40] ;  /* 0x0000400001007983 */ /* 0x000ee40000100800 */
[----:B---3--:R-:W-:-:S13]  /*1c8e0*/  LOP3.LUT P0, RZ, R0, 0x10, RZ, 0xc0, !PT ;  /* 0x0000001000ff7812 */ /* 0x008fda000780c0ff */
[----:B------:R-:W-:Y:S05]  /*1c8f0*/  @!P0 BRA `(.L_x_2429) ;  /* 0x0000000000288947 */ /* 0x000fea0003800000 */
[----:B------:R-:W-:Y:S05]  /*1c900*/  WARPSYNC.ALL ;  /* 0x0000000000007948 */ /* 0x000fea0003800000 */
[----:B------:R-:W3:Y:S08]  /*1c910*/  S2UR UR4, SR_CgaCtaId ;  /* 0x00000000000479c3 */ /* 0x000ef00000008800 */
[----:B------:R-:W-:Y:S01]  /*1c920*/  BAR.SYNC.DEFER_BLOCKING 0x5, 0x200 ;  /* 0x0148000000007b1d */ /* 0x000fe20000010000 */
[----:B--2---:R-:W-:Y:S01]  /*1c930*/  MOV R22, 0x400 ;  /* 0x0000040000167802 */ /* 0x004fe20000000f00 */
[----:B---3--:R-:W-:-:S05]  /*1c940*/  IMAD.U32 R0, RZ, RZ, UR4 ;  /* 0x00000004ff007e24 */ /* 0x008fca000f8e00ff */
[----:B------:R-:W-:Y:S01]  /*1c950*/  LEA R22, R0, R22, 0x18 ;  /* 0x0000001600167211 */ /* 0x000fe200078ec0ff */
[----:B------:R2:W-:Y:S04]  /*1c960*/  STL [R1+0xc], R0 ;  /* 0x00000c0001007387 */ /* 0x0005e80000100800 */
[----:B------:R2:W3:Y:S01]  /*1c970*/  LDS.128 R16, [R22+0x19cd0] ;  /* 0x019cd00016107984 */ /* 0x0004e20000000c00 */
[----:B------:R-:W-:Y:S06]  /*1c980*/  BAR.ARV 0x4, 0x200 ;  /* 0x0108000000007b1d */ /* 0x000fec0000002000 */
[----:B------:R-:W-:Y:S05]  /*1c990*/  BRA `(.L_x_2430) ;  /* 0x0000000800d47947 */ /* 0x000fea0003800000 */
.L_x_2429:
[----:B------:R-:W3:Y:S01]  /*1c9a0*/  S2R R0, SR_TID.X ;  /* 0x0000000000007919 */ /* 0x000ee20000002100 */
[----:B------:R-:W-:Y:S01]  /*1c9b0*/  UMOV UR4, 0xffffffff ;  /* 0xffffffff00047882 */ /* 0x000fe20000000000 */
[----:B---3--:R-:W-:-:S04]  /*1c9c0*/  LOP3.LUT R4, R0, 0x1f, RZ, 0xc0, !PT ;  /* 0x0000001f00047812 */ /* 0x008fc800078ec0ff */
[----:B------:R-:W-:Y:S01]  /*1c9d0*/  ISETP.NE.AND P0, PT, R4, 0x1f, PT ;  /* 0x0000001f0400780c */ /* 0x000fe20003f05270 */
[----:B------:R-:W-:-:S12]  /*1c9e0*/  BRA.DIV UR4, `(.L_x_2431) ;  /* 0x0000002e04dc7947 */ /* 0x000fd8000b800000 */
[----:B--2---:R-:W-:Y:S01]  /*1c9f0*/  IMAD.IADD R5, R19, 0x1, R4 ;  /* 0x0000000113057824 */ /* 0x004fe200078e0204 */
[----:B------:R-:W-:-:S04]  /*1ca00*/  ULDC UR4, c[0x0][0xc3c] ;  /* 0x00030f0000047ab9 */ /* 0x000fc80000000800 */
[----:B------:R-:W-:-:S13]  /*1ca10*/  ISETP.GE.OR P1, PT, R5, UR4, !P0 ;  /* 0x0000000405007c0c */ /* 0x000fda000c726670 */
[----:B01----:R-:W0:Y:S02]  /*1ca20*/  @!P1 LDC.64 R2, c[0x0][0xc80] ;  /* 0x00032000ff029b82 */ /* 0x003e240000000a00 */
        /* <DEDUP_REMOVED lines=8> */
[----:B0-----:R-:W-:Y:S01]  /*1cab0*/  MOV R2, RZ ;  /* 0x000000ff00027202 */ /* 0x001fe20000000f00 */
        /* <DEDUP_REMOVED lines=18> */
.L_x_2550:
[----:B------:R-:W-:Y:S02]  /*1cbe0*/  ULDC UR4, c[0x0][0xc38] ;  /* 0x00030e0000047ab9 */ /* 0x000fe40000000800 */
[----:B------:R-:W-:-:S04]  /*1cbf0*/  IMAD.U32 R4, RZ, RZ, UR4 ;  /* 0x00000004ff047e24 */ /* 0x000fc8000f8e00ff */
[----:B-1----:R-:W-:-:S05]  /*1cc00*/  IMAD R5, R14, R4, RZ ;  /* 0x000000040e057224 */ /* 0x002fca00078e02ff */
[----:B------:R-:W-:-:S04]  /*1cc10*/  IADD3 R16, R16, R5, RZ ;  /* 0x0000000510107210 */ /* 0x000fc80007ffe0ff */
[----:B------:R-:W-:-:S13]  /*1cc20*/  ISETP.GT.AND P6, PT, R16, R0, PT ;  /* 0x000000001000720c */ /* 0x000fda0003fc4270 */
[----:B------:R-:W-:Y:S05]  /*1cc30*/  @P6 BRA `(.L_x_2432) ;  /* 0x00000000009c6947 */ /* 0x000fea0003800000 */
.L_x_2437:
        /* <DEDUP_REMOVED lines=14> */
.L_x_2435:
[----:B------:R-:W-:Y:S05]  /*1cd20*/  BSYNC B0 ;  /* 0x0000000000007941 */ /* 0x000fea0003800000 */
.L_x_2434:
        /* <DEDUP_REMOVED lines=18> */
.L_x_2558:
[----:B------:R-:W-:Y:S02]  /*1ce50*/  ULDC UR4, c[0x0][0xc38] ;  /* 0x00030e0000047ab9 */ /* 0x000fe40000000800 */
[----:B------:R-:W-:-:S04]  /*1ce60*/  IMAD.U32 R4, RZ, RZ, UR4 ;  /* 0x00000004ff047e24 */ /* 0x000fc8000f8e00ff */
[----:B-1----:R-:W-:-:S04]  /*1ce70*/  IMAD R5, R14, R4, RZ ;  /* 0x000000040e057224 */ /* 0x002fc800078e02ff */
[----:B------:R-:W-:-:S05]  /*1ce80*/  IMAD.IADD R16, R5, 0x1, R16 ;  /* 0x0000000105107824 */ /* 0x000fca00078e0210 */
[----:B------:R-:W-:-:S13]  /*1ce90*/  ISETP.GT.AND P6, PT, R16, R0, PT ;  /* 0x000000001000720c */ /* 0x000fda0003fc4270 */
[----:B------:R-:W-:Y:S05]  /*1cea0*/  @!P6 BRA `(.L_x_2437) ;  /* 0xfffffffc0064e947 */ /* 0x000fea000383ffff */
.L_x_2432:
        /* <DEDUP_REMOVED lines=8> */
.L_x_2562:
[----:B------:R-:W-:Y:S01]  /*1cf30*/  ISETP.NE.AND P0, PT, R5, RZ, PT ;  /* 0x000000ff0500720c */ /* 0x000fe20003f05270 */
[----:B------:R-:W-:-:S12]  /*1cf40*/  IMAD.MOV.U32 R5, RZ, RZ, RZ ;  /* 0x000000ffff057224 */ /* 0x000fd800078e00ff */
[----:B------:R-:W-:Y:S05]  /*1cf50*/  @!P0 BRA `(.L_x_2439) ;  /* 0x0000000000108947 */ /* 0x000fea0003800000 */
[----:B------:R-:W-:Y:S01]  /*1cf60*/  UMOV UR4, 0xffffffff ;  /* 0xffffffff00047882 */ /* 0x000fe20000000000 */
[----:B------:R-:W-:Y:S02]  /*1cf70*/  VIADD R12, R6, 0xffffffff ;  /* 0xffffffff060c7836 */ /* 0x000fe40000000000 */
[----:B------:R-:W-:Y:S05]  /*1cf80*/  BRA.DIV UR4, `(.L_x_2440) ;  /* 0x0000003204a07947 */ /* 0x000fea000b800000 */
[----:B------:R3:W4:Y:S02]  /*1cf90*/  SHFL.IDX PT, R5, R3, R12, 0x1f ;  /* 0x00001f0c03057589 */ /* 0x00072400000e0000 */
.L_x_2439:
        /* <DEDUP_REMOVED lines=12> */
[----:B0-----:R-:W-:-:S05]  /*1d060*/  IADD3 R2, RZ, -R3, RZ ;  /* 0x80000003ff027210 */ /* 0x001fca0007ffe0ff */
        /* <DEDUP_REMOVED lines=19> */
[----:B------:R-:W-:-:S03]  /*1d1a0*/  IMAD.MOV R2, RZ, RZ, -R2 ;  /* 0x000000ffff027224 */ /* 0x000fc600078e0a02 */
[----:B------:R-:W-:Y:S01]  /*1d1b0*/  IADD3 R3, -R5, RZ, RZ ;  /* 0x000000ff05037210 */ /* 0x000fe20007ffe1ff */
        /* <DEDUP_REMOVED lines=24> */
[----:B------:R-:W-:-:S06]  /*1d340*/  @P0 IADD3 R2, R2, 0x1, RZ ;  /* 0x0000000102020810 */ /* 0x000fcc0007ffe0ff */
[----:B------:R-:W-:Y:S01]  /*1d350*/  @!P2 IMAD.MOV R2, RZ, RZ, -R2 ;  /* 0x000000ffff02a224 */ /* 0x000fe200078e0a02 */
[----:B------:R-:W-:Y:S01]  /*1d360*/  @!P1 LOP3.LUT R2, RZ, R4, RZ, 0x33, !PT ;  /* 0x00000004ff029212 */ /* 0x000fe200078e33ff */
[----:B------:R-:W-:-:S04]  /*1d370*/  IMAD.MOV R4, RZ, RZ, -R4 ;  /* 0x000000ffff047224 */ /* 0x000fc800078e0a04 */
[----:B------:R-:W-:Y:S01]  /*1d380*/  IMAD R18, R2, R4, R5 ;  /* 0x0000000402127224 */ /* 0x000fe200078e0205 */
[----:B------:R-:W-:-:S05]  /*1d390*/  LOP3.LUT R2, RZ, R2, RZ, 0x33, !PT ;  /* 0x00000002ff027212 */ /* 0x000fca00078e33ff */
[----:B------:R-:W-:Y:S01]  /*1d3a0*/  IMAD.IADD R17, R17, 0x1, R2 ;  /* 0x0000000111117824 */ /* 0x000fe200078e0202 */
[----:B------:R-:W-:Y:S06]  /*1d3b0*/  BRA `(.L_x_2441) ;  /* 0x00000000001c7947 */ /* 0x000fec0003800000 */
.L_x_2433:
[----:B------:R-:W-:Y:S01]  /*1d3c0*/  UMOV UR4, URZ ;  /* 0x0000003f00047c82 */ /* 0x000fe20008000000 */
[----:B------:R-:W-:Y:S01]  /*1d3d0*/  UMOV UR5, URZ ;  /* 0x0000003f00057c82 */ /* 0x000fe20008000000 */
[----:B------:R-:W-:Y:S01]  /*1d3e0*/  ULDC UR6, c[0x0][0xc3c] ;  /* 0x00030f0000067ab9 */ /* 0x000fe20000000800 */
[----:B------:R-:W-:Y:S01]  /*1d3f0*/  IMAD.MOV.U32 R16, RZ, RZ, R0 ;  /* 0x000000ffff107224 */ /* 0x000fe200078e0000 */
[----:B------:R-:W-:Y:S01]  /*1d400*/  MOV R19, UR6 ;  /* 0x0000000600137c02 */ /* 0x000fe20008000f00 */
[----:B------:R-:W-:Y:S02]  /*1d410*/  IMAD.U32 R17, RZ, RZ, UR4 ;  /* 0x00000004ff117e24 */ /* 0x000fe4000f8e00ff */
[----:B------:R-:W-:-:S07]  /*1d420*/  IMAD.U32 R18, RZ, RZ, UR5 ;  /* 0x00000005ff127e24 */ /* 0x000fce000f8e00ff */
.L_x_2441:
        /* <DEDUP_REMOVED lines=12> */
.L_x_2430:
[----:B------:R-:W-:Y:S02]  /*1d4f0*/  ULDC UR4, c[0x0][0xc3c] ;  /* 0x00030f0000047ab9 */ /* 0x000fe40000000800 */
[----:B---3--:R-:W-:-:S13]  /*1d500*/  ISETP.GE.AND P0, PT, R19, UR4, PT ;  /* 0x0000000413007c0c */ /* 0x008fda000bf06270 */
[----:B------:R-:W-:Y:S05]  /*1d510*/  @!P0 BRA `(.L_x_2442) ;  /* 0xffffff9c00d88947 */ /* 0x000fea000383ffff */
[----:B------:R-:W-:Y:S05]  /*1d520*/  BSYNC B7 ;  /* 0x0000000000077941 */ /* 0x000fea0003800000 */
.L_x_2324:
[----:B--2---:R-:W2:Y:S01]  /*1d530*/  LDL.LU R0, [R1+0x48] ;  /* 0x0000480001007983 */ /* 0x004ea20000300800 */
[----:B------:R-:W-:Y:S01]  /*1d540*/  BSSY B0, `(.L_x_2443) ;  /* 0x000000b000007945 */ /* 0x000fe20003800000 */
[----:B------:R-:W3:Y:S01]  /*1d550*/  S2R R5, SR_CgaCtaId ;  /* 0x0000000000057919 */ /* 0x000ee20000008800 */
[----:B--2---:R-:W-:-:S05]  /*1d560*/  VIADD R0, R0, 0x1 ;  /* 0x0000000100007836 */ /* 0x004fca0000000000 */
[----:B01--4-:R-:W-:-:S04]  /*1d570*/  LEA.HI R2, R0, R0, RZ, 0x1 ;  /* 0x0000000000027211 */ /* 0x013fc800078f08ff */
[----:B------:R-:W-:Y:S02]  /*1d580*/  LOP3.LUT R3, R2, 0xfffffffe, RZ, 0xc0, !PT ;  /* 0xfffffffe02037812 */ /* 0x000fe400078ec0ff */
[----:B------:R-:W-:-:S03]  /*1d590*/  MOV R2, 0x400 ;  /* 0x0000040000027802 */ /* 0x000fc60000000f00 */
[----:B------:R-:W-:Y:S01]  /*1d5a0*/  IMAD.IADD R0, R0, 0x1, -R3 ;  /* 0x0000000100007824 */ /* 0x000fe200078e0a03 */
[----:B---3--:R-:W-:-:S04]  /*1d5b0*/  LEA R5, R5, R2, 0x18 ;  /* 0x0000000205057211 */ /* 0x008fc800078ec0ff */
[----:B------:R-:W-:-:S04]  /*1d5c0*/  SHF.L.U32 R0, R0, 0x1f, RZ ;  /* 0x0000001f00007819 */ /* 0x000fc800000006ff */
[----:B------:R-:W0:Y:S02]  /*1d5d0*/  SYNCS.PHASECHK.TRANS64.TRYWAIT P0, [R5+URZ+0x19c20], R0 ;  /* 0x019c2000050075a7 */ /* 0x000e24000800017f */
[----:B0-----:R-:W-:Y:S05]  /*1d5e0*/  @!P0 BRA `(.L_x_2444) ;  /* 0x0000002c00308947 */ /* 0x001fea0003800000 */
.L_x_2565:
[----:B------:R-:W-:Y:S05]  /*1d5f0*/  BSYNC B0 ;  /* 0x0000000000007941 */ /* 0x000fea0003800000 */
.L_x_2443:
[----:B------:R-:W-:-:S03]  /*1d600*/  UMOV UR4, 0xffffffff ;  /* 0xffffffff00047882 */ /* 0x000fc60000000000 */
[----:B------:R-:W-:Y:S05]  /*1d610*/  BRA.DIV UR4, `(.L_x_2445) ;  /* 0x0000002e04387947 */ /* 0x000fea000b800000 */
[----:B0-----:R-:W0:Y:S02]  /*1d620*/  S2R R0, SR_TID.X ;  /* 0x0000000000007919 */ /* 0x001e240000002100 */
[----:B0-----:R-:W-:-:S04]  /*1d630*/  SHF.R.U32.HI R0, RZ, 0x5, R0 ;  /* 0x00000005ff007819 */ /* 0x001fc80000011600 */
[----:B------:R-:W-:-:S05]  /*1d640*/  LOP3.LUT R0, R0, 0x3, RZ, 0xc0, !PT ;  /* 0x0000000300007812 */ /* 0x000fca00078ec0ff */
[----:B------:R0:W1:Y:S02]  /*1d650*/  SHFL.IDX PT, R14, R0, RZ, 0x1f ;  /* 0x00001fff000e7589 */ /* 0x00006400000e0000 */
.L_x_2568:
[----:B-1----:R-:W-:-:S13]  /*1d660*/  ISETP.NE.AND P0, PT, R14, RZ, PT ;  /* 0x000000ff0e00720c */ /* 0x002fda0003f05270 */
[----:B------:R-:W-:Y:S05]  /*1d670*/  @P0 BRA `(.L_x_2180) ;  /* 0x0000000000a80947 */ /* 0x000fea0003800000 */
[----:B------:R-:W-:-:S03]  /*1d680*/  UMOV UR4, 0xffffffff ;  /* 0xffffffff00047882 */ /* 0x000fc60000000000 */
[----:B------:R-:W-:Y:S05]  /*1d690*/  BRA.DIV UR4, `(.L_x_2446) ;  /* 0x0000002e044c7947 */ /* 0x000fea000b800000 */
[----:B------:R-:W-:-:S13]  /*1d6a0*/  ELECT P6, URZ, PT ;  /* 0x00000000003f782f */ /* 0x000fda00038c0000 */
.L_x_2571:
[----:B------:R-:W-:Y:S05]  /*1d6b0*/  @!P6 BRA `(.L_x_2180) ;  /* 0x000000000098e947 */ /* 0x000fea0003800000 */
[----:B------:R-:W-:-:S06]  /*1d6c0*/  ULOP3.LUT UR4, UR37, 0x2, URZ, 0xfc, !UPT ;  /* 0x0000000225047892 */ /* 0x000fcc000f8efc3f */
[----:B0-----:R-:W-:-:S05]  /*1d6d0*/  IMAD.U32 R0, RZ, RZ, UR4 ;  /* 0x00000004ff007e24 */ /* 0x001fca000f8e00ff */
[----:B------:R-:W-:-:S13]  /*1d6e0*/  ISETP.NE.AND P0, PT, R0, 0x3, PT ;  /* 0x000000030000780c */ /* 0x000fda0003f05270 */
[----:B------:R-:W-:Y:S05]  /*1d6f0*/  @!P0 BRA `(.L_x_2447) ;  /* 0x0000000000048947 */ /* 0x000fea0003800000 */
[----:B------:R-:W-:Y:S01]  /*1d700*/  BPT.TRAP 0x1 ;  /* 0x000000040000795c */ /* 0x000fe20000300000 */
.L_x_2447:
[----:B------:R-:W-:Y:S01]  /*1d710*/  IMAD R3, R23, 0x8, R5 ;  /* 0x0000000817037824 */ /* 0x000fe200078e0205 */
[----:B------:R-:W-:Y:S01]  /*1d720*/  SHF.L.U32 R2, R25, 0x1f, RZ ;  /* 0x0000001f19027819 */ /* 0x000fe200000006ff */
[----:B------:R-:W-:-:S03]  /*1d730*/  VIADD R23, R23, 0x1 ;  /* 0x0000000117177836 */ /* 0x000fc60000000000 */
[----:B------:R-:W0:Y:S02]  /*1d740*/  SYNCS.PHASECHK.TRANS64.TRYWAIT P1, [R3+URZ+0x19c40], R2 ;  /* 0x019c4002030075a7 */ /* 0x000e24000802017f */
[----:B------:R-:W-:-:S04]  /*1d750*/  ISETP.NE.AND P2, PT, R23, 0x2, PT ;  /* 0x000000021700780c */ /* 0x000fc80003f45270 */
[----:B------:R-:W-:Y:S01]  /*1d760*/  SEL R0, RZ, 0x1, P2 ;  /* 0x00000001ff007807 */ /* 0x000fe20001000000 */
[----:B0-----:R-:W-:Y:S08]  /*1d770*/  @!P1 BRA `(.L_x_2448) ;  /* 0x0000002c00349947 */ /* 0x001ff00003800000 */
.L_x_2572:
[----:B------:R-:W-:Y:S02]  /*1d780*/  SEL R23, R23, RZ, P2 ;  /* 0x000000ff17177207 */ /* 0x000fe40001000000 */
[----:B------:R-:W-:Y:S01]  /*1d790*/  LOP3.LUT R0, R25, R0, RZ, 0x3c, !PT ;  /* 0x0000000019007212 */ /* 0x000fe200078e3cff */
[----:B------:R-:W-:Y:S06]  /*1d7a0*/  @!P0 BRA `(.L_x_2449) ;  /* 0x0000000000048947 */ /* 0x000fec0003800000 */
[----:B------:R-:W-:Y:S01]  /*1d7b0*/  BPT.TRAP 0x1 ;  /* 0x000000040000795c */ /* 0x000fe20000300000 */
.L_x_2449:
[----:B------:R-:W-:Y:S01]  /*1d7c0*/  IMAD R23, R23, 0x8, R5 ;  /* 0x0000000817177824 */ /* 0x000fe200078e0205 */
[----:B------:R-:W-:-:S04]  /*1d7d0*/  SHF.L.U32 R0, R0, 0x1f, RZ ;  /* 0x0000001f00007819 */ /* 0x000fc800000006ff */
[----:B------:R-:W1:Y:S02]  /*1d7e0*/  SYNCS.PHASECHK.TRANS64.TRYWAIT P1, [R23+URZ+0x19c40], R0 ;  /* 0x019c4000170075a7 */ /* 0x000e64000802017f */
[----:B-1----:R-:W-:Y:S05]  /*1d7f0*/  @!P1 BRA `(.L_x_2450) ;  /* 0x0000002c00289947 */ /* 0x002fea0003800000 */
.L_x_2573:
[----:B------:R-:W-:Y:S05]  /*1d800*/  @!P0 BRA `(.L_x_2451) ;  /* 0x0000000000048947 */ /* 0x000fea0003800000 */
[----:B------:R-:W-:Y:S01]  /*1d810*/  BPT.TRAP 0x1 ;  /* 0x000000040000795c */ /* 0x000fe20000300000 */
.L_x_2451:
[----:B------:R-:W2:Y:S02]  /*1d820*/  SYNCS.PHASECHK.TRANS64.TRYWAIT P1, [R3+URZ+0x19c60], R2 ;  /* 0x019c6002030075a7 */ /* 0x000ea4000802017f */
[----:B--2---:R-:W-:Y:S05]  /*1d830*/  @!P1 BRA `(.L_x_2452) ;  /* 0x0000002c002c9947 */ /* 0x004fea0003800000 */
.L_x_2574:
[----:B------:R-:W-:Y:S05]  /*1d840*/  @!P0 BRA `(.L_x_2453) ;  /* 0x0000000000048947 */ /* 0x000fea0003800000 */
[----:B------:R-:W-:Y:S01]  /*1d850*/  BPT.TRAP 0x1 ;  /* 0x000000040000795c */ /* 0x000fe20000300000 */
.L_x_2453:
[----:B------:R-:W3:Y:S02]  /*1d860*/  SYNCS.PHASECHK.TRANS64.TRYWAIT P1, [R23+URZ+0x19c60], R0 ;  /* 0x019c6000170075a7 */ /* 0x000ee4000802017f */
[----:B---3--:R-:W-:Y:S05]  /*1d870*/  @!P1 BRA `(.L_x_2454) ;  /* 0x0000002c00309947 */ /* 0x008fea0003800000 */
.L_x_2575:
[----:B------:R-:W-:Y:S05]  /*1d880*/  @!P0 BRA `(.L_x_2455) ;  /* 0x0000000000048947 */ /* 0x000fea0003800000 */
[----:B------:R-:W-:Y:S01]  /*1d890*/  BPT.TRAP 0x1 ;  /* 0x000000040000795c */ /* 0x000fe20000300000 */
.L_x_2455:
[----:B------:R-:W4:Y:S02]  /*1d8a0*/  SYNCS.PHASECHK.TRANS64.TRYWAIT P1, [R3+URZ+0x19c80], R2 ;  /* 0x019c8002030075a7 */ /* 0x000f24000802017f */
[----:B----4-:R-:W-:Y:S05]  /*1d8b0*/  @!P1 BRA `(.L_x_2456) ;  /* 0x0000002c00349947 */ /* 0x010fea0003800000 */
.L_x_2576:
[----:B------:R-:W-:Y:S05]  /*1d8c0*/  @!P0 BRA `(.L_x_2457) ;  /* 0x0000000000048947 */ /* 0x000fea0003800000 */
[----:B------:R-:W-:Y:S01]  /*1d8d0*/  BPT.TRAP 0x1 ;  /* 0x000000040000795c */ /* 0x000fe20000300000 */
.L_x_2457:
[----:B------:R0:W0:Y:S02]  /*1d8e0*/  SYNCS.PHASECHK.TRANS64.TRYWAIT P0, [R23+URZ+0x19c80], R0 ;  /* 0x019c8000170075a7 */ /* 0x000024000800017f */
[----:B0-----:R-:W-:Y:S05]  /*1d8f0*/  @!P0 NANOSLEEP.SYNCS 0x989680 ;  /* 0x009896800000895d */ /* 0x001fea0003900000 */
[----:B------:R-:W0:Y:S02]  /*1d900*/  @!P0 SYNCS.PHASECHK.TRANS64 P0, [R23+URZ+0x19c80], R0 ;  /* 0x019c8000170085a7 */ /* 0x000e24000800007f */
[----:B0-----:R-:W-:Y:S05]  /*1d910*/  @!P0 BRA `(.L_x_2457) ;  /* 0xfffffffc00f08947 */ /* 0x001fea000383ffff */
.L_x_2180:
[----:B------:R-:W-:Y:S05]  /*1d920*/  BSYNC B8 ;  /* 0x0000000000087941 */ /* 0x000fea0003800000 */
.L_x_2177:
[----:B------:R-:W-:Y:S05]  /*1d930*/  EXIT ;  /* 0x000000000000794d */ /* 0x000fea0003800000 */
.L_x_2196:
[----:B-1----:R1:W2:Y:S02]  /*1d940*/  SYNCS.PHASECHK.TRANS64.TRYWAIT P6, [R69+URZ+0x19c90], R80 ;  /* 0x019c9050450075a7 */ /* 0x0022a400080c017f */
[----:B--2---:R-:W-:Y:S05]  /*1d950*/  @!P6 NANOSLEEP.SYNCS 0x989680 ;  /* 0x009896800000e95d */ /* 0x004fea0003900000 */
[----:B------:R-:W2:Y:S02]  /*1d960*/  @!P6 SYNCS.PHASECHK.TRANS64 P6, [R69+URZ+0x19c90], R80 ;  /* 0x019c90504500e5a7 */ /* 0x000ea400080c007f */
[----:B--2---:R-:W-:Y:S05]  /*1d970*/  @!P6 BRA `(.L_x_2196) ;  /* 0xfffffffc00f0e947 */ /* 0x004fea000383ffff */
[----:B------:R-:W-:Y:S05]  /*1d980*/  BRA `(.L_x_2458) ;  /* 0xfffffe4c00dc7947 */ /* 0x000fea000383ffff */
.L_x_2197:
[----:B------:R-:W-:Y:S01]  /*1d990*/  BSSY B1, `(.L_x_2459) ;  /* 0x0000008000017945 */ /* 0x000fe20003800000 */
[----:B0-----:R-:W-:Y:S01]  /*1d9a0*/  IMAD.MOV.U32 R13, RZ, RZ, R82 ;  /* 0x000000ffff0d7224 */ /* 0x001fe200078e0052 */
[----:B------:R-:W-:Y:S01]  /*1d9b0*/  MOV R12, RZ ;  /* 0x000000ff000c7202 */ /* 0x000fe20000000f00 */
[----:B------:R-:W-:Y:S02]  /*1d9c0*/  IMAD.MOV.U32 R11, RZ, RZ, 0x1e1f ;  /* 0x00001e1fff0b7424 */ /* 0x000fe400078e00ff */
[----:B------:R-:W-:-:S07]  /*1d9d0*/  IMAD.MOV.U32 R15, RZ, RZ, -0x1 ;  /* 0xffffffffff0f7424 */ /* 0x000fce00078e00ff */
[----:B-1----:R-:W-:Y:S05]  /*1d9e0*/  WARPSYNC.COLLECTIVE R15, `(.L_x_2460) ;  /* 0x000000000f087348 */ /* 0x002fea0003c00000 */
[----:B------:R0:W2:Y:S02]  /*1d9f0*/  SHFL.IDX P6, R14, R13, R12, R11 ;  /* 0x0000000c0d0e7389 */ /* 0x0000a400000c000b */
[----:B012---:R-:W-:Y:S01]  /*1da00*/  ENDCOLLECTIVE ;  /* 0x000000000000791b */ /* 0x007fe20003800000 */
.L_x_2460:
[----:B------:R-:W-:Y:S05]  /*1da10*/  BSYNC B1 ;  /* 0x0000000000017941 */ /* 0x000fea0003800000 */
.L_x_2459:
        /* <DEDUP_REMOVED lines=8> */
.L_x_2461:
[----:B------:R-:W-:Y:S05]  /*1daa0*/  BRA `(.L_x_2462) ;  /* 0xfffffe4c00a87947 */ /* 0x000fea000383ffff */
.L_x_2213:
[----:B-1----:R1:W2:Y:S02]  /*1dab0*/  SYNCS.PHASECHK.TRANS64.TRYWAIT P6, [R69+URZ+0x19c90], R80 ;  /* 0x019c9050450075a7 */ /* 0x0022a400080c017f */
[----:B--2---:R-:W-:Y:S05]  /*1dac0*/  @!P6 NANOSLEEP.SYNCS 0x989680 ;  /* 0x009896800000e95d */ /* 0x004fea0003900000 */
[----:B------:R-:W2:Y:S02]  /*1dad0*/  @!P6 SYNCS.PHASECHK.TRANS64 P6, [R69+URZ+0x19c90], R80 ;  /* 0x019c90504500e5a7 */ /* 0x000ea400080c007f */
[----:B--2---:R-:W-:Y:S05]  /*1dae0*/  @!P6 BRA `(.L_x_2213) ;  /* 0xfffffffc00f0e947 */ /* 0x004fea000383ffff */
[----:B------:R-:W-:Y:S05]  /*1daf0*/  BRA `(.L_x_2463) ;  /* 0xfffffe6400d87947 */ /* 0x000fea000383ffff */
.L_x_2214:
[----:B------:R-:W-:Y:S01]  /*1db00*/  BSSY B1, `(.L_x_2464) ;  /* 0x0000008000017945 */ /* 0x000fe20003800000 */
[----:B0-----:R-:W-:Y:S01]  /*1db10*/  MOV R13, R82 ;  /* 0x00000052000d7202 */ /* 0x001fe20000000f00 */
[----:B------:R-:W-:Y:S02]  /*1db20*/  IMAD.MOV.U32 R12, RZ, RZ, RZ ;  /* 0x000000ffff0c7224 */ /* 0x000fe400078e00ff */
[----:B------:R-:W-:Y:S02]  /*1db30*/  IMAD.MOV.U32 R11, RZ, RZ, 0x1e1f ;  /* 0x00001e1fff0b7424 */ /* 0x000fe400078e00ff */
[----:B------:R-:W-:-:S07]  /*1db40*/  IMAD.MOV.U32 R15, RZ, RZ, -0x1 ;  /* 0xffffffffff0f7424 */ /* 0x000fce00078e00ff */
[----:B-1----:R-:W-:Y:S05]  /*1db50*/  WARPSYNC.COLLECTIVE R15, `(.L_x_2465) ;  /* 0x000000000f087348 */ /* 0x002fea0003c00000 */
[----:B------:R0:W2:Y:S02]  /*1db60*/  SHFL.IDX P6, R14, R13, R12, R11 ;  /* 0x0000000c0d0e7389 */ /* 0x0000a400000c000b */
[----:B012---:R-:W-:Y:S01]  /*1db70*/  ENDCOLLECTIVE ;  /* 0x000000000000791b */ /* 0x007fe20003800000 */
.L_x_2465:
[----:B------:R-:W-:Y:S05]  /*1db80*/  BSYNC B1 ;  /* 0x0000000000017941 */ /* 0x000fea0003800000 */
.L_x_2464:
        /* <DEDUP_REMOVED lines=8> */
.L_x_2466:
[----:B------:R-:W-:Y:S01]  /*1dc10*/  IMAD.MOV.U32 R83, RZ, RZ, R14 ;  /* 0x000000ffff537224 */ /* 0x000fe200078e000e */
[----:B------:R-:W-:Y:S06]  /*1dc20*/  BRA `(.L_x_2467) ;  /* 0xfffffe6400a07947 */ /* 0x000fec000383ffff */
.L_x_2223:
[----:B0-----:R0:W1:Y:S02]  /*1dc30*/  SYNCS.PHASECHK.TRANS64.TRYWAIT P5, [R69+URZ+0x19c90], R80 ;  /* 0x019c9050450075a7 */ /* 0x00106400080a017f */
[----:B-1----:R-:W-:Y:S05]  /*1dc40*/  @!P5 NANOSLEEP.SYNCS 0x989680 ;  /* 0x009896800000d95d */ /* 0x002fea0003900000 */
[----:B------:R-:W1:Y:S02]  /*1dc50*/  @!P5 SYNCS.PHASECHK.TRANS64 P5, [R69+URZ+0x19c90], R80 ;  /* 0x019c90504500d5a7 */ /* 0x000e6400080a007f */
[----:B-1----:R-:W-:Y:S05]  /*1dc60*/  @!P5 BRA `(.L_x_2223) ;  /* 0xfffffffc00f0d947 */ /* 0x002fea000383ffff */
[----:B------:R-:W-:Y:S05]  /*1dc70*/  BRA `(.L_x_2468) ;  /* 0xfffffe84005c7947 */ /* 0x000fea000383ffff */
.L_x_2224:
[----:B------:R-:W-:Y:S01]  /*1dc80*/  BSSY B1, `(.L_x_2469) ;  /* 0x0000007000017945 */ /* 0x000fe20003800000 */
[----:B------:R-:W-:Y:S02]  /*1dc90*/  IMAD.MOV.U32 R12, RZ, RZ, RZ ;  /* 0x000000ffff0c7224 */ /* 0x000fe400078e00ff */
[----:B------:R-:W-:Y:S02]  /*1dca0*/  IMAD.MOV.U32 R11, RZ, RZ, 0x1e1f ;  /* 0x00001e1fff0b7424 */ /* 0x000fe400078e00ff */
[----:B------:R-:W-:-:S07]  /*1dcb0*/  IMAD.MOV.U32 R15, RZ, RZ, -0x1 ;  /* 0xffffffffff0f7424 */ /* 0x000fce00078e00ff */
[----:B0-----:R-:W-:Y:S05]  /*1dcc0*/  WARPSYNC.COLLECTIVE R15, `(.L_x_2470) ;  /* 0x000000000f087348 */ /* 0x001fea0003c00000 */
[----:B------:R1:W2:Y:S02]  /*1dcd0*/  SHFL.IDX P6, R14, R13, R12, R11 ;  /* 0x0000000c0d0e7389 */ /* 0x0002a400000c000b */
[----:B012---:R-:W-:Y:S01]  /*1dce0*/  ENDCOLLECTIVE ;  /* 0x000000000000791b */ /* 0x007fe20003800000 */
.L_x_2470:
[----:B------:R-:W-:Y:S05]  /*1dcf0*/  BSYNC B1 ;  /* 0x0000000000017941 */ /* 0x000fea0003800000 */
.L_x_2469:
[----:B------:R-:W-:Y:S01]  /*1dd00*/  IMAD.MOV.U32 R13, RZ, RZ, R4 ;  /* 0x000000ffff0d7224 */ /* 0x000fe200078e0004 */
[----:B------:R-:W-:Y:S01]  /*1dd10*/  MOV R11, 0x1e1f ;  /* 0x00001e1f000b7802 */ /* 0x000fe20000000f00 */
[----:B------:R-:W-:Y:S02]  /*1dd20*/  IMAD.MOV.U32 R12, RZ, RZ, RZ ;  /* 0x000000ffff0c7224 */ /* 0x000fe400078e00ff */
[----:B------:R-:W-:Y:S02]  /*1dd30*/  IMAD.MOV.U32 R15, RZ, RZ, -0x1 ;  /* 0xffffffffff0f7424 */ /* 0x000fe400078e00ff */
[----:B------:R-:W-:-:S07]  /*1dd40*/  IMAD.MOV.U32 R29, RZ, RZ, R14 ;  /* 0x000000ffff1d7224 */ /* 0x000fce00078e000e */
[----:B------:R-:W-:Y:S05]  /*1dd50*/  WARPSYNC.COLLECTIVE R15, `(.L_x_2471) ;  /* 0x000000000f087348 */ /* 0x000fea0003c00000 */
[----:B------:R0:W1:Y:S02]  /*1dd60*/  SHFL.IDX P6, R14, R13, R12, R11 ;  /* 0x0000000c0d0e7389 */ /* 0x00006400000c000b */
[----:B01----:R-:W-:Y:S01]  /*1dd70*/  ENDCOLLECTIVE ;  /* 0x000000000000791b */ /* 0x003fe20003800000 */
.L_x_2471:
[----:B------:R-:W-:Y:S05]  /*1dd80*/  BRA `(.L_x_2472) ;  /* 0xfffffe8400907947 */ /* 0x000fea000383ffff */
.L_x_2228:
[----:B0-----:R0:W2:Y:S02]  /*1dd90*/  SYNCS.PHASECHK.TRANS64.TRYWAIT P0, [R69+URZ+0x19cb0], R80 ;  /* 0x019cb050450075a7 */ /* 0x0010a4000800017f */
[----:B--2---:R-:W-:Y:S05]  /*1dda0*/  @!P0 NANOSLEEP.SYNCS 0x989680 ;  /* 0x009896800000895d */ /* 0x004fea0003900000 */
[----:B------:R-:W2:Y:S02]  /*1ddb0*/  @!P0 SYNCS.PHASECHK.TRANS64 P0, [R69+URZ+0x19cb0], R80 ;  /* 0x019cb050450085a7 */ /* 0x000ea4000800007f */
[----:B--2---:R-:W-:Y:S05]  /*1ddc0*/  @!P0 BRA `(.L_x_2228) ;  /* 0xfffffffc00f08947 */ /* 0x004fea000383ffff */
[----:B------:R-:W-:Y:S05]  /*1ddd0*/  BRA `(.L_x_2473) ;  /* 0xfffffe8800247947 */ /* 0x000fea000383ffff */
.L_x_2246:
[----:B------:R-:W-:Y:S01]  /*1dde0*/  BSSY B1, `(.L_x_2474) ;  /* 0x0000007000017945 */ /* 0x000fe20003800000 */
[----:B------:R-:W-:Y:S02]  /*1ddf0*/  IMAD.MOV.U32 R12, RZ, RZ, RZ ;  /* 0x000000ffff0c7224 */ /* 0x000fe400078e00ff */
[----:B------:R-:W-:Y:S02]  /*1de00*/  IMAD.MOV.U32 R11, RZ, RZ, 0x1e1f ;  /* 0x00001e1fff0b7424 */ /* 0x000fe400078e00ff */
[----:B------:R-:W-:-:S07]  /*1de10*/  IMAD.MOV.U32 R15, RZ, RZ, -0x1 ;  /* 0xffffffffff0f7424 */ /* 0x000fce00078e00ff */
[----:B------:R-:W-:Y:S05]  /*1de20*/  WARPSYNC.COLLECTIVE R15, `(.L_x_2475) ;  /* 0x000000000f087348 */ /* 0x000fea0003c00000 */
[----:B------:R0:W1:Y:S02]  /*1de30*/  SHFL.IDX P6, R14, R13, R12, R11 ;  /* 0x0000000c0d0e7389 */ /* 0x00006400000c000b */
[----:B01----:R-:W-:Y:S01]  /*1de40*/  ENDCOLLECTIVE ;  /* 0x000000000000791b */ /* 0x003fe20003800000 */
.L_x_2475:
[----:B------:R-:W-:Y:S05]  /*1de50*/  BSYNC B1 ;  /* 0x0000000000017941 */ /* 0x000fea0003800000 */
.L_x_2474:
        /* <DEDUP_REMOVED lines=8> */
.L_x_2476:
[----:B------:R-:W-:Y:S02]  /*1dee0*/  IMAD.MOV.U32 R13, RZ, RZ, R4 ;  /* 0x000000ffff0d7224 */ /* 0x000fe400078e0004 */
[----:B------:R-:W-:-:S07]  /*1def0*/  IMAD.MOV.U32 R3, RZ, RZ, R14 ;  /* 0x000000ffff037224 */ /* 0x000fce00078e000e */
[----:B------:R-:W-:Y:S05]  /*1df00*/  WARPSYNC.COLLECTIVE R15, `(.L_x_2477) ;  /* 0x000000000f087348 */ /* 0x000fea0003c00000 */
[----:B------:R0:W1:Y:S02]  /*1df10*/  SHFL.IDX P6, R14, R13, R12, R11 ;  /* 0x0000000c0d0e7389 */ /* 0x00006400000c000b */
[----:B01----:R-:W-:Y:S01]  /*1df20*/  ENDCOLLECTIVE ;  /* 0x000000000000791b */ /* 0x003fe20003800000 */
.L_x_2477:
[----:B------:R-:W-:Y:S02]  /*1df30*/  IMAD.MOV.U32 R13, RZ, RZ, R5 ;  /* 0x000000ffff0d7224 */ /* 0x000fe400078e0005 */
[----:B------:R-:W-:-:S07]  /*1df40*/  IMAD.MOV.U32 R4, RZ, RZ, R14 ;  /* 0x000000ffff047224 */ /* 0x000fce00078e000e */
[----:B------:R-:W-:Y:S05]  /*1df50*/  WARPSYNC.COLLECTIVE R15, `(.L_x_2478) ;  /* 0x000000000f087348 */ /* 0x000fea0003c00000 */
[----:B------:R0:W1:Y:S02]  /*1df60*/  SHFL.IDX P6, R14, R13, R12, R11 ;  /* 0x0000000c0d0e7389 */ /* 0x00006400000c000b */
[----:B01----:R-:W-:Y:S01]  /*1df70*/  ENDCOLLECTIVE ;  /* 0x000000000000791b */ /* 0x003fe20003800000 */
.L_x_2478:
[----:B------:R-:W-:Y:S05]  /*1df80*/  BRA `(.L_x_2479) ;  /* 0xfffffe98002c7947 */ /* 0x000fea000383ffff */
.L_x_2250:
[----:B--2---:R2:W0:Y:S02]  /*1df90*/  SYNCS.PHASECHK.TRANS64.TRYWAIT P0, [R18+URZ+0x19c00], R5 ;  /* 0x019c0005120075a7 */ /* 0x004424000800017f */
[----:B0-----:R-:W-:Y:S05]  /*1dfa0*/  @!P0 NANOSLEEP.SYNCS 0x989680 ;  /* 0x009896800000895d */ /* 0x001fea0003900000 */
[----:B------:R-:W0:Y:S02]  /*1dfb0*/  @!P0 SYNCS.PHASECHK.TRANS64 P0, [R18+URZ+0x19c00], R5 ;  /* 0x019c0005120085a7 */ /* 0x000e24000800007f */
[----:B0-----:R-:W-:Y:S05]  /*1dfc0*/  @!P0 BRA `(.L_x_2250) ;  /* 0xfffffffc00f08947 */ /* 0x001fea000383ffff */
[----:B------:R-:W-:Y:S05]  /*1dfd0*/  BRA `(.L_x_2480) ;  /* 0xfffffe9800f87947 */ /* 0x000fea000383ffff */
.L_x_2256:
[----:B------:R-:W-:Y:S01]  /*1dfe0*/  BSSY B1, `(.L_x_2481) ;  /* 0x0000007000017945 */ /* 0x000fe20003800000 */
[----:B------:R-:W-:Y:S01]  /*1dff0*/  IMAD.MOV.U32 R12, RZ, RZ, RZ ;  /* 0x000000ffff0c7224 */ /* 0x000fe200078e00ff */
[----:B------:R-:W-:Y:S01]  /*1e000*/  MOV R15, 0xffffffff ;  /* 0xffffffff000f7802 */ /* 0x000fe20000000f00 */
[----:B------:R-:W-:-:S07]  /*1e010*/  IMAD.MOV.U32 R11, RZ, RZ, 0x1e1f ;  /* 0x00001e1fff0b7424 */ /* 0x000fce00078e00ff */
[----:B------:R-:W-:Y:S05]  /*1e020*/  WARPSYNC.COLLECTIVE R15, `(.L_x_2482) ;  /* 0x000000000f087348 */ /* 0x000fea0003c00000 */
[----:B------:R0:W1:Y:S02]  /*1e030*/  SHFL.IDX P6, R14, R13, R12, R11 ;  /* 0x0000000c0d0e7389 */ /* 0x00006400000c000b */
[----:B01----:R-:W-:Y:S01]  /*1e040*/  ENDCOLLECTIVE ;  /* 0x000000000000791b */ /* 0x003fe20003800000 */
.L_x_2482:
[----:B------:R-:W-:Y:S05]  /*1e050*/  BSYNC B1 ;  /* 0x0000000000017941 */ /* 0x000fea0003800000 */
.L_x_2481:
        /* <DEDUP_REMOVED lines=8> */
.L_x_2483:
[----:B------:R-:W-:Y:S02]  /*1e0e0*/  IMAD.MOV.U32 R13, RZ, RZ, R20 ;  /* 0x000000ffff0d7224 */ /* 0x000fe400078e0014 */
[----:B------:R-:W-:-:S07]  /*1e0f0*/  IMAD.MOV.U32 R3, RZ, RZ, R14 ;  /* 0x000000ffff037224 */ /* 0x000fce00078e000e */
[----:B------:R-:W-:Y:S05]  /*1e100*/  WARPSYNC.COLLECTIVE R15, `(.L_x_2484) ;  /* 0x000000000f087348 */ /* 0x000fea0003c00000 */
[----:B------:R0:W1:Y:S02]  /*1e110*/  SHFL.IDX P6, R14, R13, R12, R11 ;  /* 0x0000000c0d0e7389 */ /* 0x00006400000c000b */
[----:B01----:R-:W-:Y:S01]  /*1e120*/  ENDCOLLECTIVE ;  /* 0x000000000000791b */ /* 0x003fe20003800000 */
.L_x_2484:
[----:B------:R-:W-:Y:S01]  /*1e130*/  IMAD.MOV.U32 R13, RZ, RZ, R21 ;  /* 0x000000ffff0d7224 */ /* 0x000fe200078e0015 */
[----:B------:R-:W-:-:S07]  /*1e140*/  MOV R20, R14 ;  /* 0x0000000e00147202 */ /* 0x000fce0000000f00 */
[----:B------:R-:W-:Y:S05]  /*1e150*/  WARPSYNC.COLLECTIVE R15, `(.L_x_2485) ;  /* 0x000000000f087348 */ /* 0x000fea0003c00000 */
[----:B------:R0:W1:Y:S02]  /*1e160*/  SHFL.IDX P6, R14, R13, R12, R11 ;  /* 0x0000000c0d0e7389 */ /* 0x00006400000c000b */
[----:B01----:R-:W-:Y:S01]  /*1e170*/  ENDCOLLECTIVE ;  /* 0x000000000000791b */ /* 0x003fe20003800000 */
.L_x_2485:
[----:B------:R-:W-:Y:S01]  /*1e180*/  IMAD.MOV.U32 R21, RZ, RZ, R14 ;  /* 0x000000ffff157224 */ /* 0x000fe200078e000e */
[----:B------:R-:W-:Y:S06]  /*1e190*/  BRA `(.L_x_2486) ;  /* 0xfffffeb000e07947 */ /* 0x000fec000383ffff */
.L_x_2260:
[----:B-1----:R1:W2:Y:S02]  /*1e1a0*/  SYNCS.PHASECHK.TRANS64.TRYWAIT P0, [R18+URZ+0x19c00], R39 ;  /* 0x019c0027120075a7 */ /* 0x0022a4000800017f */
[----:B--2---:R-:W-:Y:S05]  /*1e1b0*/  @!P0 NANOSLEEP.SYNCS 0x989680 ;  /* 0x009896800000895d */ /* 0x004fea0003900000 */
[----:B------:R-:W2:Y:S02]  /*1e1c0*/  @!P0 SYNCS.PHASECHK.TRANS64 P0, [R18+URZ+0x19c00], R39 ;  /* 0x019c0027120085a7 */ /* 0x000ea4000800007f */
[----:B--2---:R-:W-:Y:S05]  /*1e1d0*/  @!P0 BRA `(.L_x_2260) ;  /* 0xfffffffc00f08947 */ /* 0x004fea000383ffff */
[----:B------:R-:W-:Y:S05]  /*1e1e0*/  BRA `(.L_x_2487) ;  /* 0xfffffeb400b07947 */ /* 0x000fea000383ffff */
.L_x_2266:
[----:B-1----:R1:W2:Y:S02]  /*1e1f0*/  SYNCS.PHASECHK.TRANS64.TRYWAIT P1, [R0+URZ+0x19c30], R7 ;  /* 0x019c3007000075a7 */ /* 0x0022a4000802017f */
[----:B--2---:R-:W-:Y:S05]  /*1e200*/  @!P1 NANOSLEEP.SYNCS 0x989680 ;  /* 0x009896800000995d */ /* 0x004fea0003900000 */
[----:B------:R-:W2:Y:S02]  /*1e210*/  @!P1 SYNCS.PHASECHK.TRANS64 P1, [R0+URZ+0x19c30], R7 ;  /* 0x019c3007000095a7 */ /* 0x000ea4000802007f */
[----:B--2---:R-:W-:Y:S05]  /*1e220*/  @!P1 BRA `(.L_x_2266) ;  /* 0xfffffffc00f09947 */ /* 0x004fea000383ffff */
[----:B------:R-:W-:Y:S05]  /*1e230*/  BRA `(.L_x_2265) ;  /* 0xfffffed800187947 */ /* 0x000fea000383ffff */
.L_x_2274:
[----:B-1----:R1:W2:Y:S02]  /*1e240*/  SYNCS.PHASECHK.TRANS64.TRYWAIT P1, [R20+URZ+0x19c30], R11 ;  /* 0x019c300b140075a7 */ /* 0x0022a4000802017f */
[----:B--2---:R-:W-:Y:S05]  /*1e250*/  @!P1 NANOSLEEP.SYNCS 0x989680 ;  /* 0x009896800000995d */ /* 0x004fea0003900000 */
[----:B------:R-:W2:Y:S02]  /*1e260*/  @!P1 SYNCS.PHASECHK.TRANS64 P1, [R20+URZ+0x19c30], R11 ;  /* 0x019c300b140095a7 */ /* 0x000ea4000802007f */
[----:B--2---:R-:W-:Y:S05]  /*1e270*/  @!P1 BRA `(.L_x_2274) ;  /* 0xfffffffc00f09947 */ /* 0x004fea000383ffff */
[----:B------:R-:W-:Y:S05]  /*1e280*/  BRA `(.L_x_2273) ;  /* 0xffffff0000bc7947 */ /* 0x000fea000383ffff */
.L_x_2279:
[----:B-1----:R1:W2:Y:S02]  /*1e290*/  SYNCS.PHASECHK.TRANS64.TRYWAIT P1, [R14+URZ+0x19c50], R7 ;  /* 0x019c50070e0075a7 */ /* 0x0022a4000802017f */
[----:B--2---:R-:W-:Y:S05]  /*1e2a0*/  @!P1 NANOSLEEP.SYNCS 0x989680 ;  /* 0x009896800000995d */ /* 0x004fea0003900000 */
[----:B------:R-:W2:Y:S02]  /*1e2b0*/  @!P1 SYNCS.PHASECHK.TRANS64 P1, [R14+URZ+0x19c50], R7 ;  /* 0x019c50070e0095a7 */ /* 0x000ea4000802007f */
[----:B--2---:R-:W-:Y:S05]  /*1e2c0*/  @!P1 BRA `(.L_x_2279) ;  /* 0xfffffffc00f09947 */ /* 0x004fea000383ffff */
[----:B------:R-:W-:Y:S05]  /*1e2d0*/  BRA `(.L_x_2278) ;  /* 0xffffff04003c7947 */ /* 0x000fea000383ffff */
.L_x_2289:
[----:B-1----:R1:W2:Y:S02]  /*1e2e0*/  SYNCS.PHASECHK.TRANS64.TRYWAIT P1, [R10+URZ+0x19c30], R11 ;  /* 0x019c300b0a0075a7 */ /* 0x0022a4000802017f */
[----:B--2---:R-:W-:Y:S05]  /*1e2f0*/  @!P1 NANOSLEEP.SYNCS 0x989680 ;  /* 0x009896800000995d */ /* 0x004fea0003900000 */
[----:B------:R-:W2:Y:S02]  /*1e300*/  @!P1 SYNCS.PHASECHK.TRANS64 P1, [R10+URZ+0x19c30], R11 ;  /* 0x019c300b0a0095a7 */ /* 0x000ea4000802007f */
[----:B--2---:R-:W-:Y:S05]  /*1e310*/  @!P1 BRA `(.L_x_2289) ;  /* 0xfffffffc00f09947 */ /* 0x004fea000383ffff */
[----:B------:R-:W-:Y:S05]  /*1e320*/  BRA `(.L_x_2288) ;  /* 0xffffff3000787947 */ /* 0x000fea000383ffff */
.L_x_2294:
[----:B-1----:R1:W2:Y:S02]  /*1e330*/  SYNCS.PHASECHK.TRANS64.TRYWAIT P1, [R12+URZ+0x19c50], R7 ;  /* 0x019c50070c0075a7 */ /* 0x0022a4000802017f */
[----:B--2---:R-:W-:Y:S05]  /*1e340*/  @!P1 NANOSLEEP.SYNCS 0x989680 ;  /* 0x009896800000995d */ /* 0x004fea0003900000 */
[----:B------:R-:W2:Y:S02]  /*1e350*/  @!P1 SYNCS.PHASECHK.TRANS64 P1, [R12+URZ+0x19c50], R7 ;  /* 0x019c50070c0095a7 */ /* 0x000ea4000802007f */
[----:B--2---:R-:W-:Y:S05]  /*1e360*/  @!P1 BRA `(.L_x_2294) ;  /* 0xfffffffc00f09947 */ /* 0x004fea000383ffff */
[----:B------:R-:W-:Y:S05]  /*1e370*/  BRA `(.L_x_2293) ;  /* 0xffffff3000f87947 */ /* 0x000fea000383ffff */
.L_x_2302:
[----:B-1----:R1:W2:Y:S02]  /*1e380*/  SYNCS.PHASECHK.TRANS64.TRYWAIT P1, [R12+URZ+0x19c50], R5 ;  /* 0x019c50050c0075a7 */ /* 0x0022a4000802017f */
[----:B--2---:R-:W-:Y:S05]  /*1e390*/  @!P1 NANOSLEEP.SYNCS 0x989680 ;  /* 0x009896800000995d */ /* 0x004fea0003900000 */
[----:B------:R-:W2:Y:S02]  /*1e3a0*/  @!P1 SYNCS.PHASECHK.TRANS64 P1, [R12+URZ+0x19c50], R5 ;  /* 0x019c50050c0095a7 */ /* 0x000ea4000802007f */
[----:B--2---:R-:W-:Y:S05]  /*1e3b0*/  @!P1 BRA `(.L_x_2302) ;  /* 0xfffffffc00f09947 */ /* 0x004fea000383ffff */
[----:B------:R-:W-:Y:S05]  /*1e3c0*/  BRA `(.L_x_2301) ;  /* 0xffffff5400847947 */ /* 0x000fea000383ffff */
.L_x_2330:
[----:B0-----:R-:W0:Y:S01]  /*1e3d0*/  S2R R8, SR_TID.X ;  /* 0x0000000000087919 */ /* 0x001e220000002100 */
        /* <DEDUP_REMOVED lines=10> */
.L_x_2489:
[----:B------:R-:W-:Y:S05]  /*1e480*/  BSYNC B1 ;  /* 0x0000000000017941 */ /* 0x000fea0003800000 */
.L_x_2488:
[----:B------:R-:W-:Y:S05]  /*1e490*/  BRA `(.L_x_2490) ;  /* 0xffffff9400e07947 */ /* 0x000fea000383ffff */
.L_x_2332:
[----:B------:R-:W-:Y:S01]  /*1e4a0*/  BSSY B1, `(.L_x_2491) ;  /* 0x0000006000017945 */ /* 0x000fe20003800000 */
[----:B------:R-:W-:-:S07]  /*1e4b0*/  IMAD.MOV.U32 R15, RZ, RZ, -0x1 ;  /* 0xffffffffff0f7424 */ /* 0x000fce00078e00ff */
[----:B012---:R-:W-:Y:S05]  /*1e4c0*/  WARPSYNC.COLLECTIVE R15, `(.L_x_2492) ;  /* 0x000000000f0c7348 */ /* 0x007fea0003c00000 */
[----:B------:R-:W-:Y:S02]  /*1e4d0*/  ELECT P6, UR62, PT ;  /* 0x00000000003e782f */ /* 0x000fe400038c0000 */
[----:B------:R-:W-:Y:S01]  /*1e4e0*/  MOV R14, UR62 ;  /* 0x0000003e000e7c02 */ /* 0x000fe20008000f00 */
[----:B012---:R-:W-:Y:S10]  /*1e4f0*/  ENDCOLLECTIVE ;  /* 0x000000000000791b */ /* 0x007ff40003800000 */
.L_x_2492:
[----:B------:R-:W-:Y:S05]  /*1e500*/  BSYNC B1 ;  /* 0x0000000000017941 */ /* 0x000fea0003800000 */
.L_x_2491:
[----:B------:R-:W-:Y:S05]  /*1e510*/  BRA `(.L_x_2331) ;  /* 0xffffff9400d87947 */ /* 0x000fea000383ffff */
.L_x_2334:
[----:B--2---:R2:W3:Y:S02]  /*1e520*/  SYNCS.PHASECHK.TRANS64.TRYWAIT P0, [R22+URZ+0x19c20], R5 ;  /* 0x019c2005160075a7 */ /* 0x0044e4000800017f */
[----:B---3--:R-:W-:Y:S05]  /*1e530*/  @!P0 NANOSLEEP.SYNCS 0x989680 ;  /* 0x009896800000895d */ /* 0x008fea0003900000 */
[----:B------:R-:W3:Y:S02]  /*1e540*/  @!P0 SYNCS.PHASECHK.TRANS64 P0, [R22+URZ+0x19c20], R5 ;  /* 0x019c2005160085a7 */ /* 0x000ee4000800007f */
[----:B---3--:R-:W-:Y:S05]  /*1e550*/  @!P0 BRA `(.L_x_2334) ;  /* 0xfffffffc00f08947 */ /* 0x008fea000383ffff */
[----:B------:R-:W-:Y:S05]  /*1e560*/  BRA `(.L_x_2493) ;  /* 0xffffff9400e87947 */ /* 0x000fea000383ffff */
.L_x_2338:
[----:B0-----:R0:W3:Y:S02]  /*1e570*/  SYNCS.PHASECHK.TRANS64.TRYWAIT P0, [R8+URZ+0x19ca0], R10 ;  /* 0x019ca00a080075a7 */ /* 0x0010e4000800017f */
[----:B---3--:R-:W-:Y:S05]  /*1e580*/  @!P0 NANOSLEEP.SYNCS 0x989680 ;  /* 0x009896800000895d */ /* 0x008fea0003900000 */
[----:B------:R-:W3:Y:S02]  /*1e590*/  @!P0 SYNCS.PHASECHK.TRANS64 P0, [R8+URZ+0x19ca0], R10 ;  /* 0x019ca00a080085a7 */ /* 0x000ee4000800007f */
[----:B---3--:R-:W-:Y:S05]  /*1e5a0*/  @!P0 BRA `(.L_x_2338) ;  /* 0xfffffffc00f08947 */ /* 0x008fea000383ffff */
[----:B------:R-:W-:Y:S05]  /*1e5b0*/  BRA `(.L_x_2494) ;  /* 0xffffff9800007947 */ /* 0x000fea000383ffff */
.L_x_2345:
[----:B-1----:R1:W2:Y:S02]  /*1e5c0*/  SYNCS.PHASECHK.TRANS64.TRYWAIT P0, [R8+URZ+0x19cc0], R10 ;  /* 0x019cc00a080075a7 */ /* 0x0022a4000800017f */
[----:B--2---:R-:W-:Y:S05]  /*1e5d0*/  @!P0 NANOSLEEP.SYNCS 0x989680 ;  /* 0x009896800000895d */ /* 0x004fea0003900000 */
[----:B------:R-:W2:Y:S02]  /*1e5e0*/  @!P0 SYNCS.PHASECHK.TRANS64 P0, [R8+URZ+0x19cc0], R10 ;  /* 0x019cc00a080085a7 */ /* 0x000ea4000800007f */
[----:B--2---:R-:W-:Y:S05]  /*1e5f0*/  @!P0 BRA `(.L_x_2345) ;  /* 0xfffffffc00f08947 */ /* 0x004fea000383ffff */
[----:B------:R-:W-:Y:S05]  /*1e600*/  BRA `(.L_x_2495) ;  /* 0xffffff9800fc7947 */ /* 0x000fea000383ffff */
.L_x_2354:
[----:B0-----:R0:W1:Y:S02]  /*1e610*/  SYNCS.PHASECHK.TRANS64.TRYWAIT P1, [R8+URZ+0x19ca0], R7 ;  /* 0x019ca007080075a7 */ /* 0x001064000802017f */
[----:B-1----:R-:W-:Y:S05]  /*1e620*/  @!P1 NANOSLEEP.SYNCS 0x989680 ;  /* 0x009896800000995d */ /* 0x002fea0003900000 */
[----:B------:R-:W1:Y:S02]  /*1e630*/  @!P1 SYNCS.PHASECHK.TRANS64 P1, [R8+URZ+0x19ca0], R7 ;  /* 0x019ca007080095a7 */ /* 0x000e64000802007f */
[----:B-1----:R-:W-:Y:S05]  /*1e640*/  @!P1 BRA `(.L_x_2354) ;  /* 0xfffffffc00f09947 */ /* 0x002fea000383ffff */
[----:B------:R-:W-:Y:S05]  /*1e650*/  BRA `(.L_x_2496) ;  /* 0xffffffa000307947 */ /* 0x000fea000383ffff */
.L_x_2361:
[----:B-1----:R1:W2:Y:S02]  /*1e660*/  SYNCS.PHASECHK.TRANS64.TRYWAIT P1, [R8+URZ+0x19cc0], R7 ;  /* 0x019cc007080075a7 */ /* 0x0022a4000802017f */
[----:B--2---:R-:W-:Y:S05]  /*1e670*/  @!P1 NANOSLEEP.SYNCS 0x989680 ;  /* 0x009896800000995d */ /* 0x004fea0003900000 */
[----:B------:R-:W2:Y:S02]  /*1e680*/  @!P1 SYNCS.PHASECHK.TRANS64 P1, [R8+URZ+0x19cc0], R7 ;  /* 0x019cc007080095a7 */ /* 0x000ea4000802007f */
[----:B--2---:R-:W-:Y:S05]  /*1e690*/  @!P1 BRA `(.L_x_2361) ;  /* 0xfffffffc00f09947 */ /* 0x004fea000383ffff */
[----:B------:R-:W-:Y:S05]  /*1e6a0*/  BRA `(.L_x_2497) ;  /* 0xffffffa400287947 */ /* 0x000fea000383ffff */
.L_x_2378:
[----:B0-----:R-:W0:Y:S01]  /*1e6b0*/  S2R R10, SR_TID.X ;  /* 0x00000000000a7919 */ /* 0x001e220000002100 */
[----:B------:R-:W-:Y:S01]  /*1e6c0*/  BSSY B0, `(.L_x_2498) ;  /* 0x000000a000007945 */ /* 0x000fe20003800000 */
[----:B------:R-:W-:Y:S02]  /*1e6d0*/  IMAD.MOV.U32 R12, RZ, RZ, RZ ;  /* 0x000000ffff0c7224 */ /* 0x000fe400078e00ff */
[----:B------:R-:W-:Y:S02]  /*1e6e0*/  IMAD.MOV.U32 R11, RZ, RZ, 0x1f ;  /* 0x0000001fff0b7424 */ /* 0x000fe400078e00ff */
[----:B------:R-:W-:Y:S01]  /*1e6f0*/  IMAD.MOV.U32 R15, RZ, RZ, -0x1 ;  /* 0xffffffffff0f7424 */ /* 0x000fe200078e00ff */
[----:B0-----:R-:W-:-:S04]  /*1e700*/  SHF.R.U32.HI R4, RZ, 0x5, R10 ;  /* 0x00000005ff047819 */ /* 0x001fc8000001160a */
[----:B------:R-:W-:-:S04]  /*1e710*/  LOP3.LUT R4, R4, 0x3, RZ, 0xc0, !PT ;  /* 0x0000000304047812 */ /* 0x000fc800078ec0ff */
[----:B------:R-:W-:-:S07]  /*1e720*/  MOV R13, R4 ;  /* 0x00000004000d7202 */ /* 0x000fce0000000f00 */
[----:B-----5:R-:W-:Y:S05]  /*1e730*/  WARPSYNC.COLLECTIVE R15, `(.L_x_2499) ;  /* 0x000000000f087348 */ /* 0x020fea0003c00000 */
[----:B------:R0:W1:Y:S02]  /*1e740*/  SHFL.IDX P6, R14, R13, R12, R11 ;  /* 0x0000000c0d0e7389 */ /* 0x00006400000c000b */
[----:B01---5:R-:W-:Y:S01]  /*1e750*/  ENDCOLLECTIVE ;  /* 0x000000000000791b */ /* 0x023fe20003800000 */
.L_x_2499:
[----:B------:R-:W-:Y:S05]  /*1e760*/  BSYNC B0 ;  /* 0x0000000000007941 */ /* 0x000fea0003800000 */
.L_x_2498:
[----:B------:R-:W-:Y:S05]  /*1e770*/  BRA `(.L_x_2500) ;  /* 0xffffffb400007947 */ /* 0x000fea000383ffff */
.L_x_2381:
[----:B-1----:R-:W2:Y:S02]  /*1e780*/  LDL R0, [R1+0x30] ;  /* 0x0000300001007983 */ /* 0x002ea40000100800 */
[----:B--2---:R1:W2:Y:S02]  /*1e790*/  SYNCS.PHASECHK.TRANS64.TRYWAIT P0, [R4+URZ+0x19c80], R0 ;  /* 0x019c8000040075a7 */ /* 0x0042a4000800017f */
[----:B--2---:R-:W-:Y:S05]  /*1e7a0*/  @!P0 NANOSLEEP.SYNCS 0x989680 ;  /* 0x009896800000895d */ /* 0x004fea0003900000 */
[----:B------:R-:W2:Y:S02]  /*1e7b0*/  @!P0 SYNCS.PHASECHK.TRANS64 P0, [R4+URZ+0x19c80], R0 ;  /* 0x019c8000040085a7 */ /* 0x000ea4000800007f */
[----:B--2---:R-:W-:Y:S05]  /*1e7c0*/  @!P0 BRA `(.L_x_2381) ;  /* 0xfffffffc00ec8947 */ /* 0x004fea000383ffff */
[----:B------:R-:W-:Y:S05]  /*1e7d0*/  BRA `(.L_x_2501) ;  /* 0xffffffb400147947 */ /* 0x000fea000383ffff */
.L_x_2382:
        /* <DEDUP_REMOVED lines=8> */
.L_x_2503:
[----:B------:R-:W-:Y:S05]  /*1e860*/  BSYNC B0 ;  /* 0x0000000000007941 */ /* 0x000fea0003800000 */
.L_x_2502:
[----:B------:R-:W0:Y:S01]  /*1e870*/  S2R R7, SR_TID.X ;  /* 0x0000000000077919 */ /* 0x000e220000002100 */
[----:B------:R-:W-:Y:S01]  /*1e880*/  IMAD.MOV.U32 R13, RZ, RZ, R8 ;  /* 0x000000ffff0d7224 */ /* 0x000fe200078e0008 */
[----:B------:R-:W-:Y:S01]  /*1e890*/  MOV R0, R14 ;  /* 0x0000000e00007202 */ /* 0x000fe20000000f00 */
[----:B------:R-:W-:Y:S02]  /*1e8a0*/  IMAD.MOV.U32 R12, RZ, RZ, RZ ;  /* 0x000000ffff0c7224 */ /* 0x000fe400078e00ff */
[----:B------:R-:W-:Y:S02]  /*1e8b0*/  IMAD.MOV.U32 R11, RZ, RZ, 0x1e1f ;  /* 0x00001e1fff0b7424 */ /* 0x000fe400078e00ff */
[----:B------:R-:W-:-:S07]  /*1e8c0*/  IMAD.MOV.U32 R15, RZ, RZ, -0x1 ;  /* 0xffffffffff0f7424 */ /* 0x000fce00078e00ff */
[----:B0-----:R-:W-:Y:S05]  /*1e8d0*/  WARPSYNC.COLLECTIVE R15, `(.L_x_2504) ;  /* 0x000000000f087348 */ /* 0x001fea0003c00000 */
[----:B------:R1:W2:Y:S02]  /*1e8e0*/  SHFL.IDX P6, R14, R13, R12, R11 ;  /* 0x0000000c0d0e7389 */ /* 0x0002a400000c000b */
[----:B012---:R-:W-:Y:S01]  /*1e8f0*/  ENDCOLLECTIVE ;  /* 0x000000000000791b */ /* 0x007fe20003800000 */
.L_x_2504:
[----:B------:R-:W0:Y:S01]  /*1e900*/  LDC R11, c[0x0][0x2f4] ;  /* 0x0000bd00ff0b7b82 */ /* 0x000e220000000800 */
[----:B------:R-:W-:Y:S02]  /*1e910*/  IMAD.MOV.U32 R13, RZ, RZ, R9 ;  /* 0x000000ffff0d7224 */ /* 0x000fe400078e0009 */
[----:B------:R-:W-:Y:S02]  /*1e920*/  IMAD.SHL.U32 R15, R7, 0x10, RZ ;  /* 0x00000010070f7824 */ /* 0x000fe400078e00ff */
[----:B------:R-:W-:-:S03]  /*1e930*/  IMAD.MOV.U32 R6, RZ, RZ, R14 ;  /* 0x000000ffff067224 */ /* 0x000fc600078e000e */
[----:B------:R-:W-:-:S04]  /*1e940*/  LOP3.LUT R15, R15, 0x10, RZ, 0xc0, !PT ;  /* 0x000000100f0f7812 */ /* 0x000fc800078ec0ff */
[C---:B------:R-:W-:Y:S02]  /*1e950*/  IADD3 R6, P0, R15.reuse, R6, RZ ;  /* 0x000000060f067210 */ /* 0x040fe40007f1e0ff */
[----:B------:R-:W-:-:S03]  /*1e960*/  LOP3.LUT R12, R15, 0x20, RZ, 0xfc, !PT ;  /* 0x000000200f0c7812 */ /* 0x000fc600078efcff */
[----:B------:R-:W-:Y:S01]  /*1e970*/  IMAD.X R7, RZ, RZ, R0, P0 ;  /* 0x000000ffff077224 */ /* 0x000fe200000e0600 */
[----:B------:R-:W-:Y:S02]  /*1e980*/  IADD3 R0, R22, R10, RZ ;  /* 0x0000000a16007210 */ /* 0x000fe40007ffe0ff */
[-C--:B0-----:R-:W-:Y:S02]  /*1e990*/  ISETP.GE.AND P4, PT, R15, R11.reuse, PT ;  /* 0x0000000b0f00720c */ /* 0x081fe40003f86270 */
[----:B------:R-:W-:Y:S01]  /*1e9a0*/  ISETP.GE.AND P2, PT, R12, R11, PT ;  /* 0x0000000b0c00720c */ /* 0x000fe20003f46270 */
[----:B------:R-:W-:Y:S01]  /*1e9b0*/  IMAD.MOV.U32 R12, RZ, RZ, 0x1 ;  /* 0x00000001ff0c7424 */ /* 0x000fe200078e00ff */
[----:B------:R-:W-:Y:S02]  /*1e9c0*/  ISETP.LT.OR P0, PT, R3, 0x1, P4 ;  /* 0x000000010300780c */ /* 0x000fe40002701670 */
        /* <DEDUP_REMOVED lines=14> */
.L_x_2505:
        /* <DEDUP_REMOVED lines=10> */
.L_x_2506:
[----:B------:R-:W-:Y:S01]  /*1eb50*/  IMAD.MOV.U32 R6, RZ, RZ, R14 ;  /* 0x000000ffff067224 */ /* 0x000fe200078e000e */
[----:B------:R-:W-:Y:S06]  /*1eb60*/  BRA `(.L_x_2507) ;  /* 0xffffffb000ec7947 */ /* 0x000fec000383ffff */
.L_x_2387:
[----:B---3--:R-:W3:Y:S02]  /*1eb70*/  LDL R3, [R1+0x30] ;  /* 0x0000300001037983 */ /* 0x008ee40000100800 */
[----:B---3--:R3:W4:Y:S02]  /*1eb80*/  SYNCS.PHASECHK.TRANS64.TRYWAIT P0, [R4+URZ+0x19c40], R3 ;  /* 0x019c4003040075a7 */ /* 0x008724000800017f */
[----:B----4-:R-:W-:Y:S05]  /*1eb90*/  @!P0 NANOSLEEP.SYNCS 0x989680 ;  /* 0x009896800000895d */ /* 0x010fea0003900000 */
[----:B------:R-:W4:Y:S02]  /*1eba0*/  @!P0 SYNCS.PHASECHK.TRANS64 P0, [R4+URZ+0x19c40], R3 ;  /* 0x019c4003040085a7 */ /* 0x000f24000800007f */
[----:B----4-:R-:W-:Y:S05]  /*1ebb0*/  @!P0 BRA `(.L_x_2387) ;  /* 0xfffffffc00ec8947 */ /* 0x010fea000383ffff */
[----:B------:R-:W-:Y:S05]  /*1ebc0*/  BRA `(.L_x_2508) ;  /* 0xffffffb4005c7947 */ /* 0x000fea000383ffff */
.L_x_2388:
[----:B------:R-:W-:Y:S01]  /*1ebd0*/  BSSY B0, `(.L_x_2509) ;  /* 0x0000008000007945 */ /* 0x000fe20003800000 */
[----:B------:R-:W-:Y:S01]  /*1ebe0*/  MOV R13, R6 ;  /* 0x00000006000d7202 */ /* 0x000fe20000000f00 */
[----:B------:R-:W-:Y:S02]  /*1ebf0*/  IMAD.MOV.U32 R12, RZ, RZ, RZ ;  /* 0x000000ffff0c7224 */ /* 0x000fe400078e00ff */
[----:B------:R-:W-:Y:S02]  /*1ec00*/  IMAD.MOV.U32 R11, RZ, RZ, 0x1e1f ;  /* 0x00001e1fff0b7424 */ /* 0x000fe400078e00ff */
[----:B------:R-:W-:-:S07]  /*1ec10*/  IMAD.MOV.U32 R15, RZ, RZ, -0x1 ;  /* 0xffffffffff0f7424 */ /* 0x000fce00078e00ff */
[----:B--2---:R-:W-:Y:S05]  /*1ec20*/  WARPSYNC.COLLECTIVE R15, `(.L_x_2510) ;  /* 0x000000000f087348 */ /* 0x004fea0003c00000 */
[----:B------:R0:W1:Y:S02]  /*1ec30*/  SHFL.IDX P6, R14, R13, R12, R11 ;  /* 0x0000000c0d0e7389 */ /* 0x00006400000c000b */
[----:B012---:R-:W-:Y:S01]  /*1ec40*/  ENDCOLLECTIVE ;  /* 0x000000000000791b */ /* 0x007fe20003800000 */
.L_x_2510:
[----:B------:R-:W-:Y:S05]  /*1ec50*/  BSYNC B0 ;  /* 0x0000000000007941 */ /* 0x000fea0003800000 */
.L_x_2509:
        /* <DEDUP_REMOVED lines=8> */
.L_x_2511:
[----:B------:R-:W-:Y:S02]  /*1ece0*/  IMAD.MOV.U32 R13, RZ, RZ, R6 ;  /* 0x000000ffff0d7224 */ /* 0x000fe400078e0006 */
[----:B------:R-:W-:Y:S02]  /*1ecf0*/  IMAD.MOV.U32 R12, RZ, RZ, 0x1 ;  /* 0x00000001ff0c7424 */ /* 0x000fe400078e00ff */
[----:B------:R-:W-:-:S07]  /*1ed00*/  IMAD.MOV.U32 R3, RZ, RZ, R14 ;  /* 0x000000ffff037224 */ /* 0x000fce00078e000e */
[----:B------:R-:W-:Y:S05]  /*1ed10*/  WARPSYNC.COLLECTIVE R15, `(.L_x_2512) ;  /* 0x000000000f087348 */ /* 0x000fea0003c00000 */
[----:B------:R0:W1:Y:S02]  /*1ed20*/  SHFL.IDX P6, R14, R13, R12, R11 ;  /* 0x0000000c0d0e7389 */ /* 0x00006400000c000b */
[----:B01----:R-:W-:Y:S01]  /*1ed30*/  ENDCOLLECTIVE ;  /* 0x000000000000791b */ /* 0x003fe20003800000 */
.L_x_2512:
        /* <DEDUP_REMOVED lines=10> */
.L_x_2513:
        /* <DEDUP_REMOVED lines=8> */
.L_x_2393:
[----:B------:R-:W-:Y:S01]  /*1ee60*/  MOV R13, R4 ;  /* 0x00000004000d7202 */ /* 0x000fe20000000f00 */
        /* <DEDUP_REMOVED lines=8> */
.L_x_2515:
[----:B------:R-:W-:Y:S01]  /*1eef0*/  ISETP.GE.AND P2, PT, R17, R0, PT ;  /* 0x000000001100720c */ /* 0x000fe20003f46270 */
[----:B------:R-:W-:Y:S02]  /*1ef00*/  IMAD.MOV.U32 R13, RZ, RZ, R6 ;  /* 0x000000ffff0d7224 */ /* 0x000fe400078e0006 */
[----:B------:R-:W-:-:S10]  /*1ef10*/  IMAD.MOV.U32 R2, RZ, RZ, R14 ;  /* 0x000000ffff027224 */ /* 0x000fd400078e000e */
[----:B------:R-:W-:Y:S05]  /*1ef20*/  WARPSYNC.COLLECTIVE R15, `(.L_x_2516) ;  /* 0x000000000f087348 */ /* 0x000fea0003c00000 */
[----:B------:R0:W1:Y:S02]  /*1ef30*/  SHFL.IDX P6, R14, R13, R12, R11 ;  /* 0x0000000c0d0e7389 */ /* 0x00006400000c000b */
[----:B01----:R-:W-:Y:S01]  /*1ef40*/  ENDCOLLECTIVE ;  /* 0x000000000000791b */ /* 0x003fe20003800000 */
.L_x_2516:
[----:B------:R-:W-:Y:S01]  /*1ef50*/  MOV R13, R4 ;  /* 0x00000004000d7202 */ /* 0x000fe20000000f00 */
[----:B------:R-:W-:Y:S02]  /*1ef60*/  IMAD.MOV.U32 R12, RZ, RZ, 0x1 ;  /* 0x00000001ff0c7424 */ /* 0x000fe400078e00ff */
[----:B------:R-:W-:-:S07]  /*1ef70*/  IMAD.MOV.U32 R3, RZ, RZ, R14 ;  /* 0x000000ffff037224 */ /* 0x000fce00078e000e */
[----:B------:R-:W-:Y:S05]  /*1ef80*/  WARPSYNC.COLLECTIVE R15, `(.L_x_2517) ;  /* 0x000000000f087348 */ /* 0x000fea0003c00000 */
[----:B------:R0:W1:Y:S02]  /*1ef90*/  SHFL.IDX P6, R14, R13, R12, R11 ;  /* 0x0000000c0d0e7389 */ /* 0x00006400000c000b */
[----:B01----:R-:W-:Y:S01]  /*1efa0*/  ENDCOLLECTIVE ;  /* 0x000000000000791b */ /* 0x003fe20003800000 */
.L_x_2517:
        /* <DEDUP_REMOVED lines=10> */
.L_x_2518:
[----:B------:R-:W-:Y:S01]  /*1f050*/  @!PT LDS RZ, [RZ] ;  /* 0x00000000fffff984 */ /* 0x000fe20000000800 */
[----:B------:R-:W-:Y:S01]  /*1f060*/  @!PT LDS RZ, [RZ] ;  /* 0x00000000fffff984 */ /* 0x000fe20000000800 */
[----:B------:R-:W-:Y:S01]  /*1f070*/  @!PT LDS RZ, [RZ] ;  /* 0x00000000fffff984 */ /* 0x000fe20000000800 */
[----:B------:R-:W-:Y:S04]  /*1f080*/  @!P2 LDGSTS.E.BYPASS.LTC128B.128 [R8+0xf000], desc[UR42][R2.64], !P3 ;  /* 0x0f0000000208afae */ /* 0x000fe8000d901d6a */
[----:B------:R-:W-:Y:S04]  /*1f090*/  @!P2 LDGSTS.E.BYPASS.LTC128B.128 [R8+0x10800], desc[UR42][R2.64+0x20], !P0 ;  /* 0x108000200208afae */ /* 0x000fe8000c101d6a */
[----:B------:R0:W-:Y:S01]  /*1f0a0*/  @!P2 LDGSTS.E.BYPASS.LTC128B.128 [R8+0x12000], desc[UR42][R2.64+0x40], !P1 ;  /* 0x120000400208afae */ /* 0x0001e2000c901d6a */
[----:B------:R-:W-:Y:S01]  /*1f0b0*/  IMAD.MOV.U32 R13, RZ, RZ, R5 ;  /* 0x000000ffff0d7224 */ /* 0x000fe200078e0005 */
[----:B------:R-:W-:Y:S01]  /*1f0c0*/  MOV R12, RZ ;  /* 0x000000ff000c7202 */ /* 0x000fe20000000f00 */
[----:B0-----:R-:W-:-:S02]  /*1f0d0*/  VIADD R3, R17, 0x40 ;  /* 0x0000004011037836 */ /* 0x001fc40000000000 */
[----:B------:R-:W-:-:S07]  /*1f0e0*/  IMAD.MOV.U32 R6, RZ, RZ, R14 ;  /* 0x000000ffff067224 */ /* 0x000fce00078e000e */
[----:B------:R-:W-:Y:S05]  /*1f0f0*/  WARPSYNC.COLLECTIVE R15, `(.L_x_2519) ;  /* 0x000000000f087348 */ /* 0x000fea0003c00000 */
[----:B------:R0:W1:Y:S02]  /*1f100*/  SHFL.IDX P6, R14, R13, R12, R11 ;  /* 0x0000000c0d0e7389 */ /* 0x00006400000c000b */
[----:B01----:R-:W-:Y:S01]  /*1f110*/  ENDCOLLECTIVE ;  /* 0x000000000000791b */ /* 0x003fe20003800000 */
.L_x_2519:
        /* <DEDUP_REMOVED lines=14> */
.L_x_2520:
[----:B------:R-:W-:Y:S01]  /*1f200*/  IMAD.MOV.U32 R2, RZ, RZ, R14 ;  /* 0x000000ffff027224 */ /* 0x000fe200078e000e */
[----:B------:R-:W-:Y:S06]  /*1f210*/  BRA `(.L_x_2521) ;  /* 0xffffffbc00147947 */ /* 0x000fec000383ffff */
.L_x_2398:
[----:B--2---:R2:W3:Y:S02]  /*1f220*/  SYNCS.PHASECHK.TRANS64.TRYWAIT P0, [R22+URZ+0x19c20], R0 ;  /* 0x019c2000160075a7 */ /* 0x0044e4000800017f */
[----:B---3--:R-:W-:Y:S05]  /*1f230*/  @!P0 NANOSLEEP.SYNCS 0x989680 ;  /* 0x009896800000895d */ /* 0x008fea0003900000 */
[----:B------:R-:W3:Y:S02]  /*1f240*/  @!P0 SYNCS.PHASECHK.TRANS64 P0, [R22+URZ+0x19c20], R0 ;  /* 0x019c2000160085a7 */ /* 0x000ee4000800007f */
[----:B---3--:R-:W-:Y:S05]  /*1f250*/  @!P0 BRA `(.L_x_2398) ;  /* 0xfffffffc00f08947 */ /* 0x008fea000383ffff */
[----:B------:R-:W-:Y:S05]  /*1f260*/  BRA `(.L_x_2522) ;  /* 0xffffffbc00847947 */ /* 0x000fea000383ffff */
.L_x_2402:
[----:B0-----:R0:W1:Y:S02]  /*1f270*/  SYNCS.PHASECHK.TRANS64.TRYWAIT P0, [R0+URZ+0x19c80], R10 ;  /* 0x019c800a000075a7 */ /* 0x001064000800017f */
[----:B-1----:R-:W-:Y:S05]  /*1f280*/  @!P0 NANOSLEEP.SYNCS 0x989680 ;  /* 0x009896800000895d */ /* 0x002fea0003900000 */
[----:B------:R-:W1:Y:S02]  /*1f290*/  @!P0 SYNCS.PHASECHK.TRANS64 P0, [R0+URZ+0x19c80], R10 ;  /* 0x019c800a000085a7 */ /* 0x000e64000800007f */
[----:B-1----:R-:W-:Y:S05]  /*1f2a0*/  @!P0 BRA `(.L_x_2402) ;  /* 0xfffffffc00f08947 */ /* 0x002fea000383ffff */
[----:B------:R-:W-:Y:S05]  /*1f2b0*/  BRA `(.L_x_2523) ;  /* 0xffffffc0004c7947 */ /* 0x000fea000383ffff */
.L_x_2403:
        /* <DEDUP_REMOVED lines=8> */
.L_x_2525:
[----:B------:R-:W-:Y:S05]  /*1f340*/  BSYNC B0 ;  /* 0x0000000000007941 */ /* 0x000fea0003800000 */
.L_x_2524:
[----:B------:R-:W0:Y:S01]  /*1f350*/  S2R R2, SR_TID.X ;  /* 0x0000000000027919 */ /* 0x000e220000002100 */
[----:B------:R-:W-:Y:S01]  /*1f360*/  IMAD.MOV.U32 R13, RZ, RZ, R21 ;  /* 0x000000ffff0d7224 */ /* 0x000fe200078e0015 */
[----:B------:R-:W-:Y:S01]  /*1f370*/  MOV R3, R14 ;  /* 0x0000000e00037202 */ /* 0x000fe20000000f00 */
[----:B------:R-:W-:Y:S01]  /*1f380*/  IMAD.MOV.U32 R12, RZ, RZ, RZ ;  /* 0x000000ffff0c7224 */ /* 0x000fe200078e00ff */
[----:B------:R-:W-:Y:S01]  /*1f390*/  IADD3 R6, R22, R6, RZ ;  /* 0x0000000616067210 */ /* 0x000fe20007ffe0ff */
[----:B------:R-:W-:Y:S02]  /*1f3a0*/  IMAD.MOV.U32 R11, RZ, RZ, 0x1e1f ;  /* 0x00001e1fff0b7424 */ /* 0x000fe400078e00ff */
[----:B------:R-:W-:-:S07]  /*1f3b0*/  IMAD.MOV.U32 R15, RZ, RZ, -0x1 ;  /* 0xffffffffff0f7424 */ /* 0x000fce00078e00ff */
[----:B0-----:R-:W-:Y:S05]  /*1f3c0*/  WARPSYNC.COLLECTIVE R15, `(.L_x_2526) ;  /* 0x000000000f087348 */ /* 0x001fea0003c00000 */
[----:B------:R1:W2:Y:S02]  /*1f3d0*/  SHFL.IDX P6, R14, R13, R12, R11 ;  /* 0x0000000c0d0e7389 */ /* 0x0002a400000c000b */
[----:B012---:R-:W-:Y:S01]  /*1f3e0*/  ENDCOLLECTIVE ;  /* 0x000000000000791b */ /* 0x007fe20003800000 */
.L_x_2526:
        /* <DEDUP_REMOVED lines=11> */
.L_x_2527:
        /* <DEDUP_REMOVED lines=11> */
.L_x_2528:
[----:B------:R-:W-:Y:S01]  /*1f550*/  IMAD.MOV.U32 R2, RZ, RZ, R14 ;  /* 0x000000ffff027224 */ /* 0x000fe200078e000e */
[----:B------:R-:W-:Y:S06]  /*1f560*/  BRA `(.L_x_2529) ;  /* 0xffffffc000587947 */ /* 0x000fec000383ffff */
.L_x_2408:
[----:B---3--:R3:W4:Y:S02]  /*1f570*/  SYNCS.PHASECHK.TRANS64.TRYWAIT P0, [R0+URZ+0x19c40], R10 ;  /* 0x019c400a000075a7 */ /* 0x008724000800017f */
[----:B----4-:R-:W-:Y:S05]  /*1f580*/  @!P0 NANOSLEEP.SYNCS 0x989680 ;  /* 0x009896800000895d */ /* 0x010fea0003900000 */
[----:B------:R-:W4:Y:S02]  /*1f590*/  @!P0 SYNCS.PHASECHK.TRANS64 P0, [R0+URZ+0x19c40], R10 ;  /* 0x019c400a000085a7 */ /* 0x000f24000800007f */
[----:B----4-:R-:W-:Y:S05]  /*1f5a0*/  @!P0 BRA `(.L_x_2408) ;  /* 0xfffffffc00f08947 */ /* 0x010fea000383ffff */
[----:B------:R-:W-:Y:S05]  /*1f5b0*/  BRA `(.L_x_2530) ;  /* 0xffffffc000bc7947 */ /* 0x000fea000383ffff */
.L_x_2409:
[----:B------:R-:W-:Y:S01]  /*1f5c0*/  BSSY B0, `(.L_x_2531) ;  /* 0x0000008000007945 */ /* 0x000fe20003800000 */
[----:B------:R-:W-:Y:S01]  /*1f5d0*/  IMAD.MOV.U32 R13, RZ, RZ, R8 ;  /* 0x000000ffff0d7224 */ /* 0x000fe200078e0008 */
[----:B------:R-:W-:Y:S01]  /*1f5e0*/  MOV R12, RZ ;  /* 0x000000ff000c7202 */ /* 0x000fe20000000f00 */
[----:B------:R-:W-:Y:S02]  /*1f5f0*/  IMAD.MOV.U32 R11, RZ, RZ, 0x1e1f ;  /* 0x00001e1fff0b7424 */ /* 0x000fe400078e00ff */
[----:B------:R-:W-:-:S07]  /*1f600*/  IMAD.MOV.U32 R15, RZ, RZ, -0x1 ;  /* 0xffffffffff0f7424 */ /* 0x000fce00078e00ff */
[----:B0-23--:R-:W-:Y:S05]  /*1f610*/  WARPSYNC.COLLECTIVE R15, `(.L_x_2532) ;  /* 0x000000000f087348 */ /* 0x00dfea0003c00000 */
[----:B------:R1:W4:Y:S02]  /*1f620*/  SHFL.IDX P6, R14, R13, R12, R11 ;  /* 0x0000000c0d0e7389 */ /* 0x00032400000c000b */
[----:B01234-:R-:W-:Y:S01]  /*1f630*/  ENDCOLLECTIVE ;  /* 0x000000000000791b */ /* 0x01ffe20003800000 */
.L_x_2532:
[----:B------:R-:W-:Y:S05]  /*1f640*/  BSYNC B0 ;  /* 0x0000000000007941 */ /* 0x000fea0003800000 */
.L_x_2531:
        /* <DEDUP_REMOVED lines=8> */
.L_x_2533:
[----:B------:R-:W-:Y:S02]  /*1f6d0*/  IMAD.MOV.U32 R13, RZ, RZ, R8 ;  /* 0x000000ffff0d7224 */ /* 0x000fe400078e0008 */
[----:B------:R-:W-:Y:S01]  /*1f6e0*/  IMAD.MOV.U32 R12, RZ, RZ, 0x1 ;  /* 0x00000001ff0c7424 */ /* 0x000fe200078e00ff */
[----:B------:R-:W-:-:S07]  /*1f6f0*/  MOV R2, R14 ;  /* 0x0000000e00027202 */ /* 0x000fce0000000f00 */
[----:B------:R-:W-:Y:S05]  /*1f700*/  WARPSYNC.COLLECTIVE R15, `(.L_x_2534) ;  /* 0x000000000f087348 */ /* 0x000fea0003c00000 */
[----:B------:R0:W1:Y:S02]  /*1f710*/  SHFL.IDX P6, R14, R13, R12, R11 ;  /* 0x0000000c0d0e7389 */ /* 0x00006400000c000b */
[----:B01----:R-:W-:Y:S01]  /*1f720*/  ENDCOLLECTIVE ;  /* 0x000000000000791b */ /* 0x003fe20003800000 */
.L_x_2534:
        /* <DEDUP_REMOVED lines=13> */
.L_x_2535:
[----:B------:R-:W-:Y:S01]  /*1f800*/  IMAD.MOV.U32 R2, RZ, RZ, R14 ;  /* 0x000000ffff027224 */ /* 0x000fe200078e000e */
[----:B------:R-:W-:Y:S06]  /*1f810*/  BRA `(.L_x_2536) ;  /* 0xffffffc000c47947 */ /* 0x000fec000383ffff */
.L_x_2414:
[----:B0-----:R0:W2:Y:S02]  /*1f820*/  SYNCS.PHASECHK.TRANS64.TRYWAIT P2, [R2+URZ+0x19c70], R0 ;  /* 0x019c7000020075a7 */ /* 0x0010a4000804017f */
[----:B--2---:R-:W-:Y:S05]  /*1f830*/  @!P2 NANOSLEEP.SYNCS 0x989680 ;  /* 0x009896800000a95d */ /* 0x004fea0003900000 */
[----:B------:R-:W2:Y:S02]  /*1f840*/  @!P2 SYNCS.PHASECHK.TRANS64 P2, [R2+URZ+0x19c70], R0 ;  /* 0x019c70000200a5a7 */ /* 0x000ea4000804007f */
[----:B--2---:R-:W-:Y:S05]  /*1f850*/  @!P2 BRA `(.L_x_2414) ;  /* 0xfffffffc00f0a947 */ /* 0x004fea000383ffff */
[----:B------:R-:W-:Y:S05]  /*1f860*/  BRA `(.L_x_2537) ;  /* 0xffffffc400307947 */ /* 0x000fea000383ffff */
.L_x_2416:
[----:B0-----:R0:W2:Y:S02]  /*1f870*/  SYNCS.PHASECHK.TRANS64.TRYWAIT P2, [R2+URZ+0x19c60], R0 ;  /* 0x019c6000020075a7 */ /* 0x0010a4000804017f */
[----:B--2---:R-:W-:Y:S05]  /*1f880*/  @!P2 NANOSLEEP.SYNCS 0x989680 ;  /* 0x009896800000a95d */ /* 0x004fea0003900000 */
[----:B------:R-:W2:Y:S02]  /*1f890*/  @!P2 SYNCS.PHASECHK.TRANS64 P2, [R2+URZ+0x19c60], R0 ;  /* 0x019c60000200a5a7 */ /* 0x000ea4000804007f */
[----:B--2---:R-:W-:Y:S05]  /*1f8a0*/  @!P2 BRA `(.L_x_2416) ;  /* 0xfffffffc00f0a947 */ /* 0x004fea000383ffff */
[----:B------:R-:W-:Y:S05]  /*1f8b0*/  BRA `(.L_x_2538) ;  /* 0xffffffc400407947 */ /* 0x000fea000383ffff */
.L_x_2424:
[----:B0-----:R0:W1:Y:S02]  /*1f8c0*/  SYNCS.PHASECHK.TRANS64.TRYWAIT P1, [R3+URZ+0x19c70], R0 ;  /* 0x019c7000030075a7 */ /* 0x001064000802017f */
[----:B-1----:R-:W-:Y:S05]  /*1f8d0*/  @!P1 NANOSLEEP.SYNCS 0x989680 ;  /* 0x009896800000995d */ /* 0x002fea0003900000 */
[----:B------:R-:W1:Y:S02]  /*1f8e0*/  @!P1 SYNCS.PHASECHK.TRANS64 P1, [R3+URZ+0x19c70], R0 ;  /* 0x019c7000030095a7 */ /* 0x000e64000802007f */
[----:B-1----:R-:W-:Y:S05]  /*1f8f0*/  @!P1 BRA `(.L_x_2424) ;  /* 0xfffffffc00f09947 */ /* 0x002fea000383ffff */
[----:B------:R-:W-:Y:S05]  /*1f900*/  BRA `(.L_x_2539) ;  /* 0xffffffc800b07947 */ /* 0x000fea000383ffff */
.L_x_2426:
[----:B0-----:R0:W1:Y:S02]  /*1f910*/  SYNCS.PHASECHK.TRANS64.TRYWAIT P1, [R3+URZ+0x19c60], R0 ;  /* 0x019c6000030075a7 */ /* 0x001064000802017f */
[----:B-1----:R-:W-:Y:S05]  /*1f920*/  @!P1 NANOSLEEP.SYNCS 0x989680 ;  /* 0x009896800000995d */ /* 0x002fea0003900000 */
[----:B------:R-:W1:Y:S02]  /*1f930*/  @!P1 SYNCS.PHASECHK.TRANS64 P1, [R3+URZ+0x19c60], R0 ;  /* 0x019c6000030095a7 */ /* 0x000e64000802007f */
[----:B-1----:R-:W-:Y:S05]  /*1f940*/  @!P1 BRA `(.L_x_2426) ;  /* 0xfffffffc00f09947 */ /* 0x002fea000383ffff */
[----:B------:R-:W-:Y:S05]  /*1f950*/  BRA `(.L_x_2540) ;  /* 0xffffffc800bc7947 */ /* 0x000fea000383ffff */
.L_x_2431:
[----:B------:R-:W-:Y:S01]  /*1f960*/  BSSY B0, `(.L_x_2541) ;  /* 0x0000008000007945 */ /* 0x000fe20003800000 */
[----:B------:R-:W-:Y:S01]  /*1f970*/  MOV R13, R16 ;  /* 0x00000010000d7202 */ /* 0x000fe20000000f00 */
[----:B------:R-:W-:Y:S02]  /*1f980*/  IMAD.MOV.U32 R12, RZ, RZ, RZ ;  /* 0x000000ffff0c7224 */ /* 0x000fe400078e00ff */
[----:B0-----:R-:W-:Y:S02]  /*1f990*/  IMAD.MOV.U32 R11, RZ, RZ, 0x1f ;  /* 0x0000001fff0b7424 */ /* 0x001fe400078e00ff */
[----:B------:R-:W-:-:S07]  /*1f9a0*/  IMAD.MOV.U32 R15, RZ, RZ, -0x1 ;  /* 0xffffffffff0f7424 */ /* 0x000fce00078e00ff */
[----:B-12---:R-:W-:Y:S05]  /*1f9b0*/  WARPSYNC.COLLECTIVE R15, `(.L_x_2542) ;  /* 0x000000000f087348 */ /* 0x006fea0003c00000 */
[----:B------:R0:W3:Y:S02]  /*1f9c0*/  SHFL.IDX P6, R14, R13, R12, R11 ;  /* 0x0000000c0d0e7389 */ /* 0x0000e400000c000b */
[----:B0123--:R-:W-:Y:S01]  /*1f9d0*/  ENDCOLLECTIVE ;  /* 0x000000000000791b */ /* 0x00ffe20003800000 */
.L_x_2542:
[----:B------:R-:W-:Y:S05]  /*1f9e0*/  BSYNC B0 ;  /* 0x0000000000007941 */ /* 0x000fea0003800000 */
.L_x_2541:
[----:B------:R-:W-:Y:S01]  /*1f9f0*/  IMAD.MOV.U32 R13, RZ, RZ, R16 ;  /* 0x000000ffff0d7224 */ /* 0x000fe200078e0010 */
[----:B------:R-:W-:Y:S01]  /*1fa00*/  MOV R11, 0x1f ;  /* 0x0000001f000b7802 */ /* 0x000fe20000000f00 */
[----:B------:R-:W-:Y:S02]  /*1fa10*/  IMAD.MOV.U32 R12, RZ, RZ, 0x1 ;  /* 0x00000001ff0c7424 */ /* 0x000fe400078e00ff */
[----:B------:R-:W-:Y:S02]  /*1fa20*/  IMAD.MOV.U32 R15, RZ, RZ, -0x1 ;  /* 0xffffffffff0f7424 */ /* 0x000fe400078e00ff */
[----:B------:R-:W-:Y:S02]  /*1fa30*/  IMAD.IADD R5, R19, 0x1, R4 ;  /* 0x0000000113057824 */ /* 0x000fe400078e0204 */
[----:B------:R-:W-:-:S07]  /*1fa40*/  IMAD.MOV.U32 R0, RZ, RZ, R14 ;  /* 0x000000ffff007224 */ /* 0x000fce00078e000e */
[----:B------:R-:W-:Y:S05]  /*1fa50*/  WARPSYNC.COLLECTIVE R15, `(.L_x_2543) ;  /* 0x000000000f087348 */ /* 0x000fea0003c00000 */
[----:B------:R0:W1:Y:S02]  /*1fa60*/  SHFL.IDX P6, R14, R13, R12, R11 ;  /* 0x0000000c0d0e7389 */ /* 0x00006400000c000b */
[----:B01----:R-:W-:Y:S01]  /*1fa70*/  ENDCOLLECTIVE ;  /* 0x000000000000791b */ /* 0x003fe20003800000 */
.L_x_2543:
[----:B------:R-:W-:Y:S02]  /*1fa80*/  ULDC UR4, c[0x0][0xc3c] ;  /* 0x00030f0000047ab9 */ /* 0x000fe40000000800 */
[----:B------:R-:W-:-:S13]  /*1fa90*/  ISETP.GE.OR P1, PT, R5, UR4, !P0 ;  /* 0x0000000405007c0c */ /* 0x000fda000c726670 */
[----:B------:R-:W0:Y:S01]  /*1faa0*/  @!P1 LDC.64 R2, c[0x0][0xc80] ;  /* 0x00032000ff029b82 */ /* 0x000e220000000a00 */
[----:B------:R-:W-:Y:S01]  /*1fab0*/  MOV R11, RZ ;  /* 0x000000ff000b7202 */ /* 0x000fe20000000f00 */
        /* <DEDUP_REMOVED lines=14> */
.L_x_2544:
[----:B------:R-:W-:Y:S01]  /*1fba0*/  IMAD.MOV.U32 R12, RZ, RZ, 0x2 ;  /* 0x00000002ff0c7424 */ /* 0x000fe200078e00ff */
[----:B------:R-:W-:-:S05]  /*1fbb0*/  SEL R5, R14, RZ, P1 ;  /* 0x000000ff0e057207 */ /* 0x000fca0000800000 */
[----:B------:R-:W-:-:S04]  /*1fbc0*/  IMAD.IADD R3, R2, 0x1, R5 ;  /* 0x0000000102037824 */ /* 0x000fc800078e0205 */
[----:B------:R-:W-:-:S07]  /*1fbd0*/  IMAD.MOV.U32 R13, RZ, RZ, R3 ;  /* 0x000000ffff0d7224 */ /* 0x000fce00078e0003 */
[----:B------:R-:W-:Y:S05]  /*1fbe0*/  WARPSYNC.COLLECTIVE R15, `(.L_x_2545) ;  /* 0x000000000f087348 */ /* 0x000fea0003c00000 */
[----:B------:R0:W1:Y:S02]  /*1fbf0*/  SHFL.UP P6, R14, R13, R12, R11 ;  /* 0x0400000c0d0e7389 */ /* 0x00006400000c000b */
[----:B01----:R-:W-:Y:S01]  /*1fc00*/  ENDCOLLECTIVE ;  /* 0x000000000000791b */ /* 0x003fe20003800000 */
.L_x_2545:
[----:B------:R-:W-:Y:S01]  /*1fc10*/  IMAD.MOV.U32 R12, RZ, RZ, 0x4 ;  /* 0x00000004ff0c7424 */ /* 0x000fe200078e00ff */
[----:B------:R-:W-:-:S05]  /*1fc20*/  SEL R14, R14, RZ, P2 ;  /* 0x000000ff0e0e7207 */ /* 0x000fca0001000000 */
[----:B------:R-:W-:-:S04]  /*1fc30*/  IMAD.IADD R3, R3, 0x1, R14 ;  /* 0x0000000103037824 */ /* 0x000fc800078e020e */
[----:B------:R-:W-:-:S07]  /*1fc40*/  IMAD.MOV.U32 R13, RZ, RZ, R3 ;  /* 0x000000ffff0d7224 */ /* 0x000fce00078e0003 */
[----:B------:R-:W-:Y:S05]  /*1fc50*/  WARPSYNC.COLLECTIVE R15, `(.L_x_2546) ;  /* 0x000000000f087348 */ /* 0x000fea0003c00000 */
[----:B------:R0:W1:Y:S02]  /*1fc60*/  SHFL.UP P6, R14, R13, R12, R11 ;  /* 0x0400000c0d0e7389 */ /* 0x00006400000c000b */
[----:B01----:R-:W-:Y:S01]  /*1fc70*/  ENDCOLLECTIVE ;  /* 0x000000000000791b */ /* 0x003fe20003800000 */
.L_x_2546:
[----:B------:R-:W-:Y:S01]  /*1fc80*/  IMAD.MOV.U32 R12, RZ, RZ, 0x8 ;  /* 0x00000008ff0c7424 */ /* 0x000fe200078e00ff */
[----:B------:R-:W-:-:S04]  /*1fc90*/  SEL R14, R14, RZ, P3 ;  /* 0x000000ff0e0e7207 */ /* 0x000fc80001800000 */
[----:B------:R-:W-:-:S05]  /*1fca0*/  IADD3 R3, R3, R14, RZ ;  /* 0x0000000e03037210 */ /* 0x000fca0007ffe0ff */
[----:B------:R-:W-:-:S07]  /*1fcb0*/  IMAD.MOV.U32 R13, RZ, RZ, R3 ;  /* 0x000000ffff0d7224 */ /* 0x000fce00078e0003 */
[----:B------:R-:W-:Y:S05]  /*1fcc0*/  WARPSYNC.COLLECTIVE R15, `(.L_x_2547) ;  /* 0x000000000f087348 */ /* 0x000fea0003c00000 */
[----:B------:R0:W1:Y:S02]  /*1fcd0*/  SHFL.UP P6, R14, R13, R12, R11 ;  /* 0x0400000c0d0e7389 */ /* 0x00006400000c000b */
[----:B01----:R-:W-:Y:S01]  /*1fce0*/  ENDCOLLECTIVE ;  /* 0x000000000000791b */ /* 0x003fe20003800000 */
.L_x_2547:
[----:B------:R-:W-:Y:S01]  /*1fcf0*/  IMAD.MOV.U32 R12, RZ, RZ, 0x10 ;  /* 0x00000010ff0c7424 */ /* 0x000fe200078e00ff */
[----:B------:R-:W-:-:S05]  /*1fd00*/  SEL R14, R14, RZ, P4 ;  /* 0x000000ff0e0e7207 */ /* 0x000fca0002000000 */
[----:B------:R-:W-:-:S04]  /*1fd10*/  IMAD.IADD R3, R3, 0x1, R14 ;  /* 0x0000000103037824 */ /* 0x000fc800078e020e */
[----:B------:R-:W-:-:S07]  /*1fd20*/  IMAD.MOV.U32 R13, RZ, RZ, R3 ;  /* 0x000000ffff0d7224 */ /* 0x000fce00078e0003 */
[----:B------:R-:W-:Y:S05]  /*1fd30*/  WARPSYNC.COLLECTIVE R15, `(.L_x_2548) ;  /* 0x000000000f087348 */ /* 0x000fea0003c00000 */
[----:B------:R0:W1:Y:S02]  /*1fd40*/  SHFL.UP P6, R14, R13, R12, R11 ;  /* 0x0400000c0d0e7389 */ /* 0x00006400000c000b */
[----:B01----:R-:W-:Y:S01]  /*1fd50*/  ENDCOLLECTIVE ;  /* 0x000000000000791b */ /* 0x003fe20003800000 */
.L_x_2548:
        /* <DEDUP_REMOVED lines=8> */
.L_x_2549:
[----:B------:R-:W-:Y:S05]  /*1fde0*/  BRA `(.L_x_2550) ;  /* 0xffffffcc007c7947 */ /* 0x000fea000383ffff */
.L_x_2436:
        /* <DEDUP_REMOVED lines=8> */
.L_x_2552:
[----:B------:R-:W-:Y:S05]  /*1fe70*/  BSYNC B0 ;  /* 0x0000000000007941 */ /* 0x000fea0003800000 */
.L_x_2551:
[----:B------:R-:W-:Y:S01]  /*1fe80*/  SEL R3, R14, RZ, P1 ;  /* 0x000000ff0e037207 */ /* 0x000fe20000800000 */
[----:B------:R-:W-:Y:S02]  /*1fe90*/  IMAD.MOV.U32 R12, RZ, RZ, 0x2 ;  /* 0x00000002ff0c7424 */ /* 0x000fe400078e00ff */
[----:B------:R-:W-:Y:S01]  /*1fea0*/  IMAD.MOV.U32 R11, RZ, RZ, RZ ;  /* 0x000000ffff0b7224 */ /* 0x000fe200078e00ff */
[----:B------:R-:W-:Y:S01]  /*1feb0*/  IADD3 R3, R2, R3, RZ ;  /* 0x0000000302037210 */ /* 0x000fe20007ffe0ff */
[----:B------:R-:W-:-:S04]  /*1fec0*/  IMAD.MOV.U32 R15, RZ, RZ, -0x1 ;  /* 0xffffffffff0f7424 */ /* 0x000fc800078e00ff */
[----:B------:R-:W-:-:S07]  /*1fed0*/  IMAD.MOV.U32 R13, RZ, RZ, R3 ;  /* 0x000000ffff0d7224 */ /* 0x000fce00078e0003 */
[----:B------:R-:W-:Y:S05]  /*1fee0*/  WARPSYNC.COLLECTIVE R15, `(.L_x_2553) ;  /* 0x000000000f087348 */ /* 0x000fea0003c00000 */
[----:B------:R0:W1:Y:S02]  /*1fef0*/  SHFL.UP P6, R14, R13, R12, R11 ;  /* 0x0400000c0d0e7389 */ /* 0x00006400000c000b */
[----:B01----:R-:W-:Y:S01]  /*1ff00*/  ENDCOLLECTIVE ;  /* 0x000000000000791b */ /* 0x003fe20003800000 */
.L_x_2553:
[----:B------:R-:W-:Y:S02]  /*1ff10*/  MOV R12, 0x4 ;  /* 0x00000004000c7802 */ /* 0x000fe40000000f00 */
[----:B------:R-:W-:-:S05]  /*1ff20*/  SEL R14, R14, RZ, P2 ;  /* 0x000000ff0e0e7207 */ /* 0x000fca0001000000 */
[----:B------:R-:W-:-:S04]  /*1ff30*/  IMAD.IADD R3, R3, 0x1, R14 ;  /* 0x0000000103037824 */ /* 0x000fc800078e020e */
[----:B------:R-:W-:-:S07]  /*1ff40*/  IMAD.MOV.U32 R13, RZ, RZ, R3 ;  /* 0x000000ffff0d7224 */ /* 0x000fce00078e0003 */
[----:B------:R-:W-:Y:S05]  /*1ff50*/  WARPSYNC.COLLECTIVE R15, `(.L_x_2554) ;  /* 0x000000000f087348 */ /* 0x000fea0003c00000 */
[----:B------:R0:W1:Y:S02]  /*1ff60*/  SHFL.UP P6, R14, R13, R12, R11 ;  /* 0x0400000c0d0e7389 */ /* 0x00006400000c000b */
[----:B01----:R-:W-:Y:S01]  /*1ff70*/  ENDCOLLECTIVE ;  /* 0x000000000000791b */ /* 0x003fe20003800000 */
.L_x_2554:
[----:B------:R-:W-:Y:S01]  /*1ff80*/  IMAD.MOV.U32 R12, RZ, RZ, 0x8 ;  /* 0x00000008ff0c7424 */ /* 0x000fe200078e00ff */
[----:B------:R-:W-:-:S05]  /*1ff90*/  SEL R14, R14, RZ, P3 ;  /* 0x000000ff0e0e7207 */ /* 0x000fca0001800000 */
[----:B------:R-:W-:-:S04]  /*1ffa0*/  IMAD.IADD R3, R3, 0x1, R14 ;  /* 0x0000000103037824 */ /* 0x000fc800078e020e */
[----:B------:R-:W-:-:S07]  /*1ffb0*/  IMAD.MOV.U32 R13, RZ, RZ, R3 ;  /* 0x000000ffff0d7224 */ /* 0x000fce00078e0003 */
[----:B------:R-:W-:Y:S05]  /*1ffc0*/  WARPSYNC.COLLECTIVE R15, `(.L_x_2555) ;  /* 0x000000000f087348 */ /* 0x000fea0003c00000 */
[----:B------:R0:W1:Y:S02]  /*1ffd0*/  SHFL.UP P6, R14, R13, R12, R11 ;  /* 0x0400000c0d0e7389 */ /* 0x00006400000c000b */
[----:B01----:R-:W-:Y:S01]  /*1ffe0*/  ENDCOLLECTIVE ;  /* 0x000000000000791b */ /* 0x003fe20003800000 */
.L_x_2555:
[----:B------:R-:W-:Y:S01]  /*1fff0*/  IMAD.MOV.U32 R12, RZ, RZ, 0x10 ;  /* 0x00000010ff0c7424 */ /* 0x000fe200078e00ff */
[----:B------:R-:W-:-:S05]  /*20000*/  SEL R14, R14, RZ, P4 ;  /* 0x000000ff0e0e7207 */ /* 0x000fca0002000000 */
[----:B------:R-:W-:-:S04]  /*20010*/  IMAD.IADD R3, R3, 0x1, R14 ;  /* 0x0000000103037824 */ /* 0x000fc800078e020e */
[----:B------:R-:W-:-:S07]  /*20020*/  IMAD.MOV.U32 R13, RZ, RZ, R3 ;  /* 0x000000ffff0d7224 */ /* 0x000fce00078e0003 */
[----:B------:R-:W-:Y:S05]  /*20030*/  WARPSYNC.COLLECTIVE R15, `(.L_x_2556) ;  /* 0x000000000f087348 */ /* 0x000fea0003c00000 */
[----:B------:R0:W1:Y:S02]  /*20040*/  SHFL.UP P6, R14, R13, R12, R11 ;  /* 0x0400000c0d0e7389 */ /* 0x00006400000c000b */
[----:B01----:R-:W-:Y:S01]  /*20050*/  ENDCOLLECTIVE ;  /* 0x000000000000791b */ /* 0x003fe20003800000 */
.L_x_2556:
[----:B------:R-:W-:Y:S02]  /*20060*/  IMAD.MOV.U32 R12, RZ, RZ, 0x1f ;  /* 0x0000001fff0c7424 */ /* 0x000fe400078e00ff */
[----:B------:R-:W-:Y:S01]  /*20070*/  IMAD.MOV.U32 R11, RZ, RZ, 0x1f ;  /* 0x0000001fff0b7424 */ /* 0x000fe200078e00ff */
[----:B------:R-:W-:-:S04]  /*20080*/  SEL R14, R14, RZ, P5 ;  /* 0x000000ff0e0e7207 */ /* 0x000fc80002800000 */
[----:B------:R-:W-:-:S05]  /*20090*/  IADD3 R3, R3, R14, RZ ;  /* 0x0000000e03037210 */ /* 0x000fca0007ffe0ff */
[----:B------:R-:W-:-:S07]  /*200a0*/  IMAD.MOV.U32 R13, RZ, RZ, R3 ;  /* 0x000000ffff0d7224 */ /* 0x000fce00078e0003 */
[----:B------:R-:W-:Y:S05]  /*200b0*/  WARPSYNC.COLLECTIVE R15, `(.L_x_2557) ;  /* 0x000000000f087348 */ /* 0x000fea0003c00000 */
[----:B------:R0:W1:Y:S02]  /*200c0*/  SHFL.IDX P6, R14, R13, R12, R11 ;  /* 0x0000000c0d0e7389 */ /* 0x00006400000c000b */
[----:B01----:R-:W-:Y:S01]  /*200d0*/  ENDCOLLECTIVE ;  /* 0x000000000000791b */ /* 0x003fe20003800000 */
.L_x_2557:
[----:B------:R-:W-:Y:S05]  /*200e0*/  BRA `(.L_x_2558) ;  /* 0xffffffcc00587947 */ /* 0x000fea000383ffff */
.L_x_2438:
[----:B------:R-:W-:Y:S01]  /*200f0*/  BSSY B0, `(.L_x_2559) ;  /* 0x0000006000007945 */ /* 0x000fe20003800000 */
[----:B------:R-:W-:Y:S01]  /*20100*/  PLOP3.LUT P6, PT, P6, PT, PT, 0x8, 0x0 ;  /* 0x000000000000781c */ /* 0x000fe200037ce170 */
[----:B------:R-:W-:-:S12]  /*20110*/  IMAD.MOV.U32 R15, RZ, RZ, -0x1 ;  /* 0xffffffffff0f7424 */ /* 0x000fd800078e00ff */
[----:B0-----:R-:W-:Y:S05]  /*20120*/  WARPSYNC.COLLECTIVE R15, `(.L_x_2560) ;  /* 0x000000000f087348 */ /* 0x001fea0003c00000 */
[----:B------:R-:W-:Y:S01]  /*20130*/  VOTE.ANY R14, PT, P6 ;  /* 0x00000000000e7806 */ /* 0x000fe200030e0100 */
[----:B0-----:R-:W-:Y:S06]  /*20140*/  ENDCOLLECTIVE ;  /* 0x000000000000791b */ /* 0x001fec0003800000 */
.L_x_2560:
[----:B------:R-:W-:Y:S05]  /*20150*/  BSYNC B0 ;  /* 0x0000000000007941 */ /* 0x000fea0003800000 */
.L_x_2559:
[----:B------:R-:W-:Y:S02]  /*20160*/  IMAD.MOV.U32 R5, RZ, RZ, R14 ;  /* 0x000000ffff057224 */ /* 0x000fe400078e000e */
[----:B------:R-:W-:Y:S02]  /*20170*/  IMAD.MOV.U32 R13, RZ, RZ, R2 ;  /* 0x000000ffff0d7224 */ /* 0x000fe400078e0002 */
[----:B------:R-:W0:Y:S01]  /*20180*/  POPC R6, R5 ;  /* 0x0000000500067309 */ /* 0x000e220000000000 */
[----:B------:R-:W-:Y:S02]  /*20190*/  IMAD.MOV.U32 R11, RZ, RZ, 0x1f ;  /* 0x0000001fff0b7424 */ /* 0x000fe400078e00ff */
[----:B------:R-:W-:Y:S01]  /*201a0*/  IMAD.MOV.U32 R15, RZ, RZ, -0x1 ;  /* 0xffffffffff0f7424 */ /* 0x000fe200078e00ff */
[----:B0-----:R-:W-:-:S07]  /*201b0*/  MOV R12, R6 ;  /* 0x00000006000c7202 */ /* 0x001fce0000000f00 */
[----:B------:R-:W-:Y:S05]  /*201c0*/  WARPSYNC.COLLECTIVE R15, `(.L_x_2561) ;  /* 0x000000000f087348 */ /* 0x000fea0003c00000 */
[----:B------:R0:W1:Y:S02]  /*201d0*/  SHFL.IDX P6, R14, R13, R12, R11 ;  /* 0x0000000c0d0e7389 */ /* 0x00006400000c000b */
[----:B01----:R-:W-:Y:S01]  /*201e0*/  ENDCOLLECTIVE ;  /* 0x000000000000791b */ /* 0x003fe20003800000 */
.L_x_2561:
[----:B------:R-:W-:Y:S01]  /*201f0*/  IMAD.MOV.U32 R17, RZ, RZ, R14 ;  /* 0x000000ffff117224 */ /* 0x000fe200078e000e */
[----:B------:R-:W-:Y:S06]  /*20200*/  BRA `(.L_x_2562) ;  /* 0xffffffcc00487947 */ /* 0x000fec000383ffff */
.L_x_2440:
[----:B------:R-:W-:Y:S01]  /*20210*/  BSSY B0, `(.L_x_2563) ;  /* 0x0000007000007945 */ /* 0x000fe20003800000 */
[----:B------:R-:W-:Y:S02]  /*20220*/  IMAD.MOV.U32 R13, RZ, RZ, R3 ;  /* 0x000000ffff0d7224 */ /* 0x000fe400078e0003 */
[----:B------:R-:W-:Y:S02]  /*20230*/  IMAD.MOV.U32 R11, RZ, RZ, 0x1f ;  /* 0x0000001fff0b7424 */ /* 0x000fe400078e00ff */
[----:B------:R-:W-:-:S07]  /*20240*/  IMAD.MOV.U32 R15, RZ, RZ, -0x1 ;  /* 0xffffffffff0f7424 */ /* 0x000fce00078e00ff */
[----:B012---:R-:W-:Y:S05]  /*20250*/  WARPSYNC.COLLECTIVE R15, `(.L_x_2564) ;  /* 0x000000000f087348 */ /* 0x007fea0003c00000 */
[----:B------:R3:W4:Y:S02]  /*20260*/  SHFL.IDX P6, R14, R13, R12, R11 ;  /* 0x0000000c0d0e7389 */ /* 0x00072400000c000b */
[----:B01234-:R-:W-:Y:S01]  /*20270*/  ENDCOLLECTIVE ;  /* 0x000000000000791b */ /* 0x01ffe20003800000 */
.L_x_2564:
[----:B------:R-:W-:Y:S05]  /*20280*/  BSYNC B0 ;  /* 0x0000000000007941 */ /* 0x000fea0003800000 */
.L_x_2563:
[----:B------:R-:W-:Y:S01]  /*20290*/  MOV R5, R14 ;  /* 0x0000000e00057202 */ /* 0x000fe20000000f00 */
[----:B------:R-:W-:Y:S06]  /*202a0*/  BRA `(.L_x_2439) ;  /* 0xffffffcc003c7947 */ /* 0x000fec000383ffff */
.L_x_2444:
[----:B0-----:R0:W1:Y:S02]  /*202b0*/  SYNCS.PHASECHK.TRANS64.TRYWAIT P0, [R5+URZ+0x19c20], R0 ;  /* 0x019c2000050075a7 */ /* 0x001064000800017f */
[----:B-1----:R-:W-:Y:S05]  /*202c0*/  @!P0 NANOSLEEP.SYNCS 0x989680 ;  /* 0x009896800000895d */ /* 0x002fea0003900000 */
[----:B------:R-:W1:Y:S02]  /*202d0*/  @!P0 SYNCS.PHASECHK.TRANS64 P0, [R5+URZ+0x19c20], R0 ;  /* 0x019c2000050085a7 */ /* 0x000e64000800007f */
[----:B-1----:R-:W-:Y:S05]  /*202e0*/  @!P0 BRA `(.L_x_2444) ;  /* 0xfffffffc00f08947 */ /* 0x002fea000383ffff */
[----:B------:R-:W-:Y:S05]  /*202f0*/  BRA `(.L_x_2565) ;  /* 0xffffffd000bc7947 */ /* 0x000fea000383ffff */
.L_x_2445:
        /* <DEDUP_REMOVED lines=11> */
.L_x_2567:
[----:B------:R-:W-:Y:S05]  /*203b0*/  BSYNC B0 ;  /* 0x0000000000007941 */ /* 0x000fea0003800000 */
.L_x_2566:
[----:B------:R-:W-:Y:S05]  /*203c0*/  BRA `(.L_x_2568) ;  /* 0xffffffd000a47947 */ /* 0x000fea000383ffff */
.L_x_2446:
[----:B------:R-:W-:Y:S01]  /*203d0*/  BSSY B0, `(.L_x_2569) ;  /* 0x0000006000007945 */ /* 0x000fe20003800000 */
[----:B------:R-:W-:-:S07]  /*203e0*/  IMAD.MOV.U32 R15, RZ, RZ, -0x1 ;  /* 0xffffffffff0f7424 */ /* 0x000fce00078e00ff */
[----:B0-----:R-:W-:Y:S05]  /*203f0*/  WARPSYNC.COLLECTIVE R15, `(.L_x_2570) ;  /* 0x000000000f0c7348 */ /* 0x001fea0003c00000 */
[----:B------:R-:W-:Y:S02]  /*20400*/  ELECT P6, UR62, PT ;  /* 0x00000000003e782f */ /* 0x000fe400038c0000 */
[----:B------:R-:W-:Y:S01]  /*20410*/  MOV R14, UR62 ;  /* 0x0000003e000e7c02 */ /* 0x000fe20008000f00 */
[----:B0-----:R-:W-:Y:S10]  /*20420*/  ENDCOLLECTIVE ;  /* 0x000000000000791b */ /* 0x001ff40003800000 */
.L_x_2570:
[----:B------:R-:W-:Y:S05]  /*20430*/  BSYNC B0 ;  /* 0x0000000000007941 */ /* 0x000fea0003800000 */
.L_x_2569:
[----:B------:R-:W-:Y:S05]  /*20440*/  BRA `(.L_x_2571) ;  /* 0xffffffd000987947 */ /* 0x000fea000383ffff */
.L_x_2448:
[----:B0-----:R0:W1:Y:S02]  /*20450*/  SYNCS.PHASECHK.TRANS64.TRYWAIT P1, [R3+URZ+0x19c40], R2 ;  /* 0x019c4002030075a7 */ /* 0x001064000802017f */
[----:B-1----:R-:W-:Y:S05]  /*20460*/  @!P1 NANOSLEEP.SYNCS 0x989680 ;  /* 0x009896800000995d */ /* 0x002fea0003900000 */
[----:B------:R-:W1:Y:S02]  /*20470*/  @!P1 SYNCS.PHASECHK.TRANS64 P1, [R3+URZ+0x19c40], R2 ;  /* 0x019c4002030095a7 */ /* 0x000e64000802007f */
[----:B-1----:R-:W-:Y:S05]  /*20480*/  @!P1 BRA `(.L_x_2448) ;  /* 0xfffffffc00f09947 */ /* 0x002fea000383ffff */
[----:B------:R-:W-:Y:S05]  /*20490*/  BRA `(.L_x_2572) ;  /* 0xffffffd000b87947 */ /* 0x000fea000383ffff */
.L_x_2450:
[----:B-1----:R1:W2:Y:S02]  /*204a0*/  SYNCS.PHASECHK.TRANS64.TRYWAIT P1, [R23+URZ+0x19c40], R0 ;  /* 0x019c4000170075a7 */ /* 0x0022a4000802017f */
[----:B--2---:R-:W-:Y:S05]  /*204b0*/  @!P1 NANOSLEEP.SYNCS 0x989680 ;  /* 0x009896800000995d */ /* 0x004fea0003900000 */
[----:B------:R-:W2:Y:S02]  /*204c0*/  @!P1 SYNCS.PHASECHK.TRANS64 P1, [R23+URZ+0x19c40], R0 ;  /* 0x019c4000170095a7 */ /* 0x000ea4000802007f */
[----:B--2---:R-:W-:Y:S05]  /*204d0*/  @!P1 BRA `(.L_x_2450) ;  /* 0xfffffffc00f09947 */ /* 0x004fea000383ffff */
[----:B------:R-:W-:Y:S05]  /*204e0*/  BRA `(.L_x_2573) ;  /* 0xffffffd000c47947 */ /* 0x000fea000383ffff */
.L_x_2452:
[----:B--2---:R2:W3:Y:S02]  /*204f0*/  SYNCS.PHASECHK.TRANS64.TRYWAIT P1, [R3+URZ+0x19c60], R2 ;  /* 0x019c6002030075a7 */ /* 0x0044e4000802017f */
[----:B---3--:R-:W-:Y:S05]  /*20500*/  @!P1 NANOSLEEP.SYNCS 0x989680 ;  /* 0x009896800000995d */ /* 0x008fea0003900000 */
[----:B------:R-:W3:Y:S02]  /*20510*/  @!P1 SYNCS.PHASECHK.TRANS64 P1, [R3+URZ+0x19c60], R2 ;  /* 0x019c6002030095a7 */ /* 0x000ee4000802007f */
[----:B---3--:R-:W-:Y:S05]  /*20520*/  @!P1 BRA `(.L_x_2452) ;  /* 0xfffffffc00f09947 */ /* 0x008fea000383ffff */
[----:B------:R-:W-:Y:S05]  /*20530*/  BRA `(.L_x_2574) ;  /* 0xffffffd000c07947 */ /* 0x000fea000383ffff */
.L_x_2454:
[----:B---3--:R3:W4:Y:S02]  /*20540*/  SYNCS.PHASECHK.TRANS64.TRYWAIT P1, [R23+URZ+0x19c60], R0 ;  /* 0x019c6000170075a7 */ /* 0x008724000802017f */
[----:B----4-:R-:W-:Y:S05]  /*20550*/  @!P1 NANOSLEEP.SYNCS 0x989680 ;  /* 0x009896800000995d */ /* 0x010fea0003900000 */
[----:B------:R-:W4:Y:S02]  /*20560*/  @!P1 SYNCS.PHASECHK.TRANS64 P1, [R23+URZ+0x19c60], R0 ;  /* 0x019c6000170095a7 */ /* 0x000f24000802007f */
[----:B----4-:R-:W-:Y:S05]  /*20570*/  @!P1 BRA `(.L_x_2454) ;  /* 0xfffffffc00f09947 */ /* 0x010fea000383ffff */
[----:B------:R-:W-:Y:S05]  /*20580*/  BRA `(.L_x_2575) ;  /* 0xffffffd000bc7947 */ /* 0x000fea000383ffff */
.L_x_2456:
[----:B----4-:R4:W0:Y:S02]  /*20590*/  SYNCS.PHASECHK.TRANS64.TRYWAIT P1, [R3+URZ+0x19c80], R2 ;  /* 0x019c8002030075a7 */ /* 0x010824000802017f */
[----:B0-----:R-:W-:Y:S05]  /*205a0*/  @!P1 NANOSLEEP.SYNCS 0x989680 ;  /* 0x009896800000995d */ /* 0x001fea0003900000 */
[----:B------:R-:W0:Y:S02]  /*205b0*/  @!P1 SYNCS.PHASECHK.TRANS64 P1, [R3+URZ+0x19c80], R2 ;  /* 0x019c8002030095a7 */ /* 0x000e24000802007f */
[----:B0-----:R-:W-:Y:S05]  /*205c0*/  @!P1 BRA `(.L_x_2456) ;  /* 0xfffffffc00f09947 */ /* 0x001fea000383ffff */
[----:B------:R-:W-:Y:S05]  /*205d0*/  BRA `(.L_x_2576) ;  /* 0xffffffd000b87947 */ /* 0x000fea000383ffff */
.L_x_2577:
        /* <DEDUP_REMOVED lines=10> */
.L_x_2586:


//--------------------- .nv.global.init           --------------------------
	.section	.nv.global.init,"aw",@progbits
	.align	4
.nv.global.init:
	.type		_ZZN5flash28permute_output_fp8_VcolmajorIN4cute6TensorINS1_11ArrayEngineIN7cutlass10bfloat16_tELm48EEENS1_6LayoutINS1_5tupleIJNS8_IJNS1_1CILi2EEESA_NS9_ILi12EEEEEENS9_ILi1EEESD_EEENS8_IJNS8_IJSD_SA_NS9_ILi4EEEEEENS9_ILi0EEESH_EEEEEEEEEvRT_E9upper_map,@object
	.size		_ZZN5flash28permute_output_fp8_VcolmajorIN4cute6TensorINS1_11ArrayEngineIN7cutlass10bfloat16_tELm48EEENS1_6LayoutINS1_5tupleIJNS8_IJNS1_1CILi2EEESA_NS9_ILi12EEEEEENS9_ILi1EEESD_EEENS8_IJNS8_IJSD_SA_NS9_ILi4EEEEEENS9_ILi0EEESH_EEEEEEEEEvRT_E9upper_map,($str$23 - _ZZN5flash28permute_output_fp8_VcolmajorIN4cute6TensorINS1_11ArrayEngineIN7cutlass10bfloat16_tELm48EEENS1_6LayoutINS1_5tupleIJNS8_IJNS1_1CILi2EEESA_NS9_ILi12EEEEEENS9_ILi1EEESD_EEENS8_IJNS8_IJSD_SA_NS9_ILi4EEEEEENS9_ILi0EEESH_EEEEEEEEEvRT_E9upper_map)
_ZZN5flash28permute_output_fp8_VcolmajorIN4cute6TensorINS1_11ArrayEngineIN7cutlass10bfloat16_tELm48EEENS1_6LayoutINS1_5tupleIJNS8_IJNS1_1CILi2EEESA_NS9_ILi12EEEEEENS9_ILi1EEESD_EEENS8_IJNS8_IJSD_SA_NS9_ILi4EEEEEENS9_ILi0EEESH_EEEEEEEEEvRT_E9upper_map:
        /*0000*/ 	.byte	0x00, 0x00, 0x00, 0x00, 0x02, 0x00, 0x00, 0x00, 0x03, 0x00, 0x00, 0x00, 0x01, 0x00, 0x00, 0x00
	.type		$str$23,@object
	.size		$str$23,($str$24 - $str$23)
$str$23:
        /*0010*/ 	.byte	0x28, 0x61, 0x64, 0x64, 0x72, 0x65, 0x73, 0x73, 0x20, 0x26, 0x20, 0x6d, 0x61, 0x73, 0x6b, 0x29
        /*0020*/ 	.byte	0x20, 0x3d, 0x3d, 0x20, 0x30, 0x00
	.type		$str$24,@object
	.size		$str$24,(__unnamed_5 - $str$24)
$str$24:
        /*0026*/ 	.byte	0x2f, 0x74, 0x6d, 0x70, 0x2f, 0x6f, 0x73, 0x73, 0x5f, 0x6b, 0x65, 0x72, 0x6e, 0x65, 0x6c, 0x73
        /*0036*/ 	.byte	0x5f, 0x73, 0x72, 0x63, 0x2f, 0x66, 0x6c, 0x61, 0x73, 0x68, 0x5f, 0x61, 0x74, 0x74, 0x65, 0x6e
        /*0046*/ 	.byte	0x74, 0x69, 0x6f, 0x6e, 0x2f, 0x63, 0x73, 0x72, 0x63, 0x2f, 0x63, 0x75, 0x74, 0x6c, 0x61, 0x73
        /*0056*/ 	.byte	0x73, 0x2f, 0x69, 0x6e, 0x63, 0x6c, 0x75, 0x64, 0x65, 0x2f, 0x63, 0x75, 0x74, 0x65, 0x2f, 0x70
        /*0066*/ 	.byte	0x6f, 0x69, 0x6e, 0x74, 0x65, 0x72, 0x5f, 0x66, 0x6c, 0x61, 0x67, 0x67, 0x65, 0x64, 0x2e, 0x68
        /*0076*/ 	.byte	0x70, 0x70, 0x00
	.type		__unnamed_5,@object
	.size		__unnamed_5,(__unnamed_6 - __unnamed_5)
__unnamed_5:
        /* <DEDUP_REMOVED lines=24> */
        /*01f9*/ 	.byte	0x3e, 0x3e, 0x20, 0x26, 0x5d, 0x00
	.type		__unnamed_6,@object
	.size		__unnamed_6,(__unnamed_3 - __unnamed_6)
__unnamed_6:
        /* <DEDUP_REMOVED lines=25> */
	.type		__unnamed_3,@object
	.size		__unnamed_3,(__unnamed_4 - __unnamed_3)
__unnamed_3:
        /* <DEDUP_REMOVED lines=29> */
        /*0555*/ 	.byte	0x5d, 0x00
	.type		__unnamed_4,@object
	.size		__unnamed_4,(__unnamed_2 - __unnamed_4)
__unnamed_4:
        /* <DEDUP_REMOVED lines=30> */
	.type		__unnamed_2,@object
	.size		__unnamed_2,(__unnamed_1 - __unnamed_2)
__unnamed_2:
        /* <DEDUP_REMOVED lines=30> */
	.type		__unnamed_1,@object
	.size		__unnamed_1,(.L_0 - __unnamed_1)
__unnamed_1:
        /* <DEDUP_REMOVED lines=30> */
.L_0:


//--------------------- .nv.shared._ZN7cutlass13device_kernelIN5flash11enable_sm90INS1_16FlashAttnFwdSm90INS1_25CollectiveMainloopFwdSm90ILi2EN4cute5tupleIJNS5_1CILi1EEES8_S8_EEENS6_IJNS7_ILi192EEENS7_ILi128EEENS7_ILi96EEEEEELi96ENS_12float_e4m3_tEfNS_4arch4Sm90ELb0ELb0ELb1ELb0ELb1ELb0ELb0ELb1ELb1ELb1ELb0ELb0EEENS1_21CollectiveEpilogueFwdINS6_IJSA_SC_SB_EEES9_NS_10bfloat16_tESG_Li384ELb0ELb1ELb0ELb1EEENS1_29StaticPersistentTileSchedulerILb0EEEEEEEEEvNT_6ParamsE --------------------------
	.section	.nv.shared._ZN7cutlass13device_kernelIN5flash11enable_sm90INS1_16FlashAttnFwdSm90INS1_25CollectiveMainloopFwdSm90ILi2EN4cute5tupleIJNS5_1CILi1EEES8_S8_EEENS6_IJNS7_ILi192EEENS7_ILi128EEENS7_ILi96EEEEEELi96ENS_12float_e4m3_tEfNS_4arch4Sm90ELb0ELb0ELb1ELb0ELb1ELb0ELb0ELb1ELb1ELb1ELb0ELb0EEENS1_21CollectiveEpilogueFwdINS6_IJSA_SC_SB_EEES9_NS_10bfloat16_tESG_Li384ELb0ELb1ELb0ELb1EEENS1_29StaticPersistentTileSchedulerILb0EEEEEEEEEvNT_6ParamsE,"aw",@nobits
	.sectionflags	@""
	.align	16
	.zero		1024


//--------------------- .nv.shared.reserved.0     --------------------------
	.section	.nv.shared.reserved.0,"aw",@nobits
	.weak		__nv_reservedSMEM_offset_0_alias
	.size		__nv_reservedSMEM_offset_0_alias, 0, 0
	.other		__nv_reservedSMEM_offset_0_alias,@"STO_CUDA_RESERVED_SHARED STV_DEFAULT"
__nv_reservedSMEM_offset_0_alias:
	.zero		0


//--------------------- .nv.global                --------------------------
	.section	.nv.global,"aw",@nobits
.nv.global:
	.type		_ZN79_INTERNAL_5e63382a_43_flash_fwd_hdim96_e4m3_paged_softcap_sm90_cu_c784774a_37394cute1_E,@object
	.size		_ZN79_INTERNAL_5e63382a_43_flash_fwd_hdim96_e4m3_paged_softcap_sm90_cu_c784774a_37394cute1_E,(_ZN79_INTERNAL_5e63382a_43_flash_fwd_hdim96_e4m3_paged_softcap_sm90_cu_c784774a_37394cuda3std3__45__cpo6cbeginE - _ZN79_INTERNAL_5e63382a_43_flash_fwd_hdim96_e4m3_paged_softcap_sm90_cu_c784774a_37394cute1_E)
_ZN79_INTERNAL_5e63382a_43_flash_fwd_hdim96_e4m3_paged_softcap_sm90_cu_c784774a_37394cute1_E:
	.zero		1
	.type		_ZN79_INTERNAL_5e63382a_43_flash_fwd_hdim96_e4m3_paged_softcap_sm90_cu_c784774a_37394cuda3std3__45__cpo6cbeginE,@object
	.size		_ZN79_INTERNAL_5e63382a_43_flash_fwd_hdim96_e4m3_paged_softcap_sm90_cu_c784774a_37394cuda3std3__45__cpo6cbeginE,(_ZN79_INTERNAL_5e63382a_43_flash_fwd_hdim96_e4m3_paged_softcap_sm90_cu_c784774a_37394cuda3std3__48in_placeE - _ZN79_INTERNAL_5e63382a_43_flash_fwd_hdim96_e4m3_paged_softcap_sm90_cu_c784774a_37394cuda3std3__45__cpo6cbeginE)
_ZN79_INTERNAL_5e63382a_43_flash_fwd_hdim96_e4m3_paged_softcap_sm90_cu_c784774a_37394cuda3std3__45__cpo6cbeginE:
	.zero		1
	.type		_ZN79_INTERNAL_5e63382a_43_flash_fwd_hdim96_e4m3_paged_softcap_sm90_cu_c784774a_37394cuda3std3__48in_placeE,@object
	.size		_ZN79_INTERNAL_5e63382a_43_flash_fwd_hdim96_e4m3_paged_softcap_sm90_cu_c784774a_37394cuda3std3__48in_placeE,(_ZN79_INTERNAL_5e63382a_43_flash_fwd_hdim96_e4m3_paged_softcap_sm90_cu_c784774a_37394cuda3std6ranges3__45__cpo9iter_moveE - _ZN79_INTERNAL_5e63382a_43_flash_fwd_hdim96_e4m3_paged_softcap_sm90_cu_c784774a_37394cuda3std3__48in_placeE)
_ZN79_INTERNAL_5e63382a_43_flash_fwd_hdim96_e4m3_paged_softcap_sm90_cu_c784774a_37394cuda3std3__48in_placeE:
	.zero		1
	.type		_ZN79_INTERNAL_5e63382a_43_flash_fwd_hdim96_e4m3_paged_softcap_sm90_cu_c784774a_37394cuda3std6ranges3__45__cpo9iter_moveE,@object
	.size		_ZN79_INTERNAL_5e63382a_43_flash_fwd_hdim96_e4m3_paged_softcap_sm90_cu_c784774a_37394cuda3std6ranges3__45__cpo9iter_moveE,(_ZN79_INTERNAL_5e63382a_43_flash_fwd_hdim96_e4m3_paged_softcap_sm90_cu_c784774a_37394cuda3std3__45__cpo5beginE - _ZN79_INTERNAL_5e63382a_43_flash_fwd_hdim96_e4m3_paged_softcap_sm90_cu_c784774a_37394cuda3std6ranges3__45__cpo9iter_moveE)
_ZN79_INTERNAL_5e63382a_43_flash_fwd_hdim96_e4m3_paged_softcap_sm90_cu_c784774a_37394cuda3std6ranges3__45__cpo9iter_moveE:
	.zero		1
	.type		_ZN79_INTERNAL_5e63382a_43_flash_fwd_hdim96_e4m3_paged_softcap_sm90_cu_c784774a_37394cuda3std3__45__cpo5beginE,@object
	.size		_ZN79_INTERNAL_5e63382a_43_flash_fwd_hdim96_e4m3_paged_softcap_sm90_cu_c784774a_37394cuda3std3__45__cpo5beginE,(_ZN79_INTERNAL_5e63382a_43_flash_fwd_hdim96_e4m3_paged_softcap_sm90_cu_c784774a_37394cuda3std3__481_GLOBAL__N__5e63382a_43_flash_fwd_hdim96_e4m3_paged_softcap_sm90_cu_c784774a_37396ignoreE - _ZN79_INTERNAL_5e63382a_43_flash_fwd_hdim96_e4m3_paged_softcap_sm90_cu_c784774a_37394cuda3std3__45__cpo5beginE)
_ZN79_INTERNAL_5e63382a_43_flash_fwd_hdim96_e4m3_paged_softcap_sm90_cu_c784774a_37394cuda3std3__45__cpo5beginE:
	.zero		1
	.type		_ZN79_INTERNAL_5e63382a_43_flash_fwd_hdim96_e4m3_paged_softcap_sm90_cu_c784774a_37394cuda3std3__481_GLOBAL__N__5e63382a_43_flash_fwd_hdim96_e4m3_paged_softcap_sm90_cu_c784774a_37396ignoreE,@object
	.size		_ZN79_INTERNAL_5e63382a_43_flash_fwd_hdim96_e4m3_paged_softcap_sm90_cu_c784774a_37394cuda3std3__481_GLOBAL__N__5e63382a_43_flash_fwd_hdim96_e4m3_paged_softcap_sm90_cu_c784774a_37396ignoreE,(_ZN79_INTERNAL_5e63382a_43_flash_fwd_hdim96_e4m3_paged_softcap_sm90_cu_c784774a_37394cute7productE - _ZN79_INTERNAL_5e63382a_43_flash_fwd_hdim96_e4m3_paged_softcap_sm90_cu_c784774a_37394cuda3std3__481_GLOBAL__N__5e63382a_43_flash_fwd_hdim96_e4m3_paged_softcap_sm90_cu_c784774a_37396ignoreE)
_ZN79_INTERNAL_5e63382a_43_flash_fwd_hdim96_e4m3_paged_softcap_sm90_cu_c784774a_37394cuda3std3__481_GLOBAL__N__5e63382a_43_flash_fwd_hdim96_e4m3_paged_softcap_sm90_cu_c784774a_37396ignoreE:
	.zero		1
	.type		_ZN79_INTERNAL_5e63382a_43_flash_fwd_hdim96_e4m3_paged_softcap_sm90_cu_c784774a_37394cute7productE,@object
	.size		_ZN79_INTERNAL_5e63382a_43_flash_fwd_hdim96_e4m3_paged_softcap_sm90_cu_c784774a_37394cute7productE,(_ZN79_INTERNAL_5e63382a_43_flash_fwd_hdim96_e4m3_paged_softcap_sm90_cu_c784774a_37394cuda3std3__45__cpo3endE - _ZN79_INTERNAL_5e63382a_43_flash_fwd_hdim96_e4m3_paged_softcap_sm90_cu_c784774a_37394cute7productE)
_ZN79_INTERNAL_5e63382a_43_flash_fwd_hdim96_e4m3_paged_softcap_sm90_cu_c784774a_37394cute7productE:
	.zero		1
	.type		_ZN79_INTERNAL_5e63382a_43_flash_fwd_hdim96_e4m3_paged_softcap_sm90_cu_c784774a_37394cuda3std3__45__cpo3endE,@object
	.size		_ZN79_INTERNAL_5e63382a_43_flash_fwd_hdim96_e4m3_paged_softcap_sm90_cu_c784774a_37394cuda3std3__45__cpo3endE,(_ZN79_INTERNAL_5e63382a_43_flash_fwd_hdim96_e4m3_paged_softcap_sm90_cu_c784774a_37394cuda3std3__419piecewise_constructE - _ZN79_INTERNAL_5e63382a_43_flash_fwd_hdim96_e4m3_paged_softcap_sm90_cu_c784774a_37394cuda3std3__45__cpo3endE)
_ZN79_INTERNAL_5e63382a_43_flash_fwd_hdim96_e4m3_paged_softcap_sm90_cu_c784774a_37394cuda3std3__45__cpo3endE:
	.zero		1
	.type		_ZN79_INTERNAL_5e63382a_43_flash_fwd_hdim96_e4m3_paged_softcap_sm90_cu_c784774a_37394cuda3std3__419piecewise_constructE,@object
	.size		_ZN79_INTERNAL_5e63382a_43_flash_fwd_hdim96_e4m3_paged_softcap_sm90_cu_c784774a_37394cuda3std3__419piecewise_constructE,(_ZN79_INTERNAL_5e63382a_43_flash_fwd_hdim96_e4m3_paged_softcap_sm90_cu_c784774a_37394cuda3std3__45__cpo4cendE - _ZN79_INTERNAL_5e63382a_43_flash_fwd_hdim96_e4m3_paged_softcap_sm90_cu_c784774a_37394cuda3std3__419piecewise_constructE)
_ZN79_INTERNAL_5e63382a_43_flash_fwd_hdim96_e4m3_paged_softcap_sm90_cu_c784774a_37394cuda3std3__419piecewise_constructE:
	.zero		1
	.type		_ZN79_INTERNAL_5e63382a_43_flash_fwd_hdim96_e4m3_paged_softcap_sm90_cu_c784774a_37394cuda3std3__45__cpo4cendE,@object
	.size		_ZN79_INTERNAL_5e63382a_43_flash_fwd_hdim96_e4m3_paged_softcap_sm90_cu_c784774a_37394cuda3std3__45__cpo4cendE,(_ZN79_INTERNAL_5e63382a_43_flash_fwd_hdim96_e4m3_paged_softcap_sm90_cu_c784774a_37394cuda3std6ranges3__45__cpo4swapE - _ZN79_INTERNAL_5e63382a_43_flash_fwd_hdim96_e4m3_paged_softcap_sm90_cu_c784774a_37394cuda3std3__45__cpo4cendE)
_ZN79_INTERNAL_5e63382a_43_flash_fwd_hdim96_e4m3_paged_softcap_sm90_cu_c784774a_37394cuda3std3__45__cpo4cendE:
	.zero		1
	.type		_ZN79_INTERNAL_5e63382a_43_flash_fwd_hdim96_e4m3_paged_softcap_sm90_cu_c784774a_37394cuda3std6ranges3__45__cpo4swapE,@object
	.size		_ZN79_INTERNAL_5e63382a_43_flash_fwd_hdim96_e4m3_paged_softcap_sm90_cu_c784774a_37394cuda3std6ranges3__45__cpo4swapE,(.L_14 - _ZN79_INTERNAL_5e63382a_43_flash_fwd_hdim96_e4m3_paged_softcap_sm90_cu_c784774a_37394cuda3std6ranges3__45__cpo4swapE)
_ZN79_INTERNAL_5e63382a_43_flash_fwd_hdim96_e4m3_paged_softcap_sm90_cu_c784774a_37394cuda3std6ranges3__45__cpo4swapE:
	.zero		1
.L_14:


//--------------------- .nv.shared._ZN7cutlass13device_kernelIN5flash11enable_sm90INS1_16FlashAttnFwdSm90INS1_25CollectiveMainloopFwdSm90ILi2EN4cute5tupleIJNS5_1CILi1EEES8_S8_EEENS6_IJNS7_ILi192EEENS7_ILi128EEENS7_ILi96EEEEEELi96ENS_12float_e4m3_tEfNS_4arch4Sm90ELb0ELb0ELb1ELb1ELb1ELb0ELb0ELb1ELb1ELb1ELb0ELb0EEENS1_21CollectiveEpilogueFwdINS6_IJSA_SC_SB_EEES9_NS_10bfloat16_tESG_Li384ELb1ELb1ELb0ELb1EEENS1_36VarlenDynamicPersistentTileSchedulerILi192ELi128ELi384ELi128ELb0ELb1ELb1ELb0ELb1ELb1EEEEEEEEEvNT_6ParamsE --------------------------
	.section	.nv.shared._ZN7cutlass13device_kernelIN5flash11enable_sm90INS1_16FlashAttnFwdSm90INS1_25CollectiveMainloopFwdSm90ILi2EN4cute5tupleIJNS5_1CILi1EEES8_S8_EEENS6_IJNS7_ILi192EEENS7_ILi128EEENS7_ILi96EEEEEELi96ENS_12float_e4m3_tEfNS_4arch4Sm90ELb0ELb0ELb1ELb1ELb1ELb0ELb0ELb1ELb1ELb1ELb0ELb0EEENS1_21CollectiveEpilogueFwdINS6_IJSA_SC_SB_EEES9_NS_10bfloat16_tESG_Li384ELb1ELb1ELb0ELb1EEENS1_36VarlenDynamicPersistentTileSchedulerILi192ELi128ELi384ELi128ELb0ELb1ELb1ELb0ELb1ELb1EEEEEEEEEvNT_6ParamsE,"aw",@nobits
	.sectionflags	@""
	.align	16
	.zero		1024


//--------------------- .nv.shared._ZN7cutlass13device_kernelIN5flash11enable_sm90INS1_16FlashAttnFwdSm90INS1_25CollectiveMainloopFwdSm90ILi2EN4cute5tupleIJNS5_1CILi1EEES8_S8_EEENS6_IJNS7_ILi192EEENS7_ILi128EEENS7_ILi96EEEEEELi96ENS_12float_e4m3_tEfNS_4arch4Sm90ELb0ELb0ELb1ELb1ELb1ELb1ELb0ELb1ELb1ELb1ELb0ELb0EEENS1_21CollectiveEpilogueFwdINS6_IJSA_SC_SB_EEES9_NS_10bfloat16_tESG_Li384ELb1ELb1ELb0ELb1EEENS1_36VarlenDynamicPersistentTileSchedulerILi192ELi128ELi384ELi128ELb0ELb1ELb1ELb0ELb1ELb1EEEEEEEEEvNT_6ParamsE --------------------------
	.section	.nv.shared._ZN7cutlass13device_kernelIN5flash11enable_sm90INS1_16FlashAttnFwdSm90INS1_25CollectiveMainloopFwdSm90ILi2EN4cute5tupleIJNS5_1CILi1EEES8_S8_EEENS6_IJNS7_ILi192EEENS7_ILi128EEENS7_ILi96EEEEEELi96ENS_12float_e4m3_tEfNS_4arch4Sm90ELb0ELb0ELb1ELb1ELb1ELb1ELb0ELb1ELb1ELb1ELb0ELb0EEENS1_21CollectiveEpilogueFwdINS6_IJSA_SC_SB_EEES9_NS_10bfloat16_tESG_Li384ELb1ELb1ELb0ELb1EEENS1_36VarlenDynamicPersistentTileSchedulerILi192ELi128ELi384ELi128ELb0ELb1ELb1ELb0ELb1ELb1EEEEEEEEEvNT_6ParamsE,"aw",@nobits
	.sectionflags	@""
	.align	16
	.zero		1024


//--------------------- .nv.shared._ZN7cutlass13device_kernelIN5flash11enable_sm90INS1_16FlashAttnFwdSm90INS1_25CollectiveMainloopFwdSm90ILi2EN4cute5tupleIJNS5_1CILi1EEES8_S8_EEENS6_IJNS7_ILi192EEENS7_ILi128EEENS7_ILi96EEEEEELi96ENS_12float_e4m3_tEfNS_4arch4Sm90ELb0ELb1ELb1ELb0ELb1ELb0ELb0ELb1ELb1ELb1ELb0ELb0EEENS1_21CollectiveEpilogueFwdINS6_IJSA_SC_SB_EEES9_NS_10bfloat16_tESG_Li384ELb0ELb1ELb0ELb1EEENS1_30DynamicPersistentTileSchedulerILi384ELi128ELb0ELb1ELb1EEEEEEEEEvNT_6ParamsE --------------------------
	.section	.nv.shared._ZN7cutlass13device_kernelIN5flash11enable_sm90INS1_16FlashAttnFwdSm90INS1_25CollectiveMainloopFwdSm90ILi2EN4cute5tupleIJNS5_1CILi1EEES8_S8_EEENS6_IJNS7_ILi192EEENS7_ILi128EEENS7_ILi96EEEEEELi96ENS_12float_e4m3_tEfNS_4arch4Sm90ELb0ELb1ELb1ELb0ELb1ELb0ELb0ELb1ELb1ELb1ELb0ELb0EEENS1_21CollectiveEpilogueFwdINS6_IJSA_SC_SB_EEES9_NS_10bfloat16_tESG_Li384ELb0ELb1ELb0ELb1EEENS1_30DynamicPersistentTileSchedulerILi384ELi128ELb0ELb1ELb1EEEEEEEEEvNT_6ParamsE,"aw",@nobits
	.sectionflags	@""
	.align	16
	.zero		1024


//--------------------- .nv.shared._ZN7cutlass13device_kernelIN5flash11enable_sm90INS1_16FlashAttnFwdSm90INS1_25CollectiveMainloopFwdSm90ILi2EN4cute5tupleIJNS5_1CILi1EEES8_S8_EEENS6_IJNS7_ILi192EEENS7_ILi128EEENS7_ILi96EEEEEELi96ENS_12float_e4m3_tEfNS_4arch4Sm90ELb0ELb1ELb1ELb1ELb1ELb0ELb0ELb1ELb1ELb1ELb0ELb0EEENS1_21CollectiveEpilogueFwdINS6_IJSA_SC_SB_EEES9_NS_10bfloat16_tESG_Li384ELb1ELb1ELb0ELb1EEENS1_36VarlenDynamicPersistentTileSchedulerILi192ELi128ELi384ELi128ELb0ELb1ELb1ELb1ELb0ELb1EEEEEEEEEvNT_6ParamsE --------------------------
	.section	.nv.shared._ZN7cutlass13device_kernelIN5flash11enable_sm90INS1_16FlashAttnFwdSm90INS1_25CollectiveMainloopFwdSm90ILi2EN4cute5tupleIJNS5_1CILi1EEES8_S8_EEENS6_IJNS7_ILi192EEENS7_ILi128EEENS7_ILi96EEEEEELi96ENS_12float_e4m3_tEfNS_4arch4Sm90ELb0ELb1ELb1ELb1ELb1ELb0ELb0ELb1ELb1ELb1ELb0ELb0EEENS1_21CollectiveEpilogueFwdINS6_IJSA_SC_SB_EEES9_NS_10bfloat16_tESG_Li384ELb1ELb1ELb0ELb1EEENS1_36VarlenDynamicPersistentTileSchedulerILi192ELi128ELi384ELi128ELb0ELb1ELb1ELb1ELb0ELb1EEEEEEEEEvNT_6ParamsE,"aw",@nobits
	.sectionflags	@""
	.align	16
	.zero		1024


//--------------------- .nv.shared._ZN7cutlass13device_kernelIN5flash11enable_sm90INS1_16FlashAttnFwdSm90INS1_25CollectiveMainloopFwdSm90ILi2EN4cute5tupleIJNS5_1CILi1EEES8_S8_EEENS6_IJNS7_ILi192EEENS7_ILi128EEENS7_ILi96EEEEEELi96ENS_12float_e4m3_tEfNS_4arch4Sm90ELb0ELb1ELb1ELb1ELb1ELb1ELb0ELb1ELb1ELb1ELb0ELb0EEENS1_21CollectiveEpilogueFwdINS6_IJSA_SC_SB_EEES9_NS_10bfloat16_tESG_Li384ELb1ELb1ELb0ELb1EEENS1_36VarlenDynamicPersistentTileSchedulerILi192ELi128ELi384ELi128ELb0ELb1ELb1ELb1ELb0ELb1EEEEEEEEEvNT_6ParamsE --------------------------
	.section	.nv.shared._ZN7cutlass13device_kernelIN5flash11enable_sm90INS1_16FlashAttnFwdSm90INS1_25CollectiveMainloopFwdSm90ILi2EN4cute5tupleIJNS5_1CILi1EEES8_S8_EEENS6_IJNS7_ILi192EEENS7_ILi128EEENS7_ILi96EEEEEELi96ENS_12float_e4m3_tEfNS_4arch4Sm90ELb0ELb1ELb1ELb1ELb1ELb1ELb0ELb1ELb1ELb1ELb0ELb0EEENS1_21CollectiveEpilogueFwdINS6_IJSA_SC_SB_EEES9_NS_10bfloat16_tESG_Li384ELb1ELb1ELb0ELb1EEENS1_36VarlenDynamicPersistentTileSchedulerILi192ELi128ELi384ELi128ELb0ELb1ELb1ELb1ELb0ELb1EEEEEEEEEvNT_6ParamsE,"aw",@nobits
	.sectionflags	@""
	.align	16
	.zero		1024


//--------------------- .nv.shared._ZN7cutlass13device_kernelIN5flash11enable_sm90INS1_16FlashAttnFwdSm90INS1_25CollectiveMainloopFwdSm90ILi2EN4cute5tupleIJNS5_1CILi1EEES8_S8_EEENS6_IJNS7_ILi192EEENS7_ILi128EEENS7_ILi96EEEEEELi96ENS_12float_e4m3_tEfNS_4arch4Sm90ELb1ELb0ELb1ELb0ELb1ELb0ELb0ELb1ELb1ELb1ELb0ELb0EEENS1_21CollectiveEpilogueFwdINS6_IJSA_SC_SB_EEES9_NS_10bfloat16_tESG_Li384ELb0ELb1ELb0ELb1EEENS1_30DynamicPersistentTileSchedulerILi384ELi128ELb0ELb1ELb1EEEEEEEEEvNT_6ParamsE --------------------------
	.section	.nv.shared._ZN7cutlass13device_kernelIN5flash11enable_sm90INS1_16FlashAttnFwdSm90INS1_25CollectiveMainloopFwdSm90ILi2EN4cute5tupleIJNS5_1CILi1EEES8_S8_EEENS6_IJNS7_ILi192EEENS7_ILi128EEENS7_ILi96EEEEEELi96ENS_12float_e4m3_tEfNS_4arch4Sm90ELb1ELb0ELb1ELb0ELb1ELb0ELb0ELb1ELb1ELb1ELb0ELb0EEENS1_21CollectiveEpilogueFwdINS6_IJSA_SC_SB_EEES9_NS_10bfloat16_tESG_Li384ELb0ELb1ELb0ELb1EEENS1_30DynamicPersistentTileSchedulerILi384ELi128ELb0ELb1ELb1EEEEEEEEEvNT_6ParamsE,"aw",@nobits
	.sectionflags	@""
	.align	16
	.zero		1024


//--------------------- .nv.shared._ZN7cutlass13device_kernelIN5flash11enable_sm90INS1_16FlashAttnFwdSm90INS1_25CollectiveMainloopFwdSm90ILi2EN4cute5tupleIJNS5_1CILi1EEES8_S8_EEENS6_IJNS7_ILi192EEENS7_ILi128EEENS7_ILi96EEEEEELi96ENS_12float_e4m3_tEfNS_4arch4Sm90ELb1ELb0ELb1ELb1ELb1ELb0ELb0ELb1ELb1ELb1ELb0ELb0EEENS1_21CollectiveEpilogueFwdINS6_IJSA_SC_SB_EEES9_NS_10bfloat16_tESG_Li384ELb1ELb1ELb0ELb1EEENS1_36VarlenDynamicPersistentTileSchedulerILi192ELi128ELi384ELi128ELb0ELb1ELb1ELb1ELb1ELb1EEEEEEEEEvNT_6ParamsE --------------------------
	.section	.nv.shared._ZN7cutlass13device_kernelIN5flash11enable_sm90INS1_16FlashAttnFwdSm90INS1_25CollectiveMainloopFwdSm90ILi2EN4cute5tupleIJNS5_1CILi1EEES8_S8_EEENS6_IJNS7_ILi192EEENS7_ILi128EEENS7_ILi96EEEEEELi96ENS_12float_e4m3_tEfNS_4arch4Sm90ELb1ELb0ELb1ELb1ELb1ELb0ELb0ELb1ELb1ELb1ELb0ELb0EEENS1_21CollectiveEpilogueFwdINS6_IJSA_SC_SB_EEES9_NS_10bfloat16_tESG_Li384ELb1ELb1ELb0ELb1EEENS1_36VarlenDynamicPersistentTileSchedulerILi192ELi128ELi384ELi128ELb0ELb1ELb1ELb1ELb1ELb1EEEEEEEEEvNT_6ParamsE,"aw",@nobits
	.sectionflags	@""
	.align	16
	.zero		1024


//--------------------- .nv.shared._ZN7cutlass13device_kernelIN5flash11enable_sm90INS1_16FlashAttnFwdSm90INS1_25CollectiveMainloopFwdSm90ILi2EN4cute5tupleIJNS5_1CILi1EEES8_S8_EEENS6_IJNS7_ILi192EEENS7_ILi128EEENS7_ILi96EEEEEELi96ENS_12float_e4m3_tEfNS_4arch4Sm90ELb1ELb0ELb1ELb1ELb1ELb1ELb0ELb1ELb1ELb1ELb0ELb0EEENS1_21CollectiveEpilogueFwdINS6_IJSA_SC_SB_EEES9_NS_10bfloat16_tESG_Li384ELb1ELb1ELb0ELb1EEENS1_36VarlenDynamicPersistentTileSchedulerILi192ELi128ELi384ELi128ELb0ELb1ELb1ELb1ELb1ELb1EEEEEEEEEvNT_6ParamsE --------------------------
	.section	.nv.shared._ZN7cutlass13device_kernelIN5flash11enable_sm90INS1_16FlashAttnFwdSm90INS1_25CollectiveMainloopFwdSm90ILi2EN4cute5tupleIJNS5_1CILi1EEES8_S8_EEENS6_IJNS7_ILi192EEENS7_ILi128EEENS7_ILi96EEEEEELi96ENS_12float_e4m3_tEfNS_4arch4Sm90ELb1ELb0ELb1ELb1ELb1ELb1ELb0ELb1ELb1ELb1ELb0ELb0EEENS1_21CollectiveEpilogueFwdINS6_IJSA_SC_SB_EEES9_NS_10bfloat16_tESG_Li384ELb1ELb1ELb0ELb1EEENS1_36VarlenDynamicPersistentTileSchedulerILi192ELi128ELi384ELi128ELb0ELb1ELb1ELb1ELb1ELb1EEEEEEEEEvNT_6ParamsE,"aw",@nobits
	.sectionflags	@""
	.align	16
	.zero		1024


//--------------------- .nv.constant0._ZN7cutlass13device_kernelIN5flash11enable_sm90INS1_16FlashAttnFwdSm90INS1_25CollectiveMainloopFwdSm90ILi2EN4cute5tupleIJNS5_1CILi1EEES8_S8_EEENS6_IJNS7_ILi192EEENS7_ILi128EEENS7_ILi96EEEEEELi96ENS_12float_e4m3_tEfNS_4arch4Sm90ELb0ELb0ELb1ELb0ELb1ELb0ELb0ELb1ELb1ELb1ELb0ELb0EEENS1_21CollectiveEpilogueFwdINS6_IJSA_SC_SB_EEES9_NS_10bfloat16_tESG_Li384ELb0ELb1ELb0ELb1EEENS1_29StaticPersistentTileSchedulerILb0EEEEEEEEEvNT_6ParamsE --------------------------
	.section	.nv.constant0._ZN7cutlass13device_kernelIN5flash11enable_sm90INS1_16FlashAttnFwdSm90INS1_25CollectiveMainloopFwdSm90ILi2EN4cute5tupleIJNS5_1CILi1EEES8_S8_EEENS6_IJNS7_ILi192EEENS7_ILi128EEENS7_ILi96EEEEEELi96ENS_12float_e4m3_tEfNS_4arch4Sm90ELb0ELb0ELb1ELb0ELb1ELb0ELb0ELb1ELb1ELb1ELb0ELb0EEENS1_21CollectiveEpilogueFwdINS6_IJSA_SC_SB_EEES9_NS_10bfloat16_tESG_Li384ELb0ELb1ELb0ELb1EEENS1_29StaticPersistentTileSchedulerILb0EEEEEEEEEvNT_6ParamsE,"a",@progbits
	.sectionflags	@""
	.align	4
.nv.constant0._ZN7cutlass13device_kernelIN5flash11enable_sm90INS1_16FlashAttnFwdSm90INS1_25CollectiveMainloopFwdSm90ILi2EN4cute5tupleIJNS5_1CILi1EEES8_S8_EEENS6_IJNS7_ILi192EEENS7_ILi128EEENS7_ILi96EEEEEELi96ENS_12float_e4m3_tEfNS_4arch4Sm90ELb0ELb0ELb1ELb0ELb1ELb0ELb0ELb1ELb1ELb1ELb0ELb0EEENS1_21CollectiveEpilogueFwdINS6_IJSA_SC_SB_EEES9_NS_10bfloat16_tESG_Li384ELb0ELb1ELb0ELb1EEENS1_29StaticPersistentTileSchedulerILb0EEEEEEEEEvNT_6ParamsE:
	.zero		3200


//--------------------- .nv.constant0._ZN7cutlass13device_kernelIN5flash11enable_sm90INS1_16FlashAttnFwdSm90INS1_25CollectiveMainloopFwdSm90ILi2EN4cute5tupleIJNS5_1CILi1EEES8_S8_EEENS6_IJNS7_ILi192EEENS7_ILi128EEENS7_ILi96EEEEEELi96ENS_12float_e4m3_tEfNS_4arch4Sm90ELb0ELb0ELb1ELb1ELb1ELb0ELb0ELb1ELb1ELb1ELb0ELb0EEENS1_21CollectiveEpilogueFwdINS6_IJSA_SC_SB_EEES9_NS_10bfloat16_tESG_Li384ELb1ELb1ELb0ELb1EEENS1_36VarlenDynamicPersistentTileSchedulerILi192ELi128ELi384ELi128ELb0ELb1ELb1ELb0ELb1ELb1EEEEEEEEEvNT_6ParamsE --------------------------
	.section	.nv.constant0._ZN7cutlass13device_kernelIN5flash11enable_sm90INS1_16FlashAttnFwdSm90INS1_25CollectiveMainloopFwdSm90ILi2EN4cute5tupleIJNS5_1CILi1EEES8_S8_EEENS6_IJNS7_ILi192EEENS7_ILi128EEENS7_ILi96EEEEEELi96ENS_12float_e4m3_tEfNS_4arch4Sm90ELb0ELb0ELb1ELb1ELb1ELb0ELb0ELb1ELb1ELb1ELb0ELb0EEENS1_21CollectiveEpilogueFwdINS6_IJSA_SC_SB_EEES9_NS_10bfloat16_tESG_Li384ELb1ELb1ELb0ELb1EEENS1_36VarlenDynamicPersistentTileSchedulerILi192ELi128ELi384ELi128ELb0ELb1ELb1ELb0ELb1ELb1EEEEEEEEEvNT_6ParamsE,"a",@progbits
	.sectionflags	@""
	.align	4
.nv.constant0._ZN7cutlass13device_kernelIN5flash11enable_sm90INS1_16FlashAttnFwdSm90INS1_25CollectiveMainloopFwdSm90ILi2EN4cute5tupleIJNS5_1CILi1EEES8_S8_EEENS6_IJNS7_ILi192EEENS7_ILi128EEENS7_ILi96EEEEEELi96ENS_12float_e4m3_tEfNS_4arch4Sm90ELb0ELb0ELb1ELb1ELb1ELb0ELb0ELb1ELb1ELb1ELb0ELb0EEENS1_21CollectiveEpilogueFwdINS6_IJSA_SC_SB_EEES9_NS_10bfloat16_tESG_Li384ELb1ELb1ELb0ELb1EEENS1_36VarlenDynamicPersistentTileSchedulerILi192ELi128ELi384ELi128ELb0ELb1ELb1ELb0ELb1ELb1EEEEEEEEEvNT_6ParamsE:
	.zero		3328


//--------------------- .nv.constant0._ZN7cutlass13device_kernelIN5flash11enable_sm90INS1_16FlashAttnFwdSm90INS1_25CollectiveMainloopFwdSm90ILi2EN4cute5tupleIJNS5_1CILi1EEES8_S8_EEENS6_IJNS7_ILi192EEENS7_ILi128EEENS7_ILi96EEEEEELi96ENS_12float_e4m3_tEfNS_4arch4Sm90ELb0ELb0ELb1ELb1ELb1ELb1ELb0ELb1ELb1ELb1ELb0ELb0EEENS1_21CollectiveEpilogueFwdINS6_IJSA_SC_SB_EEES9_NS_10bfloat16_tESG_Li384ELb1ELb1ELb0ELb1EEENS1_36VarlenDynamicPersistentTileSchedulerILi192ELi128ELi384ELi128ELb0ELb1ELb1ELb0ELb1ELb1EEEEEEEEEvNT_6ParamsE --------------------------
	.section	.nv.constant0._ZN7cutlass13device_kernelIN5flash11enable_sm90INS1_16FlashAttnFwdSm90INS1_25CollectiveMainloopFwdSm90ILi2EN4cute5tupleIJNS5_1CILi1EEES8_S8_EEENS6_IJNS7_ILi192EEENS7_ILi128EEENS7_ILi96EEEEEELi96ENS_12float_e4m3_tEfNS_4arch4Sm90ELb0ELb0ELb1ELb1ELb1ELb1ELb0ELb1ELb1ELb1ELb0ELb0EEENS1_21CollectiveEpilogueFwdINS6_IJSA_SC_SB_EEES9_NS_10bfloat16_tESG_Li384ELb1ELb1ELb0ELb1EEENS1_36VarlenDynamicPersistentTileSchedulerILi192ELi128ELi384ELi128ELb0ELb1ELb1ELb0ELb1ELb1EEEEEEEEEvNT_6ParamsE,"a",@progbits
	.sectionflags	@""
	.align	4
.nv.constant0._ZN7cutlass13device_kernelIN5flash11enable_sm90INS1_16FlashAttnFwdSm90INS1_25CollectiveMainloopFwdSm90ILi2EN4cute5tupleIJNS5_1CILi1EEES8_S8_EEENS6_IJNS7_ILi192EEENS7_ILi128EEENS7_ILi96EEEEEELi96ENS_12float_e4m3_tEfNS_4arch4Sm90ELb0ELb0ELb1ELb1ELb1ELb1ELb0ELb1ELb1ELb1ELb0ELb0EEENS1_21CollectiveEpilogueFwdINS6_IJSA_SC_SB_EEES9_NS_10bfloat16_tESG_Li384ELb1ELb1ELb0ELb1EEENS1_36VarlenDynamicPersistentTileSchedulerILi192ELi128ELi384ELi128ELb0ELb1ELb1ELb0ELb1ELb1EEEEEEEEEvNT_6ParamsE:
	.zero		3328


//--------------------- .nv.constant0._ZN7cutlass13device_kernelIN5flash11enable_sm90INS1_16FlashAttnFwdSm90INS1_25CollectiveMainloopFwdSm90ILi2EN4cute5tupleIJNS5_1CILi1EEES8_S8_EEENS6_IJNS7_ILi192EEENS7_ILi128EEENS7_ILi96EEEEEELi96ENS_12float_e4m3_tEfNS_4arch4Sm90ELb0ELb1ELb1ELb0ELb1ELb0ELb0ELb1ELb1ELb1ELb0ELb0EEENS1_21CollectiveEpilogueFwdINS6_IJSA_SC_SB_EEES9_NS_10bfloat16_tESG_Li384ELb0ELb1ELb0ELb1EEENS1_30DynamicPersistentTileSchedulerILi384ELi128ELb0ELb1ELb1EEEEEEEEEvNT_6ParamsE --------------------------
	.section	.nv.constant0._ZN7cutlass13device_kernelIN5flash11enable_sm90INS1_16FlashAttnFwdSm90INS1_25CollectiveMainloopFwdSm90ILi2EN4cute5tupleIJNS5_1CILi1EEES8_S8_EEENS6_IJNS7_ILi192EEENS7_ILi128EEENS7_ILi96EEEEEELi96ENS_12float_e4m3_tEfNS_4arch4Sm90ELb0ELb1ELb1ELb0ELb1ELb0ELb0ELb1ELb1ELb1ELb0ELb0EEENS1_21CollectiveEpilogueFwdINS6_IJSA_SC_SB_EEES9_NS_10bfloat16_tESG_Li384ELb0ELb1ELb0ELb1EEENS1_30DynamicPersistentTileSchedulerILi384ELi128ELb0ELb1ELb1EEEEEEEEEvNT_6ParamsE,"a",@progbits
	.sectionflags	@""
	.align	4
.nv.constant0._ZN7cutlass13device_kernelIN5flash11enable_sm90INS1_16FlashAttnFwdSm90INS1_25CollectiveMainloopFwdSm90ILi2EN4cute5tupleIJNS5_1CILi1EEES8_S8_EEENS6_IJNS7_ILi192EEENS7_ILi128EEENS7_ILi96EEEEEELi96ENS_12float_e4m3_tEfNS_4arch4Sm90ELb0ELb1ELb1ELb0ELb1ELb0ELb0ELb1ELb1ELb1ELb0ELb0EEENS1_21CollectiveEpilogueFwdINS6_IJSA_SC_SB_EEES9_NS_10bfloat16_tESG_Li384ELb0ELb1ELb0ELb1EEENS1_30DynamicPersistentTileSchedulerILi384ELi128ELb0ELb1ELb1EEEEEEEEEvNT_6ParamsE:
	.zero		3328


//--------------------- .nv.constant0._ZN7cutlass13device_kernelIN5flash11enable_sm90INS1_16FlashAttnFwdSm90INS1_25CollectiveMainloopFwdSm90ILi2EN4cute5tupleIJNS5_1CILi1EEES8_S8_EEENS6_IJNS7_ILi192EEENS7_ILi128EEENS7_ILi96EEEEEELi96ENS_12float_e4m3_tEfNS_4arch4Sm90ELb0ELb1ELb1ELb1ELb1ELb0ELb0ELb1ELb1ELb1ELb0ELb0EEENS1_21CollectiveEpilogueFwdINS6_IJSA_SC_SB_EEES9_NS_10bfloat16_tESG_Li384ELb1ELb1ELb0ELb1EEENS1_36VarlenDynamicPersistentTileSchedulerILi192ELi128ELi384ELi128ELb0ELb1ELb1ELb1ELb0ELb1EEEEEEEEEvNT_6ParamsE --------------------------
	.section	.nv.constant0._ZN7cutlass13device_kernelIN5flash11enable_sm90INS1_16FlashAttnFwdSm90INS1_25CollectiveMainloopFwdSm90ILi2EN4cute5tupleIJNS5_1CILi1EEES8_S8_EEENS6_IJNS7_ILi192EEENS7_ILi128EEENS7_ILi96EEEEEELi96ENS_12float_e4m3_tEfNS_4arch4Sm90ELb0ELb1ELb1ELb1ELb1ELb0ELb0ELb1ELb1ELb1ELb0ELb0EEENS1_21CollectiveEpilogueFwdINS6_IJSA_SC_SB_EEES9_NS_10bfloat16_tESG_Li384ELb1ELb1ELb0ELb1EEENS1_36VarlenDynamicPersistentTileSchedulerILi192ELi128ELi384ELi128ELb0ELb1ELb1ELb1ELb0ELb1EEEEEEEEEvNT_6ParamsE,"a",@progbits
	.sectionflags	@""
	.align	4
.nv.constant0._ZN7cutlass13device_kernelIN5flash11enable_sm90INS1_16FlashAttnFwdSm90INS1_25CollectiveMainloopFwdSm90ILi2EN4cute5tupleIJNS5_1CILi1EEES8_S8_EEENS6_IJNS7_ILi192EEENS7_ILi128EEENS7_ILi96EEEEEELi96ENS_12float_e4m3_tEfNS_4arch4Sm90ELb0ELb1ELb1ELb1ELb1ELb0ELb0ELb1ELb1ELb1ELb0ELb0EEENS1_21CollectiveEpilogueFwdINS6_IJSA_SC_SB_EEES9_NS_10bfloat16_tESG_Li384ELb1ELb1ELb0ELb1EEENS1_36VarlenDynamicPersistentTileSchedulerILi192ELi128ELi384ELi128ELb0ELb1ELb1ELb1ELb0ELb1EEEEEEEEEvNT_6ParamsE:
	.zero		3328


//--------------------- .nv.constant0._ZN7cutlass13device_kernelIN5flash11enable_sm90INS1_16FlashAttnFwdSm90INS1_25CollectiveMainloopFwdSm90ILi2EN4cute5tupleIJNS5_1CILi1EEES8_S8_EEENS6_IJNS7_ILi192EEENS7_ILi128EEENS7_ILi96EEEEEELi96ENS_12float_e4m3_tEfNS_4arch4Sm90ELb0ELb1ELb1ELb1ELb1ELb1ELb0ELb1ELb1ELb1ELb0ELb0EEENS1_21CollectiveEpilogueFwdINS6_IJSA_SC_SB_EEES9_NS_10bfloat16_tESG_Li384ELb1ELb1ELb0ELb1EEENS1_36VarlenDynamicPersistentTileSchedulerILi192ELi128ELi384ELi128ELb0ELb1ELb1ELb1ELb0ELb1EEEEEEEEEvNT_6ParamsE --------------------------
	.section	.nv.constant0._ZN7cutlass13device_kernelIN5flash11enable_sm90INS1_16FlashAttnFwdSm90INS1_25CollectiveMainloopFwdSm90ILi2EN4cute5tupleIJNS5_1CILi1EEES8_S8_EEENS6_IJNS7_ILi192EEENS7_ILi128EEENS7_ILi96EEEEEELi96ENS_12float_e4m3_tEfNS_4arch4Sm90ELb0ELb1ELb1ELb1ELb1ELb1ELb0ELb1ELb1ELb1ELb0ELb0EEENS1_21CollectiveEpilogueFwdINS6_IJSA_SC_SB_EEES9_NS_10bfloat16_tESG_Li384ELb1ELb1ELb0ELb1EEENS1_36VarlenDynamicPersistentTileSchedulerILi192ELi128ELi384ELi128ELb0ELb1ELb1ELb1ELb0ELb1EEEEEEEEEvNT_6ParamsE,"a",@progbits
	.sectionflags	@""
	.align	4
.nv.constant0._ZN7cutlass13device_kernelIN5flash11enable_sm90INS1_16FlashAttnFwdSm90INS1_25CollectiveMainloopFwdSm90ILi2EN4cute5tupleIJNS5_1CILi1EEES8_S8_EEENS6_IJNS7_ILi192EEENS7_ILi128EEENS7_ILi96EEEEEELi96ENS_12float_e4m3_tEfNS_4arch4Sm90ELb0ELb1ELb1ELb1ELb1ELb1ELb0ELb1ELb1ELb1ELb0ELb0EEENS1_21CollectiveEpilogueFwdINS6_IJSA_SC_SB_EEES9_NS_10bfloat16_tESG_Li384ELb1ELb1ELb0ELb1EEENS1_36VarlenDynamicPersistentTileSchedulerILi192ELi128ELi384ELi128ELb0ELb1ELb1ELb1ELb0ELb1EEEEEEEEEvNT_6ParamsE:
	.zero		3328


//--------------------- .nv.constant0._ZN7cutlass13device_kernelIN5flash11enable_sm90INS1_16FlashAttnFwdSm90INS1_25CollectiveMainloopFwdSm90ILi2EN4cute5tupleIJNS5_1CILi1EEES8_S8_EEENS6_IJNS7_ILi192EEENS7_ILi128EEENS7_ILi96EEEEEELi96ENS_12float_e4m3_tEfNS_4arch4Sm90ELb1ELb0ELb1ELb0ELb1ELb0ELb0ELb1ELb1ELb1ELb0ELb0EEENS1_21CollectiveEpilogueFwdINS6_IJSA_SC_SB_EEES9_NS_10bfloat16_tESG_Li384ELb0ELb1ELb0ELb1EEENS1_30DynamicPersistentTileSchedulerILi384ELi128ELb0ELb1ELb1EEEEEEEEEvNT_6ParamsE --------------------------
	.section	.nv.constant0._ZN7cutlass13device_kernelIN5flash11enable_sm90INS1_16FlashAttnFwdSm90INS1_25CollectiveMainloopFwdSm90ILi2EN4cute5tupleIJNS5_1CILi1EEES8_S8_EEENS6_IJNS7_ILi192EEENS7_ILi128EEENS7_ILi96EEEEEELi96ENS_12float_e4m3_tEfNS_4arch4Sm90ELb1ELb0ELb1ELb0ELb1ELb0ELb0ELb1ELb1ELb1ELb0ELb0EEENS1_21CollectiveEpilogueFwdINS6_IJSA_SC_SB_EEES9_NS_10bfloat16_tESG_Li384ELb0ELb1ELb0ELb1EEENS1_30DynamicPersistentTileSchedulerILi384ELi128ELb0ELb1ELb1EEEEEEEEEvNT_6ParamsE,"a",@progbits
	.sectionflags	@""
	.align	4
.nv.constant0._ZN7cutlass13device_kernelIN5flash11enable_sm90INS1_16FlashAttnFwdSm90INS1_25CollectiveMainloopFwdSm90ILi2EN4cute5tupleIJNS5_1CILi1EEES8_S8_EEENS6_IJNS7_ILi192EEENS7_ILi128EEENS7_ILi96EEEEEELi96ENS_12float_e4m3_tEfNS_4arch4Sm90ELb1ELb0ELb1ELb0ELb1ELb0ELb0ELb1ELb1ELb1ELb0ELb0EEENS1_21CollectiveEpilogueFwdINS6_IJSA_SC_SB_EEES9_NS_10bfloat16_tESG_Li384ELb0ELb1ELb0ELb1EEENS1_30DynamicPersistentTileSchedulerILi384ELi128ELb0ELb1ELb1EEEEEEEEEvNT_6ParamsE:
	.zero		3328


//--------------------- .nv.constant0._ZN7cutlass13device_kernelIN5flash11enable_sm90INS1_16FlashAttnFwdSm90INS1_25CollectiveMainloopFwdSm90ILi2EN4cute5tupleIJNS5_1CILi1EEES8_S8_EEENS6_IJNS7_ILi192EEENS7_ILi128EEENS7_ILi96EEEEEELi96ENS_12float_e4m3_tEfNS_4arch4Sm90ELb1ELb0ELb1ELb1ELb1ELb0ELb0ELb1ELb1ELb1ELb0ELb0EEENS1_21CollectiveEpilogueFwdINS6_IJSA_SC_SB_EEES9_NS_10bfloat16_tESG_Li384ELb1ELb1ELb0ELb1EEENS1_36VarlenDynamicPersistentTileSchedulerILi192ELi128ELi384ELi128ELb0ELb1ELb1ELb1ELb1ELb1EEEEEEEEEvNT_6ParamsE --------------------------
	.section	.nv.constant0._ZN7cutlass13device_kernelIN5flash11enable_sm90INS1_16FlashAttnFwdSm90INS1_25CollectiveMainloopFwdSm90ILi2EN4cute5tupleIJNS5_1CILi1EEES8_S8_EEENS6_IJNS7_ILi192EEENS7_ILi128EEENS7_ILi96EEEEEELi96ENS_12float_e4m3_tEfNS_4arch4Sm90ELb1ELb0ELb1ELb1ELb1ELb0ELb0ELb1ELb1ELb1ELb0ELb0EEENS1_21CollectiveEpilogueFwdINS6_IJSA_SC_SB_EEES9_NS_10bfloat16_tESG_Li384ELb1ELb1ELb0ELb1EEENS1_36VarlenDynamicPersistentTileSchedulerILi192ELi128ELi384ELi128ELb0ELb1ELb1ELb1ELb1ELb1EEEEEEEEEvNT_6ParamsE,"a",@progbits
	.sectionflags	@""
	.align	4
.nv.constant0._ZN7cutlass13device_kernelIN5flash11enable_sm90INS1_16FlashAttnFwdSm90INS1_25CollectiveMainloopFwdSm90ILi2EN4cute5tupleIJNS5_1CILi1EEES8_S8_EEENS6_IJNS7_ILi192EEENS7_ILi128EEENS7_ILi96EEEEEELi96ENS_12float_e4m3_tEfNS_4arch4Sm90ELb1ELb0ELb1ELb1ELb1ELb0ELb0ELb1ELb1ELb1ELb0ELb0EEENS1_21CollectiveEpilogueFwdINS6_IJSA_SC_SB_EEES9_NS_10bfloat16_tESG_Li384ELb1ELb1ELb0ELb1EEENS1_36VarlenDynamicPersistentTileSchedulerILi192ELi128ELi384ELi128ELb0ELb1ELb1ELb1ELb1ELb1EEEEEEEEEvNT_6ParamsE:
	.zero		3328


//--------------------- .nv.constant0._ZN7cutlass13device_kernelIN5flash11enable_sm90INS1_16FlashAttnFwdSm90INS1_25CollectiveMainloopFwdSm90ILi2EN4cute5tupleIJNS5_1CILi1EEES8_S8_EEENS6_IJNS7_ILi192EEENS7_ILi128EEENS7_ILi96EEEEEELi96ENS_12float_e4m3_tEfNS_4arch4Sm90ELb1ELb0ELb1ELb1ELb1ELb1ELb0ELb1ELb1ELb1ELb0ELb0EEENS1_21CollectiveEpilogueFwdINS6_IJSA_SC_SB_EEES9_NS_10bfloat16_tESG_Li384ELb1ELb1ELb0ELb1EEENS1_36VarlenDynamicPersistentTileSchedulerILi192ELi128ELi384ELi128ELb0ELb1ELb1ELb1ELb1ELb1EEEEEEEEEvNT_6ParamsE --------------------------
	.section	.nv.constant0._ZN7cutlass13device_kernelIN5flash11enable_sm90INS1_16FlashAttnFwdSm90INS1_25CollectiveMainloopFwdSm90ILi2EN4cute5tupleIJNS5_1CILi1EEES8_S8_EEENS6_IJNS7_ILi192EEENS7_ILi128EEENS7_ILi96EEEEEELi96ENS_12float_e4m3_tEfNS_4arch4Sm90ELb1ELb0ELb1ELb1ELb1ELb1ELb0ELb1ELb1ELb1ELb0ELb0EEENS1_21CollectiveEpilogueFwdINS6_IJSA_SC_SB_EEES9_NS_10bfloat16_tESG_Li384ELb1ELb1ELb0ELb1EEENS1_36VarlenDynamicPersistentTileSchedulerILi192ELi128ELi384ELi128ELb0ELb1ELb1ELb1ELb1ELb1EEEEEEEEEvNT_6ParamsE,"a",@progbits
	.sectionflags	@""
	.align	4
.nv.constant0._ZN7cutlass13device_kernelIN5flash11enable_sm90INS1_16FlashAttnFwdSm90INS1_25CollectiveMainloopFwdSm90ILi2EN4cute5tupleIJNS5_1CILi1EEES8_S8_EEENS6_IJNS7_ILi192EEENS7_ILi128EEENS7_ILi96EEEEEELi96ENS_12float_e4m3_tEfNS_4arch4Sm90ELb1ELb0ELb1ELb1ELb1ELb1ELb0ELb1ELb1ELb1ELb0ELb0EEENS1_21CollectiveEpilogueFwdINS6_IJSA_SC_SB_EEES9_NS_10bfloat16_tESG_Li384ELb1ELb1ELb0ELb1EEENS1_36VarlenDynamicPersistentTileSchedulerILi192ELi128ELi384ELi128ELb0ELb1ELb1ELb1ELb1ELb1EEEEEEEEEvNT_6ParamsE:
	.zero		3328


//--------------------- SYMBOLS --------------------------

	.type		.nv.reservedSmem.offset0,@object
	.size		.nv.reservedSmem.offset0,0x4
	.type		__assertfail,@function
